	.target	sm_80

	.elftype	@"ET_EXEC"


//--------------------- .note.nv.tkinfo           --------------------------
	.section	.note.nv.tkinfo,"",@"SHT_NOTE"
	.sectionflags	@"SHF_NOTE_NV_TKINFO"
	.tkinfo
        /*0018*/ 	.word	0x00000002
        /*0030*/ 	.string	""
        /*0030*/ 	.string	"ptxas"
        /*0030*/ 	.string	"Cuda compilation tools, release 13.0, V13.0.88"
        /*0030*/ 	.string	"Build cuda_13.0.r13.0/compiler.36424714_0"
        /*0030*/ 	.string	"-arch sm_80 -m 64 "



//--------------------- .note.nv.cuinfo           --------------------------
	.section	.note.nv.cuinfo,"",@"SHT_NOTE"
	.sectionflags	@"SHF_NOTE_NV_CUINFO"
        /*0018*/ 	.short	0x0002
        /*001a*/ 	.short	0x0050
        /*001c*/ 	.short	0x0082
	.zero		2


//--------------------- .nv.info                  --------------------------
	.section	.nv.info,"",@"SHT_CUDA_INFO"
	.align	4


	//----- nvinfo : EIATTR_REGCOUNT
	.align		4
        /*0000*/ 	.byte	0x04, 0x2f
        /*0002*/ 	.short	(.L_12 - .L_11)
	.align		4
.L_11:
        /*0004*/ 	.word	index@(_ZN7cutlass13device_kernelIN5flash19enable_sm80_to_sm89INS1_16FlashAttnFwdSm80INS1_25CollectiveMainloopFwdSm80ILi4ELi1ELb0EN4cute5tupleIJNS5_1CILi128EEENS7_ILi48EEENS7_ILi96EEEEEELi96ENS_10bfloat16_tEfNS_4arch4Sm80ELb1ELb0ELb0ELb1ELb1ELb1ELb1ELb1EEENS1_21CollectiveEpilogueFwdINS6_IJS8_SA_S9_EEENS6_IJNS7_ILi1EEESI_SI_EEESC_SE_Li128ELb1ELb1ELb1ELb0EEENS1_36VarlenDynamicPersistentTileSchedulerILi128ELi48ELi128ELi128ELb1ELb1ELb0ELb1ELb1ELb1EEEEEEEEEvNT_6ParamsE)
        /*0008*/ 	.word	0x000000ff


	//----- nvinfo : EIATTR_FRAME_SIZE
	.align		4
.L_12:
        /*000c*/ 	.byte	0x04, 0x11
        /*000e*/ 	.short	(.L_14 - .L_13)
	.align		4
.L_13:
        /*0010*/ 	.word	index@($__internal_26_$__cuda_sm70_votesync_ballot)
        /*0014*/ 	.word	0x00000000


	//----- nvinfo : EIATTR_FRAME_SIZE
	.align		4
.L_14:
        /*0018*/ 	.byte	0x04, 0x11
        /*001a*/ 	.short	(.L_16 - .L_15)
	.align		4
.L_15:
        /*001c*/ 	.word	index@($__internal_25_$__cuda_sm70_shflsync_up_p)
        /*0020*/ 	.word	0x00000000


	//----- nvinfo : EIATTR_FRAME_SIZE
	.align		4
.L_16:
        /*0024*/ 	.byte	0x04, 0x11
        /*0026*/ 	.short	(.L_18 - .L_17)
	.align		4
.L_17:
        /*0028*/ 	.word	index@($__internal_24_$__cuda_sm70_shflsync_idx_p)
        /*002c*/ 	.word	0x00000000


	//----- nvinfo : EIATTR_FRAME_SIZE
	.align		4
.L_18:
        /*0030*/ 	.byte	0x04, 0x11
        /*0032*/ 	.short	(.L_20 - .L_19)
	.align		4
.L_19:
        /*0034*/ 	.word	index@($__internal_23_$__cuda_sm70_shflsync_bfly_p)
        /*0038*/ 	.word	0x00000000


	//----- nvinfo : EIATTR_FRAME_SIZE
	.align		4
.L_20:
        /*003c*/ 	.byte	0x04, 0x11
        /*003e*/ 	.short	(.L_22 - .L_21)
	.align		4
.L_21:
        /*0040*/ 	.word	index@(_ZN7cutlass13device_kernelIN5flash19enable_sm80_to_sm89INS1_16FlashAttnFwdSm80INS1_25CollectiveMainloopFwdSm80ILi4ELi1ELb0EN4cute5tupleIJNS5_1CILi128EEENS7_ILi48EEENS7_ILi96EEEEEELi96ENS_10bfloat16_tEfNS_4arch4Sm80ELb1ELb0ELb0ELb1ELb1ELb1ELb1ELb1EEENS1_21CollectiveEpilogueFwdINS6_IJS8_SA_S9_EEENS6_IJNS7_ILi1EEESI_SI_EEESC_SE_Li128ELb1ELb1ELb1ELb0EEENS1_36VarlenDynamicPersistentTileSchedulerILi128ELi48ELi128ELi128ELb1ELb1ELb0ELb1ELb1ELb1EEEEEEEEEvNT_6ParamsE)
        /*0044*/ 	.word	0x00000150


	//----- nvinfo : EIATTR_REGCOUNT
	.align		4
.L_22:
        /*0048*/ 	.byte	0x04, 0x2f
        /*004a*/ 	.short	(.L_24 - .L_23)
	.align		4
.L_23:
        /*004c*/ 	.word	index@(_ZN7cutlass13device_kernelIN5flash19enable_sm80_to_sm89INS1_16FlashAttnFwdSm80INS1_25CollectiveMainloopFwdSm80ILi4ELi1ELb0EN4cute5tupleIJNS5_1CILi128EEENS7_ILi48EEENS7_ILi96EEEEEELi96ENS_10bfloat16_tEfNS_4arch4Sm80ELb1ELb0ELb0ELb1ELb1ELb0ELb1ELb1EEENS1_21CollectiveEpilogueFwdINS6_IJS8_SA_S9_EEENS6_IJNS7_ILi1EEESI_SI_EEESC_SE_Li128ELb1ELb1ELb1ELb0EEENS1_36VarlenDynamicPersistentTileSchedulerILi128ELi48ELi128ELi128ELb1ELb1ELb0ELb1ELb1ELb1EEEEEEEEEvNT_6ParamsE)
        /*0050*/ 	.word	0x000000ff


	//----- nvinfo : EIATTR_FRAME_SIZE
	.align		4
.L_24:
        /*0054*/ 	.byte	0x04, 0x11
        /*0056*/ 	.short	(.L_26 - .L_25)
	.align		4
.L_25:
        /*0058*/ 	.word	index@($__internal_22_$__cuda_sm70_votesync_ballot)
        /*005c*/ 	.word	0x00000000


	//----- nvinfo : EIATTR_FRAME_SIZE
	.align		4
.L_26:
        /*0060*/ 	.byte	0x04, 0x11
        /*0062*/ 	.short	(.L_28 - .L_27)
	.align		4
.L_27:
        /*0064*/ 	.word	index@($__internal_21_$__cuda_sm70_shflsync_up_p)
        /*0068*/ 	.word	0x00000000


	//----- nvinfo : EIATTR_FRAME_SIZE
	.align		4
.L_28:
        /*006c*/ 	.byte	0x04, 0x11
        /*006e*/ 	.short	(.L_30 - .L_29)
	.align		4
.L_29:
        /*0070*/ 	.word	index@($__internal_20_$__cuda_sm70_shflsync_idx_p)
        /*0074*/ 	.word	0x00000000


	//----- nvinfo : EIATTR_FRAME_SIZE
	.align		4
.L_30:
        /*0078*/ 	.byte	0x04, 0x11
        /*007a*/ 	.short	(.L_32 - .L_31)
	.align		4
.L_31:
        /*007c*/ 	.word	index@($__internal_19_$__cuda_sm70_shflsync_bfly_p)
        /*0080*/ 	.word	0x00000000


	//----- nvinfo : EIATTR_FRAME_SIZE
	.align		4
.L_32:
        /*0084*/ 	.byte	0x04, 0x11
        /*0086*/ 	.short	(.L_34 - .L_33)
	.align		4
.L_33:
        /*0088*/ 	.word	index@(_ZN7cutlass13device_kernelIN5flash19enable_sm80_to_sm89INS1_16FlashAttnFwdSm80INS1_25CollectiveMainloopFwdSm80ILi4ELi1ELb0EN4cute5tupleIJNS5_1CILi128EEENS7_ILi48EEENS7_ILi96EEEEEELi96ENS_10bfloat16_tEfNS_4arch4Sm80ELb1ELb0ELb0ELb1ELb1ELb0ELb1ELb1EEENS1_21CollectiveEpilogueFwdINS6_IJS8_SA_S9_EEENS6_IJNS7_ILi1EEESI_SI_EEESC_SE_Li128ELb1ELb1ELb1ELb0EEENS1_36VarlenDynamicPersistentTileSchedulerILi128ELi48ELi128ELi128ELb1ELb1ELb0ELb1ELb1ELb1EEEEEEEEEvNT_6ParamsE)
        /*008c*/ 	.word	0x00000028


	//----- nvinfo : EIATTR_REGCOUNT
	.align		4
.L_34:
        /*0090*/ 	.byte	0x04, 0x2f
        /*0092*/ 	.short	(.L_36 - .L_35)
	.align		4
.L_35:
        /*0094*/ 	.word	index@(_ZN7cutlass13device_kernelIN5flash19enable_sm80_to_sm89INS1_16FlashAttnFwdSm80INS1_25CollectiveMainloopFwdSm80ILi4ELi1ELb0EN4cute5tupleIJNS5_1CILi128EEENS7_ILi64EEENS7_ILi96EEEEEELi96ENS_10bfloat16_tEfNS_4arch4Sm80ELb1ELb0ELb0ELb0ELb1ELb0ELb1ELb1EEENS1_21CollectiveEpilogueFwdINS6_IJS8_SA_S9_EEENS6_IJNS7_ILi1EEESI_SI_EEESC_SE_Li128ELb0ELb1ELb1ELb0EEENS1_30DynamicPersistentTileSchedulerILi128ELi128ELb1ELb1ELb0EEEEEEEEEvNT_6ParamsE)
        /*0098*/ 	.word	0x000000ff


	//----- nvinfo : EIATTR_FRAME_SIZE
	.align		4
.L_36:
        /*009c*/ 	.byte	0x04, 0x11
        /*009e*/ 	.short	(.L_38 - .L_37)
	.align		4
.L_37:
        /*00a0*/ 	.word	index@($__internal_18_$__cuda_sm70_shflsync_idx_p)
        /*00a4*/ 	.word	0x00000000


	//----- nvinfo : EIATTR_FRAME_SIZE
	.align		4
.L_38:
        /*00a8*/ 	.byte	0x04, 0x11
        /*00aa*/ 	.short	(.L_40 - .L_39)
	.align		4
.L_39:
        /*00ac*/ 	.word	index@($__internal_17_$__cuda_sm70_shflsync_bfly_p)
        /*00b0*/ 	.word	0x00000000


	//----- nvinfo : EIATTR_FRAME_SIZE
	.align		4
.L_40:
        /*00b4*/ 	.byte	0x04, 0x11
        /*00b6*/ 	.short	(.L_42 - .L_41)
	.align		4
.L_41:
        /*00b8*/ 	.word	index@(_ZN7cutlass13device_kernelIN5flash19enable_sm80_to_sm89INS1_16FlashAttnFwdSm80INS1_25CollectiveMainloopFwdSm80ILi4ELi1ELb0EN4cute5tupleIJNS5_1CILi128EEENS7_ILi64EEENS7_ILi96EEEEEELi96ENS_10bfloat16_tEfNS_4arch4Sm80ELb1ELb0ELb0ELb0ELb1ELb0ELb1ELb1EEENS1_21CollectiveEpilogueFwdINS6_IJS8_SA_S9_EEENS6_IJNS7_ILi1EEESI_SI_EEESC_SE_Li128ELb0ELb1ELb1ELb0EEENS1_30DynamicPersistentTileSchedulerILi128ELi128ELb1ELb1ELb0EEEEEEEEEvNT_6ParamsE)
        /*00bc*/ 	.word	0x000000c0


	//----- nvinfo : EIATTR_REGCOUNT
	.align		4
.L_42:
        /*00c0*/ 	.byte	0x04, 0x2f
        /*00c2*/ 	.short	(.L_44 - .L_43)
	.align		4
.L_43:
        /*00c4*/ 	.word	index@(_ZN7cutlass13device_kernelIN5flash19enable_sm80_to_sm89INS1_16FlashAttnFwdSm80INS1_25CollectiveMainloopFwdSm80ILi4ELi1ELb0EN4cute5tupleIJNS5_1CILi128EEENS7_ILi48EEENS7_ILi96EEEEEELi96ENS_10bfloat16_tEfNS_4arch4Sm80ELb0ELb1ELb0ELb1ELb1ELb1ELb1ELb1EEENS1_21CollectiveEpilogueFwdINS6_IJS8_SA_S9_EEENS6_IJNS7_ILi1EEESI_SI_EEESC_SE_Li128ELb1ELb1ELb1ELb0EEENS1_36VarlenDynamicPersistentTileSchedulerILi128ELi48ELi128ELi128ELb1ELb1ELb0ELb1ELb0ELb1EEEEEEEEEvNT_6ParamsE)
        /*00c8*/ 	.word	0x000000ff


	//----- nvinfo : EIATTR_FRAME_SIZE
	.align		4
.L_44:
        /*00cc*/ 	.byte	0x04, 0x11
        /*00ce*/ 	.short	(.L_46 - .L_45)
	.align		4
.L_45:
        /*00d0*/ 	.word	index@($__internal_16_$__cuda_sm70_votesync_ballot)
        /*00d4*/ 	.word	0x00000000


	//----- nvinfo : EIATTR_FRAME_SIZE
	.align		4
.L_46:
        /*00d8*/ 	.byte	0x04, 0x11
        /*00da*/ 	.short	(.L_48 - .L_47)
	.align		4
.L_47:
        /*00dc*/ 	.word	index@($__internal_15_$__cuda_sm70_shflsync_up_p)
        /*00e0*/ 	.word	0x00000000


	//----- nvinfo : EIATTR_FRAME_SIZE
	.align		4
.L_48:
        /*00e4*/ 	.byte	0x04, 0x11
        /*00e6*/ 	.short	(.L_50 - .L_49)
	.align		4
.L_49:
        /*00e8*/ 	.word	index@($__internal_14_$__cuda_sm70_shflsync_idx_p)
        /*00ec*/ 	.word	0x00000000


	//----- nvinfo : EIATTR_FRAME_SIZE
	.align		4
.L_50:
        /*00f0*/ 	.byte	0x04, 0x11
        /*00f2*/ 	.short	(.L_52 - .L_51)
	.align		4
.L_51:
        /*00f4*/ 	.word	index@($__internal_13_$__cuda_sm70_shflsync_bfly_p)
        /*00f8*/ 	.word	0x00000000


	//----- nvinfo : EIATTR_FRAME_SIZE
	.align		4
.L_52:
        /*00fc*/ 	.byte	0x04, 0x11
        /*00fe*/ 	.short	(.L_54 - .L_53)
	.align		4
.L_53:
        /*0100*/ 	.word	index@(_ZN7cutlass13device_kernelIN5flash19enable_sm80_to_sm89INS1_16FlashAttnFwdSm80INS1_25CollectiveMainloopFwdSm80ILi4ELi1ELb0EN4cute5tupleIJNS5_1CILi128EEENS7_ILi48EEENS7_ILi96EEEEEELi96ENS_10bfloat16_tEfNS_4arch4Sm80ELb0ELb1ELb0ELb1ELb1ELb1ELb1ELb1EEENS1_21CollectiveEpilogueFwdINS6_IJS8_SA_S9_EEENS6_IJNS7_ILi1EEESI_SI_EEESC_SE_Li128ELb1ELb1ELb1ELb0EEENS1_36VarlenDynamicPersistentTileSchedulerILi128ELi48ELi128ELi128ELb1ELb1ELb0ELb1ELb0ELb1EEEEEEEEEvNT_6ParamsE)
        /*0104*/ 	.word	0x000000e8


	//----- nvinfo : EIATTR_REGCOUNT
	.align		4
.L_54:
        /*0108*/ 	.byte	0x04, 0x2f
        /*010a*/ 	.short	(.L_56 - .L_55)
	.align		4
.L_55:
        /*010c*/ 	.word	index@(_ZN7cutlass13device_kernelIN5flash19enable_sm80_to_sm89INS1_16FlashAttnFwdSm80INS1_25CollectiveMainloopFwdSm80ILi4ELi1ELb0EN4cute5tupleIJNS5_1CILi128EEENS7_ILi48EEENS7_ILi96EEEEEELi96ENS_10bfloat16_tEfNS_4arch4Sm80ELb0ELb1ELb0ELb1ELb1ELb0ELb1ELb1EEENS1_21CollectiveEpilogueFwdINS6_IJS8_SA_S9_EEENS6_IJNS7_ILi1EEESI_SI_EEESC_SE_Li128ELb1ELb1ELb1ELb0EEENS1_36VarlenDynamicPersistentTileSchedulerILi128ELi48ELi128ELi128ELb1ELb1ELb0ELb1ELb0ELb1EEEEEEEEEvNT_6ParamsE)
        /*0110*/ 	.word	0x000000ff


	//----- nvinfo : EIATTR_FRAME_SIZE
	.align		4
.L_56:
        /*0114*/ 	.byte	0x04, 0x11
        /*0116*/ 	.short	(.L_58 - .L_57)
	.align		4
.L_57:
        /*0118*/ 	.word	index@($__internal_12_$__cuda_sm70_votesync_ballot)
        /*011c*/ 	.word	0x00000000


	//----- nvinfo : EIATTR_FRAME_SIZE
	.align		4
.L_58:
        /*0120*/ 	.byte	0x04, 0x11
        /*0122*/ 	.short	(.L_60 - .L_59)
	.align		4
.L_59:
        /*0124*/ 	.word	index@($__internal_11_$__cuda_sm70_shflsync_up_p)
        /*0128*/ 	.word	0x00000000


	//----- nvinfo : EIATTR_FRAME_SIZE
	.align		4
.L_60:
        /*012c*/ 	.byte	0x04, 0x11
        /*012e*/ 	.short	(.L_62 - .L_61)
	.align		4
.L_61:
        /*0130*/ 	.word	index@($__internal_10_$__cuda_sm70_shflsync_idx_p)
        /*0134*/ 	.word	0x00000000


	//----- nvinfo : EIATTR_FRAME_SIZE
	.align		4
.L_62:
        /*0138*/ 	.byte	0x04, 0x11
        /*013a*/ 	.short	(.L_64 - .L_63)
	.align		4
.L_63:
        /*013c*/ 	.word	index@($__internal_9_$__cuda_sm70_shflsync_bfly_p)
        /*0140*/ 	.word	0x00000000


	//----- nvinfo : EIATTR_FRAME_SIZE
	.align		4
.L_64:
        /*0144*/ 	.byte	0x04, 0x11
        /*0146*/ 	.short	(.L_66 - .L_65)
	.align		4
.L_65:
        /*0148*/ 	.word	index@(_ZN7cutlass13device_kernelIN5flash19enable_sm80_to_sm89INS1_16FlashAttnFwdSm80INS1_25CollectiveMainloopFwdSm80ILi4ELi1ELb0EN4cute5tupleIJNS5_1CILi128EEENS7_ILi48EEENS7_ILi96EEEEEELi96ENS_10bfloat16_tEfNS_4arch4Sm80ELb0ELb1ELb0ELb1ELb1ELb0ELb1ELb1EEENS1_21CollectiveEpilogueFwdINS6_IJS8_SA_S9_EEENS6_IJNS7_ILi1EEESI_SI_EEESC_SE_Li128ELb1ELb1ELb1ELb0EEENS1_36VarlenDynamicPersistentTileSchedulerILi128ELi48ELi128ELi128ELb1ELb1ELb0ELb1ELb0ELb1EEEEEEEEEvNT_6ParamsE)
        /*014c*/ 	.word	0x00000040


	//----- nvinfo : EIATTR_REGCOUNT
	.align		4
.L_66:
        /*0150*/ 	.byte	0x04, 0x2f
        /*0152*/ 	.short	(.L_68 - .L_67)
	.align		4
.L_67:
        /*0154*/ 	.word	index@(_ZN7cutlass13device_kernelIN5flash19enable_sm80_to_sm89INS1_16FlashAttnFwdSm80INS1_25CollectiveMainloopFwdSm80ILi4ELi1ELb0EN4cute5tupleIJNS5_1CILi128EEENS7_ILi48EEENS7_ILi96EEEEEELi96ENS_10bfloat16_tEfNS_4arch4Sm80ELb0ELb1ELb0ELb0ELb1ELb0ELb1ELb1EEENS1_21CollectiveEpilogueFwdINS6_IJS8_SA_S9_EEENS6_IJNS7_ILi1EEESI_SI_EEESC_SE_Li128ELb0ELb1ELb1ELb0EEENS1_19SingleTileSchedulerILb0ELb1ELb1ELi128EEEEEEEEEvNT_6ParamsE)
        /*0158*/ 	.word	0x000000ff


	//----- nvinfo : EIATTR_FRAME_SIZE
	.align		4
.L_68:
        /*015c*/ 	.byte	0x04, 0x11
        /*015e*/ 	.short	(.L_70 - .L_69)
	.align		4
.L_69:
        /*0160*/ 	.word	index@($__internal_8_$__cuda_sm70_shflsync_idx_p)
        /*0164*/ 	.word	0x00000000


	//----- nvinfo : EIATTR_FRAME_SIZE
	.align		4
.L_70:
        /*0168*/ 	.byte	0x04, 0x11
        /*016a*/ 	.short	(.L_72 - .L_71)
	.align		4
.L_71:
        /*016c*/ 	.word	index@(_ZN7cutlass13device_kernelIN5flash19enable_sm80_to_sm89INS1_16FlashAttnFwdSm80INS1_25CollectiveMainloopFwdSm80ILi4ELi1ELb0EN4cute5tupleIJNS5_1CILi128EEENS7_ILi48EEENS7_ILi96EEEEEELi96ENS_10bfloat16_tEfNS_4arch4Sm80ELb0ELb1ELb0ELb0ELb1ELb0ELb1ELb1EEENS1_21CollectiveEpilogueFwdINS6_IJS8_SA_S9_EEENS6_IJNS7_ILi1EEESI_SI_EEESC_SE_Li128ELb0ELb1ELb1ELb0EEENS1_19SingleTileSchedulerILb0ELb1ELb1ELi128EEEEEEEEEvNT_6ParamsE)
        /*0170*/ 	.word	0x00000000


	//----- nvinfo : EIATTR_REGCOUNT
	.align		4
.L_72:
        /*0174*/ 	.byte	0x04, 0x2f
        /*0176*/ 	.short	(.L_74 - .L_73)
	.align		4
.L_73:
        /*0178*/ 	.word	index@(_ZN7cutlass13device_kernelIN5flash19enable_sm80_to_sm89INS1_16FlashAttnFwdSm80INS1_25CollectiveMainloopFwdSm80ILi4ELi1ELb0EN4cute5tupleIJNS5_1CILi128EEENS7_ILi48EEENS7_ILi96EEEEEELi96ENS_10bfloat16_tEfNS_4arch4Sm80ELb0ELb0ELb0ELb1ELb1ELb1ELb1ELb1EEENS1_21CollectiveEpilogueFwdINS6_IJS8_SA_S9_EEENS6_IJNS7_ILi1EEESI_SI_EEESC_SE_Li128ELb1ELb1ELb1ELb0EEENS1_36VarlenDynamicPersistentTileSchedulerILi128ELi48ELi128ELi128ELb1ELb1ELb0ELb0ELb1ELb1EEEEEEEEEvNT_6ParamsE)
        /*017c*/ 	.word	0x000000ff


	//----- nvinfo : EIATTR_FRAME_SIZE
	.align		4
.L_74:
        /*0180*/ 	.byte	0x04, 0x11
        /*0182*/ 	.short	(.L_76 - .L_75)
	.align		4
.L_75:
        /*0184*/ 	.word	index@($__internal_7_$__cuda_sm70_votesync_ballot)
        /*0188*/ 	.word	0x00000000


	//----- nvinfo : EIATTR_FRAME_SIZE
	.align		4
.L_76:
        /*018c*/ 	.byte	0x04, 0x11
        /*018e*/ 	.short	(.L_78 - .L_77)
	.align		4
.L_77:
        /*0190*/ 	.word	index@($__internal_6_$__cuda_sm70_shflsync_up_p)
        /*0194*/ 	.word	0x00000000


	//----- nvinfo : EIATTR_FRAME_SIZE
	.align		4
.L_78:
        /*0198*/ 	.byte	0x04, 0x11
        /*019a*/ 	.short	(.L_80 - .L_79)
	.align		4
.L_79:
        /*019c*/ 	.word	index@($__internal_5_$__cuda_sm70_shflsync_idx_p)
        /*01a0*/ 	.word	0x00000000


	//----- nvinfo : EIATTR_FRAME_SIZE
	.align		4
.L_80:
        /*01a4*/ 	.byte	0x04, 0x11
        /*01a6*/ 	.short	(.L_82 - .L_81)
	.align		4
.L_81:
        /*01a8*/ 	.word	index@($__internal_4_$__cuda_sm70_shflsync_bfly_p)
        /*01ac*/ 	.word	0x00000000


	//----- nvinfo : EIATTR_FRAME_SIZE
	.align		4
.L_82:
        /*01b0*/ 	.byte	0x04, 0x11
        /*01b2*/ 	.short	(.L_84 - .L_83)
	.align		4
.L_83:
        /*01b4*/ 	.word	index@(_ZN7cutlass13device_kernelIN5flash19enable_sm80_to_sm89INS1_16FlashAttnFwdSm80INS1_25CollectiveMainloopFwdSm80ILi4ELi1ELb0EN4cute5tupleIJNS5_1CILi128EEENS7_ILi48EEENS7_ILi96EEEEEELi96ENS_10bfloat16_tEfNS_4arch4Sm80ELb0ELb0ELb0ELb1ELb1ELb1ELb1ELb1EEENS1_21CollectiveEpilogueFwdINS6_IJS8_SA_S9_EEENS6_IJNS7_ILi1EEESI_SI_EEESC_SE_Li128ELb1ELb1ELb1ELb0EEENS1_36VarlenDynamicPersistentTileSchedulerILi128ELi48ELi128ELi128ELb1ELb1ELb0ELb0ELb1ELb1EEEEEEEEEvNT_6ParamsE)
        /*01b8*/ 	.word	0x00000138


	//----- nvinfo : EIATTR_REGCOUNT
	.align		4
.L_84:
        /*01bc*/ 	.byte	0x04, 0x2f
        /*01be*/ 	.short	(.L_86 - .L_85)
	.align		4
.L_85:
        /*01c0*/ 	.word	index@(_ZN7cutlass13device_kernelIN5flash19enable_sm80_to_sm89INS1_16FlashAttnFwdSm80INS1_25CollectiveMainloopFwdSm80ILi4ELi1ELb0EN4cute5tupleIJNS5_1CILi128EEENS7_ILi48EEENS7_ILi96EEEEEELi96ENS_10bfloat16_tEfNS_4arch4Sm80ELb0ELb0ELb0ELb1ELb1ELb0ELb1ELb1EEENS1_21CollectiveEpilogueFwdINS6_IJS8_SA_S9_EEENS6_IJNS7_ILi1EEESI_SI_EEESC_SE_Li128ELb1ELb1ELb1ELb0EEENS1_36VarlenDynamicPersistentTileSchedulerILi128ELi48ELi128ELi128ELb1ELb1ELb0ELb0ELb1ELb1EEEEEEEEEvNT_6ParamsE)
        /*01c4*/ 	.word	0x000000ff


	//----- nvinfo : EIATTR_FRAME_SIZE
	.align		4
.L_86:
        /*01c8*/ 	.byte	0x04, 0x11
        /*01ca*/ 	.short	(.L_88 - .L_87)
	.align		4
.L_87:
        /*01cc*/ 	.word	index@($__internal_3_$__cuda_sm70_votesync_ballot)
        /*01d0*/ 	.word	0x00000000


	//----- nvinfo : EIATTR_FRAME_SIZE
	.align		4
.L_88:
        /*01d4*/ 	.byte	0x04, 0x11
        /*01d6*/ 	.short	(.L_90 - .L_89)
	.align		4
.L_89:
        /*01d8*/ 	.word	index@($__internal_2_$__cuda_sm70_shflsync_up_p)
        /*01dc*/ 	.word	0x00000000


	//----- nvinfo : EIATTR_FRAME_SIZE
	.align		4
.L_90:
        /*01e0*/ 	.byte	0x04, 0x11
        /*01e2*/ 	.short	(.L_92 - .L_91)
	.align		4
.L_91:
        /*01e4*/ 	.word	index@($__internal_1_$__cuda_sm70_shflsync_idx_p)
        /*01e8*/ 	.word	0x00000000


	//----- nvinfo : EIATTR_FRAME_SIZE
	.align		4
.L_92:
        /*01ec*/ 	.byte	0x04, 0x11
        /*01ee*/ 	.short	(.L_94 - .L_93)
	.align		4
.L_93:
        /*01f0*/ 	.word	index@($__internal_0_$__cuda_sm70_shflsync_bfly_p)
        /*01f4*/ 	.word	0x00000000


	//----- nvinfo : EIATTR_FRAME_SIZE
	.align		4
.L_94:
        /*01f8*/ 	.byte	0x04, 0x11
        /*01fa*/ 	.short	(.L_96 - .L_95)
	.align		4
.L_95:
        /*01fc*/ 	.word	index@(_ZN7cutlass13device_kernelIN5flash19enable_sm80_to_sm89INS1_16FlashAttnFwdSm80INS1_25CollectiveMainloopFwdSm80ILi4ELi1ELb0EN4cute5tupleIJNS5_1CILi128EEENS7_ILi48EEENS7_ILi96EEEEEELi96ENS_10bfloat16_tEfNS_4arch4Sm80ELb0ELb0ELb0ELb1ELb1ELb0ELb1ELb1EEENS1_21CollectiveEpilogueFwdINS6_IJS8_SA_S9_EEENS6_IJNS7_ILi1EEESI_SI_EEESC_SE_Li128ELb1ELb1ELb1ELb0EEENS1_36VarlenDynamicPersistentTileSchedulerILi128ELi48ELi128ELi128ELb1ELb1ELb0ELb0ELb1ELb1EEEEEEEEEvNT_6ParamsE)
        /*0200*/ 	.word	0x00000068


	//----- nvinfo : EIATTR_REGCOUNT
	.align		4
.L_96:
        /*0204*/ 	.byte	0x04, 0x2f
        /*0206*/ 	.short	(.L_98 - .L_97)
	.align		4
.L_97:
        /*0208*/ 	.word	index@(_ZN7cutlass13device_kernelIN5flash19enable_sm80_to_sm89INS1_16FlashAttnFwdSm80INS1_25CollectiveMainloopFwdSm80ILi4ELi1ELb0EN4cute5tupleIJNS5_1CILi128EEENS7_ILi64EEENS7_ILi96EEEEEELi96ENS_10bfloat16_tEfNS_4arch4Sm80ELb0ELb0ELb0ELb0ELb1ELb0ELb1ELb1EEENS1_21CollectiveEpilogueFwdINS6_IJS8_SA_S9_EEENS6_IJNS7_ILi1EEESI_SI_EEESC_SE_Li128ELb0ELb1ELb1ELb0EEENS1_19SingleTileSchedulerILb0ELb1ELb1ELi128EEEEEEEEEvNT_6ParamsE)
        /*020c*/ 	.word	0x000000ff


	//----- nvinfo : EIATTR_FRAME_SIZE
	.align		4
.L_98:
        /*0210*/ 	.byte	0x04, 0x11
        /*0212*/ 	.short	(.L_100 - .L_99)
	.align		4
.L_99:
        /*0214*/ 	.word	index@(_ZN7cutlass13device_kernelIN5flash19enable_sm80_to_sm89INS1_16FlashAttnFwdSm80INS1_25CollectiveMainloopFwdSm80ILi4ELi1ELb0EN4cute5tupleIJNS5_1CILi128EEENS7_ILi64EEENS7_ILi96EEEEEELi96ENS_10bfloat16_tEfNS_4arch4Sm80ELb0ELb0ELb0ELb0ELb1ELb0ELb1ELb1EEENS1_21CollectiveEpilogueFwdINS6_IJS8_SA_S9_EEENS6_IJNS7_ILi1EEESI_SI_EEESC_SE_Li128ELb0ELb1ELb1ELb0EEENS1_19SingleTileSchedulerILb0ELb1ELb1ELi128EEEEEEEEEvNT_6ParamsE)
        /*0218*/ 	.word	0x00000028


	//----- nvinfo : EIATTR_MIN_STACK_SIZE
	.align		4
.L_100:
        /*021c*/ 	.byte	0x04, 0x12
        /*021e*/ 	.short	(.L_102 - .L_101)
	.align		4
.L_101:
        /*0220*/ 	.word	index@(_ZN7cutlass13device_kernelIN5flash19enable_sm80_to_sm89INS1_16FlashAttnFwdSm80INS1_25CollectiveMainloopFwdSm80ILi4ELi1ELb0EN4cute5tupleIJNS5_1CILi128EEENS7_ILi64EEENS7_ILi96EEEEEELi96ENS_10bfloat16_tEfNS_4arch4Sm80ELb0ELb0ELb0ELb0ELb1ELb0ELb1ELb1EEENS1_21CollectiveEpilogueFwdINS6_IJS8_SA_S9_EEENS6_IJNS7_ILi1EEESI_SI_EEESC_SE_Li128ELb0ELb1ELb1ELb0EEENS1_19SingleTileSchedulerILb0ELb1ELb1ELi128EEEEEEEEEvNT_6ParamsE)
        /*0224*/ 	.word	0x00000028


	//----- nvinfo : EIATTR_MIN_STACK_SIZE
	.align		4
.L_102:
        /*0228*/ 	.byte	0x04, 0x12
        /*022a*/ 	.short	(.L_104 - .L_103)
	.align		4
.L_103:
        /*022c*/ 	.word	index@(_ZN7cutlass13device_kernelIN5flash19enable_sm80_to_sm89INS1_16FlashAttnFwdSm80INS1_25CollectiveMainloopFwdSm80ILi4ELi1ELb0EN4cute5tupleIJNS5_1CILi128EEENS7_ILi48EEENS7_ILi96EEEEEELi96ENS_10bfloat16_tEfNS_4arch4Sm80ELb0ELb0ELb0ELb1ELb1ELb0ELb1ELb1EEENS1_21CollectiveEpilogueFwdINS6_IJS8_SA_S9_EEENS6_IJNS7_ILi1EEESI_SI_EEESC_SE_Li128ELb1ELb1ELb1ELb0EEENS1_36VarlenDynamicPersistentTileSchedulerILi128ELi48ELi128ELi128ELb1ELb1ELb0ELb0ELb1ELb1EEEEEEEEEvNT_6ParamsE)
        /*0230*/ 	.word	0x00000068


	//----- nvinfo : EIATTR_MIN_STACK_SIZE
	.align		4
.L_104:
        /*0234*/ 	.byte	0x04, 0x12
        /*0236*/ 	.short	(.L_106 - .L_105)
	.align		4
.L_105:
        /*0238*/ 	.word	index@(_ZN7cutlass13device_kernelIN5flash19enable_sm80_to_sm89INS1_16FlashAttnFwdSm80INS1_25CollectiveMainloopFwdSm80ILi4ELi1ELb0EN4cute5tupleIJNS5_1CILi128EEENS7_ILi48EEENS7_ILi96EEEEEELi96ENS_10bfloat16_tEfNS_4arch4Sm80ELb0ELb0ELb0ELb1ELb1ELb1ELb1ELb1EEENS1_21CollectiveEpilogueFwdINS6_IJS8_SA_S9_EEENS6_IJNS7_ILi1EEESI_SI_EEESC_SE_Li128ELb1ELb1ELb1ELb0EEENS1_36VarlenDynamicPersistentTileSchedulerILi128ELi48ELi128ELi128ELb1ELb1ELb0ELb0ELb1ELb1EEEEEEEEEvNT_6ParamsE)
        /*023c*/ 	.word	0x00000138


	//----- nvinfo : EIATTR_MIN_STACK_SIZE
	.align		4
.L_106:
        /*0240*/ 	.byte	0x04, 0x12
        /*0242*/ 	.short	(.L_108 - .L_107)
	.align		4
.L_107:
        /*0244*/ 	.word	index@(_ZN7cutlass13device_kernelIN5flash19enable_sm80_to_sm89INS1_16FlashAttnFwdSm80INS1_25CollectiveMainloopFwdSm80ILi4ELi1ELb0EN4cute5tupleIJNS5_1CILi128EEENS7_ILi48EEENS7_ILi96EEEEEELi96ENS_10bfloat16_tEfNS_4arch4Sm80ELb0ELb1ELb0ELb0ELb1ELb0ELb1ELb1EEENS1_21CollectiveEpilogueFwdINS6_IJS8_SA_S9_EEENS6_IJNS7_ILi1EEESI_SI_EEESC_SE_Li128ELb0ELb1ELb1ELb0EEENS1_19SingleTileSchedulerILb0ELb1ELb1ELi128EEEEEEEEEvNT_6ParamsE)
        /*0248*/ 	.word	0x00000000


	//----- nvinfo : EIATTR_MIN_STACK_SIZE
	.align		4
.L_108:
        /*024c*/ 	.byte	0x04, 0x12
        /*024e*/ 	.short	(.L_110 - .L_109)
	.align		4
.L_109:
        /*0250*/ 	.word	index@(_ZN7cutlass13device_kernelIN5flash19enable_sm80_to_sm89INS1_16FlashAttnFwdSm80INS1_25CollectiveMainloopFwdSm80ILi4ELi1ELb0EN4cute5tupleIJNS5_1CILi128EEENS7_ILi48EEENS7_ILi96EEEEEELi96ENS_10bfloat16_tEfNS_4arch4Sm80ELb0ELb1ELb0ELb1ELb1ELb0ELb1ELb1EEENS1_21CollectiveEpilogueFwdINS6_IJS8_SA_S9_EEENS6_IJNS7_ILi1EEESI_SI_EEESC_SE_Li128ELb1ELb1ELb1ELb0EEENS1_36VarlenDynamicPersistentTileSchedulerILi128ELi48ELi128ELi128ELb1ELb1ELb0ELb1ELb0ELb1EEEEEEEEEvNT_6ParamsE)
        /*0254*/ 	.word	0x00000040


	//----- nvinfo : EIATTR_MIN_STACK_SIZE
	.align		4
.L_110:
        /*0258*/ 	.byte	0x04, 0x12
        /*025a*/ 	.short	(.L_112 - .L_111)
	.align		4
.L_111:
        /*025c*/ 	.word	index@(_ZN7cutlass13device_kernelIN5flash19enable_sm80_to_sm89INS1_16FlashAttnFwdSm80INS1_25CollectiveMainloopFwdSm80ILi4ELi1ELb0EN4cute5tupleIJNS5_1CILi128EEENS7_ILi48EEENS7_ILi96EEEEEELi96ENS_10bfloat16_tEfNS_4arch4Sm80ELb0ELb1ELb0ELb1ELb1ELb1ELb1ELb1EEENS1_21CollectiveEpilogueFwdINS6_IJS8_SA_S9_EEENS6_IJNS7_ILi1EEESI_SI_EEESC_SE_Li128ELb1ELb1ELb1ELb0EEENS1_36VarlenDynamicPersistentTileSchedulerILi128ELi48ELi128ELi128ELb1ELb1ELb0ELb1ELb0ELb1EEEEEEEEEvNT_6ParamsE)
        /*0260*/ 	.word	0x000000e8


	//----- nvinfo : EIATTR_MIN_STACK_SIZE
	.align		4
.L_112:
        /*0264*/ 	.byte	0x04, 0x12
        /*0266*/ 	.short	(.L_114 - .L_113)
	.align		4
.L_113:
        /*0268*/ 	.word	index@(_ZN7cutlass13device_kernelIN5flash19enable_sm80_to_sm89INS1_16FlashAttnFwdSm80INS1_25CollectiveMainloopFwdSm80ILi4ELi1ELb0EN4cute5tupleIJNS5_1CILi128EEENS7_ILi64EEENS7_ILi96EEEEEELi96ENS_10bfloat16_tEfNS_4arch4Sm80ELb1ELb0ELb0ELb0ELb1ELb0ELb1ELb1EEENS1_21CollectiveEpilogueFwdINS6_IJS8_SA_S9_EEENS6_IJNS7_ILi1EEESI_SI_EEESC_SE_Li128ELb0ELb1ELb1ELb0EEENS1_30DynamicPersistentTileSchedulerILi128ELi128ELb1ELb1ELb0EEEEEEEEEvNT_6ParamsE)
        /*026c*/ 	.word	0x000000c0


	//----- nvinfo : EIATTR_MIN_STACK_SIZE
	.align		4
.L_114:
        /*0270*/ 	.byte	0x04, 0x12
        /*0272*/ 	.short	(.L_116 - .L_115)
	.align		4
.L_115:
        /*0274*/ 	.word	index@(_ZN7cutlass13device_kernelIN5flash19enable_sm80_to_sm89INS1_16FlashAttnFwdSm80INS1_25CollectiveMainloopFwdSm80ILi4ELi1ELb0EN4cute5tupleIJNS5_1CILi128EEENS7_ILi48EEENS7_ILi96EEEEEELi96ENS_10bfloat16_tEfNS_4arch4Sm80ELb1ELb0ELb0ELb1ELb1ELb0ELb1ELb1EEENS1_21CollectiveEpilogueFwdINS6_IJS8_SA_S9_EEENS6_IJNS7_ILi1EEESI_SI_EEESC_SE_Li128ELb1ELb1ELb1ELb0EEENS1_36VarlenDynamicPersistentTileSchedulerILi128ELi48ELi128ELi128ELb1ELb1ELb0ELb1ELb1ELb1EEEEEEEEEvNT_6ParamsE)
        /*0278*/ 	.word	0x00000028


	//----- nvinfo : EIATTR_MIN_STACK_SIZE
	.align		4
.L_116:
        /*027c*/ 	.byte	0x04, 0x12
        /*027e*/ 	.short	(.L_118 - .L_117)
	.align		4
.L_117:
        /*0280*/ 	.word	index@(_ZN7cutlass13device_kernelIN5flash19enable_sm80_to_sm89INS1_16FlashAttnFwdSm80INS1_25CollectiveMainloopFwdSm80ILi4ELi1ELb0EN4cute5tupleIJNS5_1CILi128EEENS7_ILi48EEENS7_ILi96EEEEEELi96ENS_10bfloat16_tEfNS_4arch4Sm80ELb1ELb0ELb0ELb1ELb1ELb1ELb1ELb1EEENS1_21CollectiveEpilogueFwdINS6_IJS8_SA_S9_EEENS6_IJNS7_ILi1EEESI_SI_EEESC_SE_Li128ELb1ELb1ELb1ELb0EEENS1_36VarlenDynamicPersistentTileSchedulerILi128ELi48ELi128ELi128ELb1ELb1ELb0ELb1ELb1ELb1EEEEEEEEEvNT_6ParamsE)
        /*0284*/ 	.word	0x00000150
.L_118:


//--------------------- .nv.info._ZN7cutlass13device_kernelIN5flash19enable_sm80_to_sm89INS1_16FlashAttnFwdSm80INS1_25CollectiveMainloopFwdSm80ILi4ELi1ELb0EN4cute5tupleIJNS5_1CILi128EEENS7_ILi64EEENS7_ILi96EEEEEELi96ENS_10bfloat16_tEfNS_4arch4Sm80ELb0ELb0ELb0ELb0ELb1ELb0ELb1ELb1EEENS1_21CollectiveEpilogueFwdINS6_IJS8_SA_S9_EEENS6_IJNS7_ILi1EEESI_SI_EEESC_SE_Li128ELb0ELb1ELb1ELb0EEENS1_19SingleTileSchedulerILb0ELb1ELb1ELi128EEEEEEEEEvNT_6ParamsE --------------------------
	.section	.nv.info._ZN7cutlass13device_kernelIN5flash19enable_sm80_to_sm89INS1_16FlashAttnFwdSm80INS1_25CollectiveMainloopFwdSm80ILi4ELi1ELb0EN4cute5tupleIJNS5_1CILi128EEENS7_ILi64EEENS7_ILi96EEEEEELi96ENS_10bfloat16_tEfNS_4arch4Sm80ELb0ELb0ELb0ELb0ELb1ELb0ELb1ELb1EEENS1_21CollectiveEpilogueFwdINS6_IJS8_SA_S9_EEENS6_IJNS7_ILi1EEESI_SI_EEESC_SE_Li128ELb0ELb1ELb1ELb0EEENS1_19SingleTileSchedulerILb0ELb1ELb1ELi128EEEEEEEEEvNT_6ParamsE,"",@"SHT_CUDA_INFO"
	.sectionflags	@""
	.align	4


	//----- nvinfo : EIATTR_CUDA_API_VERSION
	.align		4
        /*0000*/ 	.byte	0x04, 0x37
        /*0002*/ 	.short	(.L_120 - .L_119)
.L_119:
        /*0004*/ 	.word	0x00000082


	//----- nvinfo : EIATTR_SW2861232_WAR
	.align		4
.L_120:
        /*0008*/ 	.byte	0x01, 0x35
	.zero		2


	//----- nvinfo : EIATTR_PARAM_CBANK
	.align		4
        /*000c*/ 	.byte	0x04, 0x0a
        /*000e*/ 	.short	(.L_122 - .L_121)
	.align		4
.L_121:
        /*0010*/ 	.word	index@(.nv.constant0._ZN7cutlass13device_kernelIN5flash19enable_sm80_to_sm89INS1_16FlashAttnFwdSm80INS1_25CollectiveMainloopFwdSm80ILi4ELi1ELb0EN4cute5tupleIJNS5_1CILi128EEENS7_ILi64EEENS7_ILi96EEEEEELi96ENS_10bfloat16_tEfNS_4arch4Sm80ELb0ELb0ELb0ELb0ELb1ELb0ELb1ELb1EEENS1_21CollectiveEpilogueFwdINS6_IJS8_SA_S9_EEENS6_IJNS7_ILi1EEESI_SI_EEESC_SE_Li128ELb0ELb1ELb1ELb0EEENS1_19SingleTileSchedulerILb0ELb1ELb1ELi128EEEEEEEEEvNT_6ParamsE)
        /*0014*/ 	.short	0x0160
        /*0016*/ 	.short	0x0418


	//----- nvinfo : EIATTR_CBANK_PARAM_SIZE
	.align		4
.L_122:
        /*0018*/ 	.byte	0x03, 0x19
        /*001a*/ 	.short	0x0418


	//----- nvinfo : EIATTR_KPARAM_INFO
	.align		4
        /*001c*/ 	.byte	0x04, 0x17
        /*001e*/ 	.short	(.L_124 - .L_123)
.L_123:
        /*0020*/ 	.word	0x00000000
        /*0024*/ 	.short	0x0000
        /*0026*/ 	.short	0x0000
        /*0028*/ 	.byte	0x00, 0xf0, 0x61, 0x10


	//----- nvinfo : EIATTR_MAXREG_COUNT
	.align		4
.L_124:
        /*002c*/ 	.byte	0x03, 0x1b
        /*002e*/ 	.short	0x00ff


	//----- nvinfo : EIATTR_NUM_BARRIERS
	.align		4
        /*0030*/ 	.byte	0x02, 0x4c
        /*0032*/ 	.byte	0x02
	.zero		1


	//----- nvinfo : EIATTR_ANNOTATIONS
	.align		4
        /*0034*/ 	.byte	0x04, 0x55
        /*0036*/ 	.short	(.L_126 - .L_125)


	//   ....[0]....
.L_125:
        /*0038*/ 	.word	0x00000001
        /*003c*/ 	.byte	0x30, 0x12, 0x00, 0x00, 0x01, 0x00, 0x00, 0x00, 0xa0, 0x13, 0x00, 0x00, 0x01, 0x00, 0x00, 0x00
        /*004c*/ 	.byte	0xa0, 0x14, 0x00, 0x00, 0x01, 0x00, 0x00, 0x00, 0x80, 0x15, 0x00, 0x00, 0x01, 0x00, 0x00, 0x00
        /*005c*/ 	.byte	0x90, 0x15, 0x00, 0x00, 0x01, 0x00, 0x00, 0x00, 0x40, 0x17, 0x00, 0x00, 0x01, 0x00, 0x00, 0x00
        /*006c*/ 	.byte	0x60, 0x4e, 0x00, 0x00, 0x01, 0x00, 0x00, 0x00, 0x90, 0x4e, 0x00, 0x00, 0x01, 0x00, 0x00, 0x00
        /*007c*/ 	.byte	0xa0, 0x4e, 0x00, 0x00, 0x01, 0x00, 0x00, 0x00, 0xc0, 0x4e, 0x00, 0x00, 0x01, 0x00, 0x00, 0x00
        /*008c*/ 	.byte	0xb0, 0x51, 0x00, 0x00, 0x01, 0x00, 0x00, 0x00, 0xe0, 0x51, 0x00, 0x00


	//----- nvinfo : EIATTR_MERCURY_ISA_VERSION
	.align		4
.L_126:
        /*0098*/ 	.byte	0x03, 0x5f
        /*009a*/ 	.short	0x0000


	//----- nvinfo : EIATTR_COOP_GROUP_MASK_REGIDS
	.align		4
        /*009c*/ 	.byte	0x04, 0x29
        /*009e*/ 	.short	(.L_128 - .L_127)


	//   ....[0]....
.L_127:
        /*00a0*/ 	.word	0xffffffff


	//   ....[1]....
        /*00a4*/ 	.word	0xffffffff


	//   ....[2]....
        /*00a8*/ 	.word	0xffffffff


	//   ....[3]....
        /*00ac*/ 	.word	0xffffffff


	//   ....[4]....
        /*00b0*/ 	.word	0xffffffff


	//   ....[5]....
        /*00b4*/ 	.word	0xffffffff


	//   ....[6]....
        /*00b8*/ 	.word	0xffffffff


	//   ....[7]....
        /*00bc*/ 	.word	0xffffffff


	//   ....[8]....
        /*00c0*/ 	.word	0xffffffff


	//   ....[9]....
        /*00c4*/ 	.word	0xffffffff


	//   ....[10]....
        /*00c8*/ 	.word	0xffffffff


	//   ....[11]....
        /*00cc*/ 	.word	0xffffffff


	//   ....[12]....
        /*00d0*/ 	.word	0xffffffff


	//   ....[13]....
        /*00d4*/ 	.word	0xffffffff


	//   ....[14]....
        /*00d8*/ 	.word	0xffffffff


	//   ....[15]....
        /*00dc*/ 	.word	0xffffffff


	//   ....[16]....
        /*00e0*/ 	.word	0xffffffff


	//   ....[17]....
        /*00e4*/ 	.word	0xffffffff


	//   ....[18]....
        /*00e8*/ 	.word	0xffffffff


	//   ....[19]....
        /*00ec*/ 	.word	0xffffffff


	//   ....[20]....
        /*00f0*/ 	.word	0xffffffff


	//   ....[21]....
        /*00f4*/ 	.word	0xffffffff


	//   ....[22]....
        /*00f8*/ 	.word	0xffffffff


	//   ....[23]....
        /*00fc*/ 	.word	0xffffffff


	//   ....[24]....
        /*0100*/ 	.word	0xffffffff


	//   ....[25]....
        /*0104*/ 	.word	0xffffffff


	//   ....[26]....
        /*0108*/ 	.word	0xffffffff


	//   ....[27]....
        /*010c*/ 	.word	0xffffffff


	//   ....[28]....
        /*0110*/ 	.word	0xffffffff


	//   ....[29]....
        /*0114*/ 	.word	0xffffffff


	//   ....[30]....
        /*0118*/ 	.word	0xffffffff


	//   ....[31]....
        /*011c*/ 	.word	0xffffffff


	//   ....[32]....
        /*0120*/ 	.word	0xffffffff


	//   ....[33]....
        /*0124*/ 	.word	0xffffffff


	//   ....[34]....
        /*0128*/ 	.word	0xffffffff


	//   ....[35]....
        /*012c*/ 	.word	0xffffffff


	//   ....[36]....
        /*0130*/ 	.word	0xffffffff


	//   ....[37]....
        /*0134*/ 	.word	0xffffffff


	//   ....[38]....
        /*0138*/ 	.word	0xffffffff


	//   ....[39]....
        /*013c*/ 	.word	0xffffffff


	//   ....[40]....
        /*0140*/ 	.word	0xffffffff


	//   ....[41]....
        /*0144*/ 	.word	0xffffffff


	//   ....[42]....
        /*0148*/ 	.word	0xffffffff


	//   ....[43]....
        /*014c*/ 	.word	0xffffffff


	//   ....[44]....
        /*0150*/ 	.word	0xffffffff


	//   ....[45]....
        /*0154*/ 	.word	0xffffffff


	//   ....[46]....
        /*0158*/ 	.word	0xffffffff


	//   ....[47]....
        /*015c*/ 	.word	0xffffffff


	//   ....[48]....
        /*0160*/ 	.word	0xffffffff


	//   ....[49]....
        /*0164*/ 	.word	0xffffffff


	//   ....[50]....
        /*0168*/ 	.word	0xffffffff


	//   ....[51]....
        /*016c*/ 	.word	0xffffffff


	//   ....[52]....
        /*0170*/ 	.word	0xffffffff


	//   ....[53]....
        /*0174*/ 	.word	0xffffffff


	//   ....[54]....
        /*0178*/ 	.word	0xffffffff


	//   ....[55]....
        /*017c*/ 	.word	0xffffffff


	//   ....[56]....
        /*0180*/ 	.word	0xffffffff


	//   ....[57]....
        /*0184*/ 	.word	0xffffffff


	//   ....[58]....
        /*0188*/ 	.word	0xffffffff


	//   ....[59]....
        /*018c*/ 	.word	0xffffffff


	//   ....[60]....
        /*0190*/ 	.word	0xffffffff


	//   ....[61]....
        /*0194*/ 	.word	0xffffffff


	//   ....[62]....
        /*0198*/ 	.word	0xffffffff


	//   ....[63]....
        /*019c*/ 	.word	0xffffffff


	//   ....[64]....
        /*01a0*/ 	.word	0xffffffff


	//   ....[65]....
        /*01a4*/ 	.word	0xffffffff


	//   ....[66]....
        /*01a8*/ 	.word	0xffffffff


	//   ....[67]....
        /*01ac*/ 	.word	0xffffffff


	//   ....[68]....
        /*01b0*/ 	.word	0xffffffff


	//----- nvinfo : EIATTR_COOP_GROUP_INSTR_OFFSETS
	.align		4
.L_128:
        /*01b4*/ 	.byte	0x04, 0x28
        /*01b6*/ 	.short	(.L_130 - .L_129)


	//   ....[0]....
.L_129:
        /*01b8*/ 	.word	0x00000060


	//   ....[1]....
        /*01bc*/ 	.word	0x00000c80


	//   ....[2]....
        /*01c0*/ 	.word	0x00000cb0


	//   ....[3]....
        /*01c4*/ 	.word	0x00000e60


	//   ....[4]....
        /*01c8*/ 	.word	0x00000e90


	//   ....[5]....
        /*01cc*/ 	.word	0x00000fb0


	//   ....[6]....
        /*01d0*/ 	.word	0x00000fe0


	//   ....[7]....
        /*01d4*/ 	.word	0x00001110


	//   ....[8]....
        /*01d8*/ 	.word	0x00001150


	//   ....[9]....
        /*01dc*/ 	.word	0x00001690


	//   ....[10]....
        /*01e0*/ 	.word	0x000016c0


	//   ....[11]....
        /*01e4*/ 	.word	0x000017a0


	//   ....[12]....
        /*01e8*/ 	.word	0x000017d0


	//   ....[13]....
        /*01ec*/ 	.word	0x00001800


	//   ....[14]....
        /*01f0*/ 	.word	0x00001860


	//   ....[15]....
        /*01f4*/ 	.word	0x000018d0


	//   ....[16]....
        /*01f8*/ 	.word	0x00001900


	//   ....[17]....
        /*01fc*/ 	.word	0x000027d0


	//   ....[18]....
        /*0200*/ 	.word	0x000027e0


	//   ....[19]....
        /*0204*/ 	.word	0x000027f0


	//   ....[20]....
        /*0208*/ 	.word	0x00002800


	//   ....[21]....
        /*020c*/ 	.word	0x000030f0


	//   ....[22]....
        /*0210*/ 	.word	0x000031e0


	//   ....[23]....
        /*0214*/ 	.word	0x00003240


	//   ....[24]....
        /*0218*/ 	.word	0x00003330


	//   ....[25]....
        /*021c*/ 	.word	0x00003360


	//   ....[26]....
        /*0220*/ 	.word	0x00003480


	//   ....[27]....
        /*0224*/ 	.word	0x000034b0


	//   ....[28]....
        /*0228*/ 	.word	0x000035e0


	//   ....[29]....
        /*022c*/ 	.word	0x00005040


	//   ....[30]....
        /*0230*/ 	.word	0x00005050


	//   ....[31]....
        /*0234*/ 	.word	0x00005060


	//   ....[32]....
        /*0238*/ 	.word	0x00005070


	//   ....[33]....
        /*023c*/ 	.word	0x00005400


	//   ....[34]....
        /*0240*/ 	.word	0x00005420


	//   ....[35]....
        /*0244*/ 	.word	0x00005440


	//   ....[36]....
        /*0248*/ 	.word	0x00005460


	//   ....[37]....
        /*024c*/ 	.word	0x00005f40


	//   ....[38]....
        /*0250*/ 	.word	0x00005fa0


	//   ....[39]....
        /*0254*/ 	.word	0x000060a0


	//   ....[40]....
        /*0258*/ 	.word	0x000060f0


	//   ....[41]....
        /*025c*/ 	.word	0x00006120


	//   ....[42]....
        /*0260*/ 	.word	0x00006230


	//   ....[43]....
        /*0264*/ 	.word	0x000062f0


	//   ....[44]....
        /*0268*/ 	.word	0x00006620


	//   ....[45]....
        /*026c*/ 	.word	0x00007ef0


	//   ....[46]....
        /*0270*/ 	.word	0x00007f20


	//   ....[47]....
        /*0274*/ 	.word	0x00007f50


	//   ....[48]....
        /*0278*/ 	.word	0x00007f70


	//   ....[49]....
        /*027c*/ 	.word	0x00007fa0


	//   ....[50]....
        /*0280*/ 	.word	0x00007fc0


	//   ....[51]....
        /*0284*/ 	.word	0x00007fe0


	//   ....[52]....
        /*0288*/ 	.word	0x00007ff0


	//   ....[53]....
        /*028c*/ 	.word	0x00008dc0


	//   ....[54]....
        /*0290*/ 	.word	0x00008e10


	//   ....[55]....
        /*0294*/ 	.word	0x00008e40


	//   ....[56]....
        /*0298*/ 	.word	0x00008e70


	//   ....[57]....
        /*029c*/ 	.word	0x00008ea0


	//   ....[58]....
        /*02a0*/ 	.word	0x00008ed0


	//   ....[59]....
        /*02a4*/ 	.word	0x00008f00


	//   ....[60]....
        /*02a8*/ 	.word	0x00008f20


	//   ....[61]....
        /*02ac*/ 	.word	0x00008f40


	//   ....[62]....
        /*02b0*/ 	.word	0x00008f50


	//   ....[63]....
        /*02b4*/ 	.word	0x00009480


	//   ....[64]....
        /*02b8*/ 	.word	0x000094a0


	//   ....[65]....
        /*02bc*/ 	.word	0x00009920


	//   ....[66]....
        /*02c0*/ 	.word	0x00009940


	//   ....[67]....
        /*02c4*/ 	.word	0x00009dc0


	//   ....[68]....
        /*02c8*/ 	.word	0x00009dd0


	//----- nvinfo : EIATTR_EXIT_INSTR_OFFSETS
	.align		4
.L_130:
        /*02cc*/ 	.byte	0x04, 0x1c
        /*02ce*/ 	.short	(.L_132 - .L_131)


	//   ....[0]....
.L_131:
        /*02d0*/ 	.word	0x00000180


	//   ....[1]....
        /*02d4*/ 	.word	0x00009de0


	//   ....[2]....
        /*02d8*/ 	.word	0x0000a200


	//   ....[3]....
        /*02dc*/ 	.word	0x0000a250


	//   ....[4]....
        /*02e0*/ 	.word	0x0000a280


	//   ....[5]....
        /*02e4*/ 	.word	0x0000a2e0


	//   ....[6]....
        /*02e8*/ 	.word	0x0000a530


	//----- nvinfo : EIATTR_CTAIDZ_USED
	.align		4
.L_132:
        /*02ec*/ 	.byte	0x01, 0x04
	.zero		2


	//----- nvinfo : EIATTR_MAX_THREADS
	.align		4
        /*02f0*/ 	.byte	0x04, 0x05
        /*02f2*/ 	.short	(.L_134 - .L_133)
.L_133:
        /*02f4*/ 	.word	0x00000080
        /*02f8*/ 	.word	0x00000001
        /*02fc*/ 	.word	0x00000001


	//----- nvinfo : EIATTR_CRS_STACK_SIZE
	.align		4
.L_134:
        /*0300*/ 	.byte	0x04, 0x1e
        /*0302*/ 	.short	(.L_136 - .L_135)
.L_135:
        /*0304*/ 	.word	0x00000000
.L_136:


//--------------------- .nv.info._ZN7cutlass13device_kernelIN5flash19enable_sm80_to_sm89INS1_16FlashAttnFwdSm80INS1_25CollectiveMainloopFwdSm80ILi4ELi1ELb0EN4cute5tupleIJNS5_1CILi128EEENS7_ILi48EEENS7_ILi96EEEEEELi96ENS_10bfloat16_tEfNS_4arch4Sm80ELb0ELb0ELb0ELb1ELb1ELb0ELb1ELb1EEENS1_21CollectiveEpilogueFwdINS6_IJS8_SA_S9_EEENS6_IJNS7_ILi1EEESI_SI_EEESC_SE_Li128ELb1ELb1ELb1ELb0EEENS1_36VarlenDynamicPersistentTileSchedulerILi128ELi48ELi128ELi128ELb1ELb1ELb0ELb0ELb1ELb1EEEEEEEEEvNT_6ParamsE --------------------------
	.section	.nv.info._ZN7cutlass13device_kernelIN5flash19enable_sm80_to_sm89INS1_16FlashAttnFwdSm80INS1_25CollectiveMainloopFwdSm80ILi4ELi1ELb0EN4cute5tupleIJNS5_1CILi128EEENS7_ILi48EEENS7_ILi96EEEEEELi96ENS_10bfloat16_tEfNS_4arch4Sm80ELb0ELb0ELb0ELb1ELb1ELb0ELb1ELb1EEENS1_21CollectiveEpilogueFwdINS6_IJS8_SA_S9_EEENS6_IJNS7_ILi1EEESI_SI_EEESC_SE_Li128ELb1ELb1ELb1ELb0EEENS1_36VarlenDynamicPersistentTileSchedulerILi128ELi48ELi128ELi128ELb1ELb1ELb0ELb0ELb1ELb1EEEEEEEEEvNT_6ParamsE,"",@"SHT_CUDA_INFO"
	.sectionflags	@""
	.align	4


	//----- nvinfo : EIATTR_CUDA_API_VERSION
	.align		4
        /*0000*/ 	.byte	0x04, 0x37
        /*0002*/ 	.short	(.L_138 - .L_137)
.L_137:
        /*0004*/ 	.word	0x00000082


	//----- nvinfo : EIATTR_SW2861232_WAR
	.align		4
.L_138:
        /*0008*/ 	.byte	0x01, 0x35
	.zero		2


	//----- nvinfo : EIATTR_PARAM_CBANK
	.align		4
        /*000c*/ 	.byte	0x04, 0x0a
        /*000e*/ 	.short	(.L_140 - .L_139)
	.align		4
.L_139:
        /*0010*/ 	.word	index@(.nv.constant0._ZN7cutlass13device_kernelIN5flash19enable_sm80_to_sm89INS1_16FlashAttnFwdSm80INS1_25CollectiveMainloopFwdSm80ILi4ELi1ELb0EN4cute5tupleIJNS5_1CILi128EEENS7_ILi48EEENS7_ILi96EEEEEELi96ENS_10bfloat16_tEfNS_4arch4Sm80ELb0ELb0ELb0ELb1ELb1ELb0ELb1ELb1EEENS1_21CollectiveEpilogueFwdINS6_IJS8_SA_S9_EEENS6_IJNS7_ILi1EEESI_SI_EEESC_SE_Li128ELb1ELb1ELb1ELb0EEENS1_36VarlenDynamicPersistentTileSchedulerILi128ELi48ELi128ELi128ELb1ELb1ELb0ELb0ELb1ELb1EEEEEEEEEvNT_6ParamsE)
        /*0014*/ 	.short	0x0160
        /*0016*/ 	.short	0x0438


	//----- nvinfo : EIATTR_CBANK_PARAM_SIZE
	.align		4
.L_140:
        /*0018*/ 	.byte	0x03, 0x19
        /*001a*/ 	.short	0x0438


	//----- nvinfo : EIATTR_KPARAM_INFO
	.align		4
        /*001c*/ 	.byte	0x04, 0x17
        /*001e*/ 	.short	(.L_142 - .L_141)
.L_141:
        /*0020*/ 	.word	0x00000000
        /*0024*/ 	.short	0x0000
        /*0026*/ 	.short	0x0000
        /*0028*/ 	.byte	0x00, 0xf0, 0xe1, 0x10


	//----- nvinfo : EIATTR_MAXREG_COUNT
	.align		4
.L_142:
        /*002c*/ 	.byte	0x03, 0x1b
        /*002e*/ 	.short	0x00ff


	//----- nvinfo : EIATTR_NUM_BARRIERS
	.align		4
        /*0030*/ 	.byte	0x02, 0x4c
        /*0032*/ 	.byte	0x06
	.zero		1


	//----- nvinfo : EIATTR_ANNOTATIONS
	.align		4
        /*0034*/ 	.byte	0x04, 0x55
        /*0036*/ 	.short	(.L_144 - .L_143)


	//   ....[0]....
.L_143:
        /*0038*/ 	.word	0x00000001
        /*003c*/ 	.byte	0x70, 0x00, 0x00, 0x00, 0x01, 0x00, 0x00, 0x00, 0xe0, 0x0e, 0x00, 0x00, 0x01, 0x00, 0x00, 0x00
        /* <DEDUP_REMOVED lines=52> */
        /*038c*/ 	.byte	0xf0, 0xb7, 0x00, 0x00, 0x01, 0x00, 0x00, 0x00, 0xb0, 0xc2, 0x00, 0x00


	//----- nvinfo : EIATTR_MERCURY_ISA_VERSION
	.align		4
.L_144:
        /*0398*/ 	.byte	0x03, 0x5f
        /*039a*/ 	.short	0x0000


	//----- nvinfo : EIATTR_INT_WARP_WIDE_INSTR_OFFSETS
	.align		4
        /*039c*/ 	.byte	0x04, 0x31
        /*039e*/ 	.short	(.L_146 - .L_145)


	//   ....[0]....
.L_145:
        /*03a0*/ 	.word	0x00008a80


	//   ....[1]....
        /*03a4*/ 	.word	0x00008b00


	//----- nvinfo : EIATTR_COOP_GROUP_MASK_REGIDS
	.align		4
.L_146:
        /*03a8*/ 	.byte	0x04, 0x29
        /*03aa*/ 	.short	(.L_148 - .L_147)


	//   ....[0]....
.L_147:
        /*03ac*/ 	.word	0xffffffff


	//   ....[1]....
        /*03b0*/ 	.word	0xffffffff


	//   ....[2]....
        /*03b4*/ 	.word	0xffffffff


	//   ....[3]....
        /*03b8*/ 	.word	0xffffffff


	//   ....[4]....
        /*03bc*/ 	.word	0xffffffff


	//   ....[5]....
        /*03c0*/ 	.word	0xffffffff


	//   ....[6]....
        /*03c4*/ 	.word	0xffffffff


	//   ....[7]....
        /*03c8*/ 	.word	0xffffffff


	//   ....[8]....
        /*03cc*/ 	.word	0xffffffff


	//   ....[9]....
        /*03d0*/ 	.word	0xffffffff


	//   ....[10]....
        /*03d4*/ 	.word	0xffffffff


	//   ....[11]....
        /*03d8*/ 	.word	0xffffffff


	//   ....[12]....
        /*03dc*/ 	.word	0xffffffff


	//   ....[13]....
        /*03e0*/ 	.word	0xffffffff


	//   ....[14]....
        /*03e4*/ 	.word	0xffffffff


	//   ....[15]....
        /*03e8*/ 	.word	0xffffffff


	//   ....[16]....
        /*03ec*/ 	.word	0xffffffff


	//   ....[17]....
        /*03f0*/ 	.word	0xffffffff


	//   ....[18]....
        /*03f4*/ 	.word	0xffffffff


	//   ....[19]....
        /*03f8*/ 	.word	0xffffffff


	//   ....[20]....
        /*03fc*/ 	.word	0xffffffff


	//   ....[21]....
        /*0400*/ 	.word	0xffffffff


	//   ....[22]....
        /*0404*/ 	.word	0xffffffff


	//   ....[23]....
        /*0408*/ 	.word	0xffffffff


	//   ....[24]....
        /*040c*/ 	.word	0xffffffff


	//   ....[25]....
        /*0410*/ 	.word	0xffffffff


	//   ....[26]....
        /*0414*/ 	.word	0xffffffff


	//   ....[27]....
        /*0418*/ 	.word	0xffffffff


	//   ....[28]....
        /*041c*/ 	.word	0xffffffff


	//   ....[29]....
        /*0420*/ 	.word	0xffffffff


	//   ....[30]....
        /*0424*/ 	.word	0xffffffff


	//   ....[31]....
        /*0428*/ 	.word	0xffffffff


	//   ....[32]....
        /*042c*/ 	.word	0xffffffff


	//   ....[33]....
        /*0430*/ 	.word	0xffffffff


	//   ....[34]....
        /*0434*/ 	.word	0xffffffff


	//   ....[35]....
        /*0438*/ 	.word	0xffffffff


	//   ....[36]....
        /*043c*/ 	.word	0xffffffff


	//   ....[37]....
        /*0440*/ 	.word	0xffffffff


	//   ....[38]....
        /*0444*/ 	.word	0xffffffff


	//   ....[39]....
        /*0448*/ 	.word	0xffffffff


	//   ....[40]....
        /*044c*/ 	.word	0xffffffff


	//   ....[41]....
        /*0450*/ 	.word	0xffffffff


	//   ....[42]....
        /*0454*/ 	.word	0xffffffff


	//   ....[43]....
        /*0458*/ 	.word	0xffffffff


	//   ....[44]....
        /*045c*/ 	.word	0xffffffff


	//   ....[45]....
        /*0460*/ 	.word	0xffffffff


	//   ....[46]....
        /*0464*/ 	.word	0xffffffff


	//   ....[47]....
        /*0468*/ 	.word	0xffffffff


	//   ....[48]....
        /*046c*/ 	.word	0xffffffff


	//   ....[49]....
        /*0470*/ 	.word	0xffffffff


	//   ....[50]....
        /*0474*/ 	.word	0xffffffff


	//   ....[51]....
        /*0478*/ 	.word	0xffffffff


	//   ....[52]....
        /*047c*/ 	.word	0xffffffff


	//   ....[53]....
        /*0480*/ 	.word	0xffffffff


	//   ....[54]....
        /*0484*/ 	.word	0xffffffff


	//   ....[55]....
        /*0488*/ 	.word	0xffffffff


	//   ....[56]....
        /*048c*/ 	.word	0xffffffff


	//   ....[57]....
        /*0490*/ 	.word	0xffffffff


	//   ....[58]....
        /*0494*/ 	.word	0xffffffff


	//   ....[59]....
        /*0498*/ 	.word	0xffffffff


	//   ....[60]....
        /*049c*/ 	.word	0xffffffff


	//   ....[61]....
        /*04a0*/ 	.word	0xffffffff


	//   ....[62]....
        /*04a4*/ 	.word	0xffffffff


	//   ....[63]....
        /*04a8*/ 	.word	0xffffffff


	//   ....[64]....
        /*04ac*/ 	.word	0xffffffff


	//   ....[65]....
        /*04b0*/ 	.word	0xffffffff


	//   ....[66]....
        /*04b4*/ 	.word	0xffffffff


	//   ....[67]....
        /*04b8*/ 	.word	0xffffffff


	//   ....[68]....
        /*04bc*/ 	.word	0xffffffff


	//   ....[69]....
        /*04c0*/ 	.word	0xffffffff


	//   ....[70]....
        /*04c4*/ 	.word	0xffffffff


	//   ....[71]....
        /*04c8*/ 	.word	0xffffffff


	//   ....[72]....
        /*04cc*/ 	.word	0xffffffff


	//   ....[73]....
        /*04d0*/ 	.word	0xffffffff


	//   ....[74]....
        /*04d4*/ 	.word	0xffffffff


	//   ....[75]....
        /*04d8*/ 	.word	0xffffffff


	//   ....[76]....
        /*04dc*/ 	.word	0xffffffff


	//   ....[77]....
        /*04e0*/ 	.word	0xffffffff


	//   ....[78]....
        /*04e4*/ 	.word	0xffffffff


	//   ....[79]....
        /*04e8*/ 	.word	0xffffffff


	//   ....[80]....
        /*04ec*/ 	.word	0xffffffff


	//   ....[81]....
        /*04f0*/ 	.word	0xffffffff


	//   ....[82]....
        /*04f4*/ 	.word	0xffffffff


	//   ....[83]....
        /*04f8*/ 	.word	0xffffffff


	//   ....[84]....
        /*04fc*/ 	.word	0xffffffff


	//   ....[85]....
        /*0500*/ 	.word	0xffffffff


	//   ....[86]....
        /*0504*/ 	.word	0xffffffff


	//   ....[87]....
        /*0508*/ 	.word	0xffffffff


	//   ....[88]....
        /*050c*/ 	.word	0xffffffff


	//   ....[89]....
        /*0510*/ 	.word	0xffffffff


	//   ....[90]....
        /*0514*/ 	.word	0xffffffff


	//   ....[91]....
        /*0518*/ 	.word	0xffffffff


	//   ....[92]....
        /*051c*/ 	.word	0xffffffff


	//   ....[93]....
        /*0520*/ 	.word	0xffffffff


	//   ....[94]....
        /*0524*/ 	.word	0xffffffff


	//   ....[95]....
        /*0528*/ 	.word	0xffffffff


	//   ....[96]....
        /*052c*/ 	.word	0xffffffff


	//   ....[97]....
        /*0530*/ 	.word	0xffffffff


	//   ....[98]....
        /*0534*/ 	.word	0xffffffff


	//   ....[99]....
        /*0538*/ 	.word	0xffffffff


	//   ....[100]....
        /*053c*/ 	.word	0xffffffff


	//   ....[101]....
        /*0540*/ 	.word	0xffffffff


	//   ....[102]....
        /*0544*/ 	.word	0xffffffff


	//   ....[103]....
        /*0548*/ 	.word	0xffffffff


	//   ....[104]....
        /*054c*/ 	.word	0xffffffff


	//   ....[105]....
        /*0550*/ 	.word	0xffffffff


	//   ....[106]....
        /*0554*/ 	.word	0xffffffff


	//   ....[107]....
        /*0558*/ 	.word	0xffffffff


	//   ....[108]....
        /*055c*/ 	.word	0xffffffff


	//   ....[109]....
        /*0560*/ 	.word	0xffffffff


	//   ....[110]....
        /*0564*/ 	.word	0xffffffff


	//   ....[111]....
        /*0568*/ 	.word	0xffffffff


	//   ....[112]....
        /*056c*/ 	.word	0xffffffff


	//   ....[113]....
        /*0570*/ 	.word	0xffffffff


	//   ....[114]....
        /*0574*/ 	.word	0xffffffff


	//   ....[115]....
        /*0578*/ 	.word	0xffffffff


	//   ....[116]....
        /*057c*/ 	.word	0xffffffff


	//   ....[117]....
        /*0580*/ 	.word	0xffffffff


	//   ....[118]....
        /*0584*/ 	.word	0xffffffff


	//   ....[119]....
        /*0588*/ 	.word	0xffffffff


	//   ....[120]....
        /*058c*/ 	.word	0xffffffff


	//   ....[121]....
        /*0590*/ 	.word	0xffffffff


	//   ....[122]....
        /*0594*/ 	.word	0xffffffff


	//   ....[123]....
        /*0598*/ 	.word	0xffffffff


	//   ....[124]....
        /*059c*/ 	.word	0xffffffff


	//   ....[125]....
        /*05a0*/ 	.word	0xffffffff


	//   ....[126]....
        /*05a4*/ 	.word	0xffffffff


	//   ....[127]....
        /*05a8*/ 	.word	0xffffffff


	//   ....[128]....
        /*05ac*/ 	.word	0xffffffff


	//   ....[129]....
        /*05b0*/ 	.word	0xffffffff


	//   ....[130]....
        /*05b4*/ 	.word	0xffffffff


	//   ....[131]....
        /*05b8*/ 	.word	0xffffffff


	//   ....[132]....
        /*05bc*/ 	.word	0xffffffff


	//   ....[133]....
        /*05c0*/ 	.word	0xffffffff


	//   ....[134]....
        /*05c4*/ 	.word	0xffffffff


	//   ....[135]....
        /*05c8*/ 	.word	0xffffffff


	//   ....[136]....
        /*05cc*/ 	.word	0xffffffff


	//   ....[137]....
        /*05d0*/ 	.word	0xffffffff


	//   ....[138]....
        /*05d4*/ 	.word	0xffffffff


	//   ....[139]....
        /*05d8*/ 	.word	0xffffffff


	//   ....[140]....
        /*05dc*/ 	.word	0xffffffff


	//   ....[141]....
        /*05e0*/ 	.word	0xffffffff


	//   ....[142]....
        /*05e4*/ 	.word	0xffffffff


	//   ....[143]....
        /*05e8*/ 	.word	0xffffffff


	//   ....[144]....
        /*05ec*/ 	.word	0xffffffff


	//   ....[145]....
        /*05f0*/ 	.word	0xffffffff


	//   ....[146]....
        /*05f4*/ 	.word	0xffffffff


	//   ....[147]....
        /*05f8*/ 	.word	0xffffffff


	//   ....[148]....
        /*05fc*/ 	.word	0xffffffff


	//   ....[149]....
        /*0600*/ 	.word	0xffffffff


	//   ....[150]....
        /*0604*/ 	.word	0xffffffff


	//   ....[151]....
        /*0608*/ 	.word	0xffffffff


	//   ....[152]....
        /*060c*/ 	.word	0xffffffff


	//   ....[153]....
        /*0610*/ 	.word	0xffffffff


	//   ....[154]....
        /*0614*/ 	.word	0xffffffff


	//   ....[155]....
        /*0618*/ 	.word	0xffffffff


	//   ....[156]....
        /*061c*/ 	.word	0xffffffff


	//   ....[157]....
        /*0620*/ 	.word	0xffffffff


	//   ....[158]....
        /*0624*/ 	.word	0xffffffff


	//   ....[159]....
        /*0628*/ 	.word	0xffffffff


	//   ....[160]....
        /*062c*/ 	.word	0xffffffff


	//   ....[161]....
        /*0630*/ 	.word	0xffffffff


	//   ....[162]....
        /*0634*/ 	.word	0xffffffff


	//   ....[163]....
        /*0638*/ 	.word	0xffffffff


	//   ....[164]....
        /*063c*/ 	.word	0xffffffff


	//   ....[165]....
        /*0640*/ 	.word	0xffffffff


	//   ....[166]....
        /*0644*/ 	.word	0xffffffff


	//   ....[167]....
        /*0648*/ 	.word	0xffffffff


	//   ....[168]....
        /*064c*/ 	.word	0xffffffff


	//   ....[169]....
        /*0650*/ 	.word	0xffffffff


	//   ....[170]....
        /*0654*/ 	.word	0xffffffff


	//   ....[171]....
        /*0658*/ 	.word	0xffffffff


	//   ....[172]....
        /*065c*/ 	.word	0xffffffff


	//   ....[173]....
        /*0660*/ 	.word	0xffffffff


	//   ....[174]....
        /*0664*/ 	.word	0xffffffff


	//   ....[175]....
        /*0668*/ 	.word	0xffffffff


	//   ....[176]....
        /*066c*/ 	.word	0xffffffff


	//   ....[177]....
        /*0670*/ 	.word	0xffffffff


	//   ....[178]....
        /*0674*/ 	.word	0xffffffff


	//   ....[179]....
        /*0678*/ 	.word	0xffffffff


	//   ....[180]....
        /*067c*/ 	.word	0xffffffff


	//   ....[181]....
        /*0680*/ 	.word	0xffffffff


	//   ....[182]....
        /*0684*/ 	.word	0xffffffff


	//   ....[183]....
        /*0688*/ 	.word	0xffffffff


	//   ....[184]....
        /*068c*/ 	.word	0xffffffff


	//   ....[185]....
        /*0690*/ 	.word	0xffffffff


	//   ....[186]....
        /*0694*/ 	.word	0xffffffff


	//   ....[187]....
        /*0698*/ 	.word	0xffffffff


	//   ....[188]....
        /*069c*/ 	.word	0xffffffff


	//   ....[189]....
        /*06a0*/ 	.word	0xffffffff


	//   ....[190]....
        /*06a4*/ 	.word	0xffffffff


	//   ....[191]....
        /*06a8*/ 	.word	0xffffffff


	//   ....[192]....
        /*06ac*/ 	.word	0xffffffff


	//   ....[193]....
        /*06b0*/ 	.word	0xffffffff


	//   ....[194]....
        /*06b4*/ 	.word	0xffffffff


	//   ....[195]....
        /*06b8*/ 	.word	0xffffffff


	//   ....[196]....
        /*06bc*/ 	.word	0xffffffff


	//   ....[197]....
        /*06c0*/ 	.word	0xffffffff


	//   ....[198]....
        /*06c4*/ 	.word	0xffffffff


	//   ....[199]....
        /*06c8*/ 	.word	0xffffffff


	//   ....[200]....
        /*06cc*/ 	.word	0xffffffff


	//   ....[201]....
        /*06d0*/ 	.word	0xffffffff


	//   ....[202]....
        /*06d4*/ 	.word	0xffffffff


	//   ....[203]....
        /*06d8*/ 	.word	0xffffffff


	//   ....[204]....
        /*06dc*/ 	.word	0xffffffff


	//   ....[205]....
        /*06e0*/ 	.word	0xffffffff


	//   ....[206]....
        /*06e4*/ 	.word	0xffffffff


	//   ....[207]....
        /*06e8*/ 	.word	0xffffffff


	//   ....[208]....
        /*06ec*/ 	.word	0xffffffff


	//   ....[209]....
        /*06f0*/ 	.word	0xffffffff


	//   ....[210]....
        /*06f4*/ 	.word	0xffffffff


	//   ....[211]....
        /*06f8*/ 	.word	0xffffffff


	//   ....[212]....
        /*06fc*/ 	.word	0xffffffff


	//   ....[213]....
        /*0700*/ 	.word	0xffffffff


	//   ....[214]....
        /*0704*/ 	.word	0xffffffff


	//   ....[215]....
        /*0708*/ 	.word	0xffffffff


	//----- nvinfo : EIATTR_COOP_GROUP_INSTR_OFFSETS
	.align		4
.L_148:
        /*070c*/ 	.byte	0x04, 0x28
        /*070e*/ 	.short	(.L_150 - .L_149)


	//   ....[0]....
.L_149:
        /*0710*/ 	.word	0x00000050


	//   ....[1]....
        /*0714*/ 	.word	0x000001e0


	//   ....[2]....
        /*0718*/ 	.word	0x00000210


	//   ....[3]....
        /*071c*/ 	.word	0x00000240


	//   ....[4]....
        /*0720*/ 	.word	0x00000270


	//   ....[5]....
        /*0724*/ 	.word	0x000002a0


	//   ....[6]....
        /*0728*/ 	.word	0x000002d0


	//   ....[7]....
        /*072c*/ 	.word	0x00000440


	//   ....[8]....
        /*0730*/ 	.word	0x00000480


	//   ....[9]....
        /*0734*/ 	.word	0x000004b0


	//   ....[10]....
        /*0738*/ 	.word	0x000004e0


	//   ....[11]....
        /*073c*/ 	.word	0x00000510


	//   ....[12]....
        /*0740*/ 	.word	0x00000540


	//   ....[13]....
        /*0744*/ 	.word	0x000005d0


	//   ....[14]....
        /*0748*/ 	.word	0x00000600


	//   ....[15]....
        /*074c*/ 	.word	0x00000620


	//   ....[16]....
        /*0750*/ 	.word	0x00000680


	//   ....[17]....
        /*0754*/ 	.word	0x000022e0


	//   ....[18]....
        /*0758*/ 	.word	0x00002300


	//   ....[19]....
        /*075c*/ 	.word	0x00002490


	//   ....[20]....
        /*0760*/ 	.word	0x000024a0


	//   ....[21]....
        /*0764*/ 	.word	0x00002620


	//   ....[22]....
        /*0768*/ 	.word	0x00002640


	//   ....[23]....
        /*076c*/ 	.word	0x000027c0


	//   ....[24]....
        /*0770*/ 	.word	0x000027d0


	//   ....[25]....
        /*0774*/ 	.word	0x00002c60


	//   ....[26]....
        /*0778*/ 	.word	0x00002c90


	//   ....[27]....
        /*077c*/ 	.word	0x00002cb0


	//   ....[28]....
        /*0780*/ 	.word	0x00002cd0


	//   ....[29]....
        /*0784*/ 	.word	0x00002d50


	//   ....[30]....
        /*0788*/ 	.word	0x00002da0


	//   ....[31]....
        /*078c*/ 	.word	0x00003100


	//   ....[32]....
        /*0790*/ 	.word	0x00003110


	//   ....[33]....
        /*0794*/ 	.word	0x00003aa0


	//   ....[34]....
        /*0798*/ 	.word	0x00003ac0


	//   ....[35]....
        /*079c*/ 	.word	0x00003c10


	//   ....[36]....
        /*07a0*/ 	.word	0x00003c20


	//   ....[37]....
        /*07a4*/ 	.word	0x00004400


	//   ....[38]....
        /*07a8*/ 	.word	0x00004430


	//   ....[39]....
        /*07ac*/ 	.word	0x00004440


	//   ....[40]....
        /*07b0*/ 	.word	0x00004450


	//   ....[41]....
        /*07b4*/ 	.word	0x00004460


	//   ....[42]....
        /*07b8*/ 	.word	0x00004490


	//   ....[43]....
        /*07bc*/ 	.word	0x000044b0


	//   ....[44]....
        /*07c0*/ 	.word	0x000044d0


	//   ....[45]....
        /*07c4*/ 	.word	0x00005800


	//   ....[46]....
        /*07c8*/ 	.word	0x00005820


	//   ....[47]....
        /*07cc*/ 	.word	0x00005960


	//   ....[48]....
        /*07d0*/ 	.word	0x00005970


	//   ....[49]....
        /*07d4*/ 	.word	0x000062c0


	//   ....[50]....
        /*07d8*/ 	.word	0x000062e0


	//   ....[51]....
        /*07dc*/ 	.word	0x00006400


	//   ....[52]....
        /*07e0*/ 	.word	0x00006410


	//   ....[53]....
        /*07e4*/ 	.word	0x00006840


	//   ....[54]....
        /*07e8*/ 	.word	0x00006870


	//   ....[55]....
        /*07ec*/ 	.word	0x00006880


	//   ....[56]....
        /*07f0*/ 	.word	0x00006890


	//   ....[57]....
        /*07f4*/ 	.word	0x000068a0


	//   ....[58]....
        /*07f8*/ 	.word	0x000068f0


	//   ....[59]....
        /*07fc*/ 	.word	0x00006900


	//   ....[60]....
        /*0800*/ 	.word	0x00006910


	//   ....[61]....
        /*0804*/ 	.word	0x000080e0


	//   ....[62]....
        /*0808*/ 	.word	0x000080f0


	//   ....[63]....
        /*080c*/ 	.word	0x00008100


	//   ....[64]....
        /*0810*/ 	.word	0x00008110


	//   ....[65]....
        /*0814*/ 	.word	0x00008140


	//   ....[66]....
        /*0818*/ 	.word	0x00008160


	//   ....[67]....
        /*081c*/ 	.word	0x00008180


	//   ....[68]....
        /*0820*/ 	.word	0x00008190


	//   ....[69]....
        /*0824*/ 	.word	0x000096e0


	//   ....[70]....
        /*0828*/ 	.word	0x000096f0


	//   ....[71]....
        /*082c*/ 	.word	0x00009700


	//   ....[72]....
        /*0830*/ 	.word	0x00009710


	//   ....[73]....
        /*0834*/ 	.word	0x00009720


	//   ....[74]....
        /*0838*/ 	.word	0x00009730


	//   ....[75]....
        /*083c*/ 	.word	0x00009740


	//   ....[76]....
        /*0840*/ 	.word	0x00009760


	//   ....[77]....
        /*0844*/ 	.word	0x00009b60


	//   ....[78]....
        /*0848*/ 	.word	0x00009b80


	//   ....[79]....
        /*084c*/ 	.word	0x00009ce0


	//   ....[80]....
        /*0850*/ 	.word	0x00009cf0


	//   ....[81]....
        /*0854*/ 	.word	0x00009e50


	//   ....[82]....
        /*0858*/ 	.word	0x00009e70


	//   ....[83]....
        /*085c*/ 	.word	0x00009fd0


	//   ....[84]....
        /*0860*/ 	.word	0x00009fe0


	//   ....[85]....
        /*0864*/ 	.word	0x0000a330


	//   ....[86]....
        /*0868*/ 	.word	0x0000a350


	//   ....[87]....
        /*086c*/ 	.word	0x0000a7e0


	//   ....[88]....
        /*0870*/ 	.word	0x0000a7f0


	//   ....[89]....
        /*0874*/ 	.word	0x0000ac80


	//   ....[90]....
        /*0878*/ 	.word	0x0000aca0


	//   ....[91]....
        /*087c*/ 	.word	0x0000b130


	//   ....[92]....
        /*0880*/ 	.word	0x0000b140


	//   ....[93]....
        /*0884*/ 	.word	0x0000bce0


	//   ....[94]....
        /*0888*/ 	.word	0x0000bd00


	//   ....[95]....
        /*088c*/ 	.word	0x0000be70


	//   ....[96]....
        /*0890*/ 	.word	0x0000be80


	//   ....[97]....
        /*0894*/ 	.word	0x0000bfe0


	//   ....[98]....
        /*0898*/ 	.word	0x0000c000


	//   ....[99]....
        /*089c*/ 	.word	0x0000c160


	//   ....[100]....
        /*08a0*/ 	.word	0x0000c170


	//   ....[101]....
        /*08a4*/ 	.word	0x0000c370


	//   ....[102]....
        /*08a8*/ 	.word	0x0000c390


	//   ....[103]....
        /*08ac*/ 	.word	0x0000c4b0


	//   ....[104]....
        /*08b0*/ 	.word	0x0000c4f0


	//   ....[105]....
        /*08b4*/ 	.word	0x0000c520


	//   ....[106]....
        /*08b8*/ 	.word	0x0000c550


	//   ....[107]....
        /*08bc*/ 	.word	0x0000c580


	//   ....[108]....
        /*08c0*/ 	.word	0x0000c5b0


	//   ....[109]....
        /*08c4*/ 	.word	0x0000c700


	//   ....[110]....
        /*08c8*/ 	.word	0x0000c740


	//   ....[111]....
        /*08cc*/ 	.word	0x0000c770


	//   ....[112]....
        /*08d0*/ 	.word	0x0000c7a0


	//   ....[113]....
        /*08d4*/ 	.word	0x0000c7d0


	//   ....[114]....
        /*08d8*/ 	.word	0x0000c800


	//   ....[115]....
        /*08dc*/ 	.word	0x0000c890


	//   ....[116]....
        /*08e0*/ 	.word	0x0000c8c0


	//   ....[117]....
        /*08e4*/ 	.word	0x0000c8d0


	//   ....[118]....
        /*08e8*/ 	.word	0x0000c930


	//   ....[119]....
        /*08ec*/ 	.word	0x0000ce60


	//   ....[120]....
        /*08f0*/ 	.word	0x0000cec0


	//   ....[121]....
        /*08f4*/ 	.word	0x0000cf10


	//   ....[122]....
        /*08f8*/ 	.word	0x0000cf60


	//   ....[123]....
        /*08fc*/ 	.word	0x0000cfb0


	//   ....[124]....
        /*0900*/ 	.word	0x0000d020


	//   ....[125]....
        /*0904*/ 	.word	0x0000d070


	//   ....[126]....
        /*0908*/ 	.word	0x0000d0d0


	//   ....[127]....
        /*090c*/ 	.word	0x0000d140


	//   ....[128]....
        /*0910*/ 	.word	0x0000d1a0


	//   ....[129]....
        /*0914*/ 	.word	0x0000d210


	//   ....[130]....
        /*0918*/ 	.word	0x0000d280


	//   ....[131]....
        /*091c*/ 	.word	0x0000d2f0


	//   ....[132]....
        /*0920*/ 	.word	0x0000d350


	//   ....[133]....
        /*0924*/ 	.word	0x0000d3c0


	//   ....[134]....
        /*0928*/ 	.word	0x0000d430


	//   ....[135]....
        /*092c*/ 	.word	0x0000d4a0


	//   ....[136]....
        /*0930*/ 	.word	0x0000d500


	//   ....[137]....
        /*0934*/ 	.word	0x0000d570


	//   ....[138]....
        /*0938*/ 	.word	0x0000d5d0


	//   ....[139]....
        /*093c*/ 	.word	0x0000d640


	//   ....[140]....
        /*0940*/ 	.word	0x0000d6b0


	//   ....[141]....
        /*0944*/ 	.word	0x0000d720


	//   ....[142]....
        /*0948*/ 	.word	0x0000d780


	//   ....[143]....
        /*094c*/ 	.word	0x0000d7e0


	//   ....[144]....
        /*0950*/ 	.word	0x0000d840


	//   ....[145]....
        /*0954*/ 	.word	0x0000d890


	//   ....[146]....
        /*0958*/ 	.word	0x0000d8e0


	//   ....[147]....
        /*095c*/ 	.word	0x0000d930


	//   ....[148]....
        /*0960*/ 	.word	0x0000d980


	//   ....[149]....
        /*0964*/ 	.word	0x0000d9d0


	//   ....[150]....
        /*0968*/ 	.word	0x0000da20


	//   ....[151]....
        /*096c*/ 	.word	0x0000da90


	//   ....[152]....
        /*0970*/ 	.word	0x0000db00


	//   ....[153]....
        /*0974*/ 	.word	0x0000db60


	//   ....[154]....
        /*0978*/ 	.word	0x0000dbd0


	//   ....[155]....
        /*097c*/ 	.word	0x0000dc40


	//   ....[156]....
        /*0980*/ 	.word	0x0000dcb0


	//   ....[157]....
        /*0984*/ 	.word	0x0000dd10


	//   ....[158]....
        /*0988*/ 	.word	0x0000dd60


	//   ....[159]....
        /*098c*/ 	.word	0x0000ddc0


	//   ....[160]....
        /*0990*/ 	.word	0x0000de10


	//   ....[161]....
        /*0994*/ 	.word	0x0000de50


	//   ....[162]....
        /*0998*/ 	.word	0x0000dea0


	//   ....[163]....
        /*099c*/ 	.word	0x0000dee0


	//   ....[164]....
        /*09a0*/ 	.word	0x0000df30


	//   ....[165]....
        /*09a4*/ 	.word	0x0000df70


	//   ....[166]....
        /*09a8*/ 	.word	0x0000dfd0


	//   ....[167]....
        /*09ac*/ 	.word	0x0000e010


	//   ....[168]....
        /*09b0*/ 	.word	0x0000e060


	//   ....[169]....
        /*09b4*/ 	.word	0x0000e0b0


	//   ....[170]....
        /*09b8*/ 	.word	0x0000e100


	//   ....[171]....
        /*09bc*/ 	.word	0x0000e150


	//   ....[172]....
        /*09c0*/ 	.word	0x0000e1a0


	//   ....[173]....
        /*09c4*/ 	.word	0x0000e1f0


	//   ....[174]....
        /*09c8*/ 	.word	0x0000e260


	//   ....[175]....
        /*09cc*/ 	.word	0x0000e2d0


	//   ....[176]....
        /*09d0*/ 	.word	0x0000e340


	//   ....[177]....
        /*09d4*/ 	.word	0x0000e3a0


	//   ....[178]....
        /*09d8*/ 	.word	0x0000e410


	//   ....[179]....
        /*09dc*/ 	.word	0x0000e480


	//   ....[180]....
        /*09e0*/ 	.word	0x0000e4f0


	//   ....[181]....
        /*09e4*/ 	.word	0x0000e550


	//   ....[182]....
        /*09e8*/ 	.word	0x0000e5c0


	//   ....[183]....
        /*09ec*/ 	.word	0x0000e630


	//   ....[184]....
        /*09f0*/ 	.word	0x0000e6a0


	//   ....[185]....
        /*09f4*/ 	.word	0x0000e700


	//   ....[186]....
        /*09f8*/ 	.word	0x0000e770


	//   ....[187]....
        /*09fc*/ 	.word	0x0000e7e0


	//   ....[188]....
        /*0a00*/ 	.word	0x0000e850


	//   ....[189]....
        /*0a04*/ 	.word	0x0000e8b0


	//   ....[190]....
        /*0a08*/ 	.word	0x0000e920


	//   ....[191]....
        /*0a0c*/ 	.word	0x0000e990


	//   ....[192]....
        /*0a10*/ 	.word	0x0000ea00


	//   ....[193]....
        /*0a14*/ 	.word	0x0000ea60


	//   ....[194]....
        /*0a18*/ 	.word	0x0000ead0


	//   ....[195]....
        /*0a1c*/ 	.word	0x0000eb40


	//   ....[196]....
        /*0a20*/ 	.word	0x0000ebb0


	//   ....[197]....
        /*0a24*/ 	.word	0x0000ec10


	//   ....[198]....
        /*0a28*/ 	.word	0x0000ec80


	//   ....[199]....
        /*0a2c*/ 	.word	0x0000ecf0


	//   ....[200]....
        /*0a30*/ 	.word	0x0000ed40


	//   ....[201]....
        /*0a34*/ 	.word	0x0000ed80


	//   ....[202]....
        /*0a38*/ 	.word	0x0000edd0


	//   ....[203]....
        /*0a3c*/ 	.word	0x0000ee20


	//   ....[204]....
        /*0a40*/ 	.word	0x0000ee70


	//   ....[205]....
        /*0a44*/ 	.word	0x0000eee0


	//   ....[206]....
        /*0a48*/ 	.word	0x0000ef30


	//   ....[207]....
        /*0a4c*/ 	.word	0x0000ef80


	//   ....[208]....
        /*0a50*/ 	.word	0x0000efd0


	//   ....[209]....
        /*0a54*/ 	.word	0x0000f020


	//   ....[210]....
        /*0a58*/ 	.word	0x0000f070


	//   ....[211]....
        /*0a5c*/ 	.word	0x0000f0e0


	//   ....[212]....
        /*0a60*/ 	.word	0x0000f130


	//   ....[213]....
        /*0a64*/ 	.word	0x0000f190


	//   ....[214]....
        /*0a68*/ 	.word	0x0000f1f0


	//   ....[215]....
        /*0a6c*/ 	.word	0x0000f260


	//----- nvinfo : EIATTR_EXIT_INSTR_OFFSETS
	.align		4
.L_150:
        /*0a70*/ 	.byte	0x04, 0x1c
        /*0a72*/ 	.short	(.L_152 - .L_151)


	//   ....[0]....
.L_151:
        /*0a74*/ 	.word	0x00000b40


	//   ....[1]....
        /*0a78*/ 	.word	0x0000ce20


	//----- nvinfo : EIATTR_MAX_THREADS
	.align		4
.L_152:
        /*0a7c*/ 	.byte	0x04, 0x05
        /*0a7e*/ 	.short	(.L_154 - .L_153)
.L_153:
        /*0a80*/ 	.word	0x00000080
        /*0a84*/ 	.word	0x00000001
        /*0a88*/ 	.word	0x00000001


	//----- nvinfo : EIATTR_CRS_STACK_SIZE
	.align		4
.L_154:
        /*0a8c*/ 	.byte	0x04, 0x1e
        /*0a8e*/ 	.short	(.L_156 - .L_155)
.L_155:
        /*0a90*/ 	.word	0x00000000
.L_156:


//--------------------- .nv.info._ZN7cutlass13device_kernelIN5flash19enable_sm80_to_sm89INS1_16FlashAttnFwdSm80INS1_25CollectiveMainloopFwdSm80ILi4ELi1ELb0EN4cute5tupleIJNS5_1CILi128EEENS7_ILi48EEENS7_ILi96EEEEEELi96ENS_10bfloat16_tEfNS_4arch4Sm80ELb0ELb0ELb0ELb1ELb1ELb1ELb1ELb1EEENS1_21CollectiveEpilogueFwdINS6_IJS8_SA_S9_EEENS6_IJNS7_ILi1EEESI_SI_EEESC_SE_Li128ELb1ELb1ELb1ELb0EEENS1_36VarlenDynamicPersistentTileSchedulerILi128ELi48ELi128ELi128ELb1ELb1ELb0ELb0ELb1ELb1EEEEEEEEEvNT_6ParamsE --------------------------
	.section	.nv.info._ZN7cutlass13device_kernelIN5flash19enable_sm80_to_sm89INS1_16FlashAttnFwdSm80INS1_25CollectiveMainloopFwdSm80ILi4ELi1ELb0EN4cute5tupleIJNS5_1CILi128EEENS7_ILi48EEENS7_ILi96EEEEEELi96ENS_10bfloat16_tEfNS_4arch4Sm80ELb0ELb0ELb0ELb1ELb1ELb1ELb1ELb1EEENS1_21CollectiveEpilogueFwdINS6_IJS8_SA_S9_EEENS6_IJNS7_ILi1EEESI_SI_EEESC_SE_Li128ELb1ELb1ELb1ELb0EEENS1_36VarlenDynamicPersistentTileSchedulerILi128ELi48ELi128ELi128ELb1ELb1ELb0ELb0ELb1ELb1EEEEEEEEEvNT_6ParamsE,"",@"SHT_CUDA_INFO"
	.sectionflags	@""
	.align	4


	//----- nvinfo : EIATTR_CUDA_API_VERSION
	.align		4
        /*0000*/ 	.byte	0x04, 0x37
        /*0002*/ 	.short	(.L_158 - .L_157)
.L_157:
        /*0004*/ 	.word	0x00000082


	//----- nvinfo : EIATTR_SW2861232_WAR
	.align		4
.L_158:
        /*0008*/ 	.byte	0x01, 0x35
	.zero		2


	//----- nvinfo : EIATTR_PARAM_CBANK
	.align		4
        /*000c*/ 	.byte	0x04, 0x0a
        /*000e*/ 	.short	(.L_160 - .L_159)
	.align		4
.L_159:
        /*0010*/ 	.word	index@(.nv.constant0._ZN7cutlass13device_kernelIN5flash19enable_sm80_to_sm89INS1_16FlashAttnFwdSm80INS1_25CollectiveMainloopFwdSm80ILi4ELi1ELb0EN4cute5tupleIJNS5_1CILi128EEENS7_ILi48EEENS7_ILi96EEEEEELi96ENS_10bfloat16_tEfNS_4arch4Sm80ELb0ELb0ELb0ELb1ELb1ELb1ELb1ELb1EEENS1_21CollectiveEpilogueFwdINS6_IJS8_SA_S9_EEENS6_IJNS7_ILi1EEESI_SI_EEESC_SE_Li128ELb1ELb1ELb1ELb0EEENS1_36VarlenDynamicPersistentTileSchedulerILi128ELi48ELi128ELi128ELb1ELb1ELb0ELb0ELb1ELb1EEEEEEEEEvNT_6ParamsE)
        /*0014*/ 	.short	0x0160
        /*0016*/ 	.short	0x0438


	//----- nvinfo : EIATTR_CBANK_PARAM_SIZE
	.align		4
.L_160:
        /*0018*/ 	.byte	0x03, 0x19
        /*001a*/ 	.short	0x0438


	//----- nvinfo : EIATTR_KPARAM_INFO
	.align		4
        /*001c*/ 	.byte	0x04, 0x17
        /*001e*/ 	.short	(.L_162 - .L_161)
.L_161:
        /*0020*/ 	.word	0x00000000
        /*0024*/ 	.short	0x0000
        /*0026*/ 	.short	0x0000
        /*0028*/ 	.byte	0x00, 0xf0, 0xe1, 0x10


	//----- nvinfo : EIATTR_MAXREG_COUNT
	.align		4
.L_162:
        /*002c*/ 	.byte	0x03, 0x1b
        /*002e*/ 	.short	0x00ff


	//----- nvinfo : EIATTR_NUM_BARRIERS
	.align		4
        /*0030*/ 	.byte	0x02, 0x4c
        /*0032*/ 	.byte	0x06
	.zero		1


	//----- nvinfo : EIATTR_ANNOTATIONS
	.align		4
        /*0034*/ 	.byte	0x04, 0x55
        /*0036*/ 	.short	(.L_164 - .L_163)


	//   ....[0]....
.L_163:
        /* <DEDUP_REMOVED lines=149> */
        /*097c*/ 	.byte	0x60, 0x8a, 0x01, 0x00


	//----- nvinfo : EIATTR_MERCURY_ISA_VERSION
	.align		4
.L_164:
        /*0980*/ 	.byte	0x03, 0x5f
        /*0982*/ 	.short	0x0000


	//----- nvinfo : EIATTR_INT_WARP_WIDE_INSTR_OFFSETS
	.align		4
        /*0984*/ 	.byte	0x04, 0x31
        /*0986*/ 	.short	(.L_166 - .L_165)


	//   ....[0]....
.L_165:
        /*0988*/ 	.word	0x00014490


	//   ....[1]....
        /*098c*/ 	.word	0x00014510


	//----- nvinfo : EIATTR_COOP_GROUP_MASK_REGIDS
	.align		4
.L_166:
        /*0990*/ 	.byte	0x04, 0x29
        /*0992*/ 	.short	(.L_168 - .L_167)


	//   ....[0]....
.L_167:
        /*0994*/ 	.word	0xffffffff


	//   ....[1]....
        /*0998*/ 	.word	0xffffffff


	//   ....[2]....
        /*099c*/ 	.word	0xffffffff


	//   ....[3]....
        /*09a0*/ 	.word	0xffffffff


	//   ....[4]....
        /*09a4*/ 	.word	0xffffffff


	//   ....[5]....
        /*09a8*/ 	.word	0xffffffff


	//   ....[6]....
        /*09ac*/ 	.word	0xffffffff


	//   ....[7]....
        /*09b0*/ 	.word	0xffffffff


	//   ....[8]....
        /*09b4*/ 	.word	0xffffffff


	//   ....[9]....
        /*09b8*/ 	.word	0xffffffff


	//   ....[10]....
        /*09bc*/ 	.word	0xffffffff


	//   ....[11]....
        /*09c0*/ 	.word	0xffffffff


	//   ....[12]....
        /*09c4*/ 	.word	0xffffffff


	//   ....[13]....
        /*09c8*/ 	.word	0xffffffff


	//   ....[14]....
        /*09cc*/ 	.word	0xffffffff


	//   ....[15]....
        /*09d0*/ 	.word	0xffffffff


	//   ....[16]....
        /*09d4*/ 	.word	0xffffffff


	//   ....[17]....
        /*09d8*/ 	.word	0xffffffff


	//   ....[18]....
        /*09dc*/ 	.word	0xffffffff


	//   ....[19]....
        /*09e0*/ 	.word	0xffffffff


	//   ....[20]....
        /*09e4*/ 	.word	0xffffffff


	//   ....[21]....
        /*09e8*/ 	.word	0xffffffff


	//   ....[22]....
        /*09ec*/ 	.word	0xffffffff


	//   ....[23]....
        /*09f0*/ 	.word	0xffffffff


	//   ....[24]....
        /*09f4*/ 	.word	0xffffffff


	//   ....[25]....
        /*09f8*/ 	.word	0xffffffff


	//   ....[26]....
        /*09fc*/ 	.word	0xffffffff


	//   ....[27]....
        /*0a00*/ 	.word	0xffffffff


	//   ....[28]....
        /*0a04*/ 	.word	0xffffffff


	//   ....[29]....
        /*0a08*/ 	.word	0xffffffff


	//   ....[30]....
        /*0a0c*/ 	.word	0xffffffff


	//   ....[31]....
        /*0a10*/ 	.word	0xffffffff


	//   ....[32]....
        /*0a14*/ 	.word	0xffffffff


	//   ....[33]....
        /*0a18*/ 	.word	0xffffffff


	//   ....[34]....
        /*0a1c*/ 	.word	0xffffffff


	//   ....[35]....
        /*0a20*/ 	.word	0xffffffff


	//   ....[36]....
        /*0a24*/ 	.word	0xffffffff


	//   ....[37]....
        /*0a28*/ 	.word	0xffffffff


	//   ....[38]....
        /*0a2c*/ 	.word	0xffffffff


	//   ....[39]....
        /*0a30*/ 	.word	0xffffffff


	//   ....[40]....
        /*0a34*/ 	.word	0xffffffff


	//   ....[41]....
        /*0a38*/ 	.word	0xffffffff


	//   ....[42]....
        /*0a3c*/ 	.word	0xffffffff


	//   ....[43]....
        /*0a40*/ 	.word	0xffffffff


	//   ....[44]....
        /*0a44*/ 	.word	0xffffffff


	//   ....[45]....
        /*0a48*/ 	.word	0xffffffff


	//   ....[46]....
        /*0a4c*/ 	.word	0xffffffff


	//   ....[47]....
        /*0a50*/ 	.word	0xffffffff


	//   ....[48]....
        /*0a54*/ 	.word	0xffffffff


	//   ....[49]....
        /*0a58*/ 	.word	0xffffffff


	//   ....[50]....
        /*0a5c*/ 	.word	0xffffffff


	//   ....[51]....
        /*0a60*/ 	.word	0xffffffff


	//   ....[52]....
        /*0a64*/ 	.word	0xffffffff


	//   ....[53]....
        /*0a68*/ 	.word	0xffffffff


	//   ....[54]....
        /*0a6c*/ 	.word	0xffffffff


	//   ....[55]....
        /*0a70*/ 	.word	0xffffffff


	//   ....[56]....
        /*0a74*/ 	.word	0xffffffff


	//   ....[57]....
        /*0a78*/ 	.word	0xffffffff


	//   ....[58]....
        /*0a7c*/ 	.word	0xffffffff


	//   ....[59]....
        /*0a80*/ 	.word	0xffffffff


	//   ....[60]....
        /*0a84*/ 	.word	0xffffffff


	//   ....[61]....
        /*0a88*/ 	.word	0xffffffff


	//   ....[62]....
        /*0a8c*/ 	.word	0xffffffff


	//   ....[63]....
        /*0a90*/ 	.word	0xffffffff


	//   ....[64]....
        /*0a94*/ 	.word	0xffffffff


	//   ....[65]....
        /*0a98*/ 	.word	0xffffffff


	//   ....[66]....
        /*0a9c*/ 	.word	0xffffffff


	//   ....[67]....
        /*0aa0*/ 	.word	0xffffffff


	//   ....[68]....
        /*0aa4*/ 	.word	0xffffffff


	//   ....[69]....
        /*0aa8*/ 	.word	0xffffffff


	//   ....[70]....
        /*0aac*/ 	.word	0xffffffff


	//   ....[71]....
        /*0ab0*/ 	.word	0xffffffff


	//   ....[72]....
        /*0ab4*/ 	.word	0xffffffff


	//   ....[73]....
        /*0ab8*/ 	.word	0xffffffff


	//   ....[74]....
        /*0abc*/ 	.word	0xffffffff


	//   ....[75]....
        /*0ac0*/ 	.word	0xffffffff


	//   ....[76]....
        /*0ac4*/ 	.word	0xffffffff


	//   ....[77]....
        /*0ac8*/ 	.word	0xffffffff


	//   ....[78]....
        /*0acc*/ 	.word	0xffffffff


	//   ....[79]....
        /*0ad0*/ 	.word	0xffffffff


	//   ....[80]....
        /*0ad4*/ 	.word	0xffffffff


	//   ....[81]....
        /*0ad8*/ 	.word	0xffffffff


	//   ....[82]....
        /*0adc*/ 	.word	0xffffffff


	//   ....[83]....
        /*0ae0*/ 	.word	0xffffffff


	//   ....[84]....
        /*0ae4*/ 	.word	0xffffffff


	//   ....[85]....
        /*0ae8*/ 	.word	0xffffffff


	//   ....[86]....
        /*0aec*/ 	.word	0xffffffff


	//   ....[87]....
        /*0af0*/ 	.word	0xffffffff


	//   ....[88]....
        /*0af4*/ 	.word	0xffffffff


	//   ....[89]....
        /*0af8*/ 	.word	0xffffffff


	//   ....[90]....
        /*0afc*/ 	.word	0xffffffff


	//   ....[91]....
        /*0b00*/ 	.word	0xffffffff


	//   ....[92]....
        /*0b04*/ 	.word	0xffffffff


	//   ....[93]....
        /*0b08*/ 	.word	0xffffffff


	//   ....[94]....
        /*0b0c*/ 	.word	0xffffffff


	//   ....[95]....
        /*0b10*/ 	.word	0xffffffff


	//   ....[96]....
        /*0b14*/ 	.word	0xffffffff


	//   ....[97]....
        /*0b18*/ 	.word	0xffffffff


	//   ....[98]....
        /*0b1c*/ 	.word	0xffffffff


	//   ....[99]....
        /*0b20*/ 	.word	0xffffffff


	//   ....[100]....
        /*0b24*/ 	.word	0xffffffff


	//   ....[101]....
        /*0b28*/ 	.word	0xffffffff


	//   ....[102]....
        /*0b2c*/ 	.word	0xffffffff


	//   ....[103]....
        /*0b30*/ 	.word	0xffffffff


	//   ....[104]....
        /*0b34*/ 	.word	0xffffffff


	//   ....[105]....
        /*0b38*/ 	.word	0xffffffff


	//   ....[106]....
        /*0b3c*/ 	.word	0xffffffff


	//   ....[107]....
        /*0b40*/ 	.word	0xffffffff


	//   ....[108]....
        /*0b44*/ 	.word	0xffffffff


	//   ....[109]....
        /*0b48*/ 	.word	0xffffffff


	//   ....[110]....
        /*0b4c*/ 	.word	0xffffffff


	//   ....[111]....
        /*0b50*/ 	.word	0xffffffff


	//   ....[112]....
        /*0b54*/ 	.word	0xffffffff


	//   ....[113]....
        /*0b58*/ 	.word	0xffffffff


	//   ....[114]....
        /*0b5c*/ 	.word	0xffffffff


	//   ....[115]....
        /*0b60*/ 	.word	0xffffffff


	//   ....[116]....
        /*0b64*/ 	.word	0xffffffff


	//   ....[117]....
        /*0b68*/ 	.word	0xffffffff


	//   ....[118]....
        /*0b6c*/ 	.word	0xffffffff


	//   ....[119]....
        /*0b70*/ 	.word	0xffffffff


	//   ....[120]....
        /*0b74*/ 	.word	0xffffffff


	//   ....[121]....
        /*0b78*/ 	.word	0xffffffff


	//   ....[122]....
        /*0b7c*/ 	.word	0xffffffff


	//   ....[123]....
        /*0b80*/ 	.word	0xffffffff


	//   ....[124]....
        /*0b84*/ 	.word	0xffffffff


	//   ....[125]....
        /*0b88*/ 	.word	0xffffffff


	//   ....[126]....
        /*0b8c*/ 	.word	0xffffffff


	//   ....[127]....
        /*0b90*/ 	.word	0xffffffff


	//   ....[128]....
        /*0b94*/ 	.word	0xffffffff


	//   ....[129]....
        /*0b98*/ 	.word	0xffffffff


	//   ....[130]....
        /*0b9c*/ 	.word	0xffffffff


	//   ....[131]....
        /*0ba0*/ 	.word	0xffffffff


	//   ....[132]....
        /*0ba4*/ 	.word	0xffffffff


	//   ....[133]....
        /*0ba8*/ 	.word	0xffffffff


	//   ....[134]....
        /*0bac*/ 	.word	0xffffffff


	//   ....[135]....
        /*0bb0*/ 	.word	0xffffffff


	//   ....[136]....
        /*0bb4*/ 	.word	0xffffffff


	//   ....[137]....
        /*0bb8*/ 	.word	0xffffffff


	//   ....[138]....
        /*0bbc*/ 	.word	0xffffffff


	//   ....[139]....
        /*0bc0*/ 	.word	0xffffffff


	//   ....[140]....
        /*0bc4*/ 	.word	0xffffffff


	//   ....[141]....
        /*0bc8*/ 	.word	0xffffffff


	//   ....[142]....
        /*0bcc*/ 	.word	0xffffffff


	//   ....[143]....
        /*0bd0*/ 	.word	0xffffffff


	//   ....[144]....
        /*0bd4*/ 	.word	0xffffffff


	//   ....[145]....
        /*0bd8*/ 	.word	0xffffffff


	//   ....[146]....
        /*0bdc*/ 	.word	0xffffffff


	//   ....[147]....
        /*0be0*/ 	.word	0xffffffff


	//   ....[148]....
        /*0be4*/ 	.word	0xffffffff


	//   ....[149]....
        /*0be8*/ 	.word	0xffffffff


	//   ....[150]....
        /*0bec*/ 	.word	0xffffffff


	//   ....[151]....
        /*0bf0*/ 	.word	0xffffffff


	//   ....[152]....
        /*0bf4*/ 	.word	0xffffffff


	//   ....[153]....
        /*0bf8*/ 	.word	0xffffffff


	//   ....[154]....
        /*0bfc*/ 	.word	0xffffffff


	//   ....[155]....
        /*0c00*/ 	.word	0xffffffff


	//   ....[156]....
        /*0c04*/ 	.word	0xffffffff


	//   ....[157]....
        /*0c08*/ 	.word	0xffffffff


	//   ....[158]....
        /*0c0c*/ 	.word	0xffffffff


	//   ....[159]....
        /*0c10*/ 	.word	0xffffffff


	//   ....[160]....
        /*0c14*/ 	.word	0xffffffff


	//   ....[161]....
        /*0c18*/ 	.word	0xffffffff


	//   ....[162]....
        /*0c1c*/ 	.word	0xffffffff


	//   ....[163]....
        /*0c20*/ 	.word	0xffffffff


	//   ....[164]....
        /*0c24*/ 	.word	0xffffffff


	//   ....[165]....
        /*0c28*/ 	.word	0xffffffff


	//   ....[166]....
        /*0c2c*/ 	.word	0xffffffff


	//   ....[167]....
        /*0c30*/ 	.word	0xffffffff


	//   ....[168]....
        /*0c34*/ 	.word	0xffffffff


	//   ....[169]....
        /*0c38*/ 	.word	0xffffffff


	//   ....[170]....
        /*0c3c*/ 	.word	0xffffffff


	//   ....[171]....
        /*0c40*/ 	.word	0xffffffff


	//   ....[172]....
        /*0c44*/ 	.word	0xffffffff


	//   ....[173]....
        /*0c48*/ 	.word	0xffffffff


	//   ....[174]....
        /*0c4c*/ 	.word	0xffffffff


	//   ....[175]....
        /*0c50*/ 	.word	0xffffffff


	//   ....[176]....
        /*0c54*/ 	.word	0xffffffff


	//   ....[177]....
        /*0c58*/ 	.word	0xffffffff


	//   ....[178]....
        /*0c5c*/ 	.word	0xffffffff


	//   ....[179]....
        /*0c60*/ 	.word	0xffffffff


	//   ....[180]....
        /*0c64*/ 	.word	0xffffffff


	//   ....[181]....
        /*0c68*/ 	.word	0xffffffff


	//   ....[182]....
        /*0c6c*/ 	.word	0xffffffff


	//   ....[183]....
        /*0c70*/ 	.word	0xffffffff


	//   ....[184]....
        /*0c74*/ 	.word	0xffffffff


	//   ....[185]....
        /*0c78*/ 	.word	0xffffffff


	//   ....[186]....
        /*0c7c*/ 	.word	0xffffffff


	//   ....[187]....
        /*0c80*/ 	.word	0xffffffff


	//   ....[188]....
        /*0c84*/ 	.word	0xffffffff


	//   ....[189]....
        /*0c88*/ 	.word	0xffffffff


	//   ....[190]....
        /*0c8c*/ 	.word	0xffffffff


	//   ....[191]....
        /*0c90*/ 	.word	0xffffffff


	//   ....[192]....
        /*0c94*/ 	.word	0xffffffff


	//   ....[193]....
        /*0c98*/ 	.word	0xffffffff


	//   ....[194]....
        /*0c9c*/ 	.word	0xffffffff


	//   ....[195]....
        /*0ca0*/ 	.word	0xffffffff


	//   ....[196]....
        /*0ca4*/ 	.word	0xffffffff


	//   ....[197]....
        /*0ca8*/ 	.word	0xffffffff


	//   ....[198]....
        /*0cac*/ 	.word	0xffffffff


	//   ....[199]....
        /*0cb0*/ 	.word	0xffffffff


	//   ....[200]....
        /*0cb4*/ 	.word	0xffffffff


	//   ....[201]....
        /*0cb8*/ 	.word	0xffffffff


	//   ....[202]....
        /*0cbc*/ 	.word	0xffffffff


	//   ....[203]....
        /*0cc0*/ 	.word	0xffffffff


	//   ....[204]....
        /*0cc4*/ 	.word	0xffffffff


	//   ....[205]....
        /*0cc8*/ 	.word	0xffffffff


	//   ....[206]....
        /*0ccc*/ 	.word	0xffffffff


	//   ....[207]....
        /*0cd0*/ 	.word	0xffffffff


	//   ....[208]....
        /*0cd4*/ 	.word	0xffffffff


	//   ....[209]....
        /*0cd8*/ 	.word	0xffffffff


	//   ....[210]....
        /*0cdc*/ 	.word	0xffffffff


	//   ....[211]....
        /*0ce0*/ 	.word	0xffffffff


	//   ....[212]....
        /*0ce4*/ 	.word	0xffffffff


	//   ....[213]....
        /*0ce8*/ 	.word	0xffffffff


	//   ....[214]....
        /*0cec*/ 	.word	0xffffffff


	//   ....[215]....
        /*0cf0*/ 	.word	0xffffffff


	//   ....[216]....
        /*0cf4*/ 	.word	0xffffffff


	//   ....[217]....
        /*0cf8*/ 	.word	0xffffffff


	//   ....[218]....
        /*0cfc*/ 	.word	0xffffffff


	//   ....[219]....
        /*0d00*/ 	.word	0xffffffff


	//   ....[220]....
        /*0d04*/ 	.word	0xffffffff


	//   ....[221]....
        /*0d08*/ 	.word	0xffffffff


	//   ....[222]....
        /*0d0c*/ 	.word	0xffffffff


	//   ....[223]....
        /*0d10*/ 	.word	0xffffffff


	//   ....[224]....
        /*0d14*/ 	.word	0xffffffff


	//   ....[225]....
        /*0d18*/ 	.word	0xffffffff


	//   ....[226]....
        /*0d1c*/ 	.word	0xffffffff


	//   ....[227]....
        /*0d20*/ 	.word	0xffffffff


	//   ....[228]....
        /*0d24*/ 	.word	0xffffffff


	//   ....[229]....
        /*0d28*/ 	.word	0xffffffff


	//   ....[230]....
        /*0d2c*/ 	.word	0xffffffff


	//   ....[231]....
        /*0d30*/ 	.word	0xffffffff


	//----- nvinfo : EIATTR_COOP_GROUP_INSTR_OFFSETS
	.align		4
.L_168:
        /*0d34*/ 	.byte	0x04, 0x28
        /*0d36*/ 	.short	(.L_170 - .L_169)


	//   ....[0]....
.L_169:
        /*0d38*/ 	.word	0x00000050


	//   ....[1]....
        /*0d3c*/ 	.word	0x00000200


	//   ....[2]....
        /*0d40*/ 	.word	0x00000230


	//   ....[3]....
        /*0d44*/ 	.word	0x00000260


	//   ....[4]....
        /*0d48*/ 	.word	0x00000290


	//   ....[5]....
        /*0d4c*/ 	.word	0x000002c0


	//   ....[6]....
        /*0d50*/ 	.word	0x000002f0


	//   ....[7]....
        /*0d54*/ 	.word	0x00000460


	//   ....[8]....
        /*0d58*/ 	.word	0x000004a0


	//   ....[9]....
        /*0d5c*/ 	.word	0x000004d0


	//   ....[10]....
        /*0d60*/ 	.word	0x00000500


	//   ....[11]....
        /*0d64*/ 	.word	0x00000530


	//   ....[12]....
        /*0d68*/ 	.word	0x00000560


	//   ....[13]....
        /*0d6c*/ 	.word	0x000005f0


	//   ....[14]....
        /*0d70*/ 	.word	0x00000620


	//   ....[15]....
        /*0d74*/ 	.word	0x00000640


	//   ....[16]....
        /*0d78*/ 	.word	0x000006a0


	//   ....[17]....
        /*0d7c*/ 	.word	0x00003ac0


	//   ....[18]....
        /*0d80*/ 	.word	0x00003ad0


	//   ....[19]....
        /*0d84*/ 	.word	0x000056a0


	//   ....[20]....
        /*0d88*/ 	.word	0x000056b0


	//   ....[21]....
        /*0d8c*/ 	.word	0x00007020


	//   ....[22]....
        /*0d90*/ 	.word	0x00007040


	//   ....[23]....
        /*0d94*/ 	.word	0x00007660


	//   ....[24]....
        /*0d98*/ 	.word	0x00007680


	//   ....[25]....
        /*0d9c*/ 	.word	0x000085a0


	//   ....[26]....
        /*0da0*/ 	.word	0x000085c0


	//   ....[27]....
        /*0da4*/ 	.word	0x00008700


	//   ....[28]....
        /*0da8*/ 	.word	0x00008710


	//   ....[29]....
        /*0dac*/ 	.word	0x00008850


	//   ....[30]....
        /*0db0*/ 	.word	0x00008870


	//   ....[31]....
        /*0db4*/ 	.word	0x000089b0


	//   ....[32]....
        /*0db8*/ 	.word	0x000089c0


	//   ....[33]....
        /*0dbc*/ 	.word	0x00008e90


	//   ....[34]....
        /*0dc0*/ 	.word	0x00008ea0


	//   ....[35]....
        /*0dc4*/ 	.word	0x00008eb0


	//   ....[36]....
        /*0dc8*/ 	.word	0x00008ec0


	//   ....[37]....
        /*0dcc*/ 	.word	0x000091d0


	//   ....[38]....
        /*0dd0*/ 	.word	0x00009210


	//   ....[39]....
        /*0dd4*/ 	.word	0x00009250


	//   ....[40]....
        /*0dd8*/ 	.word	0x00009290


	//   ....[41]....
        /*0ddc*/ 	.word	0x0000bb70


	//   ....[42]....
        /*0de0*/ 	.word	0x0000bbb0


	//   ....[43]....
        /*0de4*/ 	.word	0x0000bbf0


	//   ....[44]....
        /*0de8*/ 	.word	0x0000bc30


	//   ....[45]....
        /*0dec*/ 	.word	0x0000e8c0


	//   ....[46]....
        /*0df0*/ 	.word	0x0000e8e0


	//   ....[47]....
        /*0df4*/ 	.word	0x0000eaa0


	//   ....[48]....
        /*0df8*/ 	.word	0x0000eab0


	//   ....[49]....
        /*0dfc*/ 	.word	0x0000f4b0


	//   ....[50]....
        /*0e00*/ 	.word	0x0000f4d0


	//   ....[51]....
        /*0e04*/ 	.word	0x0000f600


	//   ....[52]....
        /*0e08*/ 	.word	0x0000f610


	//   ....[53]....
        /*0e0c*/ 	.word	0x0000fdd0


	//   ....[54]....
        /*0e10*/ 	.word	0x0000fe00


	//   ....[55]....
        /*0e14*/ 	.word	0x0000fe10


	//   ....[56]....
        /*0e18*/ 	.word	0x0000fe20


	//   ....[57]....
        /*0e1c*/ 	.word	0x0000fe30


	//   ....[58]....
        /*0e20*/ 	.word	0x0000fe60


	//   ....[59]....
        /*0e24*/ 	.word	0x0000fe80


	//   ....[60]....
        /*0e28*/ 	.word	0x0000fea0


	//   ....[61]....
        /*0e2c*/ 	.word	0x00011200


	//   ....[62]....
        /*0e30*/ 	.word	0x00011210


	//   ....[63]....
        /*0e34*/ 	.word	0x00011320


	//   ....[64]....
        /*0e38*/ 	.word	0x00011330


	//   ....[65]....
        /*0e3c*/ 	.word	0x00011d00


	//   ....[66]....
        /*0e40*/ 	.word	0x00011d20


	//   ....[67]....
        /*0e44*/ 	.word	0x00011e10


	//   ....[68]....
        /*0e48*/ 	.word	0x00011e20


	//   ....[69]....
        /*0e4c*/ 	.word	0x00012220


	//   ....[70]....
        /*0e50*/ 	.word	0x00012250


	//   ....[71]....
        /*0e54*/ 	.word	0x00012270


	//   ....[72]....
        /*0e58*/ 	.word	0x00012290


	//   ....[73]....
        /*0e5c*/ 	.word	0x000122b0


	//   ....[74]....
        /*0e60*/ 	.word	0x000122d0


	//   ....[75]....
        /*0e64*/ 	.word	0x000122f0


	//   ....[76]....
        /*0e68*/ 	.word	0x00012310


	//   ....[77]....
        /*0e6c*/ 	.word	0x00013ae0


	//   ....[78]....
        /*0e70*/ 	.word	0x00013af0


	//   ....[79]....
        /*0e74*/ 	.word	0x00013b00


	//   ....[80]....
        /*0e78*/ 	.word	0x00013b10


	//   ....[81]....
        /*0e7c*/ 	.word	0x00013b40


	//   ....[82]....
        /*0e80*/ 	.word	0x00013b60


	//   ....[83]....
        /*0e84*/ 	.word	0x00013b80


	//   ....[84]....
        /*0e88*/ 	.word	0x00013b90


	//   ....[85]....
        /*0e8c*/ 	.word	0x00015170


	//   ....[86]....
        /*0e90*/ 	.word	0x00015180


	//   ....[87]....
        /*0e94*/ 	.word	0x000151a0


	//   ....[88]....
        /*0e98*/ 	.word	0x000151b0


	//   ....[89]....
        /*0e9c*/ 	.word	0x000151c0


	//   ....[90]....
        /*0ea0*/ 	.word	0x000151d0


	//   ....[91]....
        /*0ea4*/ 	.word	0x000151f0


	//   ....[92]....
        /*0ea8*/ 	.word	0x00015200


	//   ....[93]....
        /*0eac*/ 	.word	0x00015670


	//   ....[94]....
        /*0eb0*/ 	.word	0x00015690


	//   ....[95]....
        /*0eb4*/ 	.word	0x000157b0


	//   ....[96]....
        /*0eb8*/ 	.word	0x000157c0


	//   ....[97]....
        /*0ebc*/ 	.word	0x000158f0


	//   ....[98]....
        /*0ec0*/ 	.word	0x00015910


	//   ....[99]....
        /*0ec4*/ 	.word	0x00015a40


	//   ....[100]....
        /*0ec8*/ 	.word	0x00015a50


	//   ....[101]....
        /*0ecc*/ 	.word	0x00015d70


	//   ....[102]....
        /*0ed0*/ 	.word	0x00015d90


	//   ....[103]....
        /*0ed4*/ 	.word	0x00016260


	//   ....[104]....
        /*0ed8*/ 	.word	0x00016270


	//   ....[105]....
        /*0edc*/ 	.word	0x00016740


	//   ....[106]....
        /*0ee0*/ 	.word	0x00016760


	//   ....[107]....
        /*0ee4*/ 	.word	0x00016c40


	//   ....[108]....
        /*0ee8*/ 	.word	0x00016c50


	//   ....[109]....
        /*0eec*/ 	.word	0x00017930


	//   ....[110]....
        /*0ef0*/ 	.word	0x00017950


	//   ....[111]....
        /*0ef4*/ 	.word	0x00017a80


	//   ....[112]....
        /*0ef8*/ 	.word	0x00017a90


	//   ....[113]....
        /*0efc*/ 	.word	0x00017bc0


	//   ....[114]....
        /*0f00*/ 	.word	0x00017be0


	//   ....[115]....
        /*0f04*/ 	.word	0x00017d10


	//   ....[116]....
        /*0f08*/ 	.word	0x00017d20


	//   ....[117]....
        /*0f0c*/ 	.word	0x00017f10


	//   ....[118]....
        /*0f10*/ 	.word	0x00017f30


	//   ....[119]....
        /*0f14*/ 	.word	0x00018060


	//   ....[120]....
        /*0f18*/ 	.word	0x000180a0


	//   ....[121]....
        /*0f1c*/ 	.word	0x000180d0


	//   ....[122]....
        /*0f20*/ 	.word	0x00018100


	//   ....[123]....
        /*0f24*/ 	.word	0x00018130


	//   ....[124]....
        /*0f28*/ 	.word	0x00018160


	//   ....[125]....
        /*0f2c*/ 	.word	0x000182d0


	//   ....[126]....
        /*0f30*/ 	.word	0x00018310


	//   ....[127]....
        /*0f34*/ 	.word	0x00018340


	//   ....[128]....
        /*0f38*/ 	.word	0x00018370


	//   ....[129]....
        /*0f3c*/ 	.word	0x000183a0


	//   ....[130]....
        /*0f40*/ 	.word	0x000183d0


	//   ....[131]....
        /*0f44*/ 	.word	0x00018460


	//   ....[132]....
        /*0f48*/ 	.word	0x00018490


	//   ....[133]....
        /*0f4c*/ 	.word	0x000184a0


	//   ....[134]....
        /*0f50*/ 	.word	0x00018500


	//   ....[135]....
        /*0f54*/ 	.word	0x00018ae0


	//   ....[136]....
        /*0f58*/ 	.word	0x00018b40


	//   ....[137]....
        /*0f5c*/ 	.word	0x00018b90


	//   ....[138]....
        /*0f60*/ 	.word	0x00018be0


	//   ....[139]....
        /*0f64*/ 	.word	0x00018c30


	//   ....[140]....
        /*0f68*/ 	.word	0x00018ca0


	//   ....[141]....
        /*0f6c*/ 	.word	0x00018cf0


	//   ....[142]....
        /*0f70*/ 	.word	0x00018d50


	//   ....[143]....
        /*0f74*/ 	.word	0x00018dc0


	//   ....[144]....
        /*0f78*/ 	.word	0x00018e20


	//   ....[145]....
        /*0f7c*/ 	.word	0x00018e90


	//   ....[146]....
        /*0f80*/ 	.word	0x00018f00


	//   ....[147]....
        /*0f84*/ 	.word	0x00018f70


	//   ....[148]....
        /*0f88*/ 	.word	0x00018fd0


	//   ....[149]....
        /*0f8c*/ 	.word	0x00019040


	//   ....[150]....
        /*0f90*/ 	.word	0x000190b0


	//   ....[151]....
        /*0f94*/ 	.word	0x00019120


	//   ....[152]....
        /*0f98*/ 	.word	0x00019180


	//   ....[153]....
        /*0f9c*/ 	.word	0x000191f0


	//   ....[154]....
        /*0fa0*/ 	.word	0x00019250


	//   ....[155]....
        /*0fa4*/ 	.word	0x000192c0


	//   ....[156]....
        /*0fa8*/ 	.word	0x00019330


	//   ....[157]....
        /*0fac*/ 	.word	0x000193a0


	//   ....[158]....
        /*0fb0*/ 	.word	0x00019400


	//   ....[159]....
        /*0fb4*/ 	.word	0x00019450


	//   ....[160]....
        /*0fb8*/ 	.word	0x00019490


	//   ....[161]....
        /*0fbc*/ 	.word	0x000194e0


	//   ....[162]....
        /*0fc0*/ 	.word	0x00019530


	//   ....[163]....
        /*0fc4*/ 	.word	0x00019580


	//   ....[164]....
        /*0fc8*/ 	.word	0x000195d0


	//   ....[165]....
        /*0fcc*/ 	.word	0x00019620


	//   ....[166]....
        /*0fd0*/ 	.word	0x00019670


	//   ....[167]....
        /*0fd4*/ 	.word	0x000196e0


	//   ....[168]....
        /*0fd8*/ 	.word	0x00019750


	//   ....[169]....
        /*0fdc*/ 	.word	0x000197b0


	//   ....[170]....
        /*0fe0*/ 	.word	0x00019820


	//   ....[171]....
        /*0fe4*/ 	.word	0x00019890


	//   ....[172]....
        /*0fe8*/ 	.word	0x00019900


	//   ....[173]....
        /*0fec*/ 	.word	0x00019960


	//   ....[174]....
        /*0ff0*/ 	.word	0x000199b0


	//   ....[175]....
        /*0ff4*/ 	.word	0x000199f0


	//   ....[176]....
        /*0ff8*/ 	.word	0x00019a40


	//   ....[177]....
        /*0ffc*/ 	.word	0x00019a80


	//   ....[178]....
        /*1000*/ 	.word	0x00019ad0


	//   ....[179]....
        /*1004*/ 	.word	0x00019b10


	//   ....[180]....
        /*1008*/ 	.word	0x00019b60


	//   ....[181]....
        /*100c*/ 	.word	0x00019ba0


	//   ....[182]....
        /*1010*/ 	.word	0x00019bf0


	//   ....[183]....
        /*1014*/ 	.word	0x00019c30


	//   ....[184]....
        /*1018*/ 	.word	0x00019c80


	//   ....[185]....
        /*101c*/ 	.word	0x00019cd0


	//   ....[186]....
        /*1020*/ 	.word	0x00019d20


	//   ....[187]....
        /*1024*/ 	.word	0x00019d70


	//   ....[188]....
        /*1028*/ 	.word	0x00019dc0


	//   ....[189]....
        /*102c*/ 	.word	0x00019e00


	//   ....[190]....
        /*1030*/ 	.word	0x00019e70


	//   ....[191]....
        /*1034*/ 	.word	0x00019ee0


	//   ....[192]....
        /*1038*/ 	.word	0x00019f50


	//   ....[193]....
        /*103c*/ 	.word	0x00019fb0


	//   ....[194]....
        /*1040*/ 	.word	0x0001a020


	//   ....[195]....
        /*1044*/ 	.word	0x0001a090


	//   ....[196]....
        /*1048*/ 	.word	0x0001a100


	//   ....[197]....
        /*104c*/ 	.word	0x0001a160


	//   ....[198]....
        /*1050*/ 	.word	0x0001a1d0


	//   ....[199]....
        /*1054*/ 	.word	0x0001a240


	//   ....[200]....
        /*1058*/ 	.word	0x0001a2b0


	//   ....[201]....
        /*105c*/ 	.word	0x0001a310


	//   ....[202]....
        /*1060*/ 	.word	0x0001a380


	//   ....[203]....
        /*1064*/ 	.word	0x0001a3f0


	//   ....[204]....
        /*1068*/ 	.word	0x0001a460


	//   ....[205]....
        /*106c*/ 	.word	0x0001a4c0


	//   ....[206]....
        /*1070*/ 	.word	0x0001a530


	//   ....[207]....
        /*1074*/ 	.word	0x0001a5a0


	//   ....[208]....
        /*1078*/ 	.word	0x0001a610


	//   ....[209]....
        /*107c*/ 	.word	0x0001a670


	//   ....[210]....
        /*1080*/ 	.word	0x0001a6e0


	//   ....[211]....
        /*1084*/ 	.word	0x0001a750


	//   ....[212]....
        /*1088*/ 	.word	0x0001a7c0


	//   ....[213]....
        /*108c*/ 	.word	0x0001a820


	//   ....[214]....
        /*1090*/ 	.word	0x0001a890


	//   ....[215]....
        /*1094*/ 	.word	0x0001a900


	//   ....[216]....
        /*1098*/ 	.word	0x0001a950


	//   ....[217]....
        /*109c*/ 	.word	0x0001a990


	//   ....[218]....
        /*10a0*/ 	.word	0x0001a9e0


	//   ....[219]....
        /*10a4*/ 	.word	0x0001aa30


	//   ....[220]....
        /*10a8*/ 	.word	0x0001aa80


	//   ....[221]....
        /*10ac*/ 	.word	0x0001aaf0


	//   ....[222]....
        /*10b0*/ 	.word	0x0001ab40


	//   ....[223]....
        /*10b4*/ 	.word	0x0001ab90


	//   ....[224]....
        /*10b8*/ 	.word	0x0001abe0


	//   ....[225]....
        /*10bc*/ 	.word	0x0001ac30


	//   ....[226]....
        /*10c0*/ 	.word	0x0001ac80


	//   ....[227]....
        /*10c4*/ 	.word	0x0001acf0


	//   ....[228]....
        /*10c8*/ 	.word	0x0001ad40


	//   ....[229]....
        /*10cc*/ 	.word	0x0001ada0


	//   ....[230]....
        /*10d0*/ 	.word	0x0001ae00


	//   ....[231]....
        /*10d4*/ 	.word	0x0001ae70


	//----- nvinfo : EIATTR_EXIT_INSTR_OFFSETS
	.align		4
.L_170:
        /*10d8*/ 	.byte	0x04, 0x1c
        /*10da*/ 	.short	(.L_172 - .L_171)


	//   ....[0]....
.L_171:
        /*10dc*/ 	.word	0x00000c10


	//   ....[1]....
        /*10e0*/ 	.word	0x00018aa0


	//----- nvinfo : EIATTR_MAX_THREADS
	.align		4
.L_172:
        /*10e4*/ 	.byte	0x04, 0x05
        /*10e6*/ 	.short	(.L_174 - .L_173)
.L_173:
        /*10e8*/ 	.word	0x00000080
        /*10ec*/ 	.word	0x00000001
        /*10f0*/ 	.word	0x00000001


	//----- nvinfo : EIATTR_CRS_STACK_SIZE
	.align		4
.L_174:
        /*10f4*/ 	.byte	0x04, 0x1e
        /*10f6*/ 	.short	(.L_176 - .L_175)
.L_175:
        /*10f8*/ 	.word	0x00000000
.L_176:


//--------------------- .nv.info._ZN7cutlass13device_kernelIN5flash19enable_sm80_to_sm89INS1_16FlashAttnFwdSm80INS1_25CollectiveMainloopFwdSm80ILi4ELi1ELb0EN4cute5tupleIJNS5_1CILi128EEENS7_ILi48EEENS7_ILi96EEEEEELi96ENS_10bfloat16_tEfNS_4arch4Sm80ELb0ELb1ELb0ELb0ELb1ELb0ELb1ELb1EEENS1_21CollectiveEpilogueFwdINS6_IJS8_SA_S9_EEENS6_IJNS7_ILi1EEESI_SI_EEESC_SE_Li128ELb0ELb1ELb1ELb0EEENS1_19SingleTileSchedulerILb0ELb1ELb1ELi128EEEEEEEEEvNT_6ParamsE --------------------------
	.section	.nv.info._ZN7cutlass13device_kernelIN5flash19enable_sm80_to_sm89INS1_16FlashAttnFwdSm80INS1_25CollectiveMainloopFwdSm80ILi4ELi1ELb0EN4cute5tupleIJNS5_1CILi128EEENS7_ILi48EEENS7_ILi96EEEEEELi96ENS_10bfloat16_tEfNS_4arch4Sm80ELb0ELb1ELb0ELb0ELb1ELb0ELb1ELb1EEENS1_21CollectiveEpilogueFwdINS6_IJS8_SA_S9_EEENS6_IJNS7_ILi1EEESI_SI_EEESC_SE_Li128ELb0ELb1ELb1ELb0EEENS1_19SingleTileSchedulerILb0ELb1ELb1ELi128EEEEEEEEEvNT_6ParamsE,"",@"SHT_CUDA_INFO"
	.sectionflags	@""
	.align	4


	//----- nvinfo : EIATTR_CUDA_API_VERSION
	.align		4
        /*0000*/ 	.byte	0x04, 0x37
        /*0002*/ 	.short	(.L_178 - .L_177)
.L_177:
        /*0004*/ 	.word	0x00000082


	//----- nvinfo : EIATTR_SW2861232_WAR
	.align		4
.L_178:
        /*0008*/ 	.byte	0x01, 0x35
	.zero		2


	//----- nvinfo : EIATTR_PARAM_CBANK
	.align		4
        /*000c*/ 	.byte	0x04, 0x0a
        /*000e*/ 	.short	(.L_180 - .L_179)
	.align		4
.L_179:
        /*0010*/ 	.word	index@(.nv.constant0._ZN7cutlass13device_kernelIN5flash19enable_sm80_to_sm89INS1_16FlashAttnFwdSm80INS1_25CollectiveMainloopFwdSm80ILi4ELi1ELb0EN4cute5tupleIJNS5_1CILi128EEENS7_ILi48EEENS7_ILi96EEEEEELi96ENS_10bfloat16_tEfNS_4arch4Sm80ELb0ELb1ELb0ELb0ELb1ELb0ELb1ELb1EEENS1_21CollectiveEpilogueFwdINS6_IJS8_SA_S9_EEENS6_IJNS7_ILi1EEESI_SI_EEESC_SE_Li128ELb0ELb1ELb1ELb0EEENS1_19SingleTileSchedulerILb0ELb1ELb1ELi128EEEEEEEEEvNT_6ParamsE)
        /*0014*/ 	.short	0x0160
        /*0016*/ 	.short	0x0418


	//----- nvinfo : EIATTR_CBANK_PARAM_SIZE
	.align		4
.L_180:
        /*0018*/ 	.byte	0x03, 0x19
        /*001a*/ 	.short	0x0418


	//----- nvinfo : EIATTR_KPARAM_INFO
	.align		4
        /*001c*/ 	.byte	0x04, 0x17
        /*001e*/ 	.short	(.L_182 - .L_181)
.L_181:
        /*0020*/ 	.word	0x00000000
        /*0024*/ 	.short	0x0000
        /*0026*/ 	.short	0x0000
        /*0028*/ 	.byte	0x00, 0xf0, 0x61, 0x10


	//----- nvinfo : EIATTR_MAXREG_COUNT
	.align		4
.L_182:
        /*002c*/ 	.byte	0x03, 0x1b
        /*002e*/ 	.short	0x00ff


	//----- nvinfo : EIATTR_NUM_BARRIERS
	.align		4
        /*0030*/ 	.byte	0x02, 0x4c
        /*0032*/ 	.byte	0x02
	.zero		1


	//----- nvinfo : EIATTR_MERCURY_ISA_VERSION
	.align		4
        /*0034*/ 	.byte	0x03, 0x5f
        /*0036*/ 	.short	0x0000


	//----- nvinfo : EIATTR_COOP_GROUP_MASK_REGIDS
	.align		4
        /*0038*/ 	.byte	0x04, 0x29
        /*003a*/ 	.short	(.L_184 - .L_183)


	//   ....[0]....
.L_183:
        /*003c*/ 	.word	0xffffffff


	//   ....[1]....
        /*0040*/ 	.word	0xffffffff


	//   ....[2]....
        /*0044*/ 	.word	0xffffffff


	//   ....[3]....
        /*0048*/ 	.word	0xffffffff


	//   ....[4]....
        /*004c*/ 	.word	0xffffffff


	//   ....[5]....
        /*0050*/ 	.word	0xffffffff


	//   ....[6]....
        /*0054*/ 	.word	0xffffffff


	//   ....[7]....
        /*0058*/ 	.word	0xffffffff


	//   ....[8]....
        /*005c*/ 	.word	0xffffffff


	//   ....[9]....
        /*0060*/ 	.word	0xffffffff


	//   ....[10]....
        /*0064*/ 	.word	0xffffffff


	//   ....[11]....
        /*0068*/ 	.word	0xffffffff


	//   ....[12]....
        /*006c*/ 	.word	0xffffffff


	//   ....[13]....
        /*0070*/ 	.word	0xffffffff


	//   ....[14]....
        /*0074*/ 	.word	0xffffffff


	//   ....[15]....
        /*0078*/ 	.word	0xffffffff


	//   ....[16]....
        /*007c*/ 	.word	0xffffffff


	//   ....[17]....
        /*0080*/ 	.word	0xffffffff


	//   ....[18]....
        /*0084*/ 	.word	0xffffffff


	//   ....[19]....
        /*0088*/ 	.word	0xffffffff


	//   ....[20]....
        /*008c*/ 	.word	0xffffffff


	//   ....[21]....
        /*0090*/ 	.word	0xffffffff


	//   ....[22]....
        /*0094*/ 	.word	0xffffffff


	//   ....[23]....
        /*0098*/ 	.word	0xffffffff


	//   ....[24]....
        /*009c*/ 	.word	0xffffffff


	//   ....[25]....
        /*00a0*/ 	.word	0xffffffff


	//   ....[26]....
        /*00a4*/ 	.word	0xffffffff


	//   ....[27]....
        /*00a8*/ 	.word	0xffffffff


	//   ....[28]....
        /*00ac*/ 	.word	0xffffffff


	//   ....[29]....
        /*00b0*/ 	.word	0xffffffff


	//   ....[30]....
        /*00b4*/ 	.word	0xffffffff


	//   ....[31]....
        /*00b8*/ 	.word	0xffffffff


	//   ....[32]....
        /*00bc*/ 	.word	0xffffffff


	//   ....[33]....
        /*00c0*/ 	.word	0xffffffff


	//   ....[34]....
        /*00c4*/ 	.word	0xffffffff


	//   ....[35]....
        /*00c8*/ 	.word	0xffffffff


	//   ....[36]....
        /*00cc*/ 	.word	0xffffffff


	//   ....[37]....
        /*00d0*/ 	.word	0xffffffff


	//   ....[38]....
        /*00d4*/ 	.word	0xffffffff


	//   ....[39]....
        /*00d8*/ 	.word	0xffffffff


	//   ....[40]....
        /*00dc*/ 	.word	0xffffffff


	//   ....[41]....
        /*00e0*/ 	.word	0xffffffff


	//   ....[42]....
        /*00e4*/ 	.word	0xffffffff


	//   ....[43]....
        /*00e8*/ 	.word	0xffffffff


	//   ....[44]....
        /*00ec*/ 	.word	0xffffffff


	//   ....[45]....
        /*00f0*/ 	.word	0xffffffff


	//   ....[46]....
        /*00f4*/ 	.word	0xffffffff


	//   ....[47]....
        /*00f8*/ 	.word	0xffffffff


	//   ....[48]....
        /*00fc*/ 	.word	0xffffffff


	//   ....[49]....
        /*0100*/ 	.word	0xffffffff


	//   ....[50]....
        /*0104*/ 	.word	0xffffffff


	//   ....[51]....
        /*0108*/ 	.word	0xffffffff


	//   ....[52]....
        /*010c*/ 	.word	0xffffffff


	//   ....[53]....
        /*0110*/ 	.word	0xffffffff


	//   ....[54]....
        /*0114*/ 	.word	0xffffffff


	//   ....[55]....
        /*0118*/ 	.word	0xffffffff


	//   ....[56]....
        /*011c*/ 	.word	0xffffffff


	//   ....[57]....
        /*0120*/ 	.word	0xffffffff


	//   ....[58]....
        /*0124*/ 	.word	0xffffffff


	//   ....[59]....
        /*0128*/ 	.word	0xffffffff


	//   ....[60]....
        /*012c*/ 	.word	0xffffffff


	//   ....[61]....
        /*0130*/ 	.word	0xffffffff


	//   ....[62]....
        /*0134*/ 	.word	0xffffffff


	//   ....[63]....
        /*0138*/ 	.word	0xffffffff


	//   ....[64]....
        /*013c*/ 	.word	0xffffffff


	//   ....[65]....
        /*0140*/ 	.word	0xffffffff


	//   ....[66]....
        /*0144*/ 	.word	0xffffffff


	//   ....[67]....
        /*0148*/ 	.word	0xffffffff


	//   ....[68]....
        /*014c*/ 	.word	0xffffffff


	//   ....[69]....
        /*0150*/ 	.word	0xffffffff


	//   ....[70]....
        /*0154*/ 	.word	0xffffffff


	//   ....[71]....
        /*0158*/ 	.word	0xffffffff


	//   ....[72]....
        /*015c*/ 	.word	0xffffffff


	//   ....[73]....
        /*0160*/ 	.word	0xffffffff


	//   ....[74]....
        /*0164*/ 	.word	0xffffffff


	//   ....[75]....
        /*0168*/ 	.word	0xffffffff


	//   ....[76]....
        /*016c*/ 	.word	0xffffffff


	//   ....[77]....
        /*0170*/ 	.word	0xffffffff


	//   ....[78]....
        /*0174*/ 	.word	0xffffffff


	//   ....[79]....
        /*0178*/ 	.word	0xffffffff


	//   ....[80]....
        /*017c*/ 	.word	0xffffffff


	//   ....[81]....
        /*0180*/ 	.word	0xffffffff


	//   ....[82]....
        /*0184*/ 	.word	0xffffffff


	//   ....[83]....
        /*0188*/ 	.word	0xffffffff


	//   ....[84]....
        /*018c*/ 	.word	0xffffffff


	//   ....[85]....
        /*0190*/ 	.word	0xffffffff


	//   ....[86]....
        /*0194*/ 	.word	0xffffffff


	//   ....[87]....
        /*0198*/ 	.word	0xffffffff


	//   ....[88]....
        /*019c*/ 	.word	0xffffffff


	//   ....[89]....
        /*01a0*/ 	.word	0xffffffff


	//   ....[90]....
        /*01a4*/ 	.word	0xffffffff


	//   ....[91]....
        /*01a8*/ 	.word	0xffffffff


	//   ....[92]....
        /*01ac*/ 	.word	0xffffffff


	//   ....[93]....
        /*01b0*/ 	.word	0xffffffff


	//   ....[94]....
        /*01b4*/ 	.word	0xffffffff


	//   ....[95]....
        /*01b8*/ 	.word	0xffffffff


	//   ....[96]....
        /*01bc*/ 	.word	0xffffffff


	//   ....[97]....
        /*01c0*/ 	.word	0xffffffff


	//   ....[98]....
        /*01c4*/ 	.word	0xffffffff


	//   ....[99]....
        /*01c8*/ 	.word	0xffffffff


	//   ....[100]....
        /*01cc*/ 	.word	0xffffffff


	//   ....[101]....
        /*01d0*/ 	.word	0xffffffff


	//   ....[102]....
        /*01d4*/ 	.word	0xffffffff


	//   ....[103]....
        /*01d8*/ 	.word	0xffffffff


	//   ....[104]....
        /*01dc*/ 	.word	0xffffffff


	//   ....[105]....
        /*01e0*/ 	.word	0xffffffff


	//   ....[106]....
        /*01e4*/ 	.word	0xffffffff


	//   ....[107]....
        /*01e8*/ 	.word	0xffffffff


	//   ....[108]....
        /*01ec*/ 	.word	0xffffffff


	//   ....[109]....
        /*01f0*/ 	.word	0xffffffff


	//   ....[110]....
        /*01f4*/ 	.word	0xffffffff


	//   ....[111]....
        /*01f8*/ 	.word	0xffffffff


	//   ....[112]....
        /*01fc*/ 	.word	0xffffffff


	//   ....[113]....
        /*0200*/ 	.word	0xffffffff


	//   ....[114]....
        /*0204*/ 	.word	0xffffffff


	//   ....[115]....
        /*0208*/ 	.word	0xffffffff


	//   ....[116]....
        /*020c*/ 	.word	0xffffffff


	//   ....[117]....
        /*0210*/ 	.word	0xffffffff


	//   ....[118]....
        /*0214*/ 	.word	0xffffffff


	//   ....[119]....
        /*0218*/ 	.word	0xffffffff


	//   ....[120]....
        /*021c*/ 	.word	0xffffffff


	//----- nvinfo : EIATTR_COOP_GROUP_INSTR_OFFSETS
	.align		4
.L_184:
        /*0220*/ 	.byte	0x04, 0x28
        /*0222*/ 	.short	(.L_186 - .L_185)


	//   ....[0]....
.L_185:
        /*0224*/ 	.word	0x00000050


	//   ....[1]....
        /*0228*/ 	.word	0x00001250


	//   ....[2]....
        /*022c*/ 	.word	0x00001280


	//   ....[3]....
        /*0230*/ 	.word	0x000014b0


	//   ....[4]....
        /*0234*/ 	.word	0x000014e0


	//   ....[5]....
        /*0238*/ 	.word	0x00001600


	//   ....[6]....
        /*023c*/ 	.word	0x00001630


	//   ....[7]....
        /*0240*/ 	.word	0x00001750


	//   ....[8]....
        /*0244*/ 	.word	0x000017b0


	//   ....[9]....
        /*0248*/ 	.word	0x00001dd0


	//   ....[10]....
        /*024c*/ 	.word	0x00001e10


	//   ....[11]....
        /*0250*/ 	.word	0x00001e50


	//   ....[12]....
        /*0254*/ 	.word	0x00001e80


	//   ....[13]....
        /*0258*/ 	.word	0x00002000


	//   ....[14]....
        /*025c*/ 	.word	0x000020f0


	//   ....[15]....
        /*0260*/ 	.word	0x00002310


	//   ....[16]....
        /*0264*/ 	.word	0x00002320


	//   ....[17]....
        /*0268*/ 	.word	0x00002cf0


	//   ....[18]....
        /*026c*/ 	.word	0x00002d00


	//   ....[19]....
        /*0270*/ 	.word	0x00002de0


	//   ....[20]....
        /*0274*/ 	.word	0x00002e00


	//   ....[21]....
        /*0278*/ 	.word	0x00003120


	//   ....[22]....
        /*027c*/ 	.word	0x000032c0


	//   ....[23]....
        /*0280*/ 	.word	0x000037b0


	//   ....[24]....
        /*0284*/ 	.word	0x00003e30


	//   ....[25]....
        /*0288*/ 	.word	0x00004450


	//   ....[26]....
        /*028c*/ 	.word	0x00004560


	//   ....[27]....
        /*0290*/ 	.word	0x000046d0


	//   ....[28]....
        /*0294*/ 	.word	0x000047a0


	//   ....[29]....
        /*0298*/ 	.word	0x00004850


	//   ....[30]....
        /*029c*/ 	.word	0x00004a80


	//   ....[31]....
        /*02a0*/ 	.word	0x00004ac0


	//   ....[32]....
        /*02a4*/ 	.word	0x00004bf0


	//   ....[33]....
        /*02a8*/ 	.word	0x00005c50


	//   ....[34]....
        /*02ac*/ 	.word	0x00005c60


	//   ....[35]....
        /*02b0*/ 	.word	0x00005d40


	//   ....[36]....
        /*02b4*/ 	.word	0x00005d50


	//   ....[37]....
        /*02b8*/ 	.word	0x00006670


	//   ....[38]....
        /*02bc*/ 	.word	0x00006690


	//   ....[39]....
        /*02c0*/ 	.word	0x000066b0


	//   ....[40]....
        /*02c4*/ 	.word	0x00006750


	//   ....[41]....
        /*02c8*/ 	.word	0x000068b0


	//   ....[42]....
        /*02cc*/ 	.word	0x00006ae0


	//   ....[43]....
        /*02d0*/ 	.word	0x00006cd0


	//   ....[44]....
        /*02d4*/ 	.word	0x00007310


	//   ....[45]....
        /*02d8*/ 	.word	0x00007ad0


	//   ....[46]....
        /*02dc*/ 	.word	0x00007c30


	//   ....[47]....
        /*02e0*/ 	.word	0x00007c80


	//   ....[48]....
        /*02e4*/ 	.word	0x00007dd0


	//   ....[49]....
        /*02e8*/ 	.word	0x00007e20


	//   ....[50]....
        /*02ec*/ 	.word	0x00007f60


	//   ....[51]....
        /*02f0*/ 	.word	0x00008110


	//   ....[52]....
        /*02f4*/ 	.word	0x00008270


	//   ....[53]....
        /*02f8*/ 	.word	0x00009d00


	//   ....[54]....
        /*02fc*/ 	.word	0x00009d10


	//   ....[55]....
        /*0300*/ 	.word	0x00009df0


	//   ....[56]....
        /*0304*/ 	.word	0x00009e00


	//   ....[57]....
        /*0308*/ 	.word	0x0000a720


	//   ....[58]....
        /*030c*/ 	.word	0x0000a740


	//   ....[59]....
        /*0310*/ 	.word	0x0000a760


	//   ....[60]....
        /*0314*/ 	.word	0x0000a800


	//   ....[61]....
        /*0318*/ 	.word	0x0000aaa0


	//   ....[62]....
        /*031c*/ 	.word	0x0000ab10


	//   ....[63]....
        /*0320*/ 	.word	0x0000ab60


	//   ....[64]....
        /*0324*/ 	.word	0x0000abc0


	//   ....[65]....
        /*0328*/ 	.word	0x0000abf0


	//   ....[66]....
        /*032c*/ 	.word	0x0000ac00


	//   ....[67]....
        /*0330*/ 	.word	0x0000adb0


	//   ....[68]....
        /*0334*/ 	.word	0x0000aee0


	//   ....[69]....
        /*0338*/ 	.word	0x0000c640


	//   ....[70]....
        /*033c*/ 	.word	0x0000c660


	//   ....[71]....
        /*0340*/ 	.word	0x0000c7d0


	//   ....[72]....
        /*0344*/ 	.word	0x0000c7e0


	//   ....[73]....
        /*0348*/ 	.word	0x0000d110


	//   ....[74]....
        /*034c*/ 	.word	0x0000d120


	//   ....[75]....
        /*0350*/ 	.word	0x0000d130


	//   ....[76]....
        /*0354*/ 	.word	0x0000d1d0


	//   ....[77]....
        /*0358*/ 	.word	0x0000d360


	//   ....[78]....
        /*035c*/ 	.word	0x0000d540


	//   ....[79]....
        /*0360*/ 	.word	0x0000d8e0


	//   ....[80]....
        /*0364*/ 	.word	0x0000df80


	//   ....[81]....
        /*0368*/ 	.word	0x0000e660


	//   ....[82]....
        /*036c*/ 	.word	0x0000e760


	//   ....[83]....
        /*0370*/ 	.word	0x0000e7b0


	//   ....[84]....
        /*0374*/ 	.word	0x0000e8c0


	//   ....[85]....
        /*0378*/ 	.word	0x0000e900


	//   ....[86]....
        /*037c*/ 	.word	0x0000e9f0


	//   ....[87]....
        /*0380*/ 	.word	0x0000ebb0


	//   ....[88]....
        /*0384*/ 	.word	0x0000ed00


	//   ....[89]....
        /*0388*/ 	.word	0x00010290


	//   ....[90]....
        /*038c*/ 	.word	0x000102c0


	//   ....[91]....
        /*0390*/ 	.word	0x000102d0


	//   ....[92]....
        /*0394*/ 	.word	0x000102e0


	//   ....[93]....
        /*0398*/ 	.word	0x00010310


	//   ....[94]....
        /*039c*/ 	.word	0x00010330


	//   ....[95]....
        /*03a0*/ 	.word	0x00010350


	//   ....[96]....
        /*03a4*/ 	.word	0x00010360


	//   ....[97]....
        /*03a8*/ 	.word	0x000111c0


	//   ....[98]....
        /*03ac*/ 	.word	0x00011200


	//   ....[99]....
        /*03b0*/ 	.word	0x00011230


	//   ....[100]....
        /*03b4*/ 	.word	0x00011260


	//   ....[101]....
        /*03b8*/ 	.word	0x00011290


	//   ....[102]....
        /*03bc*/ 	.word	0x000112c0


	//   ....[103]....
        /*03c0*/ 	.word	0x000112f0


	//   ....[104]....
        /*03c4*/ 	.word	0x00011320


	//   ....[105]....
        /*03c8*/ 	.word	0x000113f0


	//   ....[106]....
        /*03cc*/ 	.word	0x00011420


	//   ....[107]....
        /*03d0*/ 	.word	0x000118b0


	//   ....[108]....
        /*03d4*/ 	.word	0x000118d0


	//   ....[109]....
        /*03d8*/ 	.word	0x00011d50


	//   ....[110]....
        /*03dc*/ 	.word	0x00011d70


	//   ....[111]....
        /*03e0*/ 	.word	0x00012200


	//   ....[112]....
        /*03e4*/ 	.word	0x00012210


	//   ....[113]....
        /*03e8*/ 	.word	0x000129f0


	//   ....[114]....
        /*03ec*/ 	.word	0x00012a50


	//   ....[115]....
        /*03f0*/ 	.word	0x00012aa0


	//   ....[116]....
        /*03f4*/ 	.word	0x00012b00


	//   ....[117]....
        /*03f8*/ 	.word	0x00012b50


	//   ....[118]....
        /*03fc*/ 	.word	0x00012bb0


	//   ....[119]....
        /*0400*/ 	.word	0x00012c00


	//   ....[120]....
        /*0404*/ 	.word	0x00012c60


	//----- nvinfo : EIATTR_EXIT_INSTR_OFFSETS
	.align		4
.L_186:
        /*0408*/ 	.byte	0x04, 0x1c
        /*040a*/ 	.short	(.L_188 - .L_187)


	//   ....[0]....
.L_187:
        /*040c*/ 	.word	0x000001b0


	//   ....[1]....
        /*0410*/ 	.word	0x00012220


	//   ....[2]....
        /*0414*/ 	.word	0x00012640


	//   ....[3]....
        /*0418*/ 	.word	0x00012690


	//   ....[4]....
        /*041c*/ 	.word	0x000126c0


	//   ....[5]....
        /*0420*/ 	.word	0x00012720


	//   ....[6]....
        /*0424*/ 	.word	0x000129b0


	//----- nvinfo : EIATTR_CTAIDZ_USED
	.align		4
.L_188:
        /*0428*/ 	.byte	0x01, 0x04
	.zero		2


	//----- nvinfo : EIATTR_MAX_THREADS
	.align		4
        /*042c*/ 	.byte	0x04, 0x05
        /*042e*/ 	.short	(.L_190 - .L_189)
.L_189:
        /*0430*/ 	.word	0x00000080
        /*0434*/ 	.word	0x00000001
        /*0438*/ 	.word	0x00000001


	//----- nvinfo : EIATTR_CRS_STACK_SIZE
	.align		4
.L_190:
        /*043c*/ 	.byte	0x04, 0x1e
        /*043e*/ 	.short	(.L_192 - .L_191)
.L_191:
        /*0440*/ 	.word	0x00000000
.L_192:


//--------------------- .nv.info._ZN7cutlass13device_kernelIN5flash19enable_sm80_to_sm89INS1_16FlashAttnFwdSm80INS1_25CollectiveMainloopFwdSm80ILi4ELi1ELb0EN4cute5tupleIJNS5_1CILi128EEENS7_ILi48EEENS7_ILi96EEEEEELi96ENS_10bfloat16_tEfNS_4arch4Sm80ELb0ELb1ELb0ELb1ELb1ELb0ELb1ELb1EEENS1_21CollectiveEpilogueFwdINS6_IJS8_SA_S9_EEENS6_IJNS7_ILi1EEESI_SI_EEESC_SE_Li128ELb1ELb1ELb1ELb0EEENS1_36VarlenDynamicPersistentTileSchedulerILi128ELi48ELi128ELi128ELb1ELb1ELb0ELb1ELb0ELb1EEEEEEEEEvNT_6ParamsE --------------------------
	.section	.nv.info._ZN7cutlass13device_kernelIN5flash19enable_sm80_to_sm89INS1_16FlashAttnFwdSm80INS1_25CollectiveMainloopFwdSm80ILi4ELi1ELb0EN4cute5tupleIJNS5_1CILi128EEENS7_ILi48EEENS7_ILi96EEEEEELi96ENS_10bfloat16_tEfNS_4arch4Sm80ELb0ELb1ELb0ELb1ELb1ELb0ELb1ELb1EEENS1_21CollectiveEpilogueFwdINS6_IJS8_SA_S9_EEENS6_IJNS7_ILi1EEESI_SI_EEESC_SE_Li128ELb1ELb1ELb1ELb0EEENS1_36VarlenDynamicPersistentTileSchedulerILi128ELi48ELi128ELi128ELb1ELb1ELb0ELb1ELb0ELb1EEEEEEEEEvNT_6ParamsE,"",@"SHT_CUDA_INFO"
	.sectionflags	@""
	.align	4


	//----- nvinfo : EIATTR_CUDA_API_VERSION
	.align		4
        /*0000*/ 	.byte	0x04, 0x37
        /*0002*/ 	.short	(.L_194 - .L_193)
.L_193:
        /*0004*/ 	.word	0x00000082


	//----- nvinfo : EIATTR_SW2861232_WAR
	.align		4
.L_194:
        /*0008*/ 	.byte	0x01, 0x35
	.zero		2


	//----- nvinfo : EIATTR_PARAM_CBANK
	.align		4
        /*000c*/ 	.byte	0x04, 0x0a
        /*000e*/ 	.short	(.L_196 - .L_195)
	.align		4
.L_195:
        /*0010*/ 	.word	index@(.nv.constant0._ZN7cutlass13device_kernelIN5flash19enable_sm80_to_sm89INS1_16FlashAttnFwdSm80INS1_25CollectiveMainloopFwdSm80ILi4ELi1ELb0EN4cute5tupleIJNS5_1CILi128EEENS7_ILi48EEENS7_ILi96EEEEEELi96ENS_10bfloat16_tEfNS_4arch4Sm80ELb0ELb1ELb0ELb1ELb1ELb0ELb1ELb1EEENS1_21CollectiveEpilogueFwdINS6_IJS8_SA_S9_EEENS6_IJNS7_ILi1EEESI_SI_EEESC_SE_Li128ELb1ELb1ELb1ELb0EEENS1_36VarlenDynamicPersistentTileSchedulerILi128ELi48ELi128ELi128ELb1ELb1ELb0ELb1ELb0ELb1EEEEEEEEEvNT_6ParamsE)
        /*0014*/ 	.short	0x0160
        /*0016*/ 	.short	0x0438


	//----- nvinfo : EIATTR_CBANK_PARAM_SIZE
	.align		4
.L_196:
        /*0018*/ 	.byte	0x03, 0x19
        /*001a*/ 	.short	0x0438


	//----- nvinfo : EIATTR_KPARAM_INFO
	.align		4
        /*001c*/ 	.byte	0x04, 0x17
        /*001e*/ 	.short	(.L_198 - .L_197)
.L_197:
        /*0020*/ 	.word	0x00000000
        /*0024*/ 	.short	0x0000
        /*0026*/ 	.short	0x0000
        /*0028*/ 	.byte	0x00, 0xf0, 0xe1, 0x10


	//----- nvinfo : EIATTR_MAXREG_COUNT
	.align		4
.L_198:
        /*002c*/ 	.byte	0x03, 0x1b
        /*002e*/ 	.short	0x00ff


	//----- nvinfo : EIATTR_NUM_BARRIERS
	.align		4
        /*0030*/ 	.byte	0x02, 0x4c
        /*0032*/ 	.byte	0x06
	.zero		1


	//----- nvinfo : EIATTR_ANNOTATIONS
	.align		4
        /*0034*/ 	.byte	0x04, 0x55
        /*0036*/ 	.short	(.L_200 - .L_199)


	//   ....[0]....
.L_199:
        /* <DEDUP_REMOVED lines=41> */


	//----- nvinfo : EIATTR_MERCURY_ISA_VERSION
	.align		4
.L_200:
        /*02b0*/ 	.byte	0x03, 0x5f
        /*02b2*/ 	.short	0x0000


	//----- nvinfo : EIATTR_INT_WARP_WIDE_INSTR_OFFSETS
	.align		4
        /*02b4*/ 	.byte	0x04, 0x31
        /*02b6*/ 	.short	(.L_202 - .L_201)


	//   ....[0]....
.L_201:
        /*02b8*/ 	.word	0x00013010


	//   ....[1]....
        /*02bc*/ 	.word	0x00013090


	//----- nvinfo : EIATTR_COOP_GROUP_MASK_REGIDS
	.align		4
.L_202:
        /*02c0*/ 	.byte	0x04, 0x29
        /*02c2*/ 	.short	(.L_204 - .L_203)


	//   ....[0]....
.L_203:
        /*02c4*/ 	.word	0xffffffff


	//   ....[1]....
        /*02c8*/ 	.word	0xffffffff


	//   ....[2]....
        /*02cc*/ 	.word	0xffffffff


	//   ....[3]....
        /*02d0*/ 	.word	0xffffffff


	//   ....[4]....
        /*02d4*/ 	.word	0xffffffff


	//   ....[5]....
        /*02d8*/ 	.word	0xffffffff


	//   ....[6]....
        /*02dc*/ 	.word	0xffffffff


	//   ....[7]....
        /*02e0*/ 	.word	0xffffffff


	//   ....[8]....
        /*02e4*/ 	.word	0xffffffff


	//   ....[9]....
        /*02e8*/ 	.word	0xffffffff


	//   ....[10]....
        /*02ec*/ 	.word	0xffffffff


	//   ....[11]....
        /*02f0*/ 	.word	0xffffffff


	//   ....[12]....
        /*02f4*/ 	.word	0xffffffff


	//   ....[13]....
        /*02f8*/ 	.word	0xffffffff


	//   ....[14]....
        /*02fc*/ 	.word	0xffffffff


	//   ....[15]....
        /*0300*/ 	.word	0xffffffff


	//   ....[16]....
        /*0304*/ 	.word	0xffffffff


	//   ....[17]....
        /*0308*/ 	.word	0xffffffff


	//   ....[18]....
        /*030c*/ 	.word	0xffffffff


	//   ....[19]....
        /*0310*/ 	.word	0xffffffff


	//   ....[20]....
        /*0314*/ 	.word	0xffffffff


	//   ....[21]....
        /*0318*/ 	.word	0xffffffff


	//   ....[22]....
        /*031c*/ 	.word	0xffffffff


	//   ....[23]....
        /*0320*/ 	.word	0xffffffff


	//   ....[24]....
        /*0324*/ 	.word	0xffffffff


	//   ....[25]....
        /*0328*/ 	.word	0xffffffff


	//   ....[26]....
        /*032c*/ 	.word	0xffffffff


	//   ....[27]....
        /*0330*/ 	.word	0xffffffff


	//   ....[28]....
        /*0334*/ 	.word	0xffffffff


	//   ....[29]....
        /*0338*/ 	.word	0xffffffff


	//   ....[30]....
        /*033c*/ 	.word	0xffffffff


	//   ....[31]....
        /*0340*/ 	.word	0xffffffff


	//   ....[32]....
        /*0344*/ 	.word	0xffffffff


	//   ....[33]....
        /*0348*/ 	.word	0xffffffff


	//   ....[34]....
        /*034c*/ 	.word	0xffffffff


	//   ....[35]....
        /*0350*/ 	.word	0xffffffff


	//   ....[36]....
        /*0354*/ 	.word	0xffffffff


	//   ....[37]....
        /*0358*/ 	.word	0xffffffff


	//   ....[38]....
        /*035c*/ 	.word	0xffffffff


	//   ....[39]....
        /*0360*/ 	.word	0xffffffff


	//   ....[40]....
        /*0364*/ 	.word	0xffffffff


	//   ....[41]....
        /*0368*/ 	.word	0xffffffff


	//   ....[42]....
        /*036c*/ 	.word	0xffffffff


	//   ....[43]....
        /*0370*/ 	.word	0xffffffff


	//   ....[44]....
        /*0374*/ 	.word	0xffffffff


	//   ....[45]....
        /*0378*/ 	.word	0xffffffff


	//   ....[46]....
        /*037c*/ 	.word	0xffffffff


	//   ....[47]....
        /*0380*/ 	.word	0xffffffff


	//   ....[48]....
        /*0384*/ 	.word	0xffffffff


	//   ....[49]....
        /*0388*/ 	.word	0xffffffff


	//   ....[50]....
        /*038c*/ 	.word	0xffffffff


	//   ....[51]....
        /*0390*/ 	.word	0xffffffff


	//   ....[52]....
        /*0394*/ 	.word	0xffffffff


	//   ....[53]....
        /*0398*/ 	.word	0xffffffff


	//   ....[54]....
        /*039c*/ 	.word	0xffffffff


	//   ....[55]....
        /*03a0*/ 	.word	0xffffffff


	//   ....[56]....
        /*03a4*/ 	.word	0xffffffff


	//   ....[57]....
        /*03a8*/ 	.word	0xffffffff


	//   ....[58]....
        /*03ac*/ 	.word	0xffffffff


	//   ....[59]....
        /*03b0*/ 	.word	0xffffffff


	//   ....[60]....
        /*03b4*/ 	.word	0xffffffff


	//   ....[61]....
        /*03b8*/ 	.word	0xffffffff


	//   ....[62]....
        /*03bc*/ 	.word	0xffffffff


	//   ....[63]....
        /*03c0*/ 	.word	0xffffffff


	//   ....[64]....
        /*03c4*/ 	.word	0xffffffff


	//   ....[65]....
        /*03c8*/ 	.word	0xffffffff


	//   ....[66]....
        /*03cc*/ 	.word	0xffffffff


	//   ....[67]....
        /*03d0*/ 	.word	0xffffffff


	//   ....[68]....
        /*03d4*/ 	.word	0xffffffff


	//   ....[69]....
        /*03d8*/ 	.word	0xffffffff


	//   ....[70]....
        /*03dc*/ 	.word	0xffffffff


	//   ....[71]....
        /*03e0*/ 	.word	0xffffffff


	//   ....[72]....
        /*03e4*/ 	.word	0xffffffff


	//   ....[73]....
        /*03e8*/ 	.word	0xffffffff


	//   ....[74]....
        /*03ec*/ 	.word	0xffffffff


	//   ....[75]....
        /*03f0*/ 	.word	0xffffffff


	//   ....[76]....
        /*03f4*/ 	.word	0xffffffff


	//   ....[77]....
        /*03f8*/ 	.word	0xffffffff


	//   ....[78]....
        /*03fc*/ 	.word	0xffffffff


	//   ....[79]....
        /*0400*/ 	.word	0xffffffff


	//   ....[80]....
        /*0404*/ 	.word	0xffffffff


	//   ....[81]....
        /*0408*/ 	.word	0xffffffff


	//   ....[82]....
        /*040c*/ 	.word	0xffffffff


	//   ....[83]....
        /*0410*/ 	.word	0xffffffff


	//   ....[84]....
        /*0414*/ 	.word	0xffffffff


	//   ....[85]....
        /*0418*/ 	.word	0xffffffff


	//   ....[86]....
        /*041c*/ 	.word	0xffffffff


	//   ....[87]....
        /*0420*/ 	.word	0xffffffff


	//   ....[88]....
        /*0424*/ 	.word	0xffffffff


	//   ....[89]....
        /*0428*/ 	.word	0xffffffff


	//   ....[90]....
        /*042c*/ 	.word	0xffffffff


	//   ....[91]....
        /*0430*/ 	.word	0xffffffff


	//   ....[92]....
        /*0434*/ 	.word	0xffffffff


	//   ....[93]....
        /*0438*/ 	.word	0xffffffff


	//   ....[94]....
        /*043c*/ 	.word	0xffffffff


	//   ....[95]....
        /*0440*/ 	.word	0xffffffff


	//   ....[96]....
        /*0444*/ 	.word	0xffffffff


	//   ....[97]....
        /*0448*/ 	.word	0xffffffff


	//   ....[98]....
        /*044c*/ 	.word	0xffffffff


	//   ....[99]....
        /*0450*/ 	.word	0xffffffff


	//   ....[100]....
        /*0454*/ 	.word	0xffffffff


	//   ....[101]....
        /*0458*/ 	.word	0xffffffff


	//   ....[102]....
        /*045c*/ 	.word	0xffffffff


	//   ....[103]....
        /*0460*/ 	.word	0xffffffff


	//   ....[104]....
        /*0464*/ 	.word	0xffffffff


	//   ....[105]....
        /*0468*/ 	.word	0xffffffff


	//   ....[106]....
        /*046c*/ 	.word	0xffffffff


	//   ....[107]....
        /*0470*/ 	.word	0xffffffff


	//   ....[108]....
        /*0474*/ 	.word	0xffffffff


	//   ....[109]....
        /*0478*/ 	.word	0xffffffff


	//   ....[110]....
        /*047c*/ 	.word	0xffffffff


	//   ....[111]....
        /*0480*/ 	.word	0xffffffff


	//   ....[112]....
        /*0484*/ 	.word	0xffffffff


	//   ....[113]....
        /*0488*/ 	.word	0xffffffff


	//   ....[114]....
        /*048c*/ 	.word	0xffffffff


	//   ....[115]....
        /*0490*/ 	.word	0xffffffff


	//   ....[116]....
        /*0494*/ 	.word	0xffffffff


	//   ....[117]....
        /*0498*/ 	.word	0xffffffff


	//   ....[118]....
        /*049c*/ 	.word	0xffffffff


	//   ....[119]....
        /*04a0*/ 	.word	0xffffffff


	//   ....[120]....
        /*04a4*/ 	.word	0xffffffff


	//   ....[121]....
        /*04a8*/ 	.word	0xffffffff


	//   ....[122]....
        /*04ac*/ 	.word	0xffffffff


	//   ....[123]....
        /*04b0*/ 	.word	0xffffffff


	//   ....[124]....
        /*04b4*/ 	.word	0xffffffff


	//   ....[125]....
        /*04b8*/ 	.word	0xffffffff


	//   ....[126]....
        /*04bc*/ 	.word	0xffffffff


	//   ....[127]....
        /*04c0*/ 	.word	0xffffffff


	//   ....[128]....
        /*04c4*/ 	.word	0xffffffff


	//   ....[129]....
        /*04c8*/ 	.word	0xffffffff


	//   ....[130]....
        /*04cc*/ 	.word	0xffffffff


	//   ....[131]....
        /*04d0*/ 	.word	0xffffffff


	//   ....[132]....
        /*04d4*/ 	.word	0xffffffff


	//   ....[133]....
        /*04d8*/ 	.word	0xffffffff


	//   ....[134]....
        /*04dc*/ 	.word	0xffffffff


	//   ....[135]....
        /*04e0*/ 	.word	0xffffffff


	//   ....[136]....
        /*04e4*/ 	.word	0xffffffff


	//   ....[137]....
        /*04e8*/ 	.word	0xffffffff


	//   ....[138]....
        /*04ec*/ 	.word	0xffffffff


	//   ....[139]....
        /*04f0*/ 	.word	0xffffffff


	//   ....[140]....
        /*04f4*/ 	.word	0xffffffff


	//   ....[141]....
        /*04f8*/ 	.word	0xffffffff


	//   ....[142]....
        /*04fc*/ 	.word	0xffffffff


	//   ....[143]....
        /*0500*/ 	.word	0xffffffff


	//   ....[144]....
        /*0504*/ 	.word	0xffffffff


	//   ....[145]....
        /*0508*/ 	.word	0xffffffff


	//   ....[146]....
        /*050c*/ 	.word	0xffffffff


	//   ....[147]....
        /*0510*/ 	.word	0xffffffff


	//   ....[148]....
        /*0514*/ 	.word	0xffffffff


	//   ....[149]....
        /*0518*/ 	.word	0xffffffff


	//   ....[150]....
        /*051c*/ 	.word	0xffffffff


	//   ....[151]....
        /*0520*/ 	.word	0xffffffff


	//   ....[152]....
        /*0524*/ 	.word	0xffffffff


	//   ....[153]....
        /*0528*/ 	.word	0xffffffff


	//   ....[154]....
        /*052c*/ 	.word	0xffffffff


	//   ....[155]....
        /*0530*/ 	.word	0xffffffff


	//   ....[156]....
        /*0534*/ 	.word	0xffffffff


	//   ....[157]....
        /*0538*/ 	.word	0xffffffff


	//   ....[158]....
        /*053c*/ 	.word	0xffffffff


	//   ....[159]....
        /*0540*/ 	.word	0xffffffff


	//   ....[160]....
        /*0544*/ 	.word	0xffffffff


	//   ....[161]....
        /*0548*/ 	.word	0xffffffff


	//   ....[162]....
        /*054c*/ 	.word	0xffffffff


	//   ....[163]....
        /*0550*/ 	.word	0xffffffff


	//   ....[164]....
        /*0554*/ 	.word	0xffffffff


	//   ....[165]....
        /*0558*/ 	.word	0xffffffff


	//   ....[166]....
        /*055c*/ 	.word	0xffffffff


	//   ....[167]....
        /*0560*/ 	.word	0xffffffff


	//   ....[168]....
        /*0564*/ 	.word	0xffffffff


	//   ....[169]....
        /*0568*/ 	.word	0xffffffff


	//   ....[170]....
        /*056c*/ 	.word	0xffffffff


	//   ....[171]....
        /*0570*/ 	.word	0xffffffff


	//   ....[172]....
        /*0574*/ 	.word	0xffffffff


	//   ....[173]....
        /*0578*/ 	.word	0xffffffff


	//   ....[174]....
        /*057c*/ 	.word	0xffffffff


	//   ....[175]....
        /*0580*/ 	.word	0xffffffff


	//   ....[176]....
        /*0584*/ 	.word	0xffffffff


	//   ....[177]....
        /*0588*/ 	.word	0xffffffff


	//   ....[178]....
        /*058c*/ 	.word	0xffffffff


	//   ....[179]....
        /*0590*/ 	.word	0xffffffff


	//   ....[180]....
        /*0594*/ 	.word	0xffffffff


	//   ....[181]....
        /*0598*/ 	.word	0xffffffff


	//   ....[182]....
        /*059c*/ 	.word	0xffffffff


	//   ....[183]....
        /*05a0*/ 	.word	0xffffffff


	//   ....[184]....
        /*05a4*/ 	.word	0xffffffff


	//   ....[185]....
        /*05a8*/ 	.word	0xffffffff


	//   ....[186]....
        /*05ac*/ 	.word	0xffffffff


	//   ....[187]....
        /*05b0*/ 	.word	0xffffffff


	//   ....[188]....
        /*05b4*/ 	.word	0xffffffff


	//   ....[189]....
        /*05b8*/ 	.word	0xffffffff


	//   ....[190]....
        /*05bc*/ 	.word	0xffffffff


	//   ....[191]....
        /*05c0*/ 	.word	0xffffffff


	//   ....[192]....
        /*05c4*/ 	.word	0xffffffff


	//   ....[193]....
        /*05c8*/ 	.word	0xffffffff


	//   ....[194]....
        /*05cc*/ 	.word	0xffffffff


	//   ....[195]....
        /*05d0*/ 	.word	0xffffffff


	//   ....[196]....
        /*05d4*/ 	.word	0xffffffff


	//   ....[197]....
        /*05d8*/ 	.word	0xffffffff


	//   ....[198]....
        /*05dc*/ 	.word	0xffffffff


	//   ....[199]....
        /*05e0*/ 	.word	0xffffffff


	//   ....[200]....
        /*05e4*/ 	.word	0xffffffff


	//   ....[201]....
        /*05e8*/ 	.word	0xffffffff


	//   ....[202]....
        /*05ec*/ 	.word	0xffffffff


	//   ....[203]....
        /*05f0*/ 	.word	0xffffffff


	//   ....[204]....
        /*05f4*/ 	.word	0xffffffff


	//   ....[205]....
        /*05f8*/ 	.word	0xffffffff


	//   ....[206]....
        /*05fc*/ 	.word	0xffffffff


	//   ....[207]....
        /*0600*/ 	.word	0xffffffff


	//   ....[208]....
        /*0604*/ 	.word	0xffffffff


	//   ....[209]....
        /*0608*/ 	.word	0xffffffff


	//   ....[210]....
        /*060c*/ 	.word	0xffffffff


	//   ....[211]....
        /*0610*/ 	.word	0xffffffff


	//   ....[212]....
        /*0614*/ 	.word	0xffffffff


	//   ....[213]....
        /*0618*/ 	.word	0xffffffff


	//   ....[214]....
        /*061c*/ 	.word	0xffffffff


	//   ....[215]....
        /*0620*/ 	.word	0xffffffff


	//   ....[216]....
        /*0624*/ 	.word	0xffffffff


	//   ....[217]....
        /*0628*/ 	.word	0xffffffff


	//   ....[218]....
        /*062c*/ 	.word	0xffffffff


	//   ....[219]....
        /*0630*/ 	.word	0xffffffff


	//   ....[220]....
        /*0634*/ 	.word	0xffffffff


	//   ....[221]....
        /*0638*/ 	.word	0xffffffff


	//   ....[222]....
        /*063c*/ 	.word	0xffffffff


	//   ....[223]....
        /*0640*/ 	.word	0xffffffff


	//   ....[224]....
        /*0644*/ 	.word	0xffffffff


	//   ....[225]....
        /*0648*/ 	.word	0xffffffff


	//   ....[226]....
        /*064c*/ 	.word	0xffffffff


	//   ....[227]....
        /*0650*/ 	.word	0xffffffff


	//   ....[228]....
        /*0654*/ 	.word	0xffffffff


	//   ....[229]....
        /*0658*/ 	.word	0xffffffff


	//   ....[230]....
        /*065c*/ 	.word	0xffffffff


	//   ....[231]....
        /*0660*/ 	.word	0xffffffff


	//   ....[232]....
        /*0664*/ 	.word	0xffffffff


	//   ....[233]....
        /*0668*/ 	.word	0xffffffff


	//   ....[234]....
        /*066c*/ 	.word	0xffffffff


	//   ....[235]....
        /*0670*/ 	.word	0xffffffff


	//   ....[236]....
        /*0674*/ 	.word	0xffffffff


	//   ....[237]....
        /*0678*/ 	.word	0xffffffff


	//   ....[238]....
        /*067c*/ 	.word	0xffffffff


	//   ....[239]....
        /*0680*/ 	.word	0xffffffff


	//   ....[240]....
        /*0684*/ 	.word	0xffffffff


	//   ....[241]....
        /*0688*/ 	.word	0xffffffff


	//   ....[242]....
        /*068c*/ 	.word	0xffffffff


	//   ....[243]....
        /*0690*/ 	.word	0xffffffff


	//   ....[244]....
        /*0694*/ 	.word	0xffffffff


	//   ....[245]....
        /*0698*/ 	.word	0xffffffff


	//   ....[246]....
        /*069c*/ 	.word	0xffffffff


	//   ....[247]....
        /*06a0*/ 	.word	0xffffffff


	//   ....[248]....
        /*06a4*/ 	.word	0xffffffff


	//   ....[249]....
        /*06a8*/ 	.word	0xffffffff


	//   ....[250]....
        /*06ac*/ 	.word	0xffffffff


	//   ....[251]....
        /*06b0*/ 	.word	0xffffffff


	//   ....[252]....
        /*06b4*/ 	.word	0xffffffff


	//   ....[253]....
        /*06b8*/ 	.word	0xffffffff


	//   ....[254]....
        /*06bc*/ 	.word	0xffffffff


	//   ....[255]....
        /*06c0*/ 	.word	0xffffffff


	//   ....[0]....
        /*06c4*/ 	.word	0xffffffff


	//   ....[1]....
        /*06c8*/ 	.word	0xffffffff


	//   ....[2]....
        /*06cc*/ 	.word	0xffffffff


	//   ....[3]....
        /*06d0*/ 	.word	0xffffffff


	//   ....[4]....
        /*06d4*/ 	.word	0xffffffff


	//   ....[5]....
        /*06d8*/ 	.word	0xffffffff


	//   ....[6]....
        /*06dc*/ 	.word	0xffffffff


	//   ....[7]....
        /*06e0*/ 	.word	0xffffffff


	//   ....[8]....
        /*06e4*/ 	.word	0xffffffff


	//   ....[9]....
        /*06e8*/ 	.word	0xffffffff


	//   ....[10]....
        /*06ec*/ 	.word	0xffffffff


	//   ....[11]....
        /*06f0*/ 	.word	0xffffffff


	//   ....[12]....
        /*06f4*/ 	.word	0xffffffff


	//   ....[13]....
        /*06f8*/ 	.word	0xffffffff


	//   ....[14]....
        /*06fc*/ 	.word	0xffffffff


	//   ....[15]....
        /*0700*/ 	.word	0xffffffff


	//   ....[16]....
        /*0704*/ 	.word	0xffffffff


	//   ....[17]....
        /*0708*/ 	.word	0xffffffff


	//   ....[18]....
        /*070c*/ 	.word	0xffffffff


	//   ....[19]....
        /*0710*/ 	.word	0xffffffff


	//   ....[20]....
        /*0714*/ 	.word	0xffffffff


	//   ....[21]....
        /*0718*/ 	.word	0xffffffff


	//   ....[22]....
        /*071c*/ 	.word	0xffffffff


	//   ....[23]....
        /*0720*/ 	.word	0xffffffff


	//   ....[24]....
        /*0724*/ 	.word	0xffffffff


	//   ....[25]....
        /*0728*/ 	.word	0xffffffff


	//   ....[26]....
        /*072c*/ 	.word	0xffffffff


	//   ....[27]....
        /*0730*/ 	.word	0xffffffff


	//   ....[28]....
        /*0734*/ 	.word	0xffffffff


	//   ....[29]....
        /*0738*/ 	.word	0xffffffff


	//   ....[30]....
        /*073c*/ 	.word	0xffffffff


	//   ....[31]....
        /*0740*/ 	.word	0xffffffff


	//   ....[32]....
        /*0744*/ 	.word	0xffffffff


	//   ....[33]....
        /*0748*/ 	.word	0xffffffff


	//   ....[34]....
        /*074c*/ 	.word	0xffffffff


	//   ....[35]....
        /*0750*/ 	.word	0xffffffff


	//   ....[36]....
        /*0754*/ 	.word	0xffffffff


	//   ....[37]....
        /*0758*/ 	.word	0xffffffff


	//   ....[38]....
        /*075c*/ 	.word	0xffffffff


	//   ....[39]....
        /*0760*/ 	.word	0xffffffff


	//   ....[40]....
        /*0764*/ 	.word	0xffffffff


	//   ....[41]....
        /*0768*/ 	.word	0xffffffff


	//   ....[42]....
        /*076c*/ 	.word	0xffffffff


	//   ....[43]....
        /*0770*/ 	.word	0xffffffff


	//   ....[44]....
        /*0774*/ 	.word	0xffffffff


	//   ....[45]....
        /*0778*/ 	.word	0xffffffff


	//   ....[46]....
        /*077c*/ 	.word	0xffffffff


	//   ....[47]....
        /*0780*/ 	.word	0xffffffff


	//----- nvinfo : EIATTR_COOP_GROUP_INSTR_OFFSETS
	.align		4
.L_204:
        /*0784*/ 	.byte	0x04, 0x28
        /*0786*/ 	.short	(.L_206 - .L_205)


	//   ....[0]....
.L_205:
        /*0788*/ 	.word	0x00000050


	//   ....[1]....
        /*078c*/ 	.word	0x00000200


	//   ....[2]....
        /*0790*/ 	.word	0x00000230


	//   ....[3]....
        /*0794*/ 	.word	0x00000260


	//   ....[4]....
        /*0798*/ 	.word	0x00000290


	//   ....[5]....
        /*079c*/ 	.word	0x000002c0


	//   ....[6]....
        /*07a0*/ 	.word	0x000002f0


	//   ....[7]....
        /*07a4*/ 	.word	0x00000450


	//   ....[8]....
        /*07a8*/ 	.word	0x00000490


	//   ....[9]....
        /*07ac*/ 	.word	0x000004c0


	//   ....[10]....
        /*07b0*/ 	.word	0x000004f0


	//   ....[11]....
        /*07b4*/ 	.word	0x00000520


	//   ....[12]....
        /*07b8*/ 	.word	0x00000550


	//   ....[13]....
        /*07bc*/ 	.word	0x000005e0


	//   ....[14]....
        /*07c0*/ 	.word	0x00000630


	//   ....[15]....
        /*07c4*/ 	.word	0x00000650


	//   ....[16]....
        /*07c8*/ 	.word	0x000006b0


	//   ....[17]....
        /*07cc*/ 	.word	0x00002b10


	//   ....[18]....
        /*07d0*/ 	.word	0x00002b30


	//   ....[19]....
        /*07d4*/ 	.word	0x00002cc0


	//   ....[20]....
        /*07d8*/ 	.word	0x00002cd0


	//   ....[21]....
        /*07dc*/ 	.word	0x00002e50


	//   ....[22]....
        /*07e0*/ 	.word	0x00002e70


	//   ....[23]....
        /*07e4*/ 	.word	0x00002ff0


	//   ....[24]....
        /*07e8*/ 	.word	0x00003000


	//   ....[25]....
        /*07ec*/ 	.word	0x00003530


	//   ....[26]....
        /*07f0*/ 	.word	0x00003540


	//   ....[27]....
        /*07f4*/ 	.word	0x00003550


	//   ....[28]....
        /*07f8*/ 	.word	0x00003560


	//   ....[29]....
        /*07fc*/ 	.word	0x000036f0


	//   ....[30]....
        /*0800*/ 	.word	0x00003730


	//   ....[31]....
        /*0804*/ 	.word	0x00003a40


	//   ....[32]....
        /*0808*/ 	.word	0x00003a50


	//   ....[33]....
        /*080c*/ 	.word	0x000043d0


	//   ....[34]....
        /*0810*/ 	.word	0x000043f0


	//   ....[35]....
        /*0814*/ 	.word	0x00004570


	//   ....[36]....
        /*0818*/ 	.word	0x00004580


	//   ....[37]....
        /*081c*/ 	.word	0x000047e0


	//   ....[38]....
        /*0820*/ 	.word	0x000049a0


	//   ....[39]....
        /*0824*/ 	.word	0x00004f20


	//   ....[40]....
        /*0828*/ 	.word	0x00005630


	//   ....[41]....
        /*082c*/ 	.word	0x00005d50


	//   ....[42]....
        /*0830*/ 	.word	0x00005d80


	//   ....[43]....
        /*0834*/ 	.word	0x00005d90


	//   ....[44]....
        /*0838*/ 	.word	0x00005da0


	//   ....[45]....
        /*083c*/ 	.word	0x00005db0


	//   ....[46]....
        /*0840*/ 	.word	0x00005de0


	//   ....[47]....
        /*0844*/ 	.word	0x00005e00


	//   ....[48]....
        /*0848*/ 	.word	0x00005e20


	//   ....[49]....
        /*084c*/ 	.word	0x00007410


	//   ....[50]....
        /*0850*/ 	.word	0x00007430


	//   ....[51]....
        /*0854*/ 	.word	0x000075a0


	//   ....[52]....
        /*0858*/ 	.word	0x000075b0


	//   ....[53]....
        /*085c*/ 	.word	0x00007f00


	//   ....[54]....
        /*0860*/ 	.word	0x00007f20


	//   ....[55]....
        /*0864*/ 	.word	0x000080a0


	//   ....[56]....
        /*0868*/ 	.word	0x000080b0


	//   ....[57]....
        /*086c*/ 	.word	0x000082f0


	//   ....[58]....
        /*0870*/ 	.word	0x000084f0


	//   ....[59]....
        /*0874*/ 	.word	0x000086f0


	//   ....[60]....
        /*0878*/ 	.word	0x00009430


	//   ....[61]....
        /*087c*/ 	.word	0x00009c10


	//   ....[62]....
        /*0880*/ 	.word	0x00009c40


	//   ....[63]....
        /*0884*/ 	.word	0x00009c60


	//   ....[64]....
        /*0888*/ 	.word	0x00009c80


	//   ....[65]....
        /*088c*/ 	.word	0x00009ca0


	//   ....[66]....
        /*0890*/ 	.word	0x00009cc0


	//   ....[67]....
        /*0894*/ 	.word	0x00009ce0


	//   ....[68]....
        /*0898*/ 	.word	0x00009d00


	//   ....[69]....
        /*089c*/ 	.word	0x0000b9c0


	//   ....[70]....
        /*08a0*/ 	.word	0x0000b9e0


	//   ....[71]....
        /*08a4*/ 	.word	0x0000bb50


	//   ....[72]....
        /*08a8*/ 	.word	0x0000bb60


	//   ....[73]....
        /*08ac*/ 	.word	0x0000c4b0


	//   ....[74]....
        /*08b0*/ 	.word	0x0000c4d0


	//   ....[75]....
        /*08b4*/ 	.word	0x0000c650


	//   ....[76]....
        /*08b8*/ 	.word	0x0000c660


	//   ....[77]....
        /*08bc*/ 	.word	0x0000caf0


	//   ....[78]....
        /*08c0*/ 	.word	0x0000cb20


	//   ....[79]....
        /*08c4*/ 	.word	0x0000cb40


	//   ....[80]....
        /*08c8*/ 	.word	0x0000cb60


	//   ....[81]....
        /*08cc*/ 	.word	0x0000cb80


	//   ....[82]....
        /*08d0*/ 	.word	0x0000cba0


	//   ....[83]....
        /*08d4*/ 	.word	0x0000cbc0


	//   ....[84]....
        /*08d8*/ 	.word	0x0000cbe0


	//   ....[85]....
        /*08dc*/ 	.word	0x0000e590


	//   ....[86]....
        /*08e0*/ 	.word	0x0000e5a0


	//   ....[87]....
        /*08e4*/ 	.word	0x0000e710


	//   ....[88]....
        /*08e8*/ 	.word	0x0000e720


	//   ....[89]....
        /*08ec*/ 	.word	0x0000f070


	//   ....[90]....
        /*08f0*/ 	.word	0x0000f090


	//   ....[91]....
        /*08f4*/ 	.word	0x0000f1b0


	//   ....[92]....
        /*08f8*/ 	.word	0x0000f1c0


	//   ....[93]....
        /*08fc*/ 	.word	0x0000f3a0


	//   ....[94]....
        /*0900*/ 	.word	0x0000f5a0


	//   ....[95]....
        /*0904*/ 	.word	0x0000f7a0


	//   ....[96]....
        /*0908*/ 	.word	0x000104e0


	//   ....[97]....
        /*090c*/ 	.word	0x00010cc0


	//   ....[98]....
        /*0910*/ 	.word	0x00010cf0


	//   ....[99]....
        /*0914*/ 	.word	0x00010d00


	//   ....[100]....
        /*0918*/ 	.word	0x00010d10


	//   ....[101]....
        /*091c*/ 	.word	0x00010d50


	//   ....[102]....
        /*0920*/ 	.word	0x00010d60


	//   ....[103]....
        /*0924*/ 	.word	0x00010d70


	//   ....[104]....
        /*0928*/ 	.word	0x00010db0


	//   ....[105]....
        /*092c*/ 	.word	0x00012650


	//   ....[106]....
        /*0930*/ 	.word	0x00012680


	//   ....[107]....
        /*0934*/ 	.word	0x00012690


	//   ....[108]....
        /*0938*/ 	.word	0x000126a0


	//   ....[109]....
        /*093c*/ 	.word	0x000126b0


	//   ....[110]....
        /*0940*/ 	.word	0x000126e0


	//   ....[111]....
        /*0944*/ 	.word	0x00012700


	//   ....[112]....
        /*0948*/ 	.word	0x00012720


	//   ....[113]....
        /*094c*/ 	.word	0x00013ca0


	//   ....[114]....
        /*0950*/ 	.word	0x00013cc0


	//   ....[115]....
        /*0954*/ 	.word	0x00013ce0


	//   ....[116]....
        /*0958*/ 	.word	0x00013cf0


	//   ....[117]....
        /*095c*/ 	.word	0x00013d00


	//   ....[118]....
        /*0960*/ 	.word	0x00013d10


	//   ....[119]....
        /*0964*/ 	.word	0x00013d30


	//   ....[120]....
        /*0968*/ 	.word	0x00013d40


	//   ....[121]....
        /*096c*/ 	.word	0x00014140


	//   ....[122]....
        /*0970*/ 	.word	0x00014160


	//   ....[123]....
        /*0974*/ 	.word	0x000142c0


	//   ....[124]....
        /*0978*/ 	.word	0x000142d0


	//   ....[125]....
        /*097c*/ 	.word	0x00014430


	//   ....[126]....
        /*0980*/ 	.word	0x00014450


	//   ....[127]....
        /*0984*/ 	.word	0x000145b0


	//   ....[128]....
        /*0988*/ 	.word	0x000145c0


	//   ....[129]....
        /*098c*/ 	.word	0x00014910


	//   ....[130]....
        /*0990*/ 	.word	0x00014930


	//   ....[131]....
        /*0994*/ 	.word	0x00014ea0


	//   ....[132]....
        /*0998*/ 	.word	0x00014eb0


	//   ....[133]....
        /*099c*/ 	.word	0x00015420


	//   ....[134]....
        /*09a0*/ 	.word	0x00015440


	//   ....[135]....
        /*09a4*/ 	.word	0x000159c0


	//   ....[136]....
        /*09a8*/ 	.word	0x000159d0


	//   ....[137]....
        /*09ac*/ 	.word	0x00016680


	//   ....[138]....
        /*09b0*/ 	.word	0x000166a0


	//   ....[139]....
        /*09b4*/ 	.word	0x00016810


	//   ....[140]....
        /*09b8*/ 	.word	0x00016820


	//   ....[141]....
        /*09bc*/ 	.word	0x00016980


	//   ....[142]....
        /*09c0*/ 	.word	0x000169a0


	//   ....[143]....
        /*09c4*/ 	.word	0x00016b00


	//   ....[144]....
        /*09c8*/ 	.word	0x00016b10


	//   ....[145]....
        /*09cc*/ 	.word	0x00016d30


	//   ....[146]....
        /*09d0*/ 	.word	0x00016d50


	//   ....[147]....
        /*09d4*/ 	.word	0x00016e80


	//   ....[148]....
        /*09d8*/ 	.word	0x00016ec0


	//   ....[149]....
        /*09dc*/ 	.word	0x00016ef0


	//   ....[150]....
        /*09e0*/ 	.word	0x00016f20


	//   ....[151]....
        /*09e4*/ 	.word	0x00016f50


	//   ....[152]....
        /*09e8*/ 	.word	0x00016f80


	//   ....[153]....
        /*09ec*/ 	.word	0x000170e0


	//   ....[154]....
        /*09f0*/ 	.word	0x00017120


	//   ....[155]....
        /*09f4*/ 	.word	0x00017150


	//   ....[156]....
        /*09f8*/ 	.word	0x00017180


	//   ....[157]....
        /*09fc*/ 	.word	0x000171b0


	//   ....[158]....
        /*0a00*/ 	.word	0x000171e0


	//   ....[159]....
        /*0a04*/ 	.word	0x00017270


	//   ....[160]....
        /*0a08*/ 	.word	0x000172d0


	//   ....[161]....
        /*0a0c*/ 	.word	0x000172e0


	//   ....[162]....
        /*0a10*/ 	.word	0x00017340


	//   ....[163]....
        /*0a14*/ 	.word	0x00017da0


	//   ....[164]....
        /*0a18*/ 	.word	0x00017e00


	//   ....[165]....
        /*0a1c*/ 	.word	0x00017e50


	//   ....[166]....
        /*0a20*/ 	.word	0x00017ea0


	//   ....[167]....
        /*0a24*/ 	.word	0x00017ef0


	//   ....[168]....
        /*0a28*/ 	.word	0x00017f60


	//   ....[169]....
        /*0a2c*/ 	.word	0x00017fb0


	//   ....[170]....
        /*0a30*/ 	.word	0x00018020


	//   ....[171]....
        /*0a34*/ 	.word	0x00018090


	//   ....[172]....
        /*0a38*/ 	.word	0x00018100


	//   ....[173]....
        /*0a3c*/ 	.word	0x00018170


	//   ....[174]....
        /*0a40*/ 	.word	0x000181e0


	//   ....[175]....
        /*0a44*/ 	.word	0x00018250


	//   ....[176]....
        /*0a48*/ 	.word	0x000182b0


	//   ....[177]....
        /*0a4c*/ 	.word	0x00018320


	//   ....[178]....
        /*0a50*/ 	.word	0x00018390


	//   ....[179]....
        /*0a54*/ 	.word	0x00018400


	//   ....[180]....
        /*0a58*/ 	.word	0x00018460


	//   ....[181]....
        /*0a5c*/ 	.word	0x000184d0


	//   ....[182]....
        /*0a60*/ 	.word	0x00018530


	//   ....[183]....
        /*0a64*/ 	.word	0x000185a0


	//   ....[184]....
        /*0a68*/ 	.word	0x00018610


	//   ....[185]....
        /*0a6c*/ 	.word	0x00018680


	//   ....[186]....
        /*0a70*/ 	.word	0x000186e0


	//   ....[187]....
        /*0a74*/ 	.word	0x00018750


	//   ....[188]....
        /*0a78*/ 	.word	0x000187c0


	//   ....[189]....
        /*0a7c*/ 	.word	0x00018830


	//   ....[190]....
        /*0a80*/ 	.word	0x000188a0


	//   ....[191]....
        /*0a84*/ 	.word	0x00018900


	//   ....[192]....
        /*0a88*/ 	.word	0x00018950


	//   ....[193]....
        /*0a8c*/ 	.word	0x000189a0


	//   ....[194]....
        /*0a90*/ 	.word	0x000189f0


	//   ....[195]....
        /*0a94*/ 	.word	0x00018a40


	//   ....[196]....
        /*0a98*/ 	.word	0x00018a90


	//   ....[197]....
        /*0a9c*/ 	.word	0x00018ae0


	//   ....[198]....
        /*0aa0*/ 	.word	0x00018b30


	//   ....[199]....
        /*0aa4*/ 	.word	0x00018ba0


	//   ....[200]....
        /*0aa8*/ 	.word	0x00018c10


	//   ....[201]....
        /*0aac*/ 	.word	0x00018c80


	//   ....[202]....
        /*0ab0*/ 	.word	0x00018ce0


	//   ....[203]....
        /*0ab4*/ 	.word	0x00018d50


	//   ....[204]....
        /*0ab8*/ 	.word	0x00018dc0


	//   ....[205]....
        /*0abc*/ 	.word	0x00018e30


	//   ....[206]....
        /*0ac0*/ 	.word	0x00018e90


	//   ....[207]....
        /*0ac4*/ 	.word	0x00018ef0


	//   ....[208]....
        /*0ac8*/ 	.word	0x00018f50


	//   ....[209]....
        /*0acc*/ 	.word	0x00018fb0


	//   ....[210]....
        /*0ad0*/ 	.word	0x00019010


	//   ....[211]....
        /*0ad4*/ 	.word	0x00019060


	//   ....[212]....
        /*0ad8*/ 	.word	0x000190a0


	//   ....[213]....
        /*0adc*/ 	.word	0x000190f0


	//   ....[214]....
        /*0ae0*/ 	.word	0x00019130


	//   ....[215]....
        /*0ae4*/ 	.word	0x00019180


	//   ....[216]....
        /*0ae8*/ 	.word	0x000191c0


	//   ....[217]....
        /*0aec*/ 	.word	0x00019210


	//   ....[218]....
        /*0af0*/ 	.word	0x00019250


	//   ....[219]....
        /*0af4*/ 	.word	0x000192b0


	//   ....[220]....
        /*0af8*/ 	.word	0x00019320


	//   ....[221]....
        /*0afc*/ 	.word	0x00019390


	//   ....[222]....
        /*0b00*/ 	.word	0x000193f0


	//   ....[223]....
        /*0b04*/ 	.word	0x00019460


	//   ....[224]....
        /*0b08*/ 	.word	0x000194d0


	//   ....[225]....
        /*0b0c*/ 	.word	0x00019540


	//   ....[226]....
        /*0b10*/ 	.word	0x000195a0


	//   ....[227]....
        /*0b14*/ 	.word	0x000195f0


	//   ....[228]....
        /*0b18*/ 	.word	0x00019630


	//   ....[229]....
        /*0b1c*/ 	.word	0x00019680


	//   ....[230]....
        /*0b20*/ 	.word	0x000196c0


	//   ....[231]....
        /*0b24*/ 	.word	0x00019710


	//   ....[232]....
        /*0b28*/ 	.word	0x00019750


	//   ....[233]....
        /*0b2c*/ 	.word	0x000197a0


	//   ....[234]....
        /*0b30*/ 	.word	0x000197e0


	//   ....[235]....
        /*0b34*/ 	.word	0x00019830


	//   ....[236]....
        /*0b38*/ 	.word	0x00019890


	//   ....[237]....
        /*0b3c*/ 	.word	0x000198f0


	//   ....[238]....
        /*0b40*/ 	.word	0x00019960


	//   ....[239]....
        /*0b44*/ 	.word	0x000199d0


	//   ....[240]....
        /*0b48*/ 	.word	0x00019a40


	//   ....[241]....
        /*0b4c*/ 	.word	0x00019aa0


	//   ....[242]....
        /*0b50*/ 	.word	0x00019b00


	//   ....[243]....
        /*0b54*/ 	.word	0x00019b60


	//   ....[244]....
        /*0b58*/ 	.word	0x00019bc0


	//   ....[245]....
        /*0b5c*/ 	.word	0x00019c20


	//   ....[246]....
        /*0b60*/ 	.word	0x00019c70


	//   ....[247]....
        /*0b64*/ 	.word	0x00019cb0


	//   ....[248]....
        /*0b68*/ 	.word	0x00019d00


	//   ....[249]....
        /*0b6c*/ 	.word	0x00019d40


	//   ....[250]....
        /*0b70*/ 	.word	0x00019d90


	//   ....[251]....
        /*0b74*/ 	.word	0x00019dd0


	//   ....[252]....
        /*0b78*/ 	.word	0x00019e20


	//   ....[253]....
        /*0b7c*/ 	.word	0x00019e70


	//   ....[254]....
        /*0b80*/ 	.word	0x00019ec0


	//   ....[255]....
        /*0b84*/ 	.word	0x00019f10


	//   ....[0]....
        /*0b88*/ 	.word	0x00019f60


	//   ....[1]....
        /*0b8c*/ 	.word	0x00019fa0


	//   ....[2]....
        /*0b90*/ 	.word	0x00019ff0


	//   ....[3]....
        /*0b94*/ 	.word	0x0001a040


	//   ....[4]....
        /*0b98*/ 	.word	0x0001a090


	//   ....[5]....
        /*0b9c*/ 	.word	0x0001a0e0


	//   ....[6]....
        /*0ba0*/ 	.word	0x0001a150


	//   ....[7]....
        /*0ba4*/ 	.word	0x0001a1c0


	//   ....[8]....
        /*0ba8*/ 	.word	0x0001a230


	//   ....[9]....
        /*0bac*/ 	.word	0x0001a290


	//   ....[10]....
        /*0bb0*/ 	.word	0x0001a300


	//   ....[11]....
        /*0bb4*/ 	.word	0x0001a370


	//   ....[12]....
        /*0bb8*/ 	.word	0x0001a3e0


	//   ....[13]....
        /*0bbc*/ 	.word	0x0001a440


	//   ....[14]....
        /*0bc0*/ 	.word	0x0001a4b0


	//   ....[15]....
        /*0bc4*/ 	.word	0x0001a520


	//   ....[16]....
        /*0bc8*/ 	.word	0x0001a590


	//   ....[17]....
        /*0bcc*/ 	.word	0x0001a5f0


	//   ....[18]....
        /*0bd0*/ 	.word	0x0001a660


	//   ....[19]....
        /*0bd4*/ 	.word	0x0001a6d0


	//   ....[20]....
        /*0bd8*/ 	.word	0x0001a740


	//   ....[21]....
        /*0bdc*/ 	.word	0x0001a7a0


	//   ....[22]....
        /*0be0*/ 	.word	0x0001a810


	//   ....[23]....
        /*0be4*/ 	.word	0x0001a880


	//   ....[24]....
        /*0be8*/ 	.word	0x0001a8f0


	//   ....[25]....
        /*0bec*/ 	.word	0x0001a950


	//   ....[26]....
        /*0bf0*/ 	.word	0x0001a9c0


	//   ....[27]....
        /*0bf4*/ 	.word	0x0001aa30


	//   ....[28]....
        /*0bf8*/ 	.word	0x0001aaa0


	//   ....[29]....
        /*0bfc*/ 	.word	0x0001ab00


	//   ....[30]....
        /*0c00*/ 	.word	0x0001ab70


	//   ....[31]....
        /*0c04*/ 	.word	0x0001abe0


	//   ....[32]....
        /*0c08*/ 	.word	0x0001ac30


	//   ....[33]....
        /*0c0c*/ 	.word	0x0001ac70


	//   ....[34]....
        /*0c10*/ 	.word	0x0001acc0


	//   ....[35]....
        /*0c14*/ 	.word	0x0001ad10


	//   ....[36]....
        /*0c18*/ 	.word	0x0001ad60


	//   ....[37]....
        /*0c1c*/ 	.word	0x0001add0


	//   ....[38]....
        /*0c20*/ 	.word	0x0001ae20


	//   ....[39]....
        /*0c24*/ 	.word	0x0001ae70


	//   ....[40]....
        /*0c28*/ 	.word	0x0001aec0


	//   ....[41]....
        /*0c2c*/ 	.word	0x0001af10


	//   ....[42]....
        /*0c30*/ 	.word	0x0001af60


	//   ....[43]....
        /*0c34*/ 	.word	0x0001afd0


	//   ....[44]....
        /*0c38*/ 	.word	0x0001b020


	//   ....[45]....
        /*0c3c*/ 	.word	0x0001b090


	//   ....[46]....
        /*0c40*/ 	.word	0x0001b0f0


	//   ....[47]....
        /*0c44*/ 	.word	0x0001b160


	//----- nvinfo : EIATTR_EXIT_INSTR_OFFSETS
	.align		4
.L_206:
        /*0c48*/ 	.byte	0x04, 0x1c
        /*0c4a*/ 	.short	(.L_208 - .L_207)


	//   ....[0]....
.L_207:
        /*0c4c*/ 	.word	0x000010d0


	//   ....[1]....
        /*0c50*/ 	.word	0x00017d60


	//----- nvinfo : EIATTR_MAX_THREADS
	.align		4
.L_208:
        /*0c54*/ 	.byte	0x04, 0x05
        /*0c56*/ 	.short	(.L_210 - .L_209)
.L_209:
        /*0c58*/ 	.word	0x00000080
        /*0c5c*/ 	.word	0x00000001
        /*0c60*/ 	.word	0x00000001


	//----- nvinfo : EIATTR_CRS_STACK_SIZE
	.align		4
.L_210:
        /*0c64*/ 	.byte	0x04, 0x1e
        /*0c66*/ 	.short	(.L_212 - .L_211)
.L_211:
        /*0c68*/ 	.word	0x00000000
.L_212:


//--------------------- .nv.info._ZN7cutlass13device_kernelIN5flash19enable_sm80_to_sm89INS1_16FlashAttnFwdSm80INS1_25CollectiveMainloopFwdSm80ILi4ELi1ELb0EN4cute5tupleIJNS5_1CILi128EEENS7_ILi48EEENS7_ILi96EEEEEELi96ENS_10bfloat16_tEfNS_4arch4Sm80ELb0ELb1ELb0ELb1ELb1ELb1ELb1ELb1EEENS1_21CollectiveEpilogueFwdINS6_IJS8_SA_S9_EEENS6_IJNS7_ILi1EEESI_SI_EEESC_SE_Li128ELb1ELb1ELb1ELb0EEENS1_36VarlenDynamicPersistentTileSchedulerILi128ELi48ELi128ELi128ELb1ELb1ELb0ELb1ELb0ELb1EEEEEEEEEvNT_6ParamsE --------------------------
	.section	.nv.info._ZN7cutlass13device_kernelIN5flash19enable_sm80_to_sm89INS1_16FlashAttnFwdSm80INS1_25CollectiveMainloopFwdSm80ILi4ELi1ELb0EN4cute5tupleIJNS5_1CILi128EEENS7_ILi48EEENS7_ILi96EEEEEELi96ENS_10bfloat16_tEfNS_4arch4Sm80ELb0ELb1ELb0ELb1ELb1ELb1ELb1ELb1EEENS1_21CollectiveEpilogueFwdINS6_IJS8_SA_S9_EEENS6_IJNS7_ILi1EEESI_SI_EEESC_SE_Li128ELb1ELb1ELb1ELb0EEENS1_36VarlenDynamicPersistentTileSchedulerILi128ELi48ELi128ELi128ELb1ELb1ELb0ELb1ELb0ELb1EEEEEEEEEvNT_6ParamsE,"",@"SHT_CUDA_INFO"
	.sectionflags	@""
	.align	4


	//----- nvinfo : EIATTR_CUDA_API_VERSION
	.align		4
        /*0000*/ 	.byte	0x04, 0x37
        /*0002*/ 	.short	(.L_214 - .L_213)
.L_213:
        /*0004*/ 	.word	0x00000082


	//----- nvinfo : EIATTR_SW2861232_WAR
	.align		4
.L_214:
        /*0008*/ 	.byte	0x01, 0x35
	.zero		2


	//----- nvinfo : EIATTR_PARAM_CBANK
	.align		4
        /*000c*/ 	.byte	0x04, 0x0a
        /*000e*/ 	.short	(.L_216 - .L_215)
	.align		4
.L_215:
        /*0010*/ 	.word	index@(.nv.constant0._ZN7cutlass13device_kernelIN5flash19enable_sm80_to_sm89INS1_16FlashAttnFwdSm80INS1_25CollectiveMainloopFwdSm80ILi4ELi1ELb0EN4cute5tupleIJNS5_1CILi128EEENS7_ILi48EEENS7_ILi96EEEEEELi96ENS_10bfloat16_tEfNS_4arch4Sm80ELb0ELb1ELb0ELb1ELb1ELb1ELb1ELb1EEENS1_21CollectiveEpilogueFwdINS6_IJS8_SA_S9_EEENS6_IJNS7_ILi1EEESI_SI_EEESC_SE_Li128ELb1ELb1ELb1ELb0EEENS1_36VarlenDynamicPersistentTileSchedulerILi128ELi48ELi128ELi128ELb1ELb1ELb0ELb1ELb0ELb1EEEEEEEEEvNT_6ParamsE)
        /*0014*/ 	.short	0x0160
        /*0016*/ 	.short	0x0438


	//----- nvinfo : EIATTR_CBANK_PARAM_SIZE
	.align		4
.L_216:
        /*0018*/ 	.byte	0x03, 0x19
        /*001a*/ 	.short	0x0438


	//----- nvinfo : EIATTR_KPARAM_INFO
	.align		4
        /*001c*/ 	.byte	0x04, 0x17
        /*001e*/ 	.short	(.L_218 - .L_217)
.L_217:
        /*0020*/ 	.word	0x00000000
        /*0024*/ 	.short	0x0000
        /*0026*/ 	.short	0x0000
        /*0028*/ 	.byte	0x00, 0xf0, 0xe1, 0x10


	//----- nvinfo : EIATTR_MAXREG_COUNT
	.align		4
.L_218:
        /*002c*/ 	.byte	0x03, 0x1b
        /*002e*/ 	.short	0x00ff


	//----- nvinfo : EIATTR_NUM_BARRIERS
	.align		4
        /*0030*/ 	.byte	0x02, 0x4c
        /*0032*/ 	.byte	0x06
	.zero		1


	//----- nvinfo : EIATTR_ANNOTATIONS
	.align		4
        /*0034*/ 	.byte	0x04, 0x55
        /*0036*/ 	.short	(.L_220 - .L_219)


	//   ....[0]....
.L_219:
        /* <DEDUP_REMOVED lines=162> */


	//----- nvinfo : EIATTR_MERCURY_ISA_VERSION
	.align		4
.L_220:
        /*0a40*/ 	.byte	0x03, 0x5f
        /*0a42*/ 	.short	0x0000


	//----- nvinfo : EIATTR_INT_WARP_WIDE_INSTR_OFFSETS
	.align		4
        /*0a44*/ 	.byte	0x04, 0x31
        /*0a46*/ 	.short	(.L_222 - .L_221)


	//   ....[0]....
.L_221:
        /*0a48*/ 	.word	0x00020870


	//   ....[1]....
        /*0a4c*/ 	.word	0x000208f0


	//----- nvinfo : EIATTR_COOP_GROUP_MASK_REGIDS
	.align		4
.L_222:
        /*0a50*/ 	.byte	0x04, 0x29
        /*0a52*/ 	.short	(.L_224 - .L_223)


	//   ....[0]....
.L_223:
        /*0a54*/ 	.word	0xffffffff


	//   ....[1]....
        /*0a58*/ 	.word	0xffffffff


	//   ....[2]....
        /*0a5c*/ 	.word	0xffffffff


	//   ....[3]....
        /*0a60*/ 	.word	0xffffffff


	//   ....[4]....
        /*0a64*/ 	.word	0xffffffff


	//   ....[5]....
        /*0a68*/ 	.word	0xffffffff


	//   ....[6]....
        /*0a6c*/ 	.word	0xffffffff


	//   ....[7]....
        /*0a70*/ 	.word	0xffffffff


	//   ....[8]....
        /*0a74*/ 	.word	0xffffffff


	//   ....[9]....
        /*0a78*/ 	.word	0xffffffff


	//   ....[10]....
        /*0a7c*/ 	.word	0xffffffff


	//   ....[11]....
        /*0a80*/ 	.word	0xffffffff


	//   ....[12]....
        /*0a84*/ 	.word	0xffffffff


	//   ....[13]....
        /*0a88*/ 	.word	0xffffffff


	//   ....[14]....
        /*0a8c*/ 	.word	0xffffffff


	//   ....[15]....
        /*0a90*/ 	.word	0xffffffff


	//   ....[16]....
        /*0a94*/ 	.word	0xffffffff


	//   ....[17]....
        /*0a98*/ 	.word	0xffffffff


	//   ....[18]....
        /*0a9c*/ 	.word	0xffffffff


	//   ....[19]....
        /*0aa0*/ 	.word	0xffffffff


	//   ....[20]....
        /*0aa4*/ 	.word	0xffffffff


	//   ....[21]....
        /*0aa8*/ 	.word	0xffffffff


	//   ....[22]....
        /*0aac*/ 	.word	0xffffffff


	//   ....[23]....
        /*0ab0*/ 	.word	0xffffffff


	//   ....[24]....
        /*0ab4*/ 	.word	0xffffffff


	//   ....[25]....
        /*0ab8*/ 	.word	0xffffffff


	//   ....[26]....
        /*0abc*/ 	.word	0xffffffff


	//   ....[27]....
        /*0ac0*/ 	.word	0xffffffff


	//   ....[28]....
        /*0ac4*/ 	.word	0xffffffff


	//   ....[29]....
        /*0ac8*/ 	.word	0xffffffff


	//   ....[30]....
        /*0acc*/ 	.word	0xffffffff


	//   ....[31]....
        /*0ad0*/ 	.word	0xffffffff


	//   ....[32]....
        /*0ad4*/ 	.word	0xffffffff


	//   ....[33]....
        /*0ad8*/ 	.word	0xffffffff


	//   ....[34]....
        /*0adc*/ 	.word	0xffffffff


	//   ....[35]....
        /*0ae0*/ 	.word	0xffffffff


	//   ....[36]....
        /*0ae4*/ 	.word	0xffffffff


	//   ....[37]....
        /*0ae8*/ 	.word	0xffffffff


	//   ....[38]....
        /*0aec*/ 	.word	0xffffffff


	//   ....[39]....
        /*0af0*/ 	.word	0xffffffff


	//   ....[40]....
        /*0af4*/ 	.word	0xffffffff


	//   ....[41]....
        /*0af8*/ 	.word	0xffffffff


	//   ....[42]....
        /*0afc*/ 	.word	0xffffffff


	//   ....[43]....
        /*0b00*/ 	.word	0xffffffff


	//   ....[44]....
        /*0b04*/ 	.word	0xffffffff


	//   ....[45]....
        /*0b08*/ 	.word	0xffffffff


	//   ....[46]....
        /*0b0c*/ 	.word	0xffffffff


	//   ....[47]....
        /*0b10*/ 	.word	0xffffffff


	//   ....[48]....
        /*0b14*/ 	.word	0xffffffff


	//   ....[49]....
        /*0b18*/ 	.word	0xffffffff


	//   ....[50]....
        /*0b1c*/ 	.word	0xffffffff


	//   ....[51]....
        /*0b20*/ 	.word	0xffffffff


	//   ....[52]....
        /*0b24*/ 	.word	0xffffffff


	//   ....[53]....
        /*0b28*/ 	.word	0xffffffff


	//   ....[54]....
        /*0b2c*/ 	.word	0xffffffff


	//   ....[55]....
        /*0b30*/ 	.word	0xffffffff


	//   ....[56]....
        /*0b34*/ 	.word	0xffffffff


	//   ....[57]....
        /*0b38*/ 	.word	0xffffffff


	//   ....[58]....
        /*0b3c*/ 	.word	0xffffffff


	//   ....[59]....
        /*0b40*/ 	.word	0xffffffff


	//   ....[60]....
        /*0b44*/ 	.word	0xffffffff


	//   ....[61]....
        /*0b48*/ 	.word	0xffffffff


	//   ....[62]....
        /*0b4c*/ 	.word	0xffffffff


	//   ....[63]....
        /*0b50*/ 	.word	0xffffffff


	//   ....[64]....
        /*0b54*/ 	.word	0xffffffff


	//   ....[65]....
        /*0b58*/ 	.word	0xffffffff


	//   ....[66]....
        /*0b5c*/ 	.word	0xffffffff


	//   ....[67]....
        /*0b60*/ 	.word	0xffffffff


	//   ....[68]....
        /*0b64*/ 	.word	0xffffffff


	//   ....[69]....
        /*0b68*/ 	.word	0xffffffff


	//   ....[70]....
        /*0b6c*/ 	.word	0xffffffff


	//   ....[71]....
        /*0b70*/ 	.word	0xffffffff


	//   ....[72]....
        /*0b74*/ 	.word	0xffffffff


	//   ....[73]....
        /*0b78*/ 	.word	0xffffffff


	//   ....[74]....
        /*0b7c*/ 	.word	0xffffffff


	//   ....[75]....
        /*0b80*/ 	.word	0xffffffff


	//   ....[76]....
        /*0b84*/ 	.word	0xffffffff


	//   ....[77]....
        /*0b88*/ 	.word	0xffffffff


	//   ....[78]....
        /*0b8c*/ 	.word	0xffffffff


	//   ....[79]....
        /*0b90*/ 	.word	0xffffffff


	//   ....[80]....
        /*0b94*/ 	.word	0xffffffff


	//   ....[81]....
        /*0b98*/ 	.word	0xffffffff


	//   ....[82]....
        /*0b9c*/ 	.word	0xffffffff


	//   ....[83]....
        /*0ba0*/ 	.word	0xffffffff


	//   ....[84]....
        /*0ba4*/ 	.word	0xffffffff


	//   ....[85]....
        /*0ba8*/ 	.word	0xffffffff


	//   ....[86]....
        /*0bac*/ 	.word	0xffffffff


	//   ....[87]....
        /*0bb0*/ 	.word	0xffffffff


	//   ....[88]....
        /*0bb4*/ 	.word	0xffffffff


	//   ....[89]....
        /*0bb8*/ 	.word	0xffffffff


	//   ....[90]....
        /*0bbc*/ 	.word	0xffffffff


	//   ....[91]....
        /*0bc0*/ 	.word	0xffffffff


	//   ....[92]....
        /*0bc4*/ 	.word	0xffffffff


	//   ....[93]....
        /*0bc8*/ 	.word	0xffffffff


	//   ....[94]....
        /*0bcc*/ 	.word	0xffffffff


	//   ....[95]....
        /*0bd0*/ 	.word	0xffffffff


	//   ....[96]....
        /*0bd4*/ 	.word	0xffffffff


	//   ....[97]....
        /*0bd8*/ 	.word	0xffffffff


	//   ....[98]....
        /*0bdc*/ 	.word	0xffffffff


	//   ....[99]....
        /*0be0*/ 	.word	0xffffffff


	//   ....[100]....
        /*0be4*/ 	.word	0xffffffff


	//   ....[101]....
        /*0be8*/ 	.word	0xffffffff


	//   ....[102]....
        /*0bec*/ 	.word	0xffffffff


	//   ....[103]....
        /*0bf0*/ 	.word	0xffffffff


	//   ....[104]....
        /*0bf4*/ 	.word	0xffffffff


	//   ....[105]....
        /*0bf8*/ 	.word	0xffffffff


	//   ....[106]....
        /*0bfc*/ 	.word	0xffffffff


	//   ....[107]....
        /*0c00*/ 	.word	0xffffffff


	//   ....[108]....
        /*0c04*/ 	.word	0xffffffff


	//   ....[109]....
        /*0c08*/ 	.word	0xffffffff


	//   ....[110]....
        /*0c0c*/ 	.word	0xffffffff


	//   ....[111]....
        /*0c10*/ 	.word	0xffffffff


	//   ....[112]....
        /*0c14*/ 	.word	0xffffffff


	//   ....[113]....
        /*0c18*/ 	.word	0xffffffff


	//   ....[114]....
        /*0c1c*/ 	.word	0xffffffff


	//   ....[115]....
        /*0c20*/ 	.word	0xffffffff


	//   ....[116]....
        /*0c24*/ 	.word	0xffffffff


	//   ....[117]....
        /*0c28*/ 	.word	0xffffffff


	//   ....[118]....
        /*0c2c*/ 	.word	0xffffffff


	//   ....[119]....
        /*0c30*/ 	.word	0xffffffff


	//   ....[120]....
        /*0c34*/ 	.word	0xffffffff


	//   ....[121]....
        /*0c38*/ 	.word	0xffffffff


	//   ....[122]....
        /*0c3c*/ 	.word	0xffffffff


	//   ....[123]....
        /*0c40*/ 	.word	0xffffffff


	//   ....[124]....
        /*0c44*/ 	.word	0xffffffff


	//   ....[125]....
        /*0c48*/ 	.word	0xffffffff


	//   ....[126]....
        /*0c4c*/ 	.word	0xffffffff


	//   ....[127]....
        /*0c50*/ 	.word	0xffffffff


	//   ....[128]....
        /*0c54*/ 	.word	0xffffffff


	//   ....[129]....
        /*0c58*/ 	.word	0xffffffff


	//   ....[130]....
        /*0c5c*/ 	.word	0xffffffff


	//   ....[131]....
        /*0c60*/ 	.word	0xffffffff


	//   ....[132]....
        /*0c64*/ 	.word	0xffffffff


	//   ....[133]....
        /*0c68*/ 	.word	0xffffffff


	//   ....[134]....
        /*0c6c*/ 	.word	0xffffffff


	//   ....[135]....
        /*0c70*/ 	.word	0xffffffff


	//   ....[136]....
        /*0c74*/ 	.word	0xffffffff


	//   ....[137]....
        /*0c78*/ 	.word	0xffffffff


	//   ....[138]....
        /*0c7c*/ 	.word	0xffffffff


	//   ....[139]....
        /*0c80*/ 	.word	0xffffffff


	//   ....[140]....
        /*0c84*/ 	.word	0xffffffff


	//   ....[141]....
        /*0c88*/ 	.word	0xffffffff


	//   ....[142]....
        /*0c8c*/ 	.word	0xffffffff


	//   ....[143]....
        /*0c90*/ 	.word	0xffffffff


	//   ....[144]....
        /*0c94*/ 	.word	0xffffffff


	//   ....[145]....
        /*0c98*/ 	.word	0xffffffff


	//   ....[146]....
        /*0c9c*/ 	.word	0xffffffff


	//   ....[147]....
        /*0ca0*/ 	.word	0xffffffff


	//   ....[148]....
        /*0ca4*/ 	.word	0xffffffff


	//   ....[149]....
        /*0ca8*/ 	.word	0xffffffff


	//   ....[150]....
        /*0cac*/ 	.word	0xffffffff


	//   ....[151]....
        /*0cb0*/ 	.word	0xffffffff


	//   ....[152]....
        /*0cb4*/ 	.word	0xffffffff


	//   ....[153]....
        /*0cb8*/ 	.word	0xffffffff


	//   ....[154]....
        /*0cbc*/ 	.word	0xffffffff


	//   ....[155]....
        /*0cc0*/ 	.word	0xffffffff


	//   ....[156]....
        /*0cc4*/ 	.word	0xffffffff


	//   ....[157]....
        /*0cc8*/ 	.word	0xffffffff


	//   ....[158]....
        /*0ccc*/ 	.word	0xffffffff


	//   ....[159]....
        /*0cd0*/ 	.word	0xffffffff


	//   ....[160]....
        /*0cd4*/ 	.word	0xffffffff


	//   ....[161]....
        /*0cd8*/ 	.word	0xffffffff


	//   ....[162]....
        /*0cdc*/ 	.word	0xffffffff


	//   ....[163]....
        /*0ce0*/ 	.word	0xffffffff


	//   ....[164]....
        /*0ce4*/ 	.word	0xffffffff


	//   ....[165]....
        /*0ce8*/ 	.word	0xffffffff


	//   ....[166]....
        /*0cec*/ 	.word	0xffffffff


	//   ....[167]....
        /*0cf0*/ 	.word	0xffffffff


	//   ....[168]....
        /*0cf4*/ 	.word	0xffffffff


	//   ....[169]....
        /*0cf8*/ 	.word	0xffffffff


	//   ....[170]....
        /*0cfc*/ 	.word	0xffffffff


	//   ....[171]....
        /*0d00*/ 	.word	0xffffffff


	//   ....[172]....
        /*0d04*/ 	.word	0xffffffff


	//   ....[173]....
        /*0d08*/ 	.word	0xffffffff


	//   ....[174]....
        /*0d0c*/ 	.word	0xffffffff


	//   ....[175]....
        /*0d10*/ 	.word	0xffffffff


	//   ....[176]....
        /*0d14*/ 	.word	0xffffffff


	//   ....[177]....
        /*0d18*/ 	.word	0xffffffff


	//   ....[178]....
        /*0d1c*/ 	.word	0xffffffff


	//   ....[179]....
        /*0d20*/ 	.word	0xffffffff


	//   ....[180]....
        /*0d24*/ 	.word	0xffffffff


	//   ....[181]....
        /*0d28*/ 	.word	0xffffffff


	//   ....[182]....
        /*0d2c*/ 	.word	0xffffffff


	//   ....[183]....
        /*0d30*/ 	.word	0xffffffff


	//   ....[184]....
        /*0d34*/ 	.word	0xffffffff


	//   ....[185]....
        /*0d38*/ 	.word	0xffffffff


	//   ....[186]....
        /*0d3c*/ 	.word	0xffffffff


	//   ....[187]....
        /*0d40*/ 	.word	0xffffffff


	//   ....[188]....
        /*0d44*/ 	.word	0xffffffff


	//   ....[189]....
        /*0d48*/ 	.word	0xffffffff


	//   ....[190]....
        /*0d4c*/ 	.word	0xffffffff


	//   ....[191]....
        /*0d50*/ 	.word	0xffffffff


	//   ....[192]....
        /*0d54*/ 	.word	0xffffffff


	//   ....[193]....
        /*0d58*/ 	.word	0xffffffff


	//   ....[194]....
        /*0d5c*/ 	.word	0xffffffff


	//   ....[195]....
        /*0d60*/ 	.word	0xffffffff


	//   ....[196]....
        /*0d64*/ 	.word	0xffffffff


	//   ....[197]....
        /*0d68*/ 	.word	0xffffffff


	//   ....[198]....
        /*0d6c*/ 	.word	0xffffffff


	//   ....[199]....
        /*0d70*/ 	.word	0xffffffff


	//   ....[200]....
        /*0d74*/ 	.word	0xffffffff


	//   ....[201]....
        /*0d78*/ 	.word	0xffffffff


	//   ....[202]....
        /*0d7c*/ 	.word	0xffffffff


	//   ....[203]....
        /*0d80*/ 	.word	0xffffffff


	//   ....[204]....
        /*0d84*/ 	.word	0xffffffff


	//   ....[205]....
        /*0d88*/ 	.word	0xffffffff


	//   ....[206]....
        /*0d8c*/ 	.word	0xffffffff


	//   ....[207]....
        /*0d90*/ 	.word	0xffffffff


	//   ....[208]....
        /*0d94*/ 	.word	0xffffffff


	//   ....[209]....
        /*0d98*/ 	.word	0xffffffff


	//   ....[210]....
        /*0d9c*/ 	.word	0xffffffff


	//   ....[211]....
        /*0da0*/ 	.word	0xffffffff


	//   ....[212]....
        /*0da4*/ 	.word	0xffffffff


	//   ....[213]....
        /*0da8*/ 	.word	0xffffffff


	//   ....[214]....
        /*0dac*/ 	.word	0xffffffff


	//   ....[215]....
        /*0db0*/ 	.word	0xffffffff


	//   ....[216]....
        /*0db4*/ 	.word	0xffffffff


	//   ....[217]....
        /*0db8*/ 	.word	0xffffffff


	//   ....[218]....
        /*0dbc*/ 	.word	0xffffffff


	//   ....[219]....
        /*0dc0*/ 	.word	0xffffffff


	//   ....[220]....
        /*0dc4*/ 	.word	0xffffffff


	//   ....[221]....
        /*0dc8*/ 	.word	0xffffffff


	//   ....[222]....
        /*0dcc*/ 	.word	0xffffffff


	//   ....[223]....
        /*0dd0*/ 	.word	0xffffffff


	//   ....[224]....
        /*0dd4*/ 	.word	0xffffffff


	//   ....[225]....
        /*0dd8*/ 	.word	0xffffffff


	//   ....[226]....
        /*0ddc*/ 	.word	0xffffffff


	//   ....[227]....
        /*0de0*/ 	.word	0xffffffff


	//   ....[228]....
        /*0de4*/ 	.word	0xffffffff


	//   ....[229]....
        /*0de8*/ 	.word	0xffffffff


	//   ....[230]....
        /*0dec*/ 	.word	0xffffffff


	//   ....[231]....
        /*0df0*/ 	.word	0xffffffff


	//   ....[232]....
        /*0df4*/ 	.word	0xffffffff


	//   ....[233]....
        /*0df8*/ 	.word	0xffffffff


	//   ....[234]....
        /*0dfc*/ 	.word	0xffffffff


	//   ....[235]....
        /*0e00*/ 	.word	0xffffffff


	//   ....[236]....
        /*0e04*/ 	.word	0xffffffff


	//   ....[237]....
        /*0e08*/ 	.word	0xffffffff


	//   ....[238]....
        /*0e0c*/ 	.word	0xffffffff


	//   ....[239]....
        /*0e10*/ 	.word	0xffffffff


	//   ....[240]....
        /*0e14*/ 	.word	0xffffffff


	//   ....[241]....
        /*0e18*/ 	.word	0xffffffff


	//   ....[242]....
        /*0e1c*/ 	.word	0xffffffff


	//   ....[243]....
        /*0e20*/ 	.word	0xffffffff


	//   ....[244]....
        /*0e24*/ 	.word	0xffffffff


	//   ....[245]....
        /*0e28*/ 	.word	0xffffffff


	//   ....[246]....
        /*0e2c*/ 	.word	0xffffffff


	//   ....[247]....
        /*0e30*/ 	.word	0xffffffff


	//   ....[248]....
        /*0e34*/ 	.word	0xffffffff


	//   ....[249]....
        /*0e38*/ 	.word	0xffffffff


	//   ....[250]....
        /*0e3c*/ 	.word	0xffffffff


	//   ....[251]....
        /*0e40*/ 	.word	0xffffffff


	//   ....[252]....
        /*0e44*/ 	.word	0xffffffff


	//   ....[253]....
        /*0e48*/ 	.word	0xffffffff


	//   ....[254]....
        /*0e4c*/ 	.word	0xffffffff


	//   ....[255]....
        /*0e50*/ 	.word	0xffffffff


	//   ....[0]....
        /*0e54*/ 	.word	0xffffffff


	//   ....[1]....
        /*0e58*/ 	.word	0xffffffff


	//   ....[2]....
        /*0e5c*/ 	.word	0xffffffff


	//   ....[3]....
        /*0e60*/ 	.word	0xffffffff


	//   ....[4]....
        /*0e64*/ 	.word	0xffffffff


	//   ....[5]....
        /*0e68*/ 	.word	0xffffffff


	//   ....[6]....
        /*0e6c*/ 	.word	0xffffffff


	//   ....[7]....
        /*0e70*/ 	.word	0xffffffff


	//   ....[8]....
        /*0e74*/ 	.word	0xffffffff


	//   ....[9]....
        /*0e78*/ 	.word	0xffffffff


	//   ....[10]....
        /*0e7c*/ 	.word	0xffffffff


	//   ....[11]....
        /*0e80*/ 	.word	0xffffffff


	//   ....[12]....
        /*0e84*/ 	.word	0xffffffff


	//   ....[13]....
        /*0e88*/ 	.word	0xffffffff


	//   ....[14]....
        /*0e8c*/ 	.word	0xffffffff


	//   ....[15]....
        /*0e90*/ 	.word	0xffffffff


	//   ....[16]....
        /*0e94*/ 	.word	0xffffffff


	//   ....[17]....
        /*0e98*/ 	.word	0xffffffff


	//   ....[18]....
        /*0e9c*/ 	.word	0xffffffff


	//   ....[19]....
        /*0ea0*/ 	.word	0xffffffff


	//   ....[20]....
        /*0ea4*/ 	.word	0xffffffff


	//   ....[21]....
        /*0ea8*/ 	.word	0xffffffff


	//   ....[22]....
        /*0eac*/ 	.word	0xffffffff


	//   ....[23]....
        /*0eb0*/ 	.word	0xffffffff


	//   ....[24]....
        /*0eb4*/ 	.word	0xffffffff


	//   ....[25]....
        /*0eb8*/ 	.word	0xffffffff


	//   ....[26]....
        /*0ebc*/ 	.word	0xffffffff


	//   ....[27]....
        /*0ec0*/ 	.word	0xffffffff


	//   ....[28]....
        /*0ec4*/ 	.word	0xffffffff


	//   ....[29]....
        /*0ec8*/ 	.word	0xffffffff


	//   ....[30]....
        /*0ecc*/ 	.word	0xffffffff


	//   ....[31]....
        /*0ed0*/ 	.word	0xffffffff


	//   ....[32]....
        /*0ed4*/ 	.word	0xffffffff


	//   ....[33]....
        /*0ed8*/ 	.word	0xffffffff


	//   ....[34]....
        /*0edc*/ 	.word	0xffffffff


	//   ....[35]....
        /*0ee0*/ 	.word	0xffffffff


	//   ....[36]....
        /*0ee4*/ 	.word	0xffffffff


	//   ....[37]....
        /*0ee8*/ 	.word	0xffffffff


	//   ....[38]....
        /*0eec*/ 	.word	0xffffffff


	//   ....[39]....
        /*0ef0*/ 	.word	0xffffffff


	//   ....[40]....
        /*0ef4*/ 	.word	0xffffffff


	//   ....[41]....
        /*0ef8*/ 	.word	0xffffffff


	//   ....[42]....
        /*0efc*/ 	.word	0xffffffff


	//   ....[43]....
        /*0f00*/ 	.word	0xffffffff


	//   ....[44]....
        /*0f04*/ 	.word	0xffffffff


	//   ....[45]....
        /*0f08*/ 	.word	0xffffffff


	//   ....[46]....
        /*0f0c*/ 	.word	0xffffffff


	//   ....[47]....
        /*0f10*/ 	.word	0xffffffff


	//   ....[48]....
        /*0f14*/ 	.word	0xffffffff


	//   ....[49]....
        /*0f18*/ 	.word	0xffffffff


	//   ....[50]....
        /*0f1c*/ 	.word	0xffffffff


	//   ....[51]....
        /*0f20*/ 	.word	0xffffffff


	//   ....[52]....
        /*0f24*/ 	.word	0xffffffff


	//   ....[53]....
        /*0f28*/ 	.word	0xffffffff


	//   ....[54]....
        /*0f2c*/ 	.word	0xffffffff


	//   ....[55]....
        /*0f30*/ 	.word	0xffffffff


	//   ....[56]....
        /*0f34*/ 	.word	0xffffffff


	//   ....[57]....
        /*0f38*/ 	.word	0xffffffff


	//   ....[58]....
        /*0f3c*/ 	.word	0xffffffff


	//   ....[59]....
        /*0f40*/ 	.word	0xffffffff


	//   ....[60]....
        /*0f44*/ 	.word	0xffffffff


	//   ....[61]....
        /*0f48*/ 	.word	0xffffffff


	//   ....[62]....
        /*0f4c*/ 	.word	0xffffffff


	//   ....[63]....
        /*0f50*/ 	.word	0xffffffff


	//   ....[64]....
        /*0f54*/ 	.word	0xffffffff


	//   ....[65]....
        /*0f58*/ 	.word	0xffffffff


	//   ....[66]....
        /*0f5c*/ 	.word	0xffffffff


	//   ....[67]....
        /*0f60*/ 	.word	0xffffffff


	//   ....[68]....
        /*0f64*/ 	.word	0xffffffff


	//   ....[69]....
        /*0f68*/ 	.word	0xffffffff


	//   ....[70]....
        /*0f6c*/ 	.word	0xffffffff


	//   ....[71]....
        /*0f70*/ 	.word	0xffffffff


	//----- nvinfo : EIATTR_COOP_GROUP_INSTR_OFFSETS
	.align		4
.L_224:
        /*0f74*/ 	.byte	0x04, 0x28
        /*0f76*/ 	.short	(.L_226 - .L_225)


	//   ....[0]....
.L_225:
        /*0f78*/ 	.word	0x00000050


	//   ....[1]....
        /*0f7c*/ 	.word	0x00000200


	//   ....[2]....
        /*0f80*/ 	.word	0x00000230


	//   ....[3]....
        /*0f84*/ 	.word	0x00000260


	//   ....[4]....
        /*0f88*/ 	.word	0x00000290


	//   ....[5]....
        /*0f8c*/ 	.word	0x000002c0


	//   ....[6]....
        /*0f90*/ 	.word	0x000002f0


	//   ....[7]....
        /*0f94*/ 	.word	0x00000450


	//   ....[8]....
        /*0f98*/ 	.word	0x00000490


	//   ....[9]....
        /*0f9c*/ 	.word	0x000004c0


	//   ....[10]....
        /*0fa0*/ 	.word	0x000004f0


	//   ....[11]....
        /*0fa4*/ 	.word	0x00000520


	//   ....[12]....
        /*0fa8*/ 	.word	0x00000550


	//   ....[13]....
        /*0fac*/ 	.word	0x000005e0


	//   ....[14]....
        /*0fb0*/ 	.word	0x00000630


	//   ....[15]....
        /*0fb4*/ 	.word	0x00000650


	//   ....[16]....
        /*0fb8*/ 	.word	0x000006b0


	//   ....[17]....
        /*0fbc*/ 	.word	0x00004140


	//   ....[18]....
        /*0fc0*/ 	.word	0x00004150


	//   ....[19]....
        /*0fc4*/ 	.word	0x00005dc0


	//   ....[20]....
        /*0fc8*/ 	.word	0x00005dd0


	//   ....[21]....
        /*0fcc*/ 	.word	0x00007740


	//   ....[22]....
        /*0fd0*/ 	.word	0x00007760


	//   ....[23]....
        /*0fd4*/ 	.word	0x00007e50


	//   ....[24]....
        /*0fd8*/ 	.word	0x00007e70


	//   ....[25]....
        /*0fdc*/ 	.word	0x00009190


	//   ....[26]....
        /*0fe0*/ 	.word	0x000091b0


	//   ....[27]....
        /*0fe4*/ 	.word	0x00009340


	//   ....[28]....
        /*0fe8*/ 	.word	0x00009350


	//   ....[29]....
        /*0fec*/ 	.word	0x000094e0


	//   ....[30]....
        /*0ff0*/ 	.word	0x00009500


	//   ....[31]....
        /*0ff4*/ 	.word	0x00009690


	//   ....[32]....
        /*0ff8*/ 	.word	0x000096a0


	//   ....[33]....
        /*0ffc*/ 	.word	0x00009bd0


	//   ....[34]....
        /*1000*/ 	.word	0x00009be0


	//   ....[35]....
        /*1004*/ 	.word	0x00009bf0


	//   ....[36]....
        /*1008*/ 	.word	0x00009c00


	//   ....[37]....
        /*100c*/ 	.word	0x0000a0b0


	//   ....[38]....
        /*1010*/ 	.word	0x0000a0d0


	//   ....[39]....
        /*1014*/ 	.word	0x0000a0f0


	//   ....[40]....
        /*1018*/ 	.word	0x0000a110


	//   ....[41]....
        /*101c*/ 	.word	0x0000a630


	//   ....[42]....
        /*1020*/ 	.word	0x0000a8a0


	//   ....[43]....
        /*1024*/ 	.word	0x0000a8e0


	//   ....[44]....
        /*1028*/ 	.word	0x0000a900


	//   ....[45]....
        /*102c*/ 	.word	0x0000d7e0


	//   ....[46]....
        /*1030*/ 	.word	0x0000d800


	//   ....[47]....
        /*1034*/ 	.word	0x0000d820


	//   ....[48]....
        /*1038*/ 	.word	0x0000d840


	//   ....[49]....
        /*103c*/ 	.word	0x0000db90


	//   ....[50]....
        /*1040*/ 	.word	0x0000de00


	//   ....[51]....
        /*1044*/ 	.word	0x0000de40


	//   ....[52]....
        /*1048*/ 	.word	0x0000de80


	//   ....[53]....
        /*104c*/ 	.word	0x00010ee0


	//   ....[54]....
        /*1050*/ 	.word	0x00010f10


	//   ....[55]....
        /*1054*/ 	.word	0x000110d0


	//   ....[56]....
        /*1058*/ 	.word	0x000110e0


	//   ....[57]....
        /*105c*/ 	.word	0x00011ae0


	//   ....[58]....
        /*1060*/ 	.word	0x00011b00


	//   ....[59]....
        /*1064*/ 	.word	0x00011c70


	//   ....[60]....
        /*1068*/ 	.word	0x00011c80


	//   ....[61]....
        /*106c*/ 	.word	0x00011ee0


	//   ....[62]....
        /*1070*/ 	.word	0x000120a0


	//   ....[63]....
        /*1074*/ 	.word	0x00012620


	//   ....[64]....
        /*1078*/ 	.word	0x00012d30


	//   ....[65]....
        /*107c*/ 	.word	0x00013450


	//   ....[66]....
        /*1080*/ 	.word	0x00013480


	//   ....[67]....
        /*1084*/ 	.word	0x00013490


	//   ....[68]....
        /*1088*/ 	.word	0x000134a0


	//   ....[69]....
        /*108c*/ 	.word	0x000134b0


	//   ....[70]....
        /*1090*/ 	.word	0x000134e0


	//   ....[71]....
        /*1094*/ 	.word	0x00013500


	//   ....[72]....
        /*1098*/ 	.word	0x00013520


	//   ....[73]....
        /*109c*/ 	.word	0x00014ad0


	//   ....[74]....
        /*10a0*/ 	.word	0x00014af0


	//   ....[75]....
        /*10a4*/ 	.word	0x00014c50


	//   ....[76]....
        /*10a8*/ 	.word	0x00014c60


	//   ....[77]....
        /*10ac*/ 	.word	0x00015630


	//   ....[78]....
        /*10b0*/ 	.word	0x00015650


	//   ....[79]....
        /*10b4*/ 	.word	0x000157c0


	//   ....[80]....
        /*10b8*/ 	.word	0x000157d0


	//   ....[81]....
        /*10bc*/ 	.word	0x00015a10


	//   ....[82]....
        /*10c0*/ 	.word	0x00015c10


	//   ....[83]....
        /*10c4*/ 	.word	0x00015e10


	//   ....[84]....
        /*10c8*/ 	.word	0x00016b50


	//   ....[85]....
        /*10cc*/ 	.word	0x00017330


	//   ....[86]....
        /*10d0*/ 	.word	0x00017360


	//   ....[87]....
        /*10d4*/ 	.word	0x00017380


	//   ....[88]....
        /*10d8*/ 	.word	0x000173a0


	//   ....[89]....
        /*10dc*/ 	.word	0x000173c0


	//   ....[90]....
        /*10e0*/ 	.word	0x000173e0


	//   ....[91]....
        /*10e4*/ 	.word	0x00017400


	//   ....[92]....
        /*10e8*/ 	.word	0x00017420


	//   ....[93]....
        /*10ec*/ 	.word	0x00019150


	//   ....[94]....
        /*10f0*/ 	.word	0x00019170


	//   ....[95]....
        /*10f4*/ 	.word	0x000192d0


	//   ....[96]....
        /*10f8*/ 	.word	0x000192e0


	//   ....[97]....
        /*10fc*/ 	.word	0x00019cb0


	//   ....[98]....
        /*1100*/ 	.word	0x00019cd0


	//   ....[99]....
        /*1104*/ 	.word	0x00019e40


	//   ....[100]....
        /*1108*/ 	.word	0x00019e50


	//   ....[101]....
        /*110c*/ 	.word	0x0001a2d0


	//   ....[102]....
        /*1110*/ 	.word	0x0001a300


	//   ....[103]....
        /*1114*/ 	.word	0x0001a320


	//   ....[104]....
        /*1118*/ 	.word	0x0001a340


	//   ....[105]....
        /*111c*/ 	.word	0x0001a360


	//   ....[106]....
        /*1120*/ 	.word	0x0001a380


	//   ....[107]....
        /*1124*/ 	.word	0x0001a3a0


	//   ....[108]....
        /*1128*/ 	.word	0x0001a3c0


	//   ....[109]....
        /*112c*/ 	.word	0x0001bdb0


	//   ....[110]....
        /*1130*/ 	.word	0x0001be00


	//   ....[111]....
        /*1134*/ 	.word	0x0001bf20


	//   ....[112]....
        /*1138*/ 	.word	0x0001bf30


	//   ....[113]....
        /*113c*/ 	.word	0x0001c900


	//   ....[114]....
        /*1140*/ 	.word	0x0001c920


	//   ....[115]....
        /*1144*/ 	.word	0x0001ca10


	//   ....[116]....
        /*1148*/ 	.word	0x0001ca20


	//   ....[117]....
        /*114c*/ 	.word	0x0001cbe0


	//   ....[118]....
        /*1150*/ 	.word	0x0001cde0


	//   ....[119]....
        /*1154*/ 	.word	0x0001cfe0


	//   ....[120]....
        /*1158*/ 	.word	0x0001dd20


	//   ....[121]....
        /*115c*/ 	.word	0x0001e500


	//   ....[122]....
        /*1160*/ 	.word	0x0001e530


	//   ....[123]....
        /*1164*/ 	.word	0x0001e550


	//   ....[124]....
        /*1168*/ 	.word	0x0001e570


	//   ....[125]....
        /*116c*/ 	.word	0x0001e590


	//   ....[126]....
        /*1170*/ 	.word	0x0001e5b0


	//   ....[127]....
        /*1174*/ 	.word	0x0001e5d0


	//   ....[128]....
        /*1178*/ 	.word	0x0001e5f0


	//   ....[129]....
        /*117c*/ 	.word	0x0001feb0


	//   ....[130]....
        /*1180*/ 	.word	0x0001fee0


	//   ....[131]....
        /*1184*/ 	.word	0x0001fef0


	//   ....[132]....
        /*1188*/ 	.word	0x0001ff00


	//   ....[133]....
        /*118c*/ 	.word	0x0001ff10


	//   ....[134]....
        /*1190*/ 	.word	0x0001ff40


	//   ....[135]....
        /*1194*/ 	.word	0x0001ff60


	//   ....[136]....
        /*1198*/ 	.word	0x0001ff80


	//   ....[137]....
        /*119c*/ 	.word	0x00021520


	//   ....[138]....
        /*11a0*/ 	.word	0x00021530


	//   ....[139]....
        /*11a4*/ 	.word	0x00021550


	//   ....[140]....
        /*11a8*/ 	.word	0x00021560


	//   ....[141]....
        /*11ac*/ 	.word	0x00021570


	//   ....[142]....
        /*11b0*/ 	.word	0x00021580


	//   ....[143]....
        /*11b4*/ 	.word	0x000215a0


	//   ....[144]....
        /*11b8*/ 	.word	0x000215b0


	//   ....[145]....
        /*11bc*/ 	.word	0x00021a20


	//   ....[146]....
        /*11c0*/ 	.word	0x00021a40


	//   ....[147]....
        /*11c4*/ 	.word	0x00021ba0


	//   ....[148]....
        /*11c8*/ 	.word	0x00021bb0


	//   ....[149]....
        /*11cc*/ 	.word	0x00021d20


	//   ....[150]....
        /*11d0*/ 	.word	0x00021d40


	//   ....[151]....
        /*11d4*/ 	.word	0x00021eb0


	//   ....[152]....
        /*11d8*/ 	.word	0x00021ec0


	//   ....[153]....
        /*11dc*/ 	.word	0x00022220


	//   ....[154]....
        /*11e0*/ 	.word	0x00022240


	//   ....[155]....
        /*11e4*/ 	.word	0x000227b0


	//   ....[156]....
        /*11e8*/ 	.word	0x000227c0


	//   ....[157]....
        /*11ec*/ 	.word	0x00022d30


	//   ....[158]....
        /*11f0*/ 	.word	0x00022d50


	//   ....[159]....
        /*11f4*/ 	.word	0x000232d0


	//   ....[160]....
        /*11f8*/ 	.word	0x000232e0


	//   ....[161]....
        /*11fc*/ 	.word	0x00024030


	//   ....[162]....
        /*1200*/ 	.word	0x00024050


	//   ....[163]....
        /*1204*/ 	.word	0x000241c0


	//   ....[164]....
        /*1208*/ 	.word	0x000241d0


	//   ....[165]....
        /*120c*/ 	.word	0x00024340


	//   ....[166]....
        /*1210*/ 	.word	0x00024360


	//   ....[167]....
        /*1214*/ 	.word	0x000244d0


	//   ....[168]....
        /*1218*/ 	.word	0x000244e0


	//   ....[169]....
        /*121c*/ 	.word	0x00024710


	//   ....[170]....
        /*1220*/ 	.word	0x00024730


	//   ....[171]....
        /*1224*/ 	.word	0x00024860


	//   ....[172]....
        /*1228*/ 	.word	0x000248a0


	//   ....[173]....
        /*122c*/ 	.word	0x000248d0


	//   ....[174]....
        /*1230*/ 	.word	0x00024900


	//   ....[175]....
        /*1234*/ 	.word	0x00024930


	//   ....[176]....
        /*1238*/ 	.word	0x00024960


	//   ....[177]....
        /*123c*/ 	.word	0x00024ad0


	//   ....[178]....
        /*1240*/ 	.word	0x00024b10


	//   ....[179]....
        /*1244*/ 	.word	0x00024b40


	//   ....[180]....
        /*1248*/ 	.word	0x00024b70


	//   ....[181]....
        /*124c*/ 	.word	0x00024ba0


	//   ....[182]....
        /*1250*/ 	.word	0x00024bd0


	//   ....[183]....
        /*1254*/ 	.word	0x00024c60


	//   ....[184]....
        /*1258*/ 	.word	0x00024cc0


	//   ....[185]....
        /*125c*/ 	.word	0x00024cd0


	//   ....[186]....
        /*1260*/ 	.word	0x00024d30


	//   ....[187]....
        /*1264*/ 	.word	0x00025790


	//   ....[188]....
        /*1268*/ 	.word	0x000257f0


	//   ....[189]....
        /*126c*/ 	.word	0x00025840


	//   ....[190]....
        /*1270*/ 	.word	0x00025890


	//   ....[191]....
        /*1274*/ 	.word	0x000258e0


	//   ....[192]....
        /*1278*/ 	.word	0x00025950


	//   ....[193]....
        /*127c*/ 	.word	0x000259a0


	//   ....[194]....
        /*1280*/ 	.word	0x00025a10


	//   ....[195]....
        /*1284*/ 	.word	0x00025a80


	//   ....[196]....
        /*1288*/ 	.word	0x00025af0


	//   ....[197]....
        /*128c*/ 	.word	0x00025b60


	//   ....[198]....
        /*1290*/ 	.word	0x00025bd0


	//   ....[199]....
        /*1294*/ 	.word	0x00025c40


	//   ....[200]....
        /*1298*/ 	.word	0x00025ca0


	//   ....[201]....
        /*129c*/ 	.word	0x00025d10


	//   ....[202]....
        /*12a0*/ 	.word	0x00025d80


	//   ....[203]....
        /*12a4*/ 	.word	0x00025df0


	//   ....[204]....
        /*12a8*/ 	.word	0x00025e50


	//   ....[205]....
        /*12ac*/ 	.word	0x00025ec0


	//   ....[206]....
        /*12b0*/ 	.word	0x00025f20


	//   ....[207]....
        /*12b4*/ 	.word	0x00025f90


	//   ....[208]....
        /*12b8*/ 	.word	0x00026000


	//   ....[209]....
        /*12bc*/ 	.word	0x00026070


	//   ....[210]....
        /*12c0*/ 	.word	0x000260d0


	//   ....[211]....
        /*12c4*/ 	.word	0x00026140


	//   ....[212]....
        /*12c8*/ 	.word	0x000261b0


	//   ....[213]....
        /*12cc*/ 	.word	0x00026220


	//   ....[214]....
        /*12d0*/ 	.word	0x00026290


	//   ....[215]....
        /*12d4*/ 	.word	0x000262e0


	//   ....[216]....
        /*12d8*/ 	.word	0x00026320


	//   ....[217]....
        /*12dc*/ 	.word	0x00026370


	//   ....[218]....
        /*12e0*/ 	.word	0x000263c0


	//   ....[219]....
        /*12e4*/ 	.word	0x00026410


	//   ....[220]....
        /*12e8*/ 	.word	0x00026460


	//   ....[221]....
        /*12ec*/ 	.word	0x000264b0


	//   ....[222]....
        /*12f0*/ 	.word	0x00026500


	//   ....[223]....
        /*12f4*/ 	.word	0x00026570


	//   ....[224]....
        /*12f8*/ 	.word	0x000265e0


	//   ....[225]....
        /*12fc*/ 	.word	0x00026650


	//   ....[226]....
        /*1300*/ 	.word	0x000266b0


	//   ....[227]....
        /*1304*/ 	.word	0x00026720


	//   ....[228]....
        /*1308*/ 	.word	0x00026790


	//   ....[229]....
        /*130c*/ 	.word	0x00026800


	//   ....[230]....
        /*1310*/ 	.word	0x00026860


	//   ....[231]....
        /*1314*/ 	.word	0x000268d0


	//   ....[232]....
        /*1318*/ 	.word	0x00026940


	//   ....[233]....
        /*131c*/ 	.word	0x000269b0


	//   ....[234]....
        /*1320*/ 	.word	0x00026a20


	//   ....[235]....
        /*1324*/ 	.word	0x00026a70


	//   ....[236]....
        /*1328*/ 	.word	0x00026ab0


	//   ....[237]....
        /*132c*/ 	.word	0x00026b00


	//   ....[238]....
        /*1330*/ 	.word	0x00026b40


	//   ....[239]....
        /*1334*/ 	.word	0x00026b90


	//   ....[240]....
        /*1338*/ 	.word	0x00026bd0


	//   ....[241]....
        /*133c*/ 	.word	0x00026c20


	//   ....[242]....
        /*1340*/ 	.word	0x00026c60


	//   ....[243]....
        /*1344*/ 	.word	0x00026cc0


	//   ....[244]....
        /*1348*/ 	.word	0x00026d30


	//   ....[245]....
        /*134c*/ 	.word	0x00026da0


	//   ....[246]....
        /*1350*/ 	.word	0x00026e00


	//   ....[247]....
        /*1354*/ 	.word	0x00026e70


	//   ....[248]....
        /*1358*/ 	.word	0x00026ee0


	//   ....[249]....
        /*135c*/ 	.word	0x00026f50


	//   ....[250]....
        /*1360*/ 	.word	0x00026fb0


	//   ....[251]....
        /*1364*/ 	.word	0x00027000


	//   ....[252]....
        /*1368*/ 	.word	0x00027040


	//   ....[253]....
        /*136c*/ 	.word	0x00027090


	//   ....[254]....
        /*1370*/ 	.word	0x000270d0


	//   ....[255]....
        /*1374*/ 	.word	0x00027120


	//   ....[0]....
        /*1378*/ 	.word	0x00027160


	//   ....[1]....
        /*137c*/ 	.word	0x000271b0


	//   ....[2]....
        /*1380*/ 	.word	0x000271f0


	//   ....[3]....
        /*1384*/ 	.word	0x00027250


	//   ....[4]....
        /*1388*/ 	.word	0x000272c0


	//   ....[5]....
        /*138c*/ 	.word	0x00027320


	//   ....[6]....
        /*1390*/ 	.word	0x00027390


	//   ....[7]....
        /*1394*/ 	.word	0x00027400


	//   ....[8]....
        /*1398*/ 	.word	0x00027470


	//   ....[9]....
        /*139c*/ 	.word	0x000274d0


	//   ....[10]....
        /*13a0*/ 	.word	0x00027540


	//   ....[11]....
        /*13a4*/ 	.word	0x000275b0


	//   ....[12]....
        /*13a8*/ 	.word	0x00027620


	//   ....[13]....
        /*13ac*/ 	.word	0x00027690


	//   ....[14]....
        /*13b0*/ 	.word	0x000276e0


	//   ....[15]....
        /*13b4*/ 	.word	0x00027720


	//   ....[16]....
        /*13b8*/ 	.word	0x00027770


	//   ....[17]....
        /*13bc*/ 	.word	0x000277b0


	//   ....[18]....
        /*13c0*/ 	.word	0x00027800


	//   ....[19]....
        /*13c4*/ 	.word	0x00027840


	//   ....[20]....
        /*13c8*/ 	.word	0x00027890


	//   ....[21]....
        /*13cc*/ 	.word	0x000278d0


	//   ....[22]....
        /*13d0*/ 	.word	0x00027920


	//   ....[23]....
        /*13d4*/ 	.word	0x00027960


	//   ....[24]....
        /*13d8*/ 	.word	0x000279b0


	//   ....[25]....
        /*13dc*/ 	.word	0x000279f0


	//   ....[26]....
        /*13e0*/ 	.word	0x00027a40


	//   ....[27]....
        /*13e4*/ 	.word	0x00027a90


	//   ....[28]....
        /*13e8*/ 	.word	0x00027ae0


	//   ....[29]....
        /*13ec*/ 	.word	0x00027b30


	//   ....[30]....
        /*13f0*/ 	.word	0x00027ba0


	//   ....[31]....
        /*13f4*/ 	.word	0x00027c10


	//   ....[32]....
        /*13f8*/ 	.word	0x00027c80


	//   ....[33]....
        /*13fc*/ 	.word	0x00027ce0


	//   ....[34]....
        /*1400*/ 	.word	0x00027d50


	//   ....[35]....
        /*1404*/ 	.word	0x00027dc0


	//   ....[36]....
        /*1408*/ 	.word	0x00027e30


	//   ....[37]....
        /*140c*/ 	.word	0x00027e90


	//   ....[38]....
        /*1410*/ 	.word	0x00027f00


	//   ....[39]....
        /*1414*/ 	.word	0x00027f70


	//   ....[40]....
        /*1418*/ 	.word	0x00027fe0


	//   ....[41]....
        /*141c*/ 	.word	0x00028040


	//   ....[42]....
        /*1420*/ 	.word	0x000280b0


	//   ....[43]....
        /*1424*/ 	.word	0x00028120


	//   ....[44]....
        /*1428*/ 	.word	0x00028190


	//   ....[45]....
        /*142c*/ 	.word	0x000281f0


	//   ....[46]....
        /*1430*/ 	.word	0x00028260


	//   ....[47]....
        /*1434*/ 	.word	0x000282d0


	//   ....[48]....
        /*1438*/ 	.word	0x00028340


	//   ....[49]....
        /*143c*/ 	.word	0x000283a0


	//   ....[50]....
        /*1440*/ 	.word	0x00028410


	//   ....[51]....
        /*1444*/ 	.word	0x00028480


	//   ....[52]....
        /*1448*/ 	.word	0x000284f0


	//   ....[53]....
        /*144c*/ 	.word	0x00028550


	//   ....[54]....
        /*1450*/ 	.word	0x000285c0


	//   ....[55]....
        /*1454*/ 	.word	0x00028630


	//   ....[56]....
        /*1458*/ 	.word	0x00028680


	//   ....[57]....
        /*145c*/ 	.word	0x000286c0


	//   ....[58]....
        /*1460*/ 	.word	0x00028710


	//   ....[59]....
        /*1464*/ 	.word	0x00028760


	//   ....[60]....
        /*1468*/ 	.word	0x000287b0


	//   ....[61]....
        /*146c*/ 	.word	0x00028820


	//   ....[62]....
        /*1470*/ 	.word	0x00028870


	//   ....[63]....
        /*1474*/ 	.word	0x000288c0


	//   ....[64]....
        /*1478*/ 	.word	0x00028910


	//   ....[65]....
        /*147c*/ 	.word	0x00028960


	//   ....[66]....
        /*1480*/ 	.word	0x000289b0


	//   ....[67]....
        /*1484*/ 	.word	0x00028a20


	//   ....[68]....
        /*1488*/ 	.word	0x00028a70


	//   ....[69]....
        /*148c*/ 	.word	0x00028ae0


	//   ....[70]....
        /*1490*/ 	.word	0x00028b40


	//   ....[71]....
        /*1494*/ 	.word	0x00028bb0


	//----- nvinfo : EIATTR_EXIT_INSTR_OFFSETS
	.align		4
.L_226:
        /*1498*/ 	.byte	0x04, 0x1c
        /*149a*/ 	.short	(.L_228 - .L_227)


	//   ....[0]....
.L_227:
        /*149c*/ 	.word	0x000010d0


	//   ....[1]....
        /*14a0*/ 	.word	0x00025750


	//----- nvinfo : EIATTR_MAX_THREADS
	.align		4
.L_228:
        /*14a4*/ 	.byte	0x04, 0x05
        /*14a6*/ 	.short	(.L_230 - .L_229)
.L_229:
        /*14a8*/ 	.word	0x00000080
        /*14ac*/ 	.word	0x00000001
        /*14b0*/ 	.word	0x00000001


	//----- nvinfo : EIATTR_CRS_STACK_SIZE
	.align		4
.L_230:
        /*14b4*/ 	.byte	0x04, 0x1e
        /*14b6*/ 	.short	(.L_232 - .L_231)
.L_231:
        /*14b8*/ 	.word	0x00000000
.L_232:


//--------------------- .nv.info._ZN7cutlass13device_kernelIN5flash19enable_sm80_to_sm89INS1_16FlashAttnFwdSm80INS1_25CollectiveMainloopFwdSm80ILi4ELi1ELb0EN4cute5tupleIJNS5_1CILi128EEENS7_ILi64EEENS7_ILi96EEEEEELi96ENS_10bfloat16_tEfNS_4arch4Sm80ELb1ELb0ELb0ELb0ELb1ELb0ELb1ELb1EEENS1_21CollectiveEpilogueFwdINS6_IJS8_SA_S9_EEENS6_IJNS7_ILi1EEESI_SI_EEESC_SE_Li128ELb0ELb1ELb1ELb0EEENS1_30DynamicPersistentTileSchedulerILi128ELi128ELb1ELb1ELb0EEEEEEEEEvNT_6ParamsE --------------------------
	.section	.nv.info._ZN7cutlass13device_kernelIN5flash19enable_sm80_to_sm89INS1_16FlashAttnFwdSm80INS1_25CollectiveMainloopFwdSm80ILi4ELi1ELb0EN4cute5tupleIJNS5_1CILi128EEENS7_ILi64EEENS7_ILi96EEEEEELi96ENS_10bfloat16_tEfNS_4arch4Sm80ELb1ELb0ELb0ELb0ELb1ELb0ELb1ELb1EEENS1_21CollectiveEpilogueFwdINS6_IJS8_SA_S9_EEENS6_IJNS7_ILi1EEESI_SI_EEESC_SE_Li128ELb0ELb1ELb1ELb0EEENS1_30DynamicPersistentTileSchedulerILi128ELi128ELb1ELb1ELb0EEEEEEEEEvNT_6ParamsE,"",@"SHT_CUDA_INFO"
	.sectionflags	@""
	.align	4


	//----- nvinfo : EIATTR_CUDA_API_VERSION
	.align		4
        /*0000*/ 	.byte	0x04, 0x37
        /*0002*/ 	.short	(.L_234 - .L_233)
.L_233:
        /*0004*/ 	.word	0x00000082


	//----- nvinfo : EIATTR_SW2861232_WAR
	.align		4
.L_234:
        /*0008*/ 	.byte	0x01, 0x35
	.zero		2


	//----- nvinfo : EIATTR_PARAM_CBANK
	.align		4
        /*000c*/ 	.byte	0x04, 0x0a
        /*000e*/ 	.short	(.L_236 - .L_235)
	.align		4
.L_235:
        /*0010*/ 	.word	index@(.nv.constant0._ZN7cutlass13device_kernelIN5flash19enable_sm80_to_sm89INS1_16FlashAttnFwdSm80INS1_25CollectiveMainloopFwdSm80ILi4ELi1ELb0EN4cute5tupleIJNS5_1CILi128EEENS7_ILi64EEENS7_ILi96EEEEEELi96ENS_10bfloat16_tEfNS_4arch4Sm80ELb1ELb0ELb0ELb0ELb1ELb0ELb1ELb1EEENS1_21CollectiveEpilogueFwdINS6_IJS8_SA_S9_EEENS6_IJNS7_ILi1EEESI_SI_EEESC_SE_Li128ELb0ELb1ELb1ELb0EEENS1_30DynamicPersistentTileSchedulerILi128ELi128ELb1ELb1ELb0EEEEEEEEEvNT_6ParamsE)
        /*0014*/ 	.short	0x0160
        /*0016*/ 	.short	0x0428


	//----- nvinfo : EIATTR_CBANK_PARAM_SIZE
	.align		4
.L_236:
        /*0018*/ 	.byte	0x03, 0x19
        /*001a*/ 	.short	0x0428


	//----- nvinfo : EIATTR_KPARAM_INFO
	.align		4
        /*001c*/ 	.byte	0x04, 0x17
        /*001e*/ 	.short	(.L_238 - .L_237)
.L_237:
        /*0020*/ 	.word	0x00000000
        /*0024*/ 	.short	0x0000
        /*0026*/ 	.short	0x0000
        /*0028*/ 	.byte	0x00, 0xf0, 0xa1, 0x10


	//----- nvinfo : EIATTR_MAXREG_COUNT
	.align		4
.L_238:
        /*002c*/ 	.byte	0x03, 0x1b
        /*002e*/ 	.short	0x00ff


	//----- nvinfo : EIATTR_NUM_BARRIERS
	.align		4
        /*0030*/ 	.byte	0x02, 0x4c
        /*0032*/ 	.byte	0x06
	.zero		1


	//----- nvinfo : EIATTR_ANNOTATIONS
	.align		4
        /*0034*/ 	.byte	0x04, 0x55
        /*0036*/ 	.short	(.L_240 - .L_239)


	//   ....[0]....
.L_239:
        /* <DEDUP_REMOVED lines=63> */


	//----- nvinfo : EIATTR_MERCURY_ISA_VERSION
	.align		4
.L_240:
        /*0410*/ 	.byte	0x03, 0x5f
        /*0412*/ 	.short	0x0000


	//----- nvinfo : EIATTR_INT_WARP_WIDE_INSTR_OFFSETS
	.align		4
        /*0414*/ 	.byte	0x04, 0x31
        /*0416*/ 	.short	(.L_242 - .L_241)


	//   ....[0]....
.L_241:
        /*0418*/ 	.word	0x0000db90


	//   ....[1]....
        /*041c*/ 	.word	0x0000dc10


	//----- nvinfo : EIATTR_COOP_GROUP_MASK_REGIDS
	.align		4
.L_242:
        /*0420*/ 	.byte	0x04, 0x29
        /*0422*/ 	.short	(.L_244 - .L_243)


	//   ....[0]....
.L_243:
        /*0424*/ 	.word	0xffffffff


	//   ....[1]....
        /*0428*/ 	.word	0xffffffff


	//   ....[2]....
        /*042c*/ 	.word	0xffffffff


	//   ....[3]....
        /*0430*/ 	.word	0xffffffff


	//   ....[4]....
        /*0434*/ 	.word	0xffffffff


	//   ....[5]....
        /*0438*/ 	.word	0xffffffff


	//   ....[6]....
        /*043c*/ 	.word	0xffffffff


	//   ....[7]....
        /*0440*/ 	.word	0xffffffff


	//   ....[8]....
        /*0444*/ 	.word	0xffffffff


	//   ....[9]....
        /*0448*/ 	.word	0xffffffff


	//   ....[10]....
        /*044c*/ 	.word	0xffffffff


	//   ....[11]....
        /*0450*/ 	.word	0xffffffff


	//   ....[12]....
        /*0454*/ 	.word	0xffffffff


	//   ....[13]....
        /*0458*/ 	.word	0xffffffff


	//   ....[14]....
        /*045c*/ 	.word	0xffffffff


	//   ....[15]....
        /*0460*/ 	.word	0xffffffff


	//   ....[16]....
        /*0464*/ 	.word	0xffffffff


	//   ....[17]....
        /*0468*/ 	.word	0xffffffff


	//   ....[18]....
        /*046c*/ 	.word	0xffffffff


	//   ....[19]....
        /*0470*/ 	.word	0xffffffff


	//   ....[20]....
        /*0474*/ 	.word	0xffffffff


	//   ....[21]....
        /*0478*/ 	.word	0xffffffff


	//   ....[22]....
        /*047c*/ 	.word	0xffffffff


	//   ....[23]....
        /*0480*/ 	.word	0xffffffff


	//   ....[24]....
        /*0484*/ 	.word	0xffffffff


	//   ....[25]....
        /*0488*/ 	.word	0xffffffff


	//   ....[26]....
        /*048c*/ 	.word	0xffffffff


	//   ....[27]....
        /*0490*/ 	.word	0xffffffff


	//   ....[28]....
        /*0494*/ 	.word	0xffffffff


	//   ....[29]....
        /*0498*/ 	.word	0xffffffff


	//   ....[30]....
        /*049c*/ 	.word	0xffffffff


	//   ....[31]....
        /*04a0*/ 	.word	0xffffffff


	//   ....[32]....
        /*04a4*/ 	.word	0xffffffff


	//   ....[33]....
        /*04a8*/ 	.word	0xffffffff


	//   ....[34]....
        /*04ac*/ 	.word	0xffffffff


	//   ....[35]....
        /*04b0*/ 	.word	0xffffffff


	//   ....[36]....
        /*04b4*/ 	.word	0xffffffff


	//   ....[37]....
        /*04b8*/ 	.word	0xffffffff


	//   ....[38]....
        /*04bc*/ 	.word	0xffffffff


	//   ....[39]....
        /*04c0*/ 	.word	0xffffffff


	//   ....[40]....
        /*04c4*/ 	.word	0xffffffff


	//   ....[41]....
        /*04c8*/ 	.word	0xffffffff


	//   ....[42]....
        /*04cc*/ 	.word	0xffffffff


	//   ....[43]....
        /*04d0*/ 	.word	0xffffffff


	//   ....[44]....
        /*04d4*/ 	.word	0xffffffff


	//   ....[45]....
        /*04d8*/ 	.word	0xffffffff


	//   ....[46]....
        /*04dc*/ 	.word	0xffffffff


	//   ....[47]....
        /*04e0*/ 	.word	0xffffffff


	//   ....[48]....
        /*04e4*/ 	.word	0xffffffff


	//   ....[49]....
        /*04e8*/ 	.word	0xffffffff


	//   ....[50]....
        /*04ec*/ 	.word	0xffffffff


	//   ....[51]....
        /*04f0*/ 	.word	0xffffffff


	//   ....[52]....
        /*04f4*/ 	.word	0xffffffff


	//   ....[53]....
        /*04f8*/ 	.word	0xffffffff


	//   ....[54]....
        /*04fc*/ 	.word	0xffffffff


	//   ....[55]....
        /*0500*/ 	.word	0xffffffff


	//   ....[56]....
        /*0504*/ 	.word	0xffffffff


	//   ....[57]....
        /*0508*/ 	.word	0xffffffff


	//   ....[58]....
        /*050c*/ 	.word	0xffffffff


	//   ....[59]....
        /*0510*/ 	.word	0xffffffff


	//   ....[60]....
        /*0514*/ 	.word	0xffffffff


	//   ....[61]....
        /*0518*/ 	.word	0xffffffff


	//   ....[62]....
        /*051c*/ 	.word	0xffffffff


	//   ....[63]....
        /*0520*/ 	.word	0xffffffff


	//   ....[64]....
        /*0524*/ 	.word	0xffffffff


	//   ....[65]....
        /*0528*/ 	.word	0xffffffff


	//   ....[66]....
        /*052c*/ 	.word	0xffffffff


	//   ....[67]....
        /*0530*/ 	.word	0xffffffff


	//   ....[68]....
        /*0534*/ 	.word	0xffffffff


	//   ....[69]....
        /*0538*/ 	.word	0xffffffff


	//   ....[70]....
        /*053c*/ 	.word	0xffffffff


	//   ....[71]....
        /*0540*/ 	.word	0xffffffff


	//   ....[72]....
        /*0544*/ 	.word	0xffffffff


	//   ....[73]....
        /*0548*/ 	.word	0xffffffff


	//   ....[74]....
        /*054c*/ 	.word	0xffffffff


	//   ....[75]....
        /*0550*/ 	.word	0xffffffff


	//   ....[76]....
        /*0554*/ 	.word	0xffffffff


	//   ....[77]....
        /*0558*/ 	.word	0xffffffff


	//   ....[78]....
        /*055c*/ 	.word	0xffffffff


	//   ....[79]....
        /*0560*/ 	.word	0xffffffff


	//   ....[80]....
        /*0564*/ 	.word	0xffffffff


	//   ....[81]....
        /*0568*/ 	.word	0xffffffff


	//   ....[82]....
        /*056c*/ 	.word	0xffffffff


	//   ....[83]....
        /*0570*/ 	.word	0xffffffff


	//   ....[84]....
        /*0574*/ 	.word	0xffffffff


	//   ....[85]....
        /*0578*/ 	.word	0xffffffff


	//   ....[86]....
        /*057c*/ 	.word	0xffffffff


	//   ....[87]....
        /*0580*/ 	.word	0xffffffff


	//   ....[88]....
        /*0584*/ 	.word	0xffffffff


	//   ....[89]....
        /*0588*/ 	.word	0xffffffff


	//   ....[90]....
        /*058c*/ 	.word	0xffffffff


	//   ....[91]....
        /*0590*/ 	.word	0xffffffff


	//   ....[92]....
        /*0594*/ 	.word	0xffffffff


	//   ....[93]....
        /*0598*/ 	.word	0xffffffff


	//   ....[94]....
        /*059c*/ 	.word	0xffffffff


	//   ....[95]....
        /*05a0*/ 	.word	0xffffffff


	//   ....[96]....
        /*05a4*/ 	.word	0xffffffff


	//   ....[97]....
        /*05a8*/ 	.word	0xffffffff


	//   ....[98]....
        /*05ac*/ 	.word	0xffffffff


	//   ....[99]....
        /*05b0*/ 	.word	0xffffffff


	//   ....[100]....
        /*05b4*/ 	.word	0xffffffff


	//   ....[101]....
        /*05b8*/ 	.word	0xffffffff


	//   ....[102]....
        /*05bc*/ 	.word	0xffffffff


	//   ....[103]....
        /*05c0*/ 	.word	0xffffffff


	//   ....[104]....
        /*05c4*/ 	.word	0xffffffff


	//   ....[105]....
        /*05c8*/ 	.word	0xffffffff


	//   ....[106]....
        /*05cc*/ 	.word	0xffffffff


	//   ....[107]....
        /*05d0*/ 	.word	0xffffffff


	//   ....[108]....
        /*05d4*/ 	.word	0xffffffff


	//   ....[109]....
        /*05d8*/ 	.word	0xffffffff


	//   ....[110]....
        /*05dc*/ 	.word	0xffffffff


	//   ....[111]....
        /*05e0*/ 	.word	0xffffffff


	//   ....[112]....
        /*05e4*/ 	.word	0xffffffff


	//   ....[113]....
        /*05e8*/ 	.word	0xffffffff


	//   ....[114]....
        /*05ec*/ 	.word	0xffffffff


	//   ....[115]....
        /*05f0*/ 	.word	0xffffffff


	//   ....[116]....
        /*05f4*/ 	.word	0xffffffff


	//   ....[117]....
        /*05f8*/ 	.word	0xffffffff


	//   ....[118]....
        /*05fc*/ 	.word	0xffffffff


	//   ....[119]....
        /*0600*/ 	.word	0xffffffff


	//   ....[120]....
        /*0604*/ 	.word	0xffffffff


	//   ....[121]....
        /*0608*/ 	.word	0xffffffff


	//   ....[122]....
        /*060c*/ 	.word	0xffffffff


	//   ....[123]....
        /*0610*/ 	.word	0xffffffff


	//   ....[124]....
        /*0614*/ 	.word	0xffffffff


	//   ....[125]....
        /*0618*/ 	.word	0xffffffff


	//   ....[126]....
        /*061c*/ 	.word	0xffffffff


	//   ....[127]....
        /*0620*/ 	.word	0xffffffff


	//   ....[128]....
        /*0624*/ 	.word	0xffffffff


	//   ....[129]....
        /*0628*/ 	.word	0xffffffff


	//   ....[130]....
        /*062c*/ 	.word	0xffffffff


	//   ....[131]....
        /*0630*/ 	.word	0xffffffff


	//   ....[132]....
        /*0634*/ 	.word	0xffffffff


	//   ....[133]....
        /*0638*/ 	.word	0xffffffff


	//   ....[134]....
        /*063c*/ 	.word	0xffffffff


	//   ....[135]....
        /*0640*/ 	.word	0xffffffff


	//   ....[136]....
        /*0644*/ 	.word	0xffffffff


	//   ....[137]....
        /*0648*/ 	.word	0xffffffff


	//   ....[138]....
        /*064c*/ 	.word	0xffffffff


	//   ....[139]....
        /*0650*/ 	.word	0xffffffff


	//   ....[140]....
        /*0654*/ 	.word	0xffffffff


	//   ....[141]....
        /*0658*/ 	.word	0xffffffff


	//   ....[142]....
        /*065c*/ 	.word	0xffffffff


	//   ....[143]....
        /*0660*/ 	.word	0xffffffff


	//   ....[144]....
        /*0664*/ 	.word	0xffffffff


	//   ....[145]....
        /*0668*/ 	.word	0xffffffff


	//   ....[146]....
        /*066c*/ 	.word	0xffffffff


	//   ....[147]....
        /*0670*/ 	.word	0xffffffff


	//   ....[148]....
        /*0674*/ 	.word	0xffffffff


	//   ....[149]....
        /*0678*/ 	.word	0xffffffff


	//   ....[150]....
        /*067c*/ 	.word	0xffffffff


	//   ....[151]....
        /*0680*/ 	.word	0xffffffff


	//   ....[152]....
        /*0684*/ 	.word	0xffffffff


	//   ....[153]....
        /*0688*/ 	.word	0xffffffff


	//   ....[154]....
        /*068c*/ 	.word	0xffffffff


	//   ....[155]....
        /*0690*/ 	.word	0xffffffff


	//   ....[156]....
        /*0694*/ 	.word	0xffffffff


	//   ....[157]....
        /*0698*/ 	.word	0xffffffff


	//   ....[158]....
        /*069c*/ 	.word	0xffffffff


	//   ....[159]....
        /*06a0*/ 	.word	0xffffffff


	//   ....[160]....
        /*06a4*/ 	.word	0xffffffff


	//----- nvinfo : EIATTR_COOP_GROUP_INSTR_OFFSETS
	.align		4
.L_244:
        /*06a8*/ 	.byte	0x04, 0x28
        /*06aa*/ 	.short	(.L_246 - .L_245)


	//   ....[0]....
.L_245:
        /*06ac*/ 	.word	0x00000050


	//   ....[1]....
        /*06b0*/ 	.word	0x000018a0


	//   ....[2]....
        /*06b4*/ 	.word	0x000018c0


	//   ....[3]....
        /*06b8*/ 	.word	0x00001af0


	//   ....[4]....
        /*06bc*/ 	.word	0x00001b00


	//   ....[5]....
        /*06c0*/ 	.word	0x00001cc0


	//   ....[6]....
        /*06c4*/ 	.word	0x00001ce0


	//   ....[7]....
        /*06c8*/ 	.word	0x00001ea0


	//   ....[8]....
        /*06cc*/ 	.word	0x00001eb0


	//   ....[9]....
        /*06d0*/ 	.word	0x00002430


	//   ....[10]....
        /*06d4*/ 	.word	0x00002440


	//   ....[11]....
        /*06d8*/ 	.word	0x00002450


	//   ....[12]....
        /*06dc*/ 	.word	0x00002460


	//   ....[13]....
        /*06e0*/ 	.word	0x00002870


	//   ....[14]....
        /*06e4*/ 	.word	0x000028f0


	//   ....[15]....
        /*06e8*/ 	.word	0x00002900


	//   ....[16]....
        /*06ec*/ 	.word	0x00002910


	//   ....[17]....
        /*06f0*/ 	.word	0x000033f0


	//   ....[18]....
        /*06f4*/ 	.word	0x00003410


	//   ....[19]....
        /*06f8*/ 	.word	0x00003530


	//   ....[20]....
        /*06fc*/ 	.word	0x00003550


	//   ....[21]....
        /*0700*/ 	.word	0x000037c0


	//   ....[22]....
        /*0704*/ 	.word	0x00003a00


	//   ....[23]....
        /*0708*/ 	.word	0x00003a10


	//   ....[24]....
        /*070c*/ 	.word	0x00003a20


	//   ....[25]....
        /*0710*/ 	.word	0x00004420


	//   ....[26]....
        /*0714*/ 	.word	0x00004450


	//   ....[27]....
        /*0718*/ 	.word	0x00004470


	//   ....[28]....
        /*071c*/ 	.word	0x00004480


	//   ....[29]....
        /*0720*/ 	.word	0x000044b0


	//   ....[30]....
        /*0724*/ 	.word	0x000044d0


	//   ....[31]....
        /*0728*/ 	.word	0x000044f0


	//   ....[32]....
        /*072c*/ 	.word	0x00004500


	//   ....[33]....
        /*0730*/ 	.word	0x00005fb0


	//   ....[34]....
        /*0734*/ 	.word	0x00005fd0


	//   ....[35]....
        /*0738*/ 	.word	0x000060f0


	//   ....[36]....
        /*073c*/ 	.word	0x00006100


	//   ....[37]....
        /*0740*/ 	.word	0x00006d80


	//   ....[38]....
        /*0744*/ 	.word	0x00006da0


	//   ....[39]....
        /*0748*/ 	.word	0x00006e90


	//   ....[40]....
        /*074c*/ 	.word	0x00006ed0


	//   ....[41]....
        /*0750*/ 	.word	0x00007130


	//   ....[42]....
        /*0754*/ 	.word	0x00007370


	//   ....[43]....
        /*0758*/ 	.word	0x000073a0


	//   ....[44]....
        /*075c*/ 	.word	0x000073d0


	//   ....[45]....
        /*0760*/ 	.word	0x00007a30


	//   ....[46]....
        /*0764*/ 	.word	0x00007b30


	//   ....[47]....
        /*0768*/ 	.word	0x00007c20


	//   ....[48]....
        /*076c*/ 	.word	0x00007d20


	//   ....[49]....
        /*0770*/ 	.word	0x00007d40


	//   ....[50]....
        /*0774*/ 	.word	0x00007d60


	//   ....[51]....
        /*0778*/ 	.word	0x00007e80


	//   ....[52]....
        /*077c*/ 	.word	0x00007ea0


	//   ....[53]....
        /*0780*/ 	.word	0x00009ff0


	//   ....[54]....
        /*0784*/ 	.word	0x0000a010


	//   ....[55]....
        /*0788*/ 	.word	0x0000a070


	//   ....[56]....
        /*078c*/ 	.word	0x0000a0c0


	//   ....[57]....
        /*0790*/ 	.word	0x0000ad20


	//   ....[58]....
        /*0794*/ 	.word	0x0000ad40


	//   ....[59]....
        /*0798*/ 	.word	0x0000ae10


	//   ....[60]....
        /*079c*/ 	.word	0x0000ae30


	//   ....[61]....
        /*07a0*/ 	.word	0x0000b370


	//   ....[62]....
        /*07a4*/ 	.word	0x0000b390


	//   ....[63]....
        /*07a8*/ 	.word	0x0000b3a0


	//   ....[64]....
        /*07ac*/ 	.word	0x0000b3d0


	//   ....[65]....
        /*07b0*/ 	.word	0x0000b3e0


	//   ....[66]....
        /*07b4*/ 	.word	0x0000b400


	//   ....[67]....
        /*07b8*/ 	.word	0x0000b430


	//   ....[68]....
        /*07bc*/ 	.word	0x0000b450


	//   ....[69]....
        /*07c0*/ 	.word	0x0000d1d0


	//   ....[70]....
        /*07c4*/ 	.word	0x0000d200


	//   ....[71]....
        /*07c8*/ 	.word	0x0000d210


	//   ....[72]....
        /*07cc*/ 	.word	0x0000d220


	//   ....[73]....
        /*07d0*/ 	.word	0x0000d230


	//   ....[74]....
        /*07d4*/ 	.word	0x0000d260


	//   ....[75]....
        /*07d8*/ 	.word	0x0000d280


	//   ....[76]....
        /*07dc*/ 	.word	0x0000d2a0


	//   ....[77]....
        /*07e0*/ 	.word	0x0000dd60


	//   ....[78]....
        /*07e4*/ 	.word	0x0000e310


	//   ....[79]....
        /*07e8*/ 	.word	0x0000e320


	//   ....[80]....
        /*07ec*/ 	.word	0x0000e330


	//   ....[81]....
        /*07f0*/ 	.word	0x0000e360


	//   ....[82]....
        /*07f4*/ 	.word	0x0000e3c0


	//   ....[83]....
        /*07f8*/ 	.word	0x0000e3f0


	//   ....[84]....
        /*07fc*/ 	.word	0x0000e410


	//   ....[85]....
        /*0800*/ 	.word	0x0000e420


	//   ....[86]....
        /*0804*/ 	.word	0x0000e510


	//   ....[87]....
        /*0808*/ 	.word	0x0000e540


	//   ....[88]....
        /*080c*/ 	.word	0x0000e8a0


	//   ....[89]....
        /*0810*/ 	.word	0x0000e8c0


	//   ....[90]....
        /*0814*/ 	.word	0x0000ebf0


	//   ....[91]....
        /*0818*/ 	.word	0x0000ec10


	//   ....[92]....
        /*081c*/ 	.word	0x0000ef40


	//   ....[93]....
        /*0820*/ 	.word	0x0000ef50


	//   ....[94]....
        /*0824*/ 	.word	0x0000f5f0


	//   ....[95]....
        /*0828*/ 	.word	0x0000f700


	//   ....[96]....
        /*082c*/ 	.word	0x0000f770


	//   ....[97]....
        /*0830*/ 	.word	0x0000f7d0


	//   ....[98]....
        /*0834*/ 	.word	0x0000f830


	//   ....[99]....
        /*0838*/ 	.word	0x0000f890


	//   ....[100]....
        /*083c*/ 	.word	0x0000f900


	//   ....[101]....
        /*0840*/ 	.word	0x0000f960


	//   ....[102]....
        /*0844*/ 	.word	0x0000f9c0


	//   ....[103]....
        /*0848*/ 	.word	0x0000fa20


	//   ....[104]....
        /*084c*/ 	.word	0x0000fa90


	//   ....[105]....
        /*0850*/ 	.word	0x0000fc20


	//   ....[106]....
        /*0854*/ 	.word	0x0000fc80


	//   ....[107]....
        /*0858*/ 	.word	0x0000fce0


	//   ....[108]....
        /*085c*/ 	.word	0x0000fd40


	//   ....[109]....
        /*0860*/ 	.word	0x0000ffb0


	//   ....[110]....
        /*0864*/ 	.word	0x00010220


	//   ....[111]....
        /*0868*/ 	.word	0x00010840


	//   ....[112]....
        /*086c*/ 	.word	0x00010890


	//   ....[113]....
        /*0870*/ 	.word	0x000108e0


	//   ....[114]....
        /*0874*/ 	.word	0x00010930


	//   ....[115]....
        /*0878*/ 	.word	0x00010980


	//   ....[116]....
        /*087c*/ 	.word	0x000109d0


	//   ....[117]....
        /*0880*/ 	.word	0x00010a20


	//   ....[118]....
        /*0884*/ 	.word	0x00010a70


	//   ....[119]....
        /*0888*/ 	.word	0x00010ae0


	//   ....[120]....
        /*088c*/ 	.word	0x00010b50


	//   ....[121]....
        /*0890*/ 	.word	0x00010ce0


	//   ....[122]....
        /*0894*/ 	.word	0x00010d40


	//   ....[123]....
        /*0898*/ 	.word	0x00010da0


	//   ....[124]....
        /*089c*/ 	.word	0x00010e10


	//   ....[125]....
        /*08a0*/ 	.word	0x00010fa0


	//   ....[126]....
        /*08a4*/ 	.word	0x00011000


	//   ....[127]....
        /*08a8*/ 	.word	0x00011060


	//   ....[128]....
        /*08ac*/ 	.word	0x000110c0


	//   ....[129]....
        /*08b0*/ 	.word	0x00011320


	//   ....[130]....
        /*08b4*/ 	.word	0x00011580


	//   ....[131]....
        /*08b8*/ 	.word	0x00011bc0


	//   ....[132]....
        /*08bc*/ 	.word	0x00011c00


	//   ....[133]....
        /*08c0*/ 	.word	0x00011c50


	//   ....[134]....
        /*08c4*/ 	.word	0x00011c90


	//   ....[135]....
        /*08c8*/ 	.word	0x00011ce0


	//   ....[136]....
        /*08cc*/ 	.word	0x00011d20


	//   ....[137]....
        /*08d0*/ 	.word	0x00011d70


	//   ....[138]....
        /*08d4*/ 	.word	0x00011db0


	//   ....[139]....
        /*08d8*/ 	.word	0x00011e10


	//   ....[140]....
        /*08dc*/ 	.word	0x00011e70


	//   ....[141]....
        /*08e0*/ 	.word	0x00011ee0


	//   ....[142]....
        /*08e4*/ 	.word	0x00012020


	//   ....[143]....
        /*08e8*/ 	.word	0x00012080


	//   ....[144]....
        /*08ec*/ 	.word	0x000120c0


	//   ....[145]....
        /*08f0*/ 	.word	0x00012100


	//   ....[146]....
        /*08f4*/ 	.word	0x00012150


	//   ....[147]....
        /*08f8*/ 	.word	0x00012190


	//   ....[148]....
        /*08fc*/ 	.word	0x000121e0


	//   ....[149]....
        /*0900*/ 	.word	0x00012220


	//   ....[150]....
        /*0904*/ 	.word	0x00012270


	//   ....[151]....
        /*0908*/ 	.word	0x000122b0


	//   ....[152]....
        /*090c*/ 	.word	0x00012300


	//   ....[153]....
        /*0910*/ 	.word	0x00012360


	//   ....[154]....
        /*0914*/ 	.word	0x000123b0


	//   ....[155]....
        /*0918*/ 	.word	0x00012400


	//   ....[156]....
        /*091c*/ 	.word	0x00012450


	//   ....[157]....
        /*0920*/ 	.word	0x000124a0


	//   ....[158]....
        /*0924*/ 	.word	0x000124f0


	//   ....[159]....
        /*0928*/ 	.word	0x00012540


	//   ....[160]....
        /*092c*/ 	.word	0x000125b0


	//----- nvinfo : EIATTR_EXIT_INSTR_OFFSETS
	.align		4
.L_246:
        /*0930*/ 	.byte	0x04, 0x1c
        /*0932*/ 	.short	(.L_248 - .L_247)


	//   ....[0]....
.L_247:
        /*0934*/ 	.word	0x000000a0


	//   ....[1]....
        /*0938*/ 	.word	0x0000f6b0


	//----- nvinfo : EIATTR_MAX_THREADS
	.align		4
.L_248:
        /*093c*/ 	.byte	0x04, 0x05
        /*093e*/ 	.short	(.L_250 - .L_249)
.L_249:
        /*0940*/ 	.word	0x00000080
        /*0944*/ 	.word	0x00000001
        /*0948*/ 	.word	0x00000001


	//----- nvinfo : EIATTR_CRS_STACK_SIZE
	.align		4
.L_250:
        /*094c*/ 	.byte	0x04, 0x1e
        /*094e*/ 	.short	(.L_252 - .L_251)
.L_251:
        /*0950*/ 	.word	0x00000000
.L_252:


//--------------------- .nv.info._ZN7cutlass13device_kernelIN5flash19enable_sm80_to_sm89INS1_16FlashAttnFwdSm80INS1_25CollectiveMainloopFwdSm80ILi4ELi1ELb0EN4cute5tupleIJNS5_1CILi128EEENS7_ILi48EEENS7_ILi96EEEEEELi96ENS_10bfloat16_tEfNS_4arch4Sm80ELb1ELb0ELb0ELb1ELb1ELb0ELb1ELb1EEENS1_21CollectiveEpilogueFwdINS6_IJS8_SA_S9_EEENS6_IJNS7_ILi1EEESI_SI_EEESC_SE_Li128ELb1ELb1ELb1ELb0EEENS1_36VarlenDynamicPersistentTileSchedulerILi128ELi48ELi128ELi128ELb1ELb1ELb0ELb1ELb1ELb1EEEEEEEEEvNT_6ParamsE --------------------------
	.section	.nv.info._ZN7cutlass13device_kernelIN5flash19enable_sm80_to_sm89INS1_16FlashAttnFwdSm80INS1_25CollectiveMainloopFwdSm80ILi4ELi1ELb0EN4cute5tupleIJNS5_1CILi128EEENS7_ILi48EEENS7_ILi96EEEEEELi96ENS_10bfloat16_tEfNS_4arch4Sm80ELb1ELb0ELb0ELb1ELb1ELb0ELb1ELb1EEENS1_21CollectiveEpilogueFwdINS6_IJS8_SA_S9_EEENS6_IJNS7_ILi1EEESI_SI_EEESC_SE_Li128ELb1ELb1ELb1ELb0EEENS1_36VarlenDynamicPersistentTileSchedulerILi128ELi48ELi128ELi128ELb1ELb1ELb0ELb1ELb1ELb1EEEEEEEEEvNT_6ParamsE,"",@"SHT_CUDA_INFO"
	.sectionflags	@""
	.align	4


	//----- nvinfo : EIATTR_CUDA_API_VERSION
	.align		4
        /*0000*/ 	.byte	0x04, 0x37
        /*0002*/ 	.short	(.L_254 - .L_253)
.L_253:
        /*0004*/ 	.word	0x00000082


	//----- nvinfo : EIATTR_SW2861232_WAR
	.align		4
.L_254:
        /*0008*/ 	.byte	0x01, 0x35
	.zero		2


	//----- nvinfo : EIATTR_PARAM_CBANK
	.align		4
        /*000c*/ 	.byte	0x04, 0x0a
        /*000e*/ 	.short	(.L_256 - .L_255)
	.align		4
.L_255:
        /*0010*/ 	.word	index@(.nv.constant0._ZN7cutlass13device_kernelIN5flash19enable_sm80_to_sm89INS1_16FlashAttnFwdSm80INS1_25CollectiveMainloopFwdSm80ILi4ELi1ELb0EN4cute5tupleIJNS5_1CILi128EEENS7_ILi48EEENS7_ILi96EEEEEELi96ENS_10bfloat16_tEfNS_4arch4Sm80ELb1ELb0ELb0ELb1ELb1ELb0ELb1ELb1EEENS1_21CollectiveEpilogueFwdINS6_IJS8_SA_S9_EEENS6_IJNS7_ILi1EEESI_SI_EEESC_SE_Li128ELb1ELb1ELb1ELb0EEENS1_36VarlenDynamicPersistentTileSchedulerILi128ELi48ELi128ELi128ELb1ELb1ELb0ELb1ELb1ELb1EEEEEEEEEvNT_6ParamsE)
        /*0014*/ 	.short	0x0160
        /*0016*/ 	.short	0x0438


	//----- nvinfo : EIATTR_CBANK_PARAM_SIZE
	.align		4
.L_256:
        /*0018*/ 	.byte	0x03, 0x19
        /*001a*/ 	.short	0x0438


	//----- nvinfo : EIATTR_KPARAM_INFO
	.align		4
        /*001c*/ 	.byte	0x04, 0x17
        /*001e*/ 	.short	(.L_258 - .L_257)
.L_257:
        /*0020*/ 	.word	0x00000000
        /*0024*/ 	.short	0x0000
        /*0026*/ 	.short	0x0000
        /*0028*/ 	.byte	0x00, 0xf0, 0xe1, 0x10


	//----- nvinfo : EIATTR_MAXREG_COUNT
	.align		4
.L_258:
        /*002c*/ 	.byte	0x03, 0x1b
        /*002e*/ 	.short	0x00ff


	//----- nvinfo : EIATTR_NUM_BARRIERS
	.align		4
        /*0030*/ 	.byte	0x02, 0x4c
        /*0032*/ 	.byte	0x06
	.zero		1


	//----- nvinfo : EIATTR_ANNOTATIONS
	.align		4
        /*0034*/ 	.byte	0x04, 0x55
        /*0036*/ 	.short	(.L_260 - .L_259)


	//   ....[0]....
.L_259:
        /* <DEDUP_REMOVED lines=16> */


	//----- nvinfo : EIATTR_MERCURY_ISA_VERSION
	.align		4
.L_260:
        /*0128*/ 	.byte	0x03, 0x5f
        /*012a*/ 	.short	0x0000


	//----- nvinfo : EIATTR_INT_WARP_WIDE_INSTR_OFFSETS
	.align		4
        /*012c*/ 	.byte	0x04, 0x31
        /*012e*/ 	.short	(.L_262 - .L_261)


	//   ....[0]....
.L_261:
        /*0130*/ 	.word	0x0000c770


	//   ....[1]....
        /*0134*/ 	.word	0x0000c7f0


	//----- nvinfo : EIATTR_COOP_GROUP_MASK_REGIDS
	.align		4
.L_262:
        /*0138*/ 	.byte	0x04, 0x29
        /*013a*/ 	.short	(.L_264 - .L_263)


	//   ....[0]....
.L_263:
        /*013c*/ 	.word	0xffffffff


	//   ....[1]....
        /*0140*/ 	.word	0xffffffff


	//   ....[2]....
        /*0144*/ 	.word	0xffffffff


	//   ....[3]....
        /*0148*/ 	.word	0xffffffff


	//   ....[4]....
        /*014c*/ 	.word	0xffffffff


	//   ....[5]....
        /*0150*/ 	.word	0xffffffff


	//   ....[6]....
        /*0154*/ 	.word	0xffffffff


	//   ....[7]....
        /*0158*/ 	.word	0xffffffff


	//   ....[8]....
        /*015c*/ 	.word	0xffffffff


	//   ....[9]....
        /*0160*/ 	.word	0xffffffff


	//   ....[10]....
        /*0164*/ 	.word	0xffffffff


	//   ....[11]....
        /*0168*/ 	.word	0xffffffff


	//   ....[12]....
        /*016c*/ 	.word	0xffffffff


	//   ....[13]....
        /*0170*/ 	.word	0xffffffff


	//   ....[14]....
        /*0174*/ 	.word	0xffffffff


	//   ....[15]....
        /*0178*/ 	.word	0xffffffff


	//   ....[16]....
        /*017c*/ 	.word	0xffffffff


	//   ....[17]....
        /*0180*/ 	.word	0xffffffff


	//   ....[18]....
        /*0184*/ 	.word	0xffffffff


	//   ....[19]....
        /*0188*/ 	.word	0xffffffff


	//   ....[20]....
        /*018c*/ 	.word	0xffffffff


	//   ....[21]....
        /*0190*/ 	.word	0xffffffff


	//   ....[22]....
        /*0194*/ 	.word	0xffffffff


	//   ....[23]....
        /*0198*/ 	.word	0xffffffff


	//   ....[24]....
        /*019c*/ 	.word	0xffffffff


	//   ....[25]....
        /*01a0*/ 	.word	0xffffffff


	//   ....[26]....
        /*01a4*/ 	.word	0xffffffff


	//   ....[27]....
        /*01a8*/ 	.word	0xffffffff


	//   ....[28]....
        /*01ac*/ 	.word	0xffffffff


	//   ....[29]....
        /*01b0*/ 	.word	0xffffffff


	//   ....[30]....
        /*01b4*/ 	.word	0xffffffff


	//   ....[31]....
        /*01b8*/ 	.word	0xffffffff


	//   ....[32]....
        /*01bc*/ 	.word	0xffffffff


	//   ....[33]....
        /*01c0*/ 	.word	0xffffffff


	//   ....[34]....
        /*01c4*/ 	.word	0xffffffff


	//   ....[35]....
        /*01c8*/ 	.word	0xffffffff


	//   ....[36]....
        /*01cc*/ 	.word	0xffffffff


	//   ....[37]....
        /*01d0*/ 	.word	0xffffffff


	//   ....[38]....
        /*01d4*/ 	.word	0xffffffff


	//   ....[39]....
        /*01d8*/ 	.word	0xffffffff


	//   ....[40]....
        /*01dc*/ 	.word	0xffffffff


	//   ....[41]....
        /*01e0*/ 	.word	0xffffffff


	//   ....[42]....
        /*01e4*/ 	.word	0xffffffff


	//   ....[43]....
        /*01e8*/ 	.word	0xffffffff


	//   ....[44]....
        /*01ec*/ 	.word	0xffffffff


	//   ....[45]....
        /*01f0*/ 	.word	0xffffffff


	//   ....[46]....
        /*01f4*/ 	.word	0xffffffff


	//   ....[47]....
        /*01f8*/ 	.word	0xffffffff


	//   ....[48]....
        /*01fc*/ 	.word	0xffffffff


	//   ....[49]....
        /*0200*/ 	.word	0xffffffff


	//   ....[50]....
        /*0204*/ 	.word	0xffffffff


	//   ....[51]....
        /*0208*/ 	.word	0xffffffff


	//   ....[52]....
        /*020c*/ 	.word	0xffffffff


	//   ....[53]....
        /*0210*/ 	.word	0xffffffff


	//   ....[54]....
        /*0214*/ 	.word	0xffffffff


	//   ....[55]....
        /*0218*/ 	.word	0xffffffff


	//   ....[56]....
        /*021c*/ 	.word	0xffffffff


	//   ....[57]....
        /*0220*/ 	.word	0xffffffff


	//   ....[58]....
        /*0224*/ 	.word	0xffffffff


	//   ....[59]....
        /*0228*/ 	.word	0xffffffff


	//   ....[60]....
        /*022c*/ 	.word	0xffffffff


	//   ....[61]....
        /*0230*/ 	.word	0xffffffff


	//   ....[62]....
        /*0234*/ 	.word	0xffffffff


	//   ....[63]....
        /*0238*/ 	.word	0xffffffff


	//   ....[64]....
        /*023c*/ 	.word	0xffffffff


	//   ....[65]....
        /*0240*/ 	.word	0xffffffff


	//   ....[66]....
        /*0244*/ 	.word	0xffffffff


	//   ....[67]....
        /*0248*/ 	.word	0xffffffff


	//   ....[68]....
        /*024c*/ 	.word	0xffffffff


	//   ....[69]....
        /*0250*/ 	.word	0xffffffff


	//   ....[70]....
        /*0254*/ 	.word	0xffffffff


	//   ....[71]....
        /*0258*/ 	.word	0xffffffff


	//   ....[72]....
        /*025c*/ 	.word	0xffffffff


	//   ....[73]....
        /*0260*/ 	.word	0xffffffff


	//   ....[74]....
        /*0264*/ 	.word	0xffffffff


	//   ....[75]....
        /*0268*/ 	.word	0xffffffff


	//   ....[76]....
        /*026c*/ 	.word	0xffffffff


	//   ....[77]....
        /*0270*/ 	.word	0xffffffff


	//   ....[78]....
        /*0274*/ 	.word	0xffffffff


	//   ....[79]....
        /*0278*/ 	.word	0xffffffff


	//   ....[80]....
        /*027c*/ 	.word	0xffffffff


	//   ....[81]....
        /*0280*/ 	.word	0xffffffff


	//   ....[82]....
        /*0284*/ 	.word	0xffffffff


	//   ....[83]....
        /*0288*/ 	.word	0xffffffff


	//   ....[84]....
        /*028c*/ 	.word	0xffffffff


	//   ....[85]....
        /*0290*/ 	.word	0xffffffff


	//   ....[86]....
        /*0294*/ 	.word	0xffffffff


	//   ....[87]....
        /*0298*/ 	.word	0xffffffff


	//   ....[88]....
        /*029c*/ 	.word	0xffffffff


	//   ....[89]....
        /*02a0*/ 	.word	0xffffffff


	//   ....[90]....
        /*02a4*/ 	.word	0xffffffff


	//   ....[91]....
        /*02a8*/ 	.word	0xffffffff


	//   ....[92]....
        /*02ac*/ 	.word	0xffffffff


	//   ....[93]....
        /*02b0*/ 	.word	0xffffffff


	//   ....[94]....
        /*02b4*/ 	.word	0xffffffff


	//   ....[95]....
        /*02b8*/ 	.word	0xffffffff


	//   ....[96]....
        /*02bc*/ 	.word	0xffffffff


	//   ....[97]....
        /*02c0*/ 	.word	0xffffffff


	//   ....[98]....
        /*02c4*/ 	.word	0xffffffff


	//   ....[99]....
        /*02c8*/ 	.word	0xffffffff


	//   ....[100]....
        /*02cc*/ 	.word	0xffffffff


	//   ....[101]....
        /*02d0*/ 	.word	0xffffffff


	//   ....[102]....
        /*02d4*/ 	.word	0xffffffff


	//   ....[103]....
        /*02d8*/ 	.word	0xffffffff


	//   ....[104]....
        /*02dc*/ 	.word	0xffffffff


	//   ....[105]....
        /*02e0*/ 	.word	0xffffffff


	//   ....[106]....
        /*02e4*/ 	.word	0xffffffff


	//   ....[107]....
        /*02e8*/ 	.word	0xffffffff


	//   ....[108]....
        /*02ec*/ 	.word	0xffffffff


	//   ....[109]....
        /*02f0*/ 	.word	0xffffffff


	//   ....[110]....
        /*02f4*/ 	.word	0xffffffff


	//   ....[111]....
        /*02f8*/ 	.word	0xffffffff


	//   ....[112]....
        /*02fc*/ 	.word	0xffffffff


	//   ....[113]....
        /*0300*/ 	.word	0xffffffff


	//   ....[114]....
        /*0304*/ 	.word	0xffffffff


	//   ....[115]....
        /*0308*/ 	.word	0xffffffff


	//   ....[116]....
        /*030c*/ 	.word	0xffffffff


	//   ....[117]....
        /*0310*/ 	.word	0xffffffff


	//   ....[118]....
        /*0314*/ 	.word	0xffffffff


	//   ....[119]....
        /*0318*/ 	.word	0xffffffff


	//   ....[120]....
        /*031c*/ 	.word	0xffffffff


	//   ....[121]....
        /*0320*/ 	.word	0xffffffff


	//   ....[122]....
        /*0324*/ 	.word	0xffffffff


	//   ....[123]....
        /*0328*/ 	.word	0xffffffff


	//   ....[124]....
        /*032c*/ 	.word	0xffffffff


	//   ....[125]....
        /*0330*/ 	.word	0xffffffff


	//   ....[126]....
        /*0334*/ 	.word	0xffffffff


	//   ....[127]....
        /*0338*/ 	.word	0xffffffff


	//   ....[128]....
        /*033c*/ 	.word	0xffffffff


	//   ....[129]....
        /*0340*/ 	.word	0xffffffff


	//   ....[130]....
        /*0344*/ 	.word	0xffffffff


	//   ....[131]....
        /*0348*/ 	.word	0xffffffff


	//   ....[132]....
        /*034c*/ 	.word	0xffffffff


	//   ....[133]....
        /*0350*/ 	.word	0xffffffff


	//   ....[134]....
        /*0354*/ 	.word	0xffffffff


	//   ....[135]....
        /*0358*/ 	.word	0xffffffff


	//   ....[136]....
        /*035c*/ 	.word	0xffffffff


	//   ....[137]....
        /*0360*/ 	.word	0xffffffff


	//   ....[138]....
        /*0364*/ 	.word	0xffffffff


	//   ....[139]....
        /*0368*/ 	.word	0xffffffff


	//   ....[140]....
        /*036c*/ 	.word	0xffffffff


	//   ....[141]....
        /*0370*/ 	.word	0xffffffff


	//   ....[142]....
        /*0374*/ 	.word	0xffffffff


	//   ....[143]....
        /*0378*/ 	.word	0xffffffff


	//   ....[144]....
        /*037c*/ 	.word	0xffffffff


	//   ....[145]....
        /*0380*/ 	.word	0xffffffff


	//   ....[146]....
        /*0384*/ 	.word	0xffffffff


	//   ....[147]....
        /*0388*/ 	.word	0xffffffff


	//   ....[148]....
        /*038c*/ 	.word	0xffffffff


	//   ....[149]....
        /*0390*/ 	.word	0xffffffff


	//   ....[150]....
        /*0394*/ 	.word	0xffffffff


	//   ....[151]....
        /*0398*/ 	.word	0xffffffff


	//   ....[152]....
        /*039c*/ 	.word	0xffffffff


	//   ....[153]....
        /*03a0*/ 	.word	0xffffffff


	//   ....[154]....
        /*03a4*/ 	.word	0xffffffff


	//   ....[155]....
        /*03a8*/ 	.word	0xffffffff


	//   ....[156]....
        /*03ac*/ 	.word	0xffffffff


	//   ....[157]....
        /*03b0*/ 	.word	0xffffffff


	//   ....[158]....
        /*03b4*/ 	.word	0xffffffff


	//   ....[159]....
        /*03b8*/ 	.word	0xffffffff


	//   ....[160]....
        /*03bc*/ 	.word	0xffffffff


	//   ....[161]....
        /*03c0*/ 	.word	0xffffffff


	//   ....[162]....
        /*03c4*/ 	.word	0xffffffff


	//   ....[163]....
        /*03c8*/ 	.word	0xffffffff


	//   ....[164]....
        /*03cc*/ 	.word	0xffffffff


	//   ....[165]....
        /*03d0*/ 	.word	0xffffffff


	//   ....[166]....
        /*03d4*/ 	.word	0xffffffff


	//   ....[167]....
        /*03d8*/ 	.word	0xffffffff


	//   ....[168]....
        /*03dc*/ 	.word	0xffffffff


	//   ....[169]....
        /*03e0*/ 	.word	0xffffffff


	//   ....[170]....
        /*03e4*/ 	.word	0xffffffff


	//   ....[171]....
        /*03e8*/ 	.word	0xffffffff


	//   ....[172]....
        /*03ec*/ 	.word	0xffffffff


	//   ....[173]....
        /*03f0*/ 	.word	0xffffffff


	//   ....[174]....
        /*03f4*/ 	.word	0xffffffff


	//   ....[175]....
        /*03f8*/ 	.word	0xffffffff


	//   ....[176]....
        /*03fc*/ 	.word	0xffffffff


	//   ....[177]....
        /*0400*/ 	.word	0xffffffff


	//   ....[178]....
        /*0404*/ 	.word	0xffffffff


	//   ....[179]....
        /*0408*/ 	.word	0xffffffff


	//   ....[180]....
        /*040c*/ 	.word	0xffffffff


	//   ....[181]....
        /*0410*/ 	.word	0xffffffff


	//   ....[182]....
        /*0414*/ 	.word	0xffffffff


	//   ....[183]....
        /*0418*/ 	.word	0xffffffff


	//   ....[184]....
        /*041c*/ 	.word	0xffffffff


	//   ....[185]....
        /*0420*/ 	.word	0xffffffff


	//   ....[186]....
        /*0424*/ 	.word	0xffffffff


	//   ....[187]....
        /*0428*/ 	.word	0xffffffff


	//   ....[188]....
        /*042c*/ 	.word	0xffffffff


	//   ....[189]....
        /*0430*/ 	.word	0xffffffff


	//   ....[190]....
        /*0434*/ 	.word	0xffffffff


	//   ....[191]....
        /*0438*/ 	.word	0xffffffff


	//   ....[192]....
        /*043c*/ 	.word	0xffffffff


	//   ....[193]....
        /*0440*/ 	.word	0xffffffff


	//   ....[194]....
        /*0444*/ 	.word	0xffffffff


	//   ....[195]....
        /*0448*/ 	.word	0xffffffff


	//   ....[196]....
        /*044c*/ 	.word	0xffffffff


	//   ....[197]....
        /*0450*/ 	.word	0xffffffff


	//   ....[198]....
        /*0454*/ 	.word	0xffffffff


	//   ....[199]....
        /*0458*/ 	.word	0xffffffff


	//   ....[200]....
        /*045c*/ 	.word	0xffffffff


	//   ....[201]....
        /*0460*/ 	.word	0xffffffff


	//   ....[202]....
        /*0464*/ 	.word	0xffffffff


	//   ....[203]....
        /*0468*/ 	.word	0xffffffff


	//   ....[204]....
        /*046c*/ 	.word	0xffffffff


	//   ....[205]....
        /*0470*/ 	.word	0xffffffff


	//   ....[206]....
        /*0474*/ 	.word	0xffffffff


	//   ....[207]....
        /*0478*/ 	.word	0xffffffff


	//   ....[208]....
        /*047c*/ 	.word	0xffffffff


	//   ....[209]....
        /*0480*/ 	.word	0xffffffff


	//   ....[210]....
        /*0484*/ 	.word	0xffffffff


	//   ....[211]....
        /*0488*/ 	.word	0xffffffff


	//   ....[212]....
        /*048c*/ 	.word	0xffffffff


	//   ....[213]....
        /*0490*/ 	.word	0xffffffff


	//   ....[214]....
        /*0494*/ 	.word	0xffffffff


	//   ....[215]....
        /*0498*/ 	.word	0xffffffff


	//   ....[216]....
        /*049c*/ 	.word	0xffffffff


	//   ....[217]....
        /*04a0*/ 	.word	0xffffffff


	//   ....[218]....
        /*04a4*/ 	.word	0xffffffff


	//   ....[219]....
        /*04a8*/ 	.word	0xffffffff


	//   ....[220]....
        /*04ac*/ 	.word	0xffffffff


	//   ....[221]....
        /*04b0*/ 	.word	0xffffffff


	//   ....[222]....
        /*04b4*/ 	.word	0xffffffff


	//   ....[223]....
        /*04b8*/ 	.word	0xffffffff


	//   ....[224]....
        /*04bc*/ 	.word	0xffffffff


	//   ....[225]....
        /*04c0*/ 	.word	0xffffffff


	//   ....[226]....
        /*04c4*/ 	.word	0xffffffff


	//   ....[227]....
        /*04c8*/ 	.word	0xffffffff


	//   ....[228]....
        /*04cc*/ 	.word	0xffffffff


	//   ....[229]....
        /*04d0*/ 	.word	0xffffffff


	//   ....[230]....
        /*04d4*/ 	.word	0xffffffff


	//   ....[231]....
        /*04d8*/ 	.word	0xffffffff


	//   ....[232]....
        /*04dc*/ 	.word	0xffffffff


	//   ....[233]....
        /*04e0*/ 	.word	0xffffffff


	//   ....[234]....
        /*04e4*/ 	.word	0xffffffff


	//   ....[235]....
        /*04e8*/ 	.word	0xffffffff


	//   ....[236]....
        /*04ec*/ 	.word	0xffffffff


	//   ....[237]....
        /*04f0*/ 	.word	0xffffffff


	//   ....[238]....
        /*04f4*/ 	.word	0xffffffff


	//   ....[239]....
        /*04f8*/ 	.word	0xffffffff


	//   ....[240]....
        /*04fc*/ 	.word	0xffffffff


	//   ....[241]....
        /*0500*/ 	.word	0xffffffff


	//   ....[242]....
        /*0504*/ 	.word	0xffffffff


	//   ....[243]....
        /*0508*/ 	.word	0xffffffff


	//   ....[244]....
        /*050c*/ 	.word	0xffffffff


	//   ....[245]....
        /*0510*/ 	.word	0xffffffff


	//   ....[246]....
        /*0514*/ 	.word	0xffffffff


	//   ....[247]....
        /*0518*/ 	.word	0xffffffff


	//   ....[248]....
        /*051c*/ 	.word	0xffffffff


	//   ....[249]....
        /*0520*/ 	.word	0xffffffff


	//   ....[250]....
        /*0524*/ 	.word	0xffffffff


	//   ....[251]....
        /*0528*/ 	.word	0xffffffff


	//   ....[252]....
        /*052c*/ 	.word	0xffffffff


	//   ....[253]....
        /*0530*/ 	.word	0xffffffff


	//   ....[254]....
        /*0534*/ 	.word	0xffffffff


	//   ....[255]....
        /*0538*/ 	.word	0xffffffff


	//   ....[0]....
        /*053c*/ 	.word	0xffffffff


	//   ....[1]....
        /*0540*/ 	.word	0xffffffff


	//   ....[2]....
        /*0544*/ 	.word	0xffffffff


	//   ....[3]....
        /*0548*/ 	.word	0xffffffff


	//   ....[4]....
        /*054c*/ 	.word	0xffffffff


	//   ....[5]....
        /*0550*/ 	.word	0xffffffff


	//   ....[6]....
        /*0554*/ 	.word	0xffffffff


	//   ....[7]....
        /*0558*/ 	.word	0xffffffff


	//----- nvinfo : EIATTR_COOP_GROUP_INSTR_OFFSETS
	.align		4
.L_264:
        /*055c*/ 	.byte	0x04, 0x28
        /*055e*/ 	.short	(.L_266 - .L_265)


	//   ....[0]....
.L_265:
        /*0560*/ 	.word	0x00000050


	//   ....[1]....
        /*0564*/ 	.word	0x000001e0


	//   ....[2]....
        /*0568*/ 	.word	0x00000210


	//   ....[3]....
        /*056c*/ 	.word	0x00000240


	//   ....[4]....
        /*0570*/ 	.word	0x00000270


	//   ....[5]....
        /*0574*/ 	.word	0x000002a0


	//   ....[6]....
        /*0578*/ 	.word	0x000002d0


	//   ....[7]....
        /*057c*/ 	.word	0x00000430


	//   ....[8]....
        /*0580*/ 	.word	0x00000470


	//   ....[9]....
        /*0584*/ 	.word	0x000004a0


	//   ....[10]....
        /*0588*/ 	.word	0x000004d0


	//   ....[11]....
        /*058c*/ 	.word	0x00000500


	//   ....[12]....
        /*0590*/ 	.word	0x00000530


	//   ....[13]....
        /*0594*/ 	.word	0x000005c0


	//   ....[14]....
        /*0598*/ 	.word	0x00000600


	//   ....[15]....
        /*059c*/ 	.word	0x00000620


	//   ....[16]....
        /*05a0*/ 	.word	0x00000680


	//   ....[17]....
        /*05a4*/ 	.word	0x00002740


	//   ....[18]....
        /*05a8*/ 	.word	0x00002760


	//   ....[19]....
        /*05ac*/ 	.word	0x000028f0


	//   ....[20]....
        /*05b0*/ 	.word	0x00002900


	//   ....[21]....
        /*05b4*/ 	.word	0x00002a80


	//   ....[22]....
        /*05b8*/ 	.word	0x00002aa0


	//   ....[23]....
        /*05bc*/ 	.word	0x00002c20


	//   ....[24]....
        /*05c0*/ 	.word	0x00002c30


	//   ....[25]....
        /*05c4*/ 	.word	0x000030d0


	//   ....[26]....
        /*05c8*/ 	.word	0x000030f0


	//   ....[27]....
        /*05cc*/ 	.word	0x00003120


	//   ....[28]....
        /*05d0*/ 	.word	0x00003220


	//   ....[29]....
        /*05d4*/ 	.word	0x000032d0


	//   ....[30]....
        /*05d8*/ 	.word	0x00003340


	//   ....[31]....
        /*05dc*/ 	.word	0x00003600


	//   ....[32]....
        /*05e0*/ 	.word	0x00003610


	//   ....[33]....
        /*05e4*/ 	.word	0x00003f60


	//   ....[34]....
        /*05e8*/ 	.word	0x00003f80


	//   ....[35]....
        /*05ec*/ 	.word	0x00004100


	//   ....[36]....
        /*05f0*/ 	.word	0x00004110


	//   ....[37]....
        /*05f4*/ 	.word	0x000042e0


	//   ....[38]....
        /*05f8*/ 	.word	0x000044a0


	//   ....[39]....
        /*05fc*/ 	.word	0x000044b0


	//   ....[40]....
        /*0600*/ 	.word	0x000044c0


	//   ....[41]....
        /*0604*/ 	.word	0x00004c50


	//   ....[42]....
        /*0608*/ 	.word	0x00004c70


	//   ....[43]....
        /*060c*/ 	.word	0x00004c90


	//   ....[44]....
        /*0610*/ 	.word	0x00004ca0


	//   ....[45]....
        /*0614*/ 	.word	0x00004cd0


	//   ....[46]....
        /*0618*/ 	.word	0x00004cf0


	//   ....[47]....
        /*061c*/ 	.word	0x00004d10


	//   ....[48]....
        /*0620*/ 	.word	0x00004d20


	//   ....[49]....
        /*0624*/ 	.word	0x000061f0


	//   ....[50]....
        /*0628*/ 	.word	0x00006210


	//   ....[51]....
        /*062c*/ 	.word	0x00006380


	//   ....[52]....
        /*0630*/ 	.word	0x00006390


	//   ....[53]....
        /*0634*/ 	.word	0x00006cb0


	//   ....[54]....
        /*0638*/ 	.word	0x00006cd0


	//   ....[55]....
        /*063c*/ 	.word	0x00006e20


	//   ....[56]....
        /*0640*/ 	.word	0x00006e30


	//   ....[57]....
        /*0644*/ 	.word	0x00006ff0


	//   ....[58]....
        /*0648*/ 	.word	0x000071a0


	//   ....[59]....
        /*064c*/ 	.word	0x000071b0


	//   ....[60]....
        /*0650*/ 	.word	0x000071c0


	//   ....[61]....
        /*0654*/ 	.word	0x00007740


	//   ....[62]....
        /*0658*/ 	.word	0x00007760


	//   ....[63]....
        /*065c*/ 	.word	0x00007840


	//   ....[64]....
        /*0660*/ 	.word	0x00007860


	//   ....[65]....
        /*0664*/ 	.word	0x00007940


	//   ....[66]....
        /*0668*/ 	.word	0x00007960


	//   ....[67]....
        /*066c*/ 	.word	0x00007a40


	//   ....[68]....
        /*0670*/ 	.word	0x00007a60


	//   ....[69]....
        /*0674*/ 	.word	0x000094e0


	//   ....[70]....
        /*0678*/ 	.word	0x000094f0


	//   ....[71]....
        /*067c*/ 	.word	0x00009660


	//   ....[72]....
        /*0680*/ 	.word	0x00009670


	//   ....[73]....
        /*0684*/ 	.word	0x00009f90


	//   ....[74]....
        /*0688*/ 	.word	0x00009fb0


	//   ....[75]....
        /*068c*/ 	.word	0x0000a0d0


	//   ....[76]....
        /*0690*/ 	.word	0x0000a0e0


	//   ....[77]....
        /*0694*/ 	.word	0x0000a510


	//   ....[78]....
        /*0698*/ 	.word	0x0000a540


	//   ....[79]....
        /*069c*/ 	.word	0x0000a560


	//   ....[80]....
        /*06a0*/ 	.word	0x0000a580


	//   ....[81]....
        /*06a4*/ 	.word	0x0000a5a0


	//   ....[82]....
        /*06a8*/ 	.word	0x0000a5c0


	//   ....[83]....
        /*06ac*/ 	.word	0x0000a5e0


	//   ....[84]....
        /*06b0*/ 	.word	0x0000a600


	//   ....[85]....
        /*06b4*/ 	.word	0x0000bdc0


	//   ....[86]....
        /*06b8*/ 	.word	0x0000bdf0


	//   ....[87]....
        /*06bc*/ 	.word	0x0000be00


	//   ....[88]....
        /*06c0*/ 	.word	0x0000be10


	//   ....[89]....
        /*06c4*/ 	.word	0x0000be20


	//   ....[90]....
        /*06c8*/ 	.word	0x0000be50


	//   ....[91]....
        /*06cc*/ 	.word	0x0000be70


	//   ....[92]....
        /*06d0*/ 	.word	0x0000be90


	//   ....[93]....
        /*06d4*/ 	.word	0x0000d3c0


	//   ....[94]....
        /*06d8*/ 	.word	0x0000d3d0


	//   ....[95]....
        /*06dc*/ 	.word	0x0000d3e0


	//   ....[96]....
        /*06e0*/ 	.word	0x0000d3f0


	//   ....[97]....
        /*06e4*/ 	.word	0x0000d400


	//   ....[98]....
        /*06e8*/ 	.word	0x0000d410


	//   ....[99]....
        /*06ec*/ 	.word	0x0000d420


	//   ....[100]....
        /*06f0*/ 	.word	0x0000d440


	//   ....[101]....
        /*06f4*/ 	.word	0x0000d830


	//   ....[102]....
        /*06f8*/ 	.word	0x0000d850


	//   ....[103]....
        /*06fc*/ 	.word	0x0000d9b0


	//   ....[104]....
        /*0700*/ 	.word	0x0000d9c0


	//   ....[105]....
        /*0704*/ 	.word	0x0000db20


	//   ....[106]....
        /*0708*/ 	.word	0x0000db40


	//   ....[107]....
        /*070c*/ 	.word	0x0000dca0


	//   ....[108]....
        /*0710*/ 	.word	0x0000dcb0


	//   ....[109]....
        /*0714*/ 	.word	0x0000e000


	//   ....[110]....
        /*0718*/ 	.word	0x0000e020


	//   ....[111]....
        /*071c*/ 	.word	0x0000e570


	//   ....[112]....
        /*0720*/ 	.word	0x0000e580


	//   ....[113]....
        /*0724*/ 	.word	0x0000ead0


	//   ....[114]....
        /*0728*/ 	.word	0x0000eaf0


	//   ....[115]....
        /*072c*/ 	.word	0x0000f040


	//   ....[116]....
        /*0730*/ 	.word	0x0000f050


	//   ....[117]....
        /*0734*/ 	.word	0x0000fca0


	//   ....[118]....
        /*0738*/ 	.word	0x0000fcc0


	//   ....[119]....
        /*073c*/ 	.word	0x0000fe30


	//   ....[120]....
        /*0740*/ 	.word	0x0000fe40


	//   ....[121]....
        /*0744*/ 	.word	0x0000ffa0


	//   ....[122]....
        /*0748*/ 	.word	0x0000ffc0


	//   ....[123]....
        /*074c*/ 	.word	0x00010120


	//   ....[124]....
        /*0750*/ 	.word	0x00010130


	//   ....[125]....
        /*0754*/ 	.word	0x00010330


	//   ....[126]....
        /*0758*/ 	.word	0x00010350


	//   ....[127]....
        /*075c*/ 	.word	0x00010470


	//   ....[128]....
        /*0760*/ 	.word	0x000104b0


	//   ....[129]....
        /*0764*/ 	.word	0x000104e0


	//   ....[130]....
        /*0768*/ 	.word	0x00010510


	//   ....[131]....
        /*076c*/ 	.word	0x00010540


	//   ....[132]....
        /*0770*/ 	.word	0x00010570


	//   ....[133]....
        /*0774*/ 	.word	0x000106c0


	//   ....[134]....
        /*0778*/ 	.word	0x00010700


	//   ....[135]....
        /*077c*/ 	.word	0x00010730


	//   ....[136]....
        /*0780*/ 	.word	0x00010760


	//   ....[137]....
        /*0784*/ 	.word	0x00010790


	//   ....[138]....
        /*0788*/ 	.word	0x000107c0


	//   ....[139]....
        /*078c*/ 	.word	0x00010850


	//   ....[140]....
        /*0790*/ 	.word	0x00010890


	//   ....[141]....
        /*0794*/ 	.word	0x000108a0


	//   ....[142]....
        /*0798*/ 	.word	0x00010900


	//   ....[143]....
        /*079c*/ 	.word	0x000112b0


	//   ....[144]....
        /*07a0*/ 	.word	0x00011310


	//   ....[145]....
        /*07a4*/ 	.word	0x00011360


	//   ....[146]....
        /*07a8*/ 	.word	0x000113b0


	//   ....[147]....
        /*07ac*/ 	.word	0x00011400


	//   ....[148]....
        /*07b0*/ 	.word	0x00011470


	//   ....[149]....
        /*07b4*/ 	.word	0x000114c0


	//   ....[150]....
        /*07b8*/ 	.word	0x00011530


	//   ....[151]....
        /*07bc*/ 	.word	0x000115a0


	//   ....[152]....
        /*07c0*/ 	.word	0x00011610


	//   ....[153]....
        /*07c4*/ 	.word	0x00011680


	//   ....[154]....
        /*07c8*/ 	.word	0x000116f0


	//   ....[155]....
        /*07cc*/ 	.word	0x00011760


	//   ....[156]....
        /*07d0*/ 	.word	0x000117c0


	//   ....[157]....
        /*07d4*/ 	.word	0x00011830


	//   ....[158]....
        /*07d8*/ 	.word	0x000118a0


	//   ....[159]....
        /*07dc*/ 	.word	0x00011910


	//   ....[160]....
        /*07e0*/ 	.word	0x00011970


	//   ....[161]....
        /*07e4*/ 	.word	0x000119e0


	//   ....[162]....
        /*07e8*/ 	.word	0x00011a40


	//   ....[163]....
        /*07ec*/ 	.word	0x00011ab0


	//   ....[164]....
        /*07f0*/ 	.word	0x00011b20


	//   ....[165]....
        /*07f4*/ 	.word	0x00011b90


	//   ....[166]....
        /*07f8*/ 	.word	0x00011bf0


	//   ....[167]....
        /*07fc*/ 	.word	0x00011c60


	//   ....[168]....
        /*0800*/ 	.word	0x00011cd0


	//   ....[169]....
        /*0804*/ 	.word	0x00011ec0


	//   ....[170]....
        /*0808*/ 	.word	0x000120b0


	//   ....[171]....
        /*080c*/ 	.word	0x00012550


	//   ....[172]....
        /*0810*/ 	.word	0x000125a0


	//   ....[173]....
        /*0814*/ 	.word	0x000125f0


	//   ....[174]....
        /*0818*/ 	.word	0x00012640


	//   ....[175]....
        /*081c*/ 	.word	0x00012690


	//   ....[176]....
        /*0820*/ 	.word	0x000126e0


	//   ....[177]....
        /*0824*/ 	.word	0x00012730


	//   ....[178]....
        /*0828*/ 	.word	0x00012780


	//   ....[179]....
        /*082c*/ 	.word	0x000127f0


	//   ....[180]....
        /*0830*/ 	.word	0x00012860


	//   ....[181]....
        /*0834*/ 	.word	0x000128d0


	//   ....[182]....
        /*0838*/ 	.word	0x00012930


	//   ....[183]....
        /*083c*/ 	.word	0x000129a0


	//   ....[184]....
        /*0840*/ 	.word	0x00012a10


	//   ....[185]....
        /*0844*/ 	.word	0x00012a80


	//   ....[186]....
        /*0848*/ 	.word	0x00012ae0


	//   ....[187]....
        /*084c*/ 	.word	0x00012b40


	//   ....[188]....
        /*0850*/ 	.word	0x00012ba0


	//   ....[189]....
        /*0854*/ 	.word	0x00012d70


	//   ....[190]....
        /*0858*/ 	.word	0x00012f40


	//   ....[191]....
        /*085c*/ 	.word	0x00013400


	//   ....[192]....
        /*0860*/ 	.word	0x00013440


	//   ....[193]....
        /*0864*/ 	.word	0x00013490


	//   ....[194]....
        /*0868*/ 	.word	0x000134d0


	//   ....[195]....
        /*086c*/ 	.word	0x00013520


	//   ....[196]....
        /*0870*/ 	.word	0x00013560


	//   ....[197]....
        /*0874*/ 	.word	0x000135b0


	//   ....[198]....
        /*0878*/ 	.word	0x000135f0


	//   ....[199]....
        /*087c*/ 	.word	0x00013640


	//   ....[200]....
        /*0880*/ 	.word	0x000136a0


	//   ....[201]....
        /*0884*/ 	.word	0x00013700


	//   ....[202]....
        /*0888*/ 	.word	0x00013770


	//   ....[203]....
        /*088c*/ 	.word	0x000137e0


	//   ....[204]....
        /*0890*/ 	.word	0x00013850


	//   ....[205]....
        /*0894*/ 	.word	0x000138b0


	//   ....[206]....
        /*0898*/ 	.word	0x00013900


	//   ....[207]....
        /*089c*/ 	.word	0x00013940


	//   ....[208]....
        /*08a0*/ 	.word	0x00013990


	//   ....[209]....
        /*08a4*/ 	.word	0x000139d0


	//   ....[210]....
        /*08a8*/ 	.word	0x00013a20


	//   ....[211]....
        /*08ac*/ 	.word	0x00013a60


	//   ....[212]....
        /*08b0*/ 	.word	0x00013ab0


	//   ....[213]....
        /*08b4*/ 	.word	0x00013af0


	//   ....[214]....
        /*08b8*/ 	.word	0x00013b40


	//   ....[215]....
        /*08bc*/ 	.word	0x00013b90


	//   ....[216]....
        /*08c0*/ 	.word	0x00013be0


	//   ....[217]....
        /*08c4*/ 	.word	0x00013c30


	//   ....[218]....
        /*08c8*/ 	.word	0x00013c80


	//   ....[219]....
        /*08cc*/ 	.word	0x00013cd0


	//   ....[220]....
        /*08d0*/ 	.word	0x00013d20


	//   ....[221]....
        /*08d4*/ 	.word	0x00013d70


	//   ....[222]....
        /*08d8*/ 	.word	0x00013de0


	//   ....[223]....
        /*08dc*/ 	.word	0x00013e50


	//   ....[224]....
        /*08e0*/ 	.word	0x00013ec0


	//   ....[225]....
        /*08e4*/ 	.word	0x00013f20


	//   ....[226]....
        /*08e8*/ 	.word	0x00013f90


	//   ....[227]....
        /*08ec*/ 	.word	0x00014000


	//   ....[228]....
        /*08f0*/ 	.word	0x00014070


	//   ....[229]....
        /*08f4*/ 	.word	0x000140d0


	//   ....[230]....
        /*08f8*/ 	.word	0x00014140


	//   ....[231]....
        /*08fc*/ 	.word	0x000141b0


	//   ....[232]....
        /*0900*/ 	.word	0x00014220


	//   ....[233]....
        /*0904*/ 	.word	0x00014280


	//   ....[234]....
        /*0908*/ 	.word	0x000142f0


	//   ....[235]....
        /*090c*/ 	.word	0x00014360


	//   ....[236]....
        /*0910*/ 	.word	0x000143d0


	//   ....[237]....
        /*0914*/ 	.word	0x00014430


	//   ....[238]....
        /*0918*/ 	.word	0x000144a0


	//   ....[239]....
        /*091c*/ 	.word	0x00014510


	//   ....[240]....
        /*0920*/ 	.word	0x00014580


	//   ....[241]....
        /*0924*/ 	.word	0x000145e0


	//   ....[242]....
        /*0928*/ 	.word	0x00014650


	//   ....[243]....
        /*092c*/ 	.word	0x000146c0


	//   ....[244]....
        /*0930*/ 	.word	0x00014730


	//   ....[245]....
        /*0934*/ 	.word	0x00014790


	//   ....[246]....
        /*0938*/ 	.word	0x00014800


	//   ....[247]....
        /*093c*/ 	.word	0x00014870


	//   ....[248]....
        /*0940*/ 	.word	0x000148c0


	//   ....[249]....
        /*0944*/ 	.word	0x00014900


	//   ....[250]....
        /*0948*/ 	.word	0x00014950


	//   ....[251]....
        /*094c*/ 	.word	0x000149a0


	//   ....[252]....
        /*0950*/ 	.word	0x000149f0


	//   ....[253]....
        /*0954*/ 	.word	0x00014a60


	//   ....[254]....
        /*0958*/ 	.word	0x00014ab0


	//   ....[255]....
        /*095c*/ 	.word	0x00014b00


	//   ....[0]....
        /*0960*/ 	.word	0x00014b50


	//   ....[1]....
        /*0964*/ 	.word	0x00014ba0


	//   ....[2]....
        /*0968*/ 	.word	0x00014bf0


	//   ....[3]....
        /*096c*/ 	.word	0x00014c60


	//   ....[4]....
        /*0970*/ 	.word	0x00014cb0


	//   ....[5]....
        /*0974*/ 	.word	0x00014d20


	//   ....[6]....
        /*0978*/ 	.word	0x00014d80


	//   ....[7]....
        /*097c*/ 	.word	0x00014df0


	//----- nvinfo : EIATTR_EXIT_INSTR_OFFSETS
	.align		4
.L_266:
        /*0980*/ 	.byte	0x04, 0x1c
        /*0982*/ 	.short	(.L_268 - .L_267)


	//   ....[0]....
.L_267:
        /*0984*/ 	.word	0x00000fe0


	//   ....[1]....
        /*0988*/ 	.word	0x00011270


	//----- nvinfo : EIATTR_MAX_THREADS
	.align		4
.L_268:
        /*098c*/ 	.byte	0x04, 0x05
        /*098e*/ 	.short	(.L_270 - .L_269)
.L_269:
        /*0990*/ 	.word	0x00000080
        /*0994*/ 	.word	0x00000001
        /*0998*/ 	.word	0x00000001


	//----- nvinfo : EIATTR_CRS_STACK_SIZE
	.align		4
.L_270:
        /*099c*/ 	.byte	0x04, 0x1e
        /*099e*/ 	.short	(.L_272 - .L_271)
.L_271:
        /*09a0*/ 	.word	0x00000000
.L_272:


//--------------------- .nv.info._ZN7cutlass13device_kernelIN5flash19enable_sm80_to_sm89INS1_16FlashAttnFwdSm80INS1_25CollectiveMainloopFwdSm80ILi4ELi1ELb0EN4cute5tupleIJNS5_1CILi128EEENS7_ILi48EEENS7_ILi96EEEEEELi96ENS_10bfloat16_tEfNS_4arch4Sm80ELb1ELb0ELb0ELb1ELb1ELb1ELb1ELb1EEENS1_21CollectiveEpilogueFwdINS6_IJS8_SA_S9_EEENS6_IJNS7_ILi1EEESI_SI_EEESC_SE_Li128ELb1ELb1ELb1ELb0EEENS1_36VarlenDynamicPersistentTileSchedulerILi128ELi48ELi128ELi128ELb1ELb1ELb0ELb1ELb1ELb1EEEEEEEEEvNT_6ParamsE --------------------------
	.section	.nv.info._ZN7cutlass13device_kernelIN5flash19enable_sm80_to_sm89INS1_16FlashAttnFwdSm80INS1_25CollectiveMainloopFwdSm80ILi4ELi1ELb0EN4cute5tupleIJNS5_1CILi128EEENS7_ILi48EEENS7_ILi96EEEEEELi96ENS_10bfloat16_tEfNS_4arch4Sm80ELb1ELb0ELb0ELb1ELb1ELb1ELb1ELb1EEENS1_21CollectiveEpilogueFwdINS6_IJS8_SA_S9_EEENS6_IJNS7_ILi1EEESI_SI_EEESC_SE_Li128ELb1ELb1ELb1ELb0EEENS1_36VarlenDynamicPersistentTileSchedulerILi128ELi48ELi128ELi128ELb1ELb1ELb0ELb1ELb1ELb1EEEEEEEEEvNT_6ParamsE,"",@"SHT_CUDA_INFO"
	.sectionflags	@""
	.align	4


	//----- nvinfo : EIATTR_CUDA_API_VERSION
	.align		4
        /*0000*/ 	.byte	0x04, 0x37
        /*0002*/ 	.short	(.L_274 - .L_273)
.L_273:
        /*0004*/ 	.word	0x00000082


	//----- nvinfo : EIATTR_SW2861232_WAR
	.align		4
.L_274:
        /*0008*/ 	.byte	0x01, 0x35
	.zero		2


	//----- nvinfo : EIATTR_PARAM_CBANK
	.align		4
        /*000c*/ 	.byte	0x04, 0x0a
        /*000e*/ 	.short	(.L_276 - .L_275)
	.align		4
.L_275:
        /*0010*/ 	.word	index@(.nv.constant0._ZN7cutlass13device_kernelIN5flash19enable_sm80_to_sm89INS1_16FlashAttnFwdSm80INS1_25CollectiveMainloopFwdSm80ILi4ELi1ELb0EN4cute5tupleIJNS5_1CILi128EEENS7_ILi48EEENS7_ILi96EEEEEELi96ENS_10bfloat16_tEfNS_4arch4Sm80ELb1ELb0ELb0ELb1ELb1ELb1ELb1ELb1EEENS1_21CollectiveEpilogueFwdINS6_IJS8_SA_S9_EEENS6_IJNS7_ILi1EEESI_SI_EEESC_SE_Li128ELb1ELb1ELb1ELb0EEENS1_36VarlenDynamicPersistentTileSchedulerILi128ELi48ELi128ELi128ELb1ELb1ELb0ELb1ELb1ELb1EEEEEEEEEvNT_6ParamsE)
        /*0014*/ 	.short	0x0160
        /*0016*/ 	.short	0x0438


	//----- nvinfo : EIATTR_CBANK_PARAM_SIZE
	.align		4
.L_276:
        /*0018*/ 	.byte	0x03, 0x19
        /*001a*/ 	.short	0x0438


	//----- nvinfo : EIATTR_KPARAM_INFO
	.align		4
        /*001c*/ 	.byte	0x04, 0x17
        /*001e*/ 	.short	(.L_278 - .L_277)
.L_277:
        /*0020*/ 	.word	0x00000000
        /*0024*/ 	.short	0x0000
        /*0026*/ 	.short	0x0000
        /*0028*/ 	.byte	0x00, 0xf0, 0xe1, 0x10


	//----- nvinfo : EIATTR_MAXREG_COUNT
	.align		4
.L_278:
        /*002c*/ 	.byte	0x03, 0x1b
        /*002e*/ 	.short	0x00ff


	//----- nvinfo : EIATTR_NUM_BARRIERS
	.align		4
        /*0030*/ 	.byte	0x02, 0x4c
        /*0032*/ 	.byte	0x06
	.zero		1


	//----- nvinfo : EIATTR_ANNOTATIONS
	.align		4
        /*0034*/ 	.byte	0x04, 0x55
        /*0036*/ 	.short	(.L_280 - .L_279)


	//   ....[0]....
.L_279:
        /* <DEDUP_REMOVED lines=213> */


	//----- nvinfo : EIATTR_MERCURY_ISA_VERSION
	.align		4
.L_280:
        /*0d70*/ 	.byte	0x03, 0x5f
        /*0d72*/ 	.short	0x0000


	//----- nvinfo : EIATTR_INT_WARP_WIDE_INSTR_OFFSETS
	.align		4
        /*0d74*/ 	.byte	0x04, 0x31
        /*0d76*/ 	.short	(.L_282 - .L_281)


	//   ....[0]....
.L_281:
        /*0d78*/ 	.word	0x00019e50


	//   ....[1]....
        /*0d7c*/ 	.word	0x00019ed0


	//----- nvinfo : EIATTR_COOP_GROUP_MASK_REGIDS
	.align		4
.L_282:
        /*0d80*/ 	.byte	0x04, 0x29
        /*0d82*/ 	.short	(.L_284 - .L_283)


	//   ....[0]....
.L_283:
        /*0d84*/ 	.word	0xffffffff


	//   ....[1]....
        /*0d88*/ 	.word	0xffffffff


	//   ....[2]....
        /*0d8c*/ 	.word	0xffffffff


	//   ....[3]....
        /*0d90*/ 	.word	0xffffffff


	//   ....[4]....
        /*0d94*/ 	.word	0xffffffff


	//   ....[5]....
        /*0d98*/ 	.word	0xffffffff


	//   ....[6]....
        /*0d9c*/ 	.word	0xffffffff


	//   ....[7]....
        /*0da0*/ 	.word	0xffffffff


	//   ....[8]....
        /*0da4*/ 	.word	0xffffffff


	//   ....[9]....
        /*0da8*/ 	.word	0xffffffff


	//   ....[10]....
        /*0dac*/ 	.word	0xffffffff


	//   ....[11]....
        /*0db0*/ 	.word	0xffffffff


	//   ....[12]....
        /*0db4*/ 	.word	0xffffffff


	//   ....[13]....
        /*0db8*/ 	.word	0xffffffff


	//   ....[14]....
        /*0dbc*/ 	.word	0xffffffff


	//   ....[15]....
        /*0dc0*/ 	.word	0xffffffff


	//   ....[16]....
        /*0dc4*/ 	.word	0xffffffff


	//   ....[17]....
        /*0dc8*/ 	.word	0xffffffff


	//   ....[18]....
        /*0dcc*/ 	.word	0xffffffff


	//   ....[19]....
        /*0dd0*/ 	.word	0xffffffff


	//   ....[20]....
        /*0dd4*/ 	.word	0xffffffff


	//   ....[21]....
        /*0dd8*/ 	.word	0xffffffff


	//   ....[22]....
        /*0ddc*/ 	.word	0xffffffff


	//   ....[23]....
        /*0de0*/ 	.word	0xffffffff


	//   ....[24]....
        /*0de4*/ 	.word	0xffffffff


	//   ....[25]....
        /*0de8*/ 	.word	0xffffffff


	//   ....[26]....
        /*0dec*/ 	.word	0xffffffff


	//   ....[27]....
        /*0df0*/ 	.word	0xffffffff


	//   ....[28]....
        /*0df4*/ 	.word	0xffffffff


	//   ....[29]....
        /*0df8*/ 	.word	0xffffffff


	//   ....[30]....
        /*0dfc*/ 	.word	0xffffffff


	//   ....[31]....
        /*0e00*/ 	.word	0xffffffff


	//   ....[32]....
        /*0e04*/ 	.word	0xffffffff


	//   ....[33]....
        /*0e08*/ 	.word	0xffffffff


	//   ....[34]....
        /*0e0c*/ 	.word	0xffffffff


	//   ....[35]....
        /*0e10*/ 	.word	0xffffffff


	//   ....[36]....
        /*0e14*/ 	.word	0xffffffff


	//   ....[37]....
        /*0e18*/ 	.word	0xffffffff


	//   ....[38]....
        /*0e1c*/ 	.word	0xffffffff


	//   ....[39]....
        /*0e20*/ 	.word	0xffffffff


	//   ....[40]....
        /*0e24*/ 	.word	0xffffffff


	//   ....[41]....
        /*0e28*/ 	.word	0xffffffff


	//   ....[42]....
        /*0e2c*/ 	.word	0xffffffff


	//   ....[43]....
        /*0e30*/ 	.word	0xffffffff


	//   ....[44]....
        /*0e34*/ 	.word	0xffffffff


	//   ....[45]....
        /*0e38*/ 	.word	0xffffffff


	//   ....[46]....
        /*0e3c*/ 	.word	0xffffffff


	//   ....[47]....
        /*0e40*/ 	.word	0xffffffff


	//   ....[48]....
        /*0e44*/ 	.word	0xffffffff


	//   ....[49]....
        /*0e48*/ 	.word	0xffffffff


	//   ....[50]....
        /*0e4c*/ 	.word	0xffffffff


	//   ....[51]....
        /*0e50*/ 	.word	0xffffffff


	//   ....[52]....
        /*0e54*/ 	.word	0xffffffff


	//   ....[53]....
        /*0e58*/ 	.word	0xffffffff


	//   ....[54]....
        /*0e5c*/ 	.word	0xffffffff


	//   ....[55]....
        /*0e60*/ 	.word	0xffffffff


	//   ....[56]....
        /*0e64*/ 	.word	0xffffffff


	//   ....[57]....
        /*0e68*/ 	.word	0xffffffff


	//   ....[58]....
        /*0e6c*/ 	.word	0xffffffff


	//   ....[59]....
        /*0e70*/ 	.word	0xffffffff


	//   ....[60]....
        /*0e74*/ 	.word	0xffffffff


	//   ....[61]....
        /*0e78*/ 	.word	0xffffffff


	//   ....[62]....
        /*0e7c*/ 	.word	0xffffffff


	//   ....[63]....
        /*0e80*/ 	.word	0xffffffff


	//   ....[64]....
        /*0e84*/ 	.word	0xffffffff


	//   ....[65]....
        /*0e88*/ 	.word	0xffffffff


	//   ....[66]....
        /*0e8c*/ 	.word	0xffffffff


	//   ....[67]....
        /*0e90*/ 	.word	0xffffffff


	//   ....[68]....
        /*0e94*/ 	.word	0xffffffff


	//   ....[69]....
        /*0e98*/ 	.word	0xffffffff


	//   ....[70]....
        /*0e9c*/ 	.word	0xffffffff


	//   ....[71]....
        /*0ea0*/ 	.word	0xffffffff


	//   ....[72]....
        /*0ea4*/ 	.word	0xffffffff


	//   ....[73]....
        /*0ea8*/ 	.word	0xffffffff


	//   ....[74]....
        /*0eac*/ 	.word	0xffffffff


	//   ....[75]....
        /*0eb0*/ 	.word	0xffffffff


	//   ....[76]....
        /*0eb4*/ 	.word	0xffffffff


	//   ....[77]....
        /*0eb8*/ 	.word	0xffffffff


	//   ....[78]....
        /*0ebc*/ 	.word	0xffffffff


	//   ....[79]....
        /*0ec0*/ 	.word	0xffffffff


	//   ....[80]....
        /*0ec4*/ 	.word	0xffffffff


	//   ....[81]....
        /*0ec8*/ 	.word	0xffffffff


	//   ....[82]....
        /*0ecc*/ 	.word	0xffffffff


	//   ....[83]....
        /*0ed0*/ 	.word	0xffffffff


	//   ....[84]....
        /*0ed4*/ 	.word	0xffffffff


	//   ....[85]....
        /*0ed8*/ 	.word	0xffffffff


	//   ....[86]....
        /*0edc*/ 	.word	0xffffffff


	//   ....[87]....
        /*0ee0*/ 	.word	0xffffffff


	//   ....[88]....
        /*0ee4*/ 	.word	0xffffffff


	//   ....[89]....
        /*0ee8*/ 	.word	0xffffffff


	//   ....[90]....
        /*0eec*/ 	.word	0xffffffff


	//   ....[91]....
        /*0ef0*/ 	.word	0xffffffff


	//   ....[92]....
        /*0ef4*/ 	.word	0xffffffff


	//   ....[93]....
        /*0ef8*/ 	.word	0xffffffff


	//   ....[94]....
        /*0efc*/ 	.word	0xffffffff


	//   ....[95]....
        /*0f00*/ 	.word	0xffffffff


	//   ....[96]....
        /*0f04*/ 	.word	0xffffffff


	//   ....[97]....
        /*0f08*/ 	.word	0xffffffff


	//   ....[98]....
        /*0f0c*/ 	.word	0xffffffff


	//   ....[99]....
        /*0f10*/ 	.word	0xffffffff


	//   ....[100]....
        /*0f14*/ 	.word	0xffffffff


	//   ....[101]....
        /*0f18*/ 	.word	0xffffffff


	//   ....[102]....
        /*0f1c*/ 	.word	0xffffffff


	//   ....[103]....
        /*0f20*/ 	.word	0xffffffff


	//   ....[104]....
        /*0f24*/ 	.word	0xffffffff


	//   ....[105]....
        /*0f28*/ 	.word	0xffffffff


	//   ....[106]....
        /*0f2c*/ 	.word	0xffffffff


	//   ....[107]....
        /*0f30*/ 	.word	0xffffffff


	//   ....[108]....
        /*0f34*/ 	.word	0xffffffff


	//   ....[109]....
        /*0f38*/ 	.word	0xffffffff


	//   ....[110]....
        /*0f3c*/ 	.word	0xffffffff


	//   ....[111]....
        /*0f40*/ 	.word	0xffffffff


	//   ....[112]....
        /*0f44*/ 	.word	0xffffffff


	//   ....[113]....
        /*0f48*/ 	.word	0xffffffff


	//   ....[114]....
        /*0f4c*/ 	.word	0xffffffff


	//   ....[115]....
        /*0f50*/ 	.word	0xffffffff


	//   ....[116]....
        /*0f54*/ 	.word	0xffffffff


	//   ....[117]....
        /*0f58*/ 	.word	0xffffffff


	//   ....[118]....
        /*0f5c*/ 	.word	0xffffffff


	//   ....[119]....
        /*0f60*/ 	.word	0xffffffff


	//   ....[120]....
        /*0f64*/ 	.word	0xffffffff


	//   ....[121]....
        /*0f68*/ 	.word	0xffffffff


	//   ....[122]....
        /*0f6c*/ 	.word	0xffffffff


	//   ....[123]....
        /*0f70*/ 	.word	0xffffffff


	//   ....[124]....
        /*0f74*/ 	.word	0xffffffff


	//   ....[125]....
        /*0f78*/ 	.word	0xffffffff


	//   ....[126]....
        /*0f7c*/ 	.word	0xffffffff


	//   ....[127]....
        /*0f80*/ 	.word	0xffffffff


	//   ....[128]....
        /*0f84*/ 	.word	0xffffffff


	//   ....[129]....
        /*0f88*/ 	.word	0xffffffff


	//   ....[130]....
        /*0f8c*/ 	.word	0xffffffff


	//   ....[131]....
        /*0f90*/ 	.word	0xffffffff


	//   ....[132]....
        /*0f94*/ 	.word	0xffffffff


	//   ....[133]....
        /*0f98*/ 	.word	0xffffffff


	//   ....[134]....
        /*0f9c*/ 	.word	0xffffffff


	//   ....[135]....
        /*0fa0*/ 	.word	0xffffffff


	//   ....[136]....
        /*0fa4*/ 	.word	0xffffffff


	//   ....[137]....
        /*0fa8*/ 	.word	0xffffffff


	//   ....[138]....
        /*0fac*/ 	.word	0xffffffff


	//   ....[139]....
        /*0fb0*/ 	.word	0xffffffff


	//   ....[140]....
        /*0fb4*/ 	.word	0xffffffff


	//   ....[141]....
        /*0fb8*/ 	.word	0xffffffff


	//   ....[142]....
        /*0fbc*/ 	.word	0xffffffff


	//   ....[143]....
        /*0fc0*/ 	.word	0xffffffff


	//   ....[144]....
        /*0fc4*/ 	.word	0xffffffff


	//   ....[145]....
        /*0fc8*/ 	.word	0xffffffff


	//   ....[146]....
        /*0fcc*/ 	.word	0xffffffff


	//   ....[147]....
        /*0fd0*/ 	.word	0xffffffff


	//   ....[148]....
        /*0fd4*/ 	.word	0xffffffff


	//   ....[149]....
        /*0fd8*/ 	.word	0xffffffff


	//   ....[150]....
        /*0fdc*/ 	.word	0xffffffff


	//   ....[151]....
        /*0fe0*/ 	.word	0xffffffff


	//   ....[152]....
        /*0fe4*/ 	.word	0xffffffff


	//   ....[153]....
        /*0fe8*/ 	.word	0xffffffff


	//   ....[154]....
        /*0fec*/ 	.word	0xffffffff


	//   ....[155]....
        /*0ff0*/ 	.word	0xffffffff


	//   ....[156]....
        /*0ff4*/ 	.word	0xffffffff


	//   ....[157]....
        /*0ff8*/ 	.word	0xffffffff


	//   ....[158]....
        /*0ffc*/ 	.word	0xffffffff


	//   ....[159]....
        /*1000*/ 	.word	0xffffffff


	//   ....[160]....
        /*1004*/ 	.word	0xffffffff


	//   ....[161]....
        /*1008*/ 	.word	0xffffffff


	//   ....[162]....
        /*100c*/ 	.word	0xffffffff


	//   ....[163]....
        /*1010*/ 	.word	0xffffffff


	//   ....[164]....
        /*1014*/ 	.word	0xffffffff


	//   ....[165]....
        /*1018*/ 	.word	0xffffffff


	//   ....[166]....
        /*101c*/ 	.word	0xffffffff


	//   ....[167]....
        /*1020*/ 	.word	0xffffffff


	//   ....[168]....
        /*1024*/ 	.word	0xffffffff


	//   ....[169]....
        /*1028*/ 	.word	0xffffffff


	//   ....[170]....
        /*102c*/ 	.word	0xffffffff


	//   ....[171]....
        /*1030*/ 	.word	0xffffffff


	//   ....[172]....
        /*1034*/ 	.word	0xffffffff


	//   ....[173]....
        /*1038*/ 	.word	0xffffffff


	//   ....[174]....
        /*103c*/ 	.word	0xffffffff


	//   ....[175]....
        /*1040*/ 	.word	0xffffffff


	//   ....[176]....
        /*1044*/ 	.word	0xffffffff


	//   ....[177]....
        /*1048*/ 	.word	0xffffffff


	//   ....[178]....
        /*104c*/ 	.word	0xffffffff


	//   ....[179]....
        /*1050*/ 	.word	0xffffffff


	//   ....[180]....
        /*1054*/ 	.word	0xffffffff


	//   ....[181]....
        /*1058*/ 	.word	0xffffffff


	//   ....[182]....
        /*105c*/ 	.word	0xffffffff


	//   ....[183]....
        /*1060*/ 	.word	0xffffffff


	//   ....[184]....
        /*1064*/ 	.word	0xffffffff


	//   ....[185]....
        /*1068*/ 	.word	0xffffffff


	//   ....[186]....
        /*106c*/ 	.word	0xffffffff


	//   ....[187]....
        /*1070*/ 	.word	0xffffffff


	//   ....[188]....
        /*1074*/ 	.word	0xffffffff


	//   ....[189]....
        /*1078*/ 	.word	0xffffffff


	//   ....[190]....
        /*107c*/ 	.word	0xffffffff


	//   ....[191]....
        /*1080*/ 	.word	0xffffffff


	//   ....[192]....
        /*1084*/ 	.word	0xffffffff


	//   ....[193]....
        /*1088*/ 	.word	0xffffffff


	//   ....[194]....
        /*108c*/ 	.word	0xffffffff


	//   ....[195]....
        /*1090*/ 	.word	0xffffffff


	//   ....[196]....
        /*1094*/ 	.word	0xffffffff


	//   ....[197]....
        /*1098*/ 	.word	0xffffffff


	//   ....[198]....
        /*109c*/ 	.word	0xffffffff


	//   ....[199]....
        /*10a0*/ 	.word	0xffffffff


	//   ....[200]....
        /*10a4*/ 	.word	0xffffffff


	//   ....[201]....
        /*10a8*/ 	.word	0xffffffff


	//   ....[202]....
        /*10ac*/ 	.word	0xffffffff


	//   ....[203]....
        /*10b0*/ 	.word	0xffffffff


	//   ....[204]....
        /*10b4*/ 	.word	0xffffffff


	//   ....[205]....
        /*10b8*/ 	.word	0xffffffff


	//   ....[206]....
        /*10bc*/ 	.word	0xffffffff


	//   ....[207]....
        /*10c0*/ 	.word	0xffffffff


	//   ....[208]....
        /*10c4*/ 	.word	0xffffffff


	//   ....[209]....
        /*10c8*/ 	.word	0xffffffff


	//   ....[210]....
        /*10cc*/ 	.word	0xffffffff


	//   ....[211]....
        /*10d0*/ 	.word	0xffffffff


	//   ....[212]....
        /*10d4*/ 	.word	0xffffffff


	//   ....[213]....
        /*10d8*/ 	.word	0xffffffff


	//   ....[214]....
        /*10dc*/ 	.word	0xffffffff


	//   ....[215]....
        /*10e0*/ 	.word	0xffffffff


	//   ....[216]....
        /*10e4*/ 	.word	0xffffffff


	//   ....[217]....
        /*10e8*/ 	.word	0xffffffff


	//   ....[218]....
        /*10ec*/ 	.word	0xffffffff


	//   ....[219]....
        /*10f0*/ 	.word	0xffffffff


	//   ....[220]....
        /*10f4*/ 	.word	0xffffffff


	//   ....[221]....
        /*10f8*/ 	.word	0xffffffff


	//   ....[222]....
        /*10fc*/ 	.word	0xffffffff


	//   ....[223]....
        /*1100*/ 	.word	0xffffffff


	//   ....[224]....
        /*1104*/ 	.word	0xffffffff


	//   ....[225]....
        /*1108*/ 	.word	0xffffffff


	//   ....[226]....
        /*110c*/ 	.word	0xffffffff


	//   ....[227]....
        /*1110*/ 	.word	0xffffffff


	//   ....[228]....
        /*1114*/ 	.word	0xffffffff


	//   ....[229]....
        /*1118*/ 	.word	0xffffffff


	//   ....[230]....
        /*111c*/ 	.word	0xffffffff


	//   ....[231]....
        /*1120*/ 	.word	0xffffffff


	//   ....[232]....
        /*1124*/ 	.word	0xffffffff


	//   ....[233]....
        /*1128*/ 	.word	0xffffffff


	//   ....[234]....
        /*112c*/ 	.word	0xffffffff


	//   ....[235]....
        /*1130*/ 	.word	0xffffffff


	//   ....[236]....
        /*1134*/ 	.word	0xffffffff


	//   ....[237]....
        /*1138*/ 	.word	0xffffffff


	//   ....[238]....
        /*113c*/ 	.word	0xffffffff


	//   ....[239]....
        /*1140*/ 	.word	0xffffffff


	//   ....[240]....
        /*1144*/ 	.word	0xffffffff


	//   ....[241]....
        /*1148*/ 	.word	0xffffffff


	//   ....[242]....
        /*114c*/ 	.word	0xffffffff


	//   ....[243]....
        /*1150*/ 	.word	0xffffffff


	//   ....[244]....
        /*1154*/ 	.word	0xffffffff


	//   ....[245]....
        /*1158*/ 	.word	0xffffffff


	//   ....[246]....
        /*115c*/ 	.word	0xffffffff


	//   ....[247]....
        /*1160*/ 	.word	0xffffffff


	//   ....[248]....
        /*1164*/ 	.word	0xffffffff


	//   ....[249]....
        /*1168*/ 	.word	0xffffffff


	//   ....[250]....
        /*116c*/ 	.word	0xffffffff


	//   ....[251]....
        /*1170*/ 	.word	0xffffffff


	//   ....[252]....
        /*1174*/ 	.word	0xffffffff


	//   ....[253]....
        /*1178*/ 	.word	0xffffffff


	//   ....[254]....
        /*117c*/ 	.word	0xffffffff


	//   ....[255]....
        /*1180*/ 	.word	0xffffffff


	//   ....[0]....
        /*1184*/ 	.word	0xffffffff


	//   ....[1]....
        /*1188*/ 	.word	0xffffffff


	//   ....[2]....
        /*118c*/ 	.word	0xffffffff


	//   ....[3]....
        /*1190*/ 	.word	0xffffffff


	//   ....[4]....
        /*1194*/ 	.word	0xffffffff


	//   ....[5]....
        /*1198*/ 	.word	0xffffffff


	//   ....[6]....
        /*119c*/ 	.word	0xffffffff


	//   ....[7]....
        /*11a0*/ 	.word	0xffffffff


	//   ....[8]....
        /*11a4*/ 	.word	0xffffffff


	//   ....[9]....
        /*11a8*/ 	.word	0xffffffff


	//   ....[10]....
        /*11ac*/ 	.word	0xffffffff


	//   ....[11]....
        /*11b0*/ 	.word	0xffffffff


	//   ....[12]....
        /*11b4*/ 	.word	0xffffffff


	//   ....[13]....
        /*11b8*/ 	.word	0xffffffff


	//   ....[14]....
        /*11bc*/ 	.word	0xffffffff


	//   ....[15]....
        /*11c0*/ 	.word	0xffffffff


	//   ....[16]....
        /*11c4*/ 	.word	0xffffffff


	//   ....[17]....
        /*11c8*/ 	.word	0xffffffff


	//   ....[18]....
        /*11cc*/ 	.word	0xffffffff


	//   ....[19]....
        /*11d0*/ 	.word	0xffffffff


	//   ....[20]....
        /*11d4*/ 	.word	0xffffffff


	//   ....[21]....
        /*11d8*/ 	.word	0xffffffff


	//   ....[22]....
        /*11dc*/ 	.word	0xffffffff


	//   ....[23]....
        /*11e0*/ 	.word	0xffffffff


	//   ....[24]....
        /*11e4*/ 	.word	0xffffffff


	//   ....[25]....
        /*11e8*/ 	.word	0xffffffff


	//   ....[26]....
        /*11ec*/ 	.word	0xffffffff


	//   ....[27]....
        /*11f0*/ 	.word	0xffffffff


	//   ....[28]....
        /*11f4*/ 	.word	0xffffffff


	//   ....[29]....
        /*11f8*/ 	.word	0xffffffff


	//   ....[30]....
        /*11fc*/ 	.word	0xffffffff


	//   ....[31]....
        /*1200*/ 	.word	0xffffffff


	//----- nvinfo : EIATTR_COOP_GROUP_INSTR_OFFSETS
	.align		4
.L_284:
        /*1204*/ 	.byte	0x04, 0x28
        /*1206*/ 	.short	(.L_286 - .L_285)


	//   ....[0]....
.L_285:
        /*1208*/ 	.word	0x00000050


	//   ....[1]....
        /*120c*/ 	.word	0x00000200


	//   ....[2]....
        /*1210*/ 	.word	0x00000230


	//   ....[3]....
        /*1214*/ 	.word	0x00000260


	//   ....[4]....
        /*1218*/ 	.word	0x00000290


	//   ....[5]....
        /*121c*/ 	.word	0x000002c0


	//   ....[6]....
        /*1220*/ 	.word	0x000002f0


	//   ....[7]....
        /*1224*/ 	.word	0x00000450


	//   ....[8]....
        /*1228*/ 	.word	0x00000490


	//   ....[9]....
        /*122c*/ 	.word	0x000004c0


	//   ....[10]....
        /*1230*/ 	.word	0x000004f0


	//   ....[11]....
        /*1234*/ 	.word	0x00000520


	//   ....[12]....
        /*1238*/ 	.word	0x00000550


	//   ....[13]....
        /*123c*/ 	.word	0x000005e0


	//   ....[14]....
        /*1240*/ 	.word	0x00000630


	//   ....[15]....
        /*1244*/ 	.word	0x00000650


	//   ....[16]....
        /*1248*/ 	.word	0x000006b0


	//   ....[17]....
        /*124c*/ 	.word	0x00004080


	//   ....[18]....
        /*1250*/ 	.word	0x00004090


	//   ....[19]....
        /*1254*/ 	.word	0x00005c60


	//   ....[20]....
        /*1258*/ 	.word	0x00005c70


	//   ....[21]....
        /*125c*/ 	.word	0x000075e0


	//   ....[22]....
        /*1260*/ 	.word	0x00007600


	//   ....[23]....
        /*1264*/ 	.word	0x00007c20


	//   ....[24]....
        /*1268*/ 	.word	0x00007c40


	//   ....[25]....
        /*126c*/ 	.word	0x00008c60


	//   ....[26]....
        /*1270*/ 	.word	0x00008c80


	//   ....[27]....
        /*1274*/ 	.word	0x00008e20


	//   ....[28]....
        /*1278*/ 	.word	0x00008e30


	//   ....[29]....
        /*127c*/ 	.word	0x00008fd0


	//   ....[30]....
        /*1280*/ 	.word	0x00008ff0


	//   ....[31]....
        /*1284*/ 	.word	0x00009190


	//   ....[32]....
        /*1288*/ 	.word	0x000091a0


	//   ....[33]....
        /*128c*/ 	.word	0x000096e0


	//   ....[34]....
        /*1290*/ 	.word	0x000096f0


	//   ....[35]....
        /*1294*/ 	.word	0x00009700


	//   ....[36]....
        /*1298*/ 	.word	0x00009710


	//   ....[37]....
        /*129c*/ 	.word	0x00009ba0


	//   ....[38]....
        /*12a0*/ 	.word	0x00009bc0


	//   ....[39]....
        /*12a4*/ 	.word	0x00009be0


	//   ....[40]....
        /*12a8*/ 	.word	0x00009c00


	//   ....[41]....
        /*12ac*/ 	.word	0x0000a120


	//   ....[42]....
        /*12b0*/ 	.word	0x0000a390


	//   ....[43]....
        /*12b4*/ 	.word	0x0000a3d0


	//   ....[44]....
        /*12b8*/ 	.word	0x0000a3f0


	//   ....[45]....
        /*12bc*/ 	.word	0x0000d210


	//   ....[46]....
        /*12c0*/ 	.word	0x0000d230


	//   ....[47]....
        /*12c4*/ 	.word	0x0000d250


	//   ....[48]....
        /*12c8*/ 	.word	0x0000d270


	//   ....[49]....
        /*12cc*/ 	.word	0x0000d5c0


	//   ....[50]....
        /*12d0*/ 	.word	0x0000d830


	//   ....[51]....
        /*12d4*/ 	.word	0x0000d870


	//   ....[52]....
        /*12d8*/ 	.word	0x0000d8b0


	//   ....[53]....
        /*12dc*/ 	.word	0x000108d0


	//   ....[54]....
        /*12e0*/ 	.word	0x00010900


	//   ....[55]....
        /*12e4*/ 	.word	0x00010ac0


	//   ....[56]....
        /*12e8*/ 	.word	0x00010ad0


	//   ....[57]....
        /*12ec*/ 	.word	0x000114c0


	//   ....[58]....
        /*12f0*/ 	.word	0x000114e0


	//   ....[59]....
        /*12f4*/ 	.word	0x00011660


	//   ....[60]....
        /*12f8*/ 	.word	0x00011670


	//   ....[61]....
        /*12fc*/ 	.word	0x00011890


	//   ....[62]....
        /*1300*/ 	.word	0x00011a50


	//   ....[63]....
        /*1304*/ 	.word	0x00011a60


	//   ....[64]....
        /*1308*/ 	.word	0x00011a70


	//   ....[65]....
        /*130c*/ 	.word	0x00012200


	//   ....[66]....
        /*1310*/ 	.word	0x00012220


	//   ....[67]....
        /*1314*/ 	.word	0x00012240


	//   ....[68]....
        /*1318*/ 	.word	0x00012250


	//   ....[69]....
        /*131c*/ 	.word	0x00012280


	//   ....[70]....
        /*1320*/ 	.word	0x000122a0


	//   ....[71]....
        /*1324*/ 	.word	0x000122c0


	//   ....[72]....
        /*1328*/ 	.word	0x000122d0


	//   ....[73]....
        /*132c*/ 	.word	0x00013740


	//   ....[74]....
        /*1330*/ 	.word	0x00013760


	//   ....[75]....
        /*1334*/ 	.word	0x000138d0


	//   ....[76]....
        /*1338*/ 	.word	0x000138e0


	//   ....[77]....
        /*133c*/ 	.word	0x000142a0


	//   ....[78]....
        /*1340*/ 	.word	0x000142c0


	//   ....[79]....
        /*1344*/ 	.word	0x00014410


	//   ....[80]....
        /*1348*/ 	.word	0x00014420


	//   ....[81]....
        /*134c*/ 	.word	0x00014640


	//   ....[82]....
        /*1350*/ 	.word	0x000147f0


	//   ....[83]....
        /*1354*/ 	.word	0x00014800


	//   ....[84]....
        /*1358*/ 	.word	0x00014810


	//   ....[85]....
        /*135c*/ 	.word	0x00014d90


	//   ....[86]....
        /*1360*/ 	.word	0x00014db0


	//   ....[87]....
        /*1364*/ 	.word	0x00014e90


	//   ....[88]....
        /*1368*/ 	.word	0x00014eb0


	//   ....[89]....
        /*136c*/ 	.word	0x00014f90


	//   ....[90]....
        /*1370*/ 	.word	0x00014fb0


	//   ....[91]....
        /*1374*/ 	.word	0x00015090


	//   ....[92]....
        /*1378*/ 	.word	0x000150b0


	//   ....[93]....
        /*137c*/ 	.word	0x00016b60


	//   ....[94]....
        /*1380*/ 	.word	0x00016bb0


	//   ....[95]....
        /*1384*/ 	.word	0x00016ce0


	//   ....[96]....
        /*1388*/ 	.word	0x00016cf0


	//   ....[97]....
        /*138c*/ 	.word	0x000176b0


	//   ....[98]....
        /*1390*/ 	.word	0x000176d0


	//   ....[99]....
        /*1394*/ 	.word	0x000177c0


	//   ....[100]....
        /*1398*/ 	.word	0x000177d0


	//   ....[101]....
        /*139c*/ 	.word	0x00017bd0


	//   ....[102]....
        /*13a0*/ 	.word	0x00017c00


	//   ....[103]....
        /*13a4*/ 	.word	0x00017c20


	//   ....[104]....
        /*13a8*/ 	.word	0x00017c40


	//   ....[105]....
        /*13ac*/ 	.word	0x00017c60


	//   ....[106]....
        /*13b0*/ 	.word	0x00017c80


	//   ....[107]....
        /*13b4*/ 	.word	0x00017ca0


	//   ....[108]....
        /*13b8*/ 	.word	0x00017cc0


	//   ....[109]....
        /*13bc*/ 	.word	0x00019490


	//   ....[110]....
        /*13c0*/ 	.word	0x000194c0


	//   ....[111]....
        /*13c4*/ 	.word	0x000194d0


	//   ....[112]....
        /*13c8*/ 	.word	0x000194e0


	//   ....[113]....
        /*13cc*/ 	.word	0x000194f0


	//   ....[114]....
        /*13d0*/ 	.word	0x00019520


	//   ....[115]....
        /*13d4*/ 	.word	0x00019540


	//   ....[116]....
        /*13d8*/ 	.word	0x00019560


	//   ....[117]....
        /*13dc*/ 	.word	0x0001ab30


	//   ....[118]....
        /*13e0*/ 	.word	0x0001ab40


	//   ....[119]....
        /*13e4*/ 	.word	0x0001ab60


	//   ....[120]....
        /*13e8*/ 	.word	0x0001ab70


	//   ....[121]....
        /*13ec*/ 	.word	0x0001ab80


	//   ....[122]....
        /*13f0*/ 	.word	0x0001ab90


	//   ....[123]....
        /*13f4*/ 	.word	0x0001abb0


	//   ....[124]....
        /*13f8*/ 	.word	0x0001abc0


	//   ....[125]....
        /*13fc*/ 	.word	0x0001b030


	//   ....[126]....
        /*1400*/ 	.word	0x0001b050


	//   ....[127]....
        /*1404*/ 	.word	0x0001b1c0


	//   ....[128]....
        /*1408*/ 	.word	0x0001b1d0


	//   ....[129]....
        /*140c*/ 	.word	0x0001b350


	//   ....[130]....
        /*1410*/ 	.word	0x0001b370


	//   ....[131]....
        /*1414*/ 	.word	0x0001b4f0


	//   ....[132]....
        /*1418*/ 	.word	0x0001b500


	//   ....[133]....
        /*141c*/ 	.word	0x0001b870


	//   ....[134]....
        /*1420*/ 	.word	0x0001b890


	//   ....[135]....
        /*1424*/ 	.word	0x0001bd60


	//   ....[136]....
        /*1428*/ 	.word	0x0001bd70


	//   ....[137]....
        /*142c*/ 	.word	0x0001c240


	//   ....[138]....
        /*1430*/ 	.word	0x0001c260


	//   ....[139]....
        /*1434*/ 	.word	0x0001c740


	//   ....[140]....
        /*1438*/ 	.word	0x0001c750


	//   ....[141]....
        /*143c*/ 	.word	0x0001d420


	//   ....[142]....
        /*1440*/ 	.word	0x0001d440


	//   ....[143]....
        /*1444*/ 	.word	0x0001d5c0


	//   ....[144]....
        /*1448*/ 	.word	0x0001d5d0


	//   ....[145]....
        /*144c*/ 	.word	0x0001d750


	//   ....[146]....
        /*1450*/ 	.word	0x0001d770


	//   ....[147]....
        /*1454*/ 	.word	0x0001d8f0


	//   ....[148]....
        /*1458*/ 	.word	0x0001d900


	//   ....[149]....
        /*145c*/ 	.word	0x0001db40


	//   ....[150]....
        /*1460*/ 	.word	0x0001db60


	//   ....[151]....
        /*1464*/ 	.word	0x0001dc90


	//   ....[152]....
        /*1468*/ 	.word	0x0001dcd0


	//   ....[153]....
        /*146c*/ 	.word	0x0001dd00


	//   ....[154]....
        /*1470*/ 	.word	0x0001dd30


	//   ....[155]....
        /*1474*/ 	.word	0x0001dd60


	//   ....[156]....
        /*1478*/ 	.word	0x0001dd90


	//   ....[157]....
        /*147c*/ 	.word	0x0001df00


	//   ....[158]....
        /*1480*/ 	.word	0x0001df40


	//   ....[159]....
        /*1484*/ 	.word	0x0001df70


	//   ....[160]....
        /*1488*/ 	.word	0x0001dfa0


	//   ....[161]....
        /*148c*/ 	.word	0x0001dfd0


	//   ....[162]....
        /*1490*/ 	.word	0x0001e000


	//   ....[163]....
        /*1494*/ 	.word	0x0001e090


	//   ....[164]....
        /*1498*/ 	.word	0x0001e0f0


	//   ....[165]....
        /*149c*/ 	.word	0x0001e100


	//   ....[166]....
        /*14a0*/ 	.word	0x0001e160


	//   ....[167]....
        /*14a4*/ 	.word	0x0001ebc0


	//   ....[168]....
        /*14a8*/ 	.word	0x0001ec20


	//   ....[169]....
        /*14ac*/ 	.word	0x0001ec70


	//   ....[170]....
        /*14b0*/ 	.word	0x0001ecc0


	//   ....[171]....
        /*14b4*/ 	.word	0x0001ed10


	//   ....[172]....
        /*14b8*/ 	.word	0x0001ed80


	//   ....[173]....
        /*14bc*/ 	.word	0x0001edd0


	//   ....[174]....
        /*14c0*/ 	.word	0x0001ee40


	//   ....[175]....
        /*14c4*/ 	.word	0x0001eeb0


	//   ....[176]....
        /*14c8*/ 	.word	0x0001ef20


	//   ....[177]....
        /*14cc*/ 	.word	0x0001ef90


	//   ....[178]....
        /*14d0*/ 	.word	0x0001f000


	//   ....[179]....
        /*14d4*/ 	.word	0x0001f070


	//   ....[180]....
        /*14d8*/ 	.word	0x0001f0d0


	//   ....[181]....
        /*14dc*/ 	.word	0x0001f140


	//   ....[182]....
        /*14e0*/ 	.word	0x0001f1b0


	//   ....[183]....
        /*14e4*/ 	.word	0x0001f220


	//   ....[184]....
        /*14e8*/ 	.word	0x0001f280


	//   ....[185]....
        /*14ec*/ 	.word	0x0001f2f0


	//   ....[186]....
        /*14f0*/ 	.word	0x0001f350


	//   ....[187]....
        /*14f4*/ 	.word	0x0001f3c0


	//   ....[188]....
        /*14f8*/ 	.word	0x0001f430


	//   ....[189]....
        /*14fc*/ 	.word	0x0001f4a0


	//   ....[190]....
        /*1500*/ 	.word	0x0001f500


	//   ....[191]....
        /*1504*/ 	.word	0x0001f570


	//   ....[192]....
        /*1508*/ 	.word	0x0001f5e0


	//   ....[193]....
        /*150c*/ 	.word	0x0001f7d0


	//   ....[194]....
        /*1510*/ 	.word	0x0001f9c0


	//   ....[195]....
        /*1514*/ 	.word	0x0001fe60


	//   ....[196]....
        /*1518*/ 	.word	0x0001feb0


	//   ....[197]....
        /*151c*/ 	.word	0x0001ff00


	//   ....[198]....
        /*1520*/ 	.word	0x0001ff50


	//   ....[199]....
        /*1524*/ 	.word	0x0001ffa0


	//   ....[200]....
        /*1528*/ 	.word	0x0001fff0


	//   ....[201]....
        /*152c*/ 	.word	0x00020040


	//   ....[202]....
        /*1530*/ 	.word	0x00020090


	//   ....[203]....
        /*1534*/ 	.word	0x00020100


	//   ....[204]....
        /*1538*/ 	.word	0x00020170


	//   ....[205]....
        /*153c*/ 	.word	0x000201e0


	//   ....[206]....
        /*1540*/ 	.word	0x00020240


	//   ....[207]....
        /*1544*/ 	.word	0x000202b0


	//   ....[208]....
        /*1548*/ 	.word	0x00020320


	//   ....[209]....
        /*154c*/ 	.word	0x00020390


	//   ....[210]....
        /*1550*/ 	.word	0x000203f0


	//   ....[211]....
        /*1554*/ 	.word	0x00020460


	//   ....[212]....
        /*1558*/ 	.word	0x000204d0


	//   ....[213]....
        /*155c*/ 	.word	0x000206b0


	//   ....[214]....
        /*1560*/ 	.word	0x00020890


	//   ....[215]....
        /*1564*/ 	.word	0x00020d50


	//   ....[216]....
        /*1568*/ 	.word	0x00020d90


	//   ....[217]....
        /*156c*/ 	.word	0x00020de0


	//   ....[218]....
        /*1570*/ 	.word	0x00020e20


	//   ....[219]....
        /*1574*/ 	.word	0x00020e70


	//   ....[220]....
        /*1578*/ 	.word	0x00020eb0


	//   ....[221]....
        /*157c*/ 	.word	0x00020f00


	//   ....[222]....
        /*1580*/ 	.word	0x00020f40


	//   ....[223]....
        /*1584*/ 	.word	0x00020fa0


	//   ....[224]....
        /*1588*/ 	.word	0x00021010


	//   ....[225]....
        /*158c*/ 	.word	0x00021070


	//   ....[226]....
        /*1590*/ 	.word	0x000210e0


	//   ....[227]....
        /*1594*/ 	.word	0x00021150


	//   ....[228]....
        /*1598*/ 	.word	0x000211c0


	//   ....[229]....
        /*159c*/ 	.word	0x00021220


	//   ....[230]....
        /*15a0*/ 	.word	0x00021270


	//   ....[231]....
        /*15a4*/ 	.word	0x000212b0


	//   ....[232]....
        /*15a8*/ 	.word	0x00021300


	//   ....[233]....
        /*15ac*/ 	.word	0x00021340


	//   ....[234]....
        /*15b0*/ 	.word	0x00021390


	//   ....[235]....
        /*15b4*/ 	.word	0x000213d0


	//   ....[236]....
        /*15b8*/ 	.word	0x00021420


	//   ....[237]....
        /*15bc*/ 	.word	0x00021460


	//   ....[238]....
        /*15c0*/ 	.word	0x000214b0


	//   ....[239]....
        /*15c4*/ 	.word	0x000214f0


	//   ....[240]....
        /*15c8*/ 	.word	0x00021540


	//   ....[241]....
        /*15cc*/ 	.word	0x00021590


	//   ....[242]....
        /*15d0*/ 	.word	0x000215e0


	//   ....[243]....
        /*15d4*/ 	.word	0x00021630


	//   ....[244]....
        /*15d8*/ 	.word	0x00021680


	//   ....[245]....
        /*15dc*/ 	.word	0x000216d0


	//   ....[246]....
        /*15e0*/ 	.word	0x00021740


	//   ....[247]....
        /*15e4*/ 	.word	0x000217b0


	//   ....[248]....
        /*15e8*/ 	.word	0x00021820


	//   ....[249]....
        /*15ec*/ 	.word	0x00021880


	//   ....[250]....
        /*15f0*/ 	.word	0x000218f0


	//   ....[251]....
        /*15f4*/ 	.word	0x00021960


	//   ....[252]....
        /*15f8*/ 	.word	0x000219d0


	//   ....[253]....
        /*15fc*/ 	.word	0x00021a30


	//   ....[254]....
        /*1600*/ 	.word	0x00021aa0


	//   ....[255]....
        /*1604*/ 	.word	0x00021b10


	//   ....[0]....
        /*1608*/ 	.word	0x00021b80


	//   ....[1]....
        /*160c*/ 	.word	0x00021be0


	//   ....[2]....
        /*1610*/ 	.word	0x00021c50


	//   ....[3]....
        /*1614*/ 	.word	0x00021cc0


	//   ....[4]....
        /*1618*/ 	.word	0x00021d30


	//   ....[5]....
        /*161c*/ 	.word	0x00021d90


	//   ....[6]....
        /*1620*/ 	.word	0x00021e00


	//   ....[7]....
        /*1624*/ 	.word	0x00021e70


	//   ....[8]....
        /*1628*/ 	.word	0x00021ee0


	//   ....[9]....
        /*162c*/ 	.word	0x00021f40


	//   ....[10]....
        /*1630*/ 	.word	0x00021fb0


	//   ....[11]....
        /*1634*/ 	.word	0x00022020


	//   ....[12]....
        /*1638*/ 	.word	0x00022090


	//   ....[13]....
        /*163c*/ 	.word	0x000220f0


	//   ....[14]....
        /*1640*/ 	.word	0x00022160


	//   ....[15]....
        /*1644*/ 	.word	0x000221d0


	//   ....[16]....
        /*1648*/ 	.word	0x00022220


	//   ....[17]....
        /*164c*/ 	.word	0x00022260


	//   ....[18]....
        /*1650*/ 	.word	0x000222b0


	//   ....[19]....
        /*1654*/ 	.word	0x00022300


	//   ....[20]....
        /*1658*/ 	.word	0x00022350


	//   ....[21]....
        /*165c*/ 	.word	0x000223c0


	//   ....[22]....
        /*1660*/ 	.word	0x00022410


	//   ....[23]....
        /*1664*/ 	.word	0x00022460


	//   ....[24]....
        /*1668*/ 	.word	0x000224b0


	//   ....[25]....
        /*166c*/ 	.word	0x00022500


	//   ....[26]....
        /*1670*/ 	.word	0x00022550


	//   ....[27]....
        /*1674*/ 	.word	0x000225c0


	//   ....[28]....
        /*1678*/ 	.word	0x00022610


	//   ....[29]....
        /*167c*/ 	.word	0x00022680


	//   ....[30]....
        /*1680*/ 	.word	0x000226e0


	//   ....[31]....
        /*1684*/ 	.word	0x00022750


	//----- nvinfo : EIATTR_EXIT_INSTR_OFFSETS
	.align		4
.L_286:
        /*1688*/ 	.byte	0x04, 0x1c
        /*168a*/ 	.short	(.L_288 - .L_287)


	//   ....[0]....
.L_287:
        /*168c*/ 	.word	0x000010d0


	//   ....[1]....
        /*1690*/ 	.word	0x0001eb80


	//----- nvinfo : EIATTR_MAX_THREADS
	.align		4
.L_288:
        /*1694*/ 	.byte	0x04, 0x05
        /*1696*/ 	.short	(.L_290 - .L_289)
.L_289:
        /*1698*/ 	.word	0x00000080
        /*169c*/ 	.word	0x00000001
        /*16a0*/ 	.word	0x00000001


	//----- nvinfo : EIATTR_CRS_STACK_SIZE
	.align		4
.L_290:
        /*16a4*/ 	.byte	0x04, 0x1e
        /*16a6*/ 	.short	(.L_292 - .L_291)
.L_291:
        /*16a8*/ 	.word	0x00000000
.L_292:


//--------------------- .nv.callgraph             --------------------------
	.section	.nv.callgraph,"",@"SHT_CUDA_CALLGRAPH"
	.align	4
	.sectionentsize	8
	.align		4
        /*0000*/ 	.word	0x00000000
	.align		4
        /*0004*/ 	.word	0xffffffff
	.align		4
        /*0008*/ 	.word	0x00000000
	.align		4
        /*000c*/ 	.word	0xfffffffe
	.align		4
        /*0010*/ 	.word	0x00000000
	.align		4
        /*0014*/ 	.word	0xfffffffd
	.align		4
        /*0018*/ 	.word	0x00000000
	.align		4
        /*001c*/ 	.word	0xfffffffc


//--------------------- .nv.rel.action            --------------------------
	.section	.nv.rel.action,"",@"SHT_CUDA_RELOCINFO"
	.align	8
	.sectionentsize	8
        /*0000*/ 	.byte	0x73, 0x00, 0x00, 0x00, 0x00, 0x00, 0x00, 0x00, 0x00, 0x00, 0x00, 0x11, 0x25, 0x00, 0x05, 0x36


//--------------------- .nv.constant4             --------------------------
	.section	.nv.constant4,"a",@progbits
	.align	8
	.align		8
.nv.constant4:
        /*0000*/ 	.dword	_ZN77_INTERNAL_c6b62c19_41_flash_fwd_hdim96_bf16_paged_split_sm80_cu_c04999b1_35474cuda3std3__45__cpo5beginE
	.align		8
        /*0008*/ 	.dword	_ZN77_INTERNAL_c6b62c19_41_flash_fwd_hdim96_bf16_paged_split_sm80_cu_c04999b1_35474cuda3std3__45__cpo3endE
	.align		8
        /*0010*/ 	.dword	_ZN77_INTERNAL_c6b62c19_41_flash_fwd_hdim96_bf16_paged_split_sm80_cu_c04999b1_35474cuda3std3__45__cpo6cbeginE
	.align		8
        /*0018*/ 	.dword	_ZN77_INTERNAL_c6b62c19_41_flash_fwd_hdim96_bf16_paged_split_sm80_cu_c04999b1_35474cuda3std3__45__cpo4cendE
	.align		8
        /*0020*/ 	.dword	_ZN77_INTERNAL_c6b62c19_41_flash_fwd_hdim96_bf16_paged_split_sm80_cu_c04999b1_35474cuda3std3__479_GLOBAL__N__c6b62c19_41_flash_fwd_hdim96_bf16_paged_split_sm80_cu_c04999b1_35476ignoreE
	.align		8
        /*0028*/ 	.dword	_ZN77_INTERNAL_c6b62c19_41_flash_fwd_hdim96_bf16_paged_split_sm80_cu_c04999b1_35474cuda3std3__419piecewise_constructE
	.align		8
        /*0030*/ 	.dword	_ZN77_INTERNAL_c6b62c19_41_flash_fwd_hdim96_bf16_paged_split_sm80_cu_c04999b1_35474cuda3std3__48in_placeE
	.align		8
        /*0038*/ 	.dword	_ZN77_INTERNAL_c6b62c19_41_flash_fwd_hdim96_bf16_paged_split_sm80_cu_c04999b1_35474cuda3std6ranges3__45__cpo4swapE
	.align		8
        /*0040*/ 	.dword	_ZN77_INTERNAL_c6b62c19_41_flash_fwd_hdim96_bf16_paged_split_sm80_cu_c04999b1_35474cuda3std6ranges3__45__cpo9iter_moveE
	.align		8
        /*0048*/ 	.dword	_ZN77_INTERNAL_c6b62c19_41_flash_fwd_hdim96_bf16_paged_split_sm80_cu_c04999b1_35474cute7productE
	.align		8
        /*0050*/ 	.dword	_ZN77_INTERNAL_c6b62c19_41_flash_fwd_hdim96_bf16_paged_split_sm80_cu_c04999b1_35474cute1_E


//--------------------- .nv.constant0._ZN7cutlass13device_kernelIN5flash19enable_sm80_to_sm89INS1_16FlashAttnFwdSm80INS1_25CollectiveMainloopFwdSm80ILi4ELi1ELb0EN4cute5tupleIJNS5_1CILi128EEENS7_ILi64EEENS7_ILi96EEEEEELi96ENS_10bfloat16_tEfNS_4arch4Sm80ELb0ELb0ELb0ELb0ELb1ELb0ELb1ELb1EEENS1_21CollectiveEpilogueFwdINS6_IJS8_SA_S9_EEENS6_IJNS7_ILi1EEESI_SI_EEESC_SE_Li128ELb0ELb1ELb1ELb0EEENS1_19SingleTileSchedulerILb0ELb1ELb1ELi128EEEEEEEEEvNT_6ParamsE --------------------------
	.section	.nv.constant0._ZN7cutlass13device_kernelIN5flash19enable_sm80_to_sm89INS1_16FlashAttnFwdSm80INS1_25CollectiveMainloopFwdSm80ILi4ELi1ELb0EN4cute5tupleIJNS5_1CILi128EEENS7_ILi64EEENS7_ILi96EEEEEELi96ENS_10bfloat16_tEfNS_4arch4Sm80ELb0ELb0ELb0ELb0ELb1ELb0ELb1ELb1EEENS1_21CollectiveEpilogueFwdINS6_IJS8_SA_S9_EEENS6_IJNS7_ILi1EEESI_SI_EEESC_SE_Li128ELb0ELb1ELb1ELb0EEENS1_19SingleTileSchedulerILb0ELb1ELb1ELi128EEEEEEEEEvNT_6ParamsE,"a",@progbits
	.sectionflags	@""
	.align	4
.nv.constant0._ZN7cutlass13device_kernelIN5flash19enable_sm80_to_sm89INS1_16FlashAttnFwdSm80INS1_25CollectiveMainloopFwdSm80ILi4ELi1ELb0EN4cute5tupleIJNS5_1CILi128EEENS7_ILi64EEENS7_ILi96EEEEEELi96ENS_10bfloat16_tEfNS_4arch4Sm80ELb0ELb0ELb0ELb0ELb1ELb0ELb1ELb1EEENS1_21CollectiveEpilogueFwdINS6_IJS8_SA_S9_EEENS6_IJNS7_ILi1EEESI_SI_EEESC_SE_Li128ELb0ELb1ELb1ELb0EEENS1_19SingleTileSchedulerILb0ELb1ELb1ELi128EEEEEEEEEvNT_6ParamsE:
	.zero		1400


//--------------------- .nv.constant0._ZN7cutlass13device_kernelIN5flash19enable_sm80_to_sm89INS1_16FlashAttnFwdSm80INS1_25CollectiveMainloopFwdSm80ILi4ELi1ELb0EN4cute5tupleIJNS5_1CILi128EEENS7_ILi48EEENS7_ILi96EEEEEELi96ENS_10bfloat16_tEfNS_4arch4Sm80ELb0ELb0ELb0ELb1ELb1ELb0ELb1ELb1EEENS1_21CollectiveEpilogueFwdINS6_IJS8_SA_S9_EEENS6_IJNS7_ILi1EEESI_SI_EEESC_SE_Li128ELb1ELb1ELb1ELb0EEENS1_36VarlenDynamicPersistentTileSchedulerILi128ELi48ELi128ELi128ELb1ELb1ELb0ELb0ELb1ELb1EEEEEEEEEvNT_6ParamsE --------------------------
	.section	.nv.constant0._ZN7cutlass13device_kernelIN5flash19enable_sm80_to_sm89INS1_16FlashAttnFwdSm80INS1_25CollectiveMainloopFwdSm80ILi4ELi1ELb0EN4cute5tupleIJNS5_1CILi128EEENS7_ILi48EEENS7_ILi96EEEEEELi96ENS_10bfloat16_tEfNS_4arch4Sm80ELb0ELb0ELb0ELb1ELb1ELb0ELb1ELb1EEENS1_21CollectiveEpilogueFwdINS6_IJS8_SA_S9_EEENS6_IJNS7_ILi1EEESI_SI_EEESC_SE_Li128ELb1ELb1ELb1ELb0EEENS1_36VarlenDynamicPersistentTileSchedulerILi128ELi48ELi128ELi128ELb1ELb1ELb0ELb0ELb1ELb1EEEEEEEEEvNT_6ParamsE,"a",@progbits
	.sectionflags	@""
	.align	4
.nv.constant0._ZN7cutlass13device_kernelIN5flash19enable_sm80_to_sm89INS1_16FlashAttnFwdSm80INS1_25CollectiveMainloopFwdSm80ILi4ELi1ELb0EN4cute5tupleIJNS5_1CILi128EEENS7_ILi48EEENS7_ILi96EEEEEELi96ENS_10bfloat16_tEfNS_4arch4Sm80ELb0ELb0ELb0ELb1ELb1ELb0ELb1ELb1EEENS1_21CollectiveEpilogueFwdINS6_IJS8_SA_S9_EEENS6_IJNS7_ILi1EEESI_SI_EEESC_SE_Li128ELb1ELb1ELb1ELb0EEENS1_36VarlenDynamicPersistentTileSchedulerILi128ELi48ELi128ELi128ELb1ELb1ELb0ELb0ELb1ELb1EEEEEEEEEvNT_6ParamsE:
	.zero		1432


//--------------------- .nv.constant0._ZN7cutlass13device_kernelIN5flash19enable_sm80_to_sm89INS1_16FlashAttnFwdSm80INS1_25CollectiveMainloopFwdSm80ILi4ELi1ELb0EN4cute5tupleIJNS5_1CILi128EEENS7_ILi48EEENS7_ILi96EEEEEELi96ENS_10bfloat16_tEfNS_4arch4Sm80ELb0ELb0ELb0ELb1ELb1ELb1ELb1ELb1EEENS1_21CollectiveEpilogueFwdINS6_IJS8_SA_S9_EEENS6_IJNS7_ILi1EEESI_SI_EEESC_SE_Li128ELb1ELb1ELb1ELb0EEENS1_36VarlenDynamicPersistentTileSchedulerILi128ELi48ELi128ELi128ELb1ELb1ELb0ELb0ELb1ELb1EEEEEEEEEvNT_6ParamsE --------------------------
	.section	.nv.constant0._ZN7cutlass13device_kernelIN5flash19enable_sm80_to_sm89INS1_16FlashAttnFwdSm80INS1_25CollectiveMainloopFwdSm80ILi4ELi1ELb0EN4cute5tupleIJNS5_1CILi128EEENS7_ILi48EEENS7_ILi96EEEEEELi96ENS_10bfloat16_tEfNS_4arch4Sm80ELb0ELb0ELb0ELb1ELb1ELb1ELb1ELb1EEENS1_21CollectiveEpilogueFwdINS6_IJS8_SA_S9_EEENS6_IJNS7_ILi1EEESI_SI_EEESC_SE_Li128ELb1ELb1ELb1ELb0EEENS1_36VarlenDynamicPersistentTileSchedulerILi128ELi48ELi128ELi128ELb1ELb1ELb0ELb0ELb1ELb1EEEEEEEEEvNT_6ParamsE,"a",@progbits
	.sectionflags	@""
	.align	4
.nv.constant0._ZN7cutlass13device_kernelIN5flash19enable_sm80_to_sm89INS1_16FlashAttnFwdSm80INS1_25CollectiveMainloopFwdSm80ILi4ELi1ELb0EN4cute5tupleIJNS5_1CILi128EEENS7_ILi48EEENS7_ILi96EEEEEELi96ENS_10bfloat16_tEfNS_4arch4Sm80ELb0ELb0ELb0ELb1ELb1ELb1ELb1ELb1EEENS1_21CollectiveEpilogueFwdINS6_IJS8_SA_S9_EEENS6_IJNS7_ILi1EEESI_SI_EEESC_SE_Li128ELb1ELb1ELb1ELb0EEENS1_36VarlenDynamicPersistentTileSchedulerILi128ELi48ELi128ELi128ELb1ELb1ELb0ELb0ELb1ELb1EEEEEEEEEvNT_6ParamsE:
	.zero		1432


//--------------------- .nv.constant0._ZN7cutlass13device_kernelIN5flash19enable_sm80_to_sm89INS1_16FlashAttnFwdSm80INS1_25CollectiveMainloopFwdSm80ILi4ELi1ELb0EN4cute5tupleIJNS5_1CILi128EEENS7_ILi48EEENS7_ILi96EEEEEELi96ENS_10bfloat16_tEfNS_4arch4Sm80ELb0ELb1ELb0ELb0ELb1ELb0ELb1ELb1EEENS1_21CollectiveEpilogueFwdINS6_IJS8_SA_S9_EEENS6_IJNS7_ILi1EEESI_SI_EEESC_SE_Li128ELb0ELb1ELb1ELb0EEENS1_19SingleTileSchedulerILb0ELb1ELb1ELi128EEEEEEEEEvNT_6ParamsE --------------------------
	.section	.nv.constant0._ZN7cutlass13device_kernelIN5flash19enable_sm80_to_sm89INS1_16FlashAttnFwdSm80INS1_25CollectiveMainloopFwdSm80ILi4ELi1ELb0EN4cute5tupleIJNS5_1CILi128EEENS7_ILi48EEENS7_ILi96EEEEEELi96ENS_10bfloat16_tEfNS_4arch4Sm80ELb0ELb1ELb0ELb0ELb1ELb0ELb1ELb1EEENS1_21CollectiveEpilogueFwdINS6_IJS8_SA_S9_EEENS6_IJNS7_ILi1EEESI_SI_EEESC_SE_Li128ELb0ELb1ELb1ELb0EEENS1_19SingleTileSchedulerILb0ELb1ELb1ELi128EEEEEEEEEvNT_6ParamsE,"a",@progbits
	.sectionflags	@""
	.align	4
.nv.constant0._ZN7cutlass13device_kernelIN5flash19enable_sm80_to_sm89INS1_16FlashAttnFwdSm80INS1_25CollectiveMainloopFwdSm80ILi4ELi1ELb0EN4cute5tupleIJNS5_1CILi128EEENS7_ILi48EEENS7_ILi96EEEEEELi96ENS_10bfloat16_tEfNS_4arch4Sm80ELb0ELb1ELb0ELb0ELb1ELb0ELb1ELb1EEENS1_21CollectiveEpilogueFwdINS6_IJS8_SA_S9_EEENS6_IJNS7_ILi1EEESI_SI_EEESC_SE_Li128ELb0ELb1ELb1ELb0EEENS1_19SingleTileSchedulerILb0ELb1ELb1ELi128EEEEEEEEEvNT_6ParamsE:
	.zero		1400


//--------------------- .nv.constant0._ZN7cutlass13device_kernelIN5flash19enable_sm80_to_sm89INS1_16FlashAttnFwdSm80INS1_25CollectiveMainloopFwdSm80ILi4ELi1ELb0EN4cute5tupleIJNS5_1CILi128EEENS7_ILi48EEENS7_ILi96EEEEEELi96ENS_10bfloat16_tEfNS_4arch4Sm80ELb0ELb1ELb0ELb1ELb1ELb0ELb1ELb1EEENS1_21CollectiveEpilogueFwdINS6_IJS8_SA_S9_EEENS6_IJNS7_ILi1EEESI_SI_EEESC_SE_Li128ELb1ELb1ELb1ELb0EEENS1_36VarlenDynamicPersistentTileSchedulerILi128ELi48ELi128ELi128ELb1ELb1ELb0ELb1ELb0ELb1EEEEEEEEEvNT_6ParamsE --------------------------
	.section	.nv.constant0._ZN7cutlass13device_kernelIN5flash19enable_sm80_to_sm89INS1_16FlashAttnFwdSm80INS1_25CollectiveMainloopFwdSm80ILi4ELi1ELb0EN4cute5tupleIJNS5_1CILi128EEENS7_ILi48EEENS7_ILi96EEEEEELi96ENS_10bfloat16_tEfNS_4arch4Sm80ELb0ELb1ELb0ELb1ELb1ELb0ELb1ELb1EEENS1_21CollectiveEpilogueFwdINS6_IJS8_SA_S9_EEENS6_IJNS7_ILi1EEESI_SI_EEESC_SE_Li128ELb1ELb1ELb1ELb0EEENS1_36VarlenDynamicPersistentTileSchedulerILi128ELi48ELi128ELi128ELb1ELb1ELb0ELb1ELb0ELb1EEEEEEEEEvNT_6ParamsE,"a",@progbits
	.sectionflags	@""
	.align	4
.nv.constant0._ZN7cutlass13device_kernelIN5flash19enable_sm80_to_sm89INS1_16FlashAttnFwdSm80INS1_25CollectiveMainloopFwdSm80ILi4ELi1ELb0EN4cute5tupleIJNS5_1CILi128EEENS7_ILi48EEENS7_ILi96EEEEEELi96ENS_10bfloat16_tEfNS_4arch4Sm80ELb0ELb1ELb0ELb1ELb1ELb0ELb1ELb1EEENS1_21CollectiveEpilogueFwdINS6_IJS8_SA_S9_EEENS6_IJNS7_ILi1EEESI_SI_EEESC_SE_Li128ELb1ELb1ELb1ELb0EEENS1_36VarlenDynamicPersistentTileSchedulerILi128ELi48ELi128ELi128ELb1ELb1ELb0ELb1ELb0ELb1EEEEEEEEEvNT_6ParamsE:
	.zero		1432


//--------------------- .nv.constant0._ZN7cutlass13device_kernelIN5flash19enable_sm80_to_sm89INS1_16FlashAttnFwdSm80INS1_25CollectiveMainloopFwdSm80ILi4ELi1ELb0EN4cute5tupleIJNS5_1CILi128EEENS7_ILi48EEENS7_ILi96EEEEEELi96ENS_10bfloat16_tEfNS_4arch4Sm80ELb0ELb1ELb0ELb1ELb1ELb1ELb1ELb1EEENS1_21CollectiveEpilogueFwdINS6_IJS8_SA_S9_EEENS6_IJNS7_ILi1EEESI_SI_EEESC_SE_Li128ELb1ELb1ELb1ELb0EEENS1_36VarlenDynamicPersistentTileSchedulerILi128ELi48ELi128ELi128ELb1ELb1ELb0ELb1ELb0ELb1EEEEEEEEEvNT_6ParamsE --------------------------
	.section	.nv.constant0._ZN7cutlass13device_kernelIN5flash19enable_sm80_to_sm89INS1_16FlashAttnFwdSm80INS1_25CollectiveMainloopFwdSm80ILi4ELi1ELb0EN4cute5tupleIJNS5_1CILi128EEENS7_ILi48EEENS7_ILi96EEEEEELi96ENS_10bfloat16_tEfNS_4arch4Sm80ELb0ELb1ELb0ELb1ELb1ELb1ELb1ELb1EEENS1_21CollectiveEpilogueFwdINS6_IJS8_SA_S9_EEENS6_IJNS7_ILi1EEESI_SI_EEESC_SE_Li128ELb1ELb1ELb1ELb0EEENS1_36VarlenDynamicPersistentTileSchedulerILi128ELi48ELi128ELi128ELb1ELb1ELb0ELb1ELb0ELb1EEEEEEEEEvNT_6ParamsE,"a",@progbits
	.sectionflags	@""
	.align	4
.nv.constant0._ZN7cutlass13device_kernelIN5flash19enable_sm80_to_sm89INS1_16FlashAttnFwdSm80INS1_25CollectiveMainloopFwdSm80ILi4ELi1ELb0EN4cute5tupleIJNS5_1CILi128EEENS7_ILi48EEENS7_ILi96EEEEEELi96ENS_10bfloat16_tEfNS_4arch4Sm80ELb0ELb1ELb0ELb1ELb1ELb1ELb1ELb1EEENS1_21CollectiveEpilogueFwdINS6_IJS8_SA_S9_EEENS6_IJNS7_ILi1EEESI_SI_EEESC_SE_Li128ELb1ELb1ELb1ELb0EEENS1_36VarlenDynamicPersistentTileSchedulerILi128ELi48ELi128ELi128ELb1ELb1ELb0ELb1ELb0ELb1EEEEEEEEEvNT_6ParamsE:
	.zero		1432


//--------------------- .nv.constant0._ZN7cutlass13device_kernelIN5flash19enable_sm80_to_sm89INS1_16FlashAttnFwdSm80INS1_25CollectiveMainloopFwdSm80ILi4ELi1ELb0EN4cute5tupleIJNS5_1CILi128EEENS7_ILi64EEENS7_ILi96EEEEEELi96ENS_10bfloat16_tEfNS_4arch4Sm80ELb1ELb0ELb0ELb0ELb1ELb0ELb1ELb1EEENS1_21CollectiveEpilogueFwdINS6_IJS8_SA_S9_EEENS6_IJNS7_ILi1EEESI_SI_EEESC_SE_Li128ELb0ELb1ELb1ELb0EEENS1_30DynamicPersistentTileSchedulerILi128ELi128ELb1ELb1ELb0EEEEEEEEEvNT_6ParamsE --------------------------
	.section	.nv.constant0._ZN7cutlass13device_kernelIN5flash19enable_sm80_to_sm89INS1_16FlashAttnFwdSm80INS1_25CollectiveMainloopFwdSm80ILi4ELi1ELb0EN4cute5tupleIJNS5_1CILi128EEENS7_ILi64EEENS7_ILi96EEEEEELi96ENS_10bfloat16_tEfNS_4arch4Sm80ELb1ELb0ELb0ELb0ELb1ELb0ELb1ELb1EEENS1_21CollectiveEpilogueFwdINS6_IJS8_SA_S9_EEENS6_IJNS7_ILi1EEESI_SI_EEESC_SE_Li128ELb0ELb1ELb1ELb0EEENS1_30DynamicPersistentTileSchedulerILi128ELi128ELb1ELb1ELb0EEEEEEEEEvNT_6ParamsE,"a",@progbits
	.sectionflags	@""
	.align	4
.nv.constant0._ZN7cutlass13device_kernelIN5flash19enable_sm80_to_sm89INS1_16FlashAttnFwdSm80INS1_25CollectiveMainloopFwdSm80ILi4ELi1ELb0EN4cute5tupleIJNS5_1CILi128EEENS7_ILi64EEENS7_ILi96EEEEEELi96ENS_10bfloat16_tEfNS_4arch4Sm80ELb1ELb0ELb0ELb0ELb1ELb0ELb1ELb1EEENS1_21CollectiveEpilogueFwdINS6_IJS8_SA_S9_EEENS6_IJNS7_ILi1EEESI_SI_EEESC_SE_Li128ELb0ELb1ELb1ELb0EEENS1_30DynamicPersistentTileSchedulerILi128ELi128ELb1ELb1ELb0EEEEEEEEEvNT_6ParamsE:
	.zero		1416


//--------------------- .nv.constant0._ZN7cutlass13device_kernelIN5flash19enable_sm80_to_sm89INS1_16FlashAttnFwdSm80INS1_25CollectiveMainloopFwdSm80ILi4ELi1ELb0EN4cute5tupleIJNS5_1CILi128EEENS7_ILi48EEENS7_ILi96EEEEEELi96ENS_10bfloat16_tEfNS_4arch4Sm80ELb1ELb0ELb0ELb1ELb1ELb0ELb1ELb1EEENS1_21CollectiveEpilogueFwdINS6_IJS8_SA_S9_EEENS6_IJNS7_ILi1EEESI_SI_EEESC_SE_Li128ELb1ELb1ELb1ELb0EEENS1_36VarlenDynamicPersistentTileSchedulerILi128ELi48ELi128ELi128ELb1ELb1ELb0ELb1ELb1ELb1EEEEEEEEEvNT_6ParamsE --------------------------
	.section	.nv.constant0._ZN7cutlass13device_kernelIN5flash19enable_sm80_to_sm89INS1_16FlashAttnFwdSm80INS1_25CollectiveMainloopFwdSm80ILi4ELi1ELb0EN4cute5tupleIJNS5_1CILi128EEENS7_ILi48EEENS7_ILi96EEEEEELi96ENS_10bfloat16_tEfNS_4arch4Sm80ELb1ELb0ELb0ELb1ELb1ELb0ELb1ELb1EEENS1_21CollectiveEpilogueFwdINS6_IJS8_SA_S9_EEENS6_IJNS7_ILi1EEESI_SI_EEESC_SE_Li128ELb1ELb1ELb1ELb0EEENS1_36VarlenDynamicPersistentTileSchedulerILi128ELi48ELi128ELi128ELb1ELb1ELb0ELb1ELb1ELb1EEEEEEEEEvNT_6ParamsE,"a",@progbits
	.sectionflags	@""
	.align	4
.nv.constant0._ZN7cutlass13device_kernelIN5flash19enable_sm80_to_sm89INS1_16FlashAttnFwdSm80INS1_25CollectiveMainloopFwdSm80ILi4ELi1ELb0EN4cute5tupleIJNS5_1CILi128EEENS7_ILi48EEENS7_ILi96EEEEEELi96ENS_10bfloat16_tEfNS_4arch4Sm80ELb1ELb0ELb0ELb1ELb1ELb0ELb1ELb1EEENS1_21CollectiveEpilogueFwdINS6_IJS8_SA_S9_EEENS6_IJNS7_ILi1EEESI_SI_EEESC_SE_Li128ELb1ELb1ELb1ELb0EEENS1_36VarlenDynamicPersistentTileSchedulerILi128ELi48ELi128ELi128ELb1ELb1ELb0ELb1ELb1ELb1EEEEEEEEEvNT_6ParamsE:
	.zero		1432


//--------------------- .nv.constant0._ZN7cutlass13device_kernelIN5flash19enable_sm80_to_sm89INS1_16FlashAttnFwdSm80INS1_25CollectiveMainloopFwdSm80ILi4ELi1ELb0EN4cute5tupleIJNS5_1CILi128EEENS7_ILi48EEENS7_ILi96EEEEEELi96ENS_10bfloat16_tEfNS_4arch4Sm80ELb1ELb0ELb0ELb1ELb1ELb1ELb1ELb1EEENS1_21CollectiveEpilogueFwdINS6_IJS8_SA_S9_EEENS6_IJNS7_ILi1EEESI_SI_EEESC_SE_Li128ELb1ELb1ELb1ELb0EEENS1_36VarlenDynamicPersistentTileSchedulerILi128ELi48ELi128ELi128ELb1ELb1ELb0ELb1ELb1ELb1EEEEEEEEEvNT_6ParamsE --------------------------
	.section	.nv.constant0._ZN7cutlass13device_kernelIN5flash19enable_sm80_to_sm89INS1_16FlashAttnFwdSm80INS1_25CollectiveMainloopFwdSm80ILi4ELi1ELb0EN4cute5tupleIJNS5_1CILi128EEENS7_ILi48EEENS7_ILi96EEEEEELi96ENS_10bfloat16_tEfNS_4arch4Sm80ELb1ELb0ELb0ELb1ELb1ELb1ELb1ELb1EEENS1_21CollectiveEpilogueFwdINS6_IJS8_SA_S9_EEENS6_IJNS7_ILi1EEESI_SI_EEESC_SE_Li128ELb1ELb1ELb1ELb0EEENS1_36VarlenDynamicPersistentTileSchedulerILi128ELi48ELi128ELi128ELb1ELb1ELb0ELb1ELb1ELb1EEEEEEEEEvNT_6ParamsE,"a",@progbits
	.sectionflags	@""
	.align	4
.nv.constant0._ZN7cutlass13device_kernelIN5flash19enable_sm80_to_sm89INS1_16FlashAttnFwdSm80INS1_25CollectiveMainloopFwdSm80ILi4ELi1ELb0EN4cute5tupleIJNS5_1CILi128EEENS7_ILi48EEENS7_ILi96EEEEEELi96ENS_10bfloat16_tEfNS_4arch4Sm80ELb1ELb0ELb0ELb1ELb1ELb1ELb1ELb1EEENS1_21CollectiveEpilogueFwdINS6_IJS8_SA_S9_EEENS6_IJNS7_ILi1EEESI_SI_EEESC_SE_Li128ELb1ELb1ELb1ELb0EEENS1_36VarlenDynamicPersistentTileSchedulerILi128ELi48ELi128ELi128ELb1ELb1ELb0ELb1ELb1ELb1EEEEEEEEEvNT_6ParamsE:
	.zero		1432


//--------------------- .text._ZN7cutlass13device_kernelIN5flash19enable_sm80_to_sm89INS1_16FlashAttnFwdSm80INS1_25CollectiveMainloopFwdSm80ILi4ELi1ELb0EN4cute5tupleIJNS5_1CILi128EEENS7_ILi64EEENS7_ILi96EEEEEELi96ENS_10bfloat16_tEfNS_4arch4Sm80ELb0ELb0ELb0ELb0ELb1ELb0ELb1ELb1EEENS1_21CollectiveEpilogueFwdINS6_IJS8_SA_S9_EEENS6_IJNS7_ILi1EEESI_SI_EEESC_SE_Li128ELb0ELb1ELb1ELb0EEENS1_19SingleTileSchedulerILb0ELb1ELb1ELi128EEEEEEEEEvNT_6ParamsE --------------------------
	.section	.text._ZN7cutlass13device_kernelIN5flash19enable_sm80_to_sm89INS1_16FlashAttnFwdSm80INS1_25CollectiveMainloopFwdSm80ILi4ELi1ELb0EN4cute5tupleIJNS5_1CILi128EEENS7_ILi64EEENS7_ILi96EEEEEELi96ENS_10bfloat16_tEfNS_4arch4Sm80ELb0ELb0ELb0ELb0ELb1ELb0ELb1ELb1EEENS1_21CollectiveEpilogueFwdINS6_IJS8_SA_S9_EEENS6_IJNS7_ILi1EEESI_SI_EEESC_SE_Li128ELb0ELb1ELb1ELb0EEENS1_19SingleTileSchedulerILb0ELb1ELb1ELi128EEEEEEEEEvNT_6ParamsE,"ax",@progbits
	.sectioninfo	@"SHI_REGISTERS=255"
	.align	128
.text._ZN7cutlass13device_kernelIN5flash19enable_sm80_to_sm89INS1_16FlashAttnFwdSm80INS1_25CollectiveMainloopFwdSm80ILi4ELi1ELb0EN4cute5tupleIJNS5_1CILi128EEENS7_ILi64EEENS7_ILi96EEEEEELi96ENS_10bfloat16_tEfNS_4arch4Sm80ELb0ELb0ELb0ELb0ELb1ELb0ELb1ELb1EEENS1_21CollectiveEpilogueFwdINS6_IJS8_SA_S9_EEENS6_IJNS7_ILi1EEESI_SI_EEESC_SE_Li128ELb0ELb1ELb1ELb0EEENS1_19SingleTileSchedulerILb0ELb1ELb1ELi128EEEEEEEEEvNT_6ParamsE:
        .type           _ZN7cutlass13device_kernelIN5flash19enable_sm80_to_sm89INS1_16FlashAttnFwdSm80INS1_25CollectiveMainloopFwdSm80ILi4ELi1ELb0EN4cute5tupleIJNS5_1CILi128EEENS7_ILi64EEENS7_ILi96EEEEEELi96ENS_10bfloat16_tEfNS_4arch4Sm80ELb0ELb0ELb0ELb0ELb1ELb0ELb1ELb1EEENS1_21CollectiveEpilogueFwdINS6_IJS8_SA_S9_EEENS6_IJNS7_ILi1EEESI_SI_EEESC_SE_Li128ELb0ELb1ELb1ELb0EEENS1_19SingleTileSchedulerILb0ELb1ELb1ELi128EEEEEEEEEvNT_6ParamsE,@function
        .size           _ZN7cutlass13device_kernelIN5flash19enable_sm80_to_sm89INS1_16FlashAttnFwdSm80INS1_25CollectiveMainloopFwdSm80ILi4ELi1ELb0EN4cute5tupleIJNS5_1CILi128EEENS7_ILi64EEENS7_ILi96EEEEEELi96ENS_10bfloat16_tEfNS_4arch4Sm80ELb0ELb0ELb0ELb0ELb1ELb0ELb1ELb1EEENS1_21CollectiveEpilogueFwdINS6_IJS8_SA_S9_EEENS6_IJNS7_ILi1EEESI_SI_EEESC_SE_Li128ELb0ELb1ELb1ELb0EEENS1_19SingleTileSchedulerILb0ELb1ELb1ELi128EEEEEEEEEvNT_6ParamsE,(.L_x_1814 - _ZN7cutlass13device_kernelIN5flash19enable_sm80_to_sm89INS1_16FlashAttnFwdSm80INS1_25CollectiveMainloopFwdSm80ILi4ELi1ELb0EN4cute5tupleIJNS5_1CILi128EEENS7_ILi64EEENS7_ILi96EEEEEELi96ENS_10bfloat16_tEfNS_4arch4Sm80ELb0ELb0ELb0ELb0ELb1ELb0ELb1ELb1EEENS1_21CollectiveEpilogueFwdINS6_IJS8_SA_S9_EEENS6_IJNS7_ILi1EEESI_SI_EEESC_SE_Li128ELb0ELb1ELb1ELb0EEENS1_19SingleTileSchedulerILb0ELb1ELb1ELi128EEEEEEEEEvNT_6ParamsE)
        .other          _ZN7cutlass13device_kernelIN5flash19enable_sm80_to_sm89INS1_16FlashAttnFwdSm80INS1_25CollectiveMainloopFwdSm80ILi4ELi1ELb0EN4cute5tupleIJNS5_1CILi128EEENS7_ILi64EEENS7_ILi96EEEEEELi96ENS_10bfloat16_tEfNS_4arch4Sm80ELb0ELb0ELb0ELb0ELb1ELb0ELb1ELb1EEENS1_21CollectiveEpilogueFwdINS6_IJS8_SA_S9_EEENS6_IJNS7_ILi1EEESI_SI_EEESC_SE_Li128ELb0ELb1ELb1ELb0EEENS1_19SingleTileSchedulerILb0ELb1ELb1ELi128EEEEEEEEEvNT_6ParamsE,@"STO_CUDA_ENTRY STV_DEFAULT"
_ZN7cutlass13device_kernelIN5flash19enable_sm80_to_sm89INS1_16FlashAttnFwdSm80INS1_25CollectiveMainloopFwdSm80ILi4ELi1ELb0EN4cute5tupleIJNS5_1CILi128EEENS7_ILi64EEENS7_ILi96EEEEEELi96ENS_10bfloat16_tEfNS_4arch4Sm80ELb0ELb0ELb0ELb0ELb1ELb0ELb1ELb1EEENS1_21CollectiveEpilogueFwdINS6_IJS8_SA_S9_EEENS6_IJNS7_ILi1EEESI_SI_EEESC_SE_Li128ELb0ELb1ELb1ELb0EEENS1_19SingleTileSchedulerILb0ELb1ELb1ELi128EEEEEEEEEvNT_6ParamsE:
[----:B------:R-:W-:-:S03]  /*0000*/  MOV R1, c[0x0][0x28] ;  /* 0x00000a0000017a02 */ /* 0x000fc60000000f00 */
[----:B------:R-:W1:Y:S01]  /*0010*/  S2R R172, SR_TID.X ;  /* 0x0000000000ac7919 */ /* 0x000e620000002100 */
[----:B------:R-:W-:-:S03]  /*0020*/  IADD3 R1, R1, -0x28, RZ ;  /* 0xffffffd801017810 */ /* 0x000fc60007ffe0ff */
[----:B------:R-:W2:Y:S04]  /*0030*/  S2R R2, SR_CTAID.Y ;  /* 0x0000000000027919 */ /* 0x000ea80000002600 */
[----:B------:R-:W3:Y:S01]  /*0040*/  S2R R25, SR_CTAID.Z ;  /* 0x0000000000197919 */ /* 0x000ee20000002700 */
[----:B-1----:R-:W-:-:S06]  /*0050*/  SHF.R.U32.HI R0, RZ, 0x5, R172 ;  /* 0x00000005ff007819 */ /* 0x002fcc00000116ac */
[----:B------:R-:W1:Y:S02]  /*0060*/  SHFL.IDX PT, R0, R0, RZ, 0x1f ;  /* 0x00001fff00007589 */ /* 0x000e6400000e0000 */
[----:B-1----:R-:W-:-:S13]  /*0070*/  ISETP.NE.AND P0, PT, R0, RZ, PT ;  /* 0x000000ff0000720c */ /* 0x002fda0003f05270 */
[----:B------:R-:W-:Y:S05]  /*0080*/  @!P0 BRA `(.L_x_0) ;  /* 0x0000007000008947 */ /* 0x000fea0003800000 */
[----:B--23--:R-:W-:Y:S01]  /*0090*/  IMAD.MOV.U32 R0, RZ, RZ, c[0x0][0x550] ;  /* 0x00015400ff007624 */ /* 0x00cfe200078e00ff */
[----:B------:R-:W-:-:S04]  /*00a0*/  MOV R251, R2 ;  /* 0x0000000200fb7202 */ /* 0x000fc80000000f00 */
[----:B------:R-:W-:-:S13]  /*00b0*/  ISETP.NE.AND P0, PT, R0, 0x1, PT ;  /* 0x000000010000780c */ /* 0x000fda0003f05270 */
[----:B------:R-:W-:Y:S05]  /*00c0*/  @!P0 BRA `(.L_x_1) ;  /* 0x0000008000008947 */ /* 0x000fea0003800000 */
[----:B------:R-:W-:-:S05]  /*00d0*/  IMAD.HI.U32 R0, R2, c[0x0][0x554], RZ ;  /* 0x0001550002007a27 */ /* 0x000fca00078e00ff */
[----:B------:R-:W-:Y:S01]  /*00e0*/  SHF.R.U32.HI R251, RZ, c[0x0][0x558], R0 ;  /* 0x00015600fffb7a19 */ /* 0x000fe20000011600 */
[----:B------:R-:W-:Y:S05]  /*00f0*/  BRA `(.L_x_1) ;  /* 0x0000005000007947 */ /* 0x000fea0003800000 */
.L_x_0:
[----:B--23--:R-:W-:Y:S01]  /*0100*/  IMAD.MOV.U32 R0, RZ, RZ, c[0x0][0x550] ;  /* 0x00015400ff007624 */ /* 0x00cfe200078e00ff */
[----:B------:R-:W-:-:S04]  /*0110*/  MOV R251, R2 ;  /* 0x0000000200fb7202 */ /* 0x000fc80000000f00 */
[----:B------:R-:W-:-:S13]  /*0120*/  ISETP.NE.AND P0, PT, R0, 0x1, PT ;  /* 0x000000010000780c */ /* 0x000fda0003f05270 */
[----:B------:R-:W-:-:S05]  /*0130*/  @P0 IMAD.HI.U32 R0, R2, c[0x0][0x554], RZ ;  /* 0x0001550002000a27 */ /* 0x000fca00078e00ff */
[----:B------:R-:W-:Y:S02]  /*0140*/  @P0 SHF.R.U32.HI R251, RZ, c[0x0][0x558], R0 ;  /* 0x00015600fffb0a19 */ /* 0x000fe40000011600 */
.L_x_1:
[----:B------:R-:W-:Y:S02]  /*0150*/  ISETP.GE.AND P0, PT, R25, RZ, PT ;  /* 0x000000ff1900720c */ /* 0x000fe40003f06270 */
[----:B------:R-:W-:-:S05]  /*0160*/  IADD3 R0, -R251, RZ, RZ ;  /* 0x000000fffb007210 */ /* 0x000fca0007ffe1ff */
[----:B------:R-:W-:-:S06]  /*0170*/  IMAD R11, R0, c[0x0][0x550], R2 ;  /* 0x00015400000b7a24 */ /* 0x000fcc00078e0202 */
[----:B------:R-:W-:Y:S05]  /*0180*/  @!P0 EXIT ;  /* 0x000000000000894d */ /* 0x000fea0003800000 */
[----:B------:R-:W-:Y:S01]  /*0190*/  ISETP.NE.U32.AND P0, PT, RZ, c[0x0][0x370], PT ;  /* 0x0000dc00ff007a0c */ /* 0x000fe20003f05070 */
[----:B------:R-:W-:Y:S01]  /*01a0*/  IMAD.MOV.U32 R252, RZ, RZ, RZ ;  /* 0x000000fffffc7224 */ /* 0x000fe200078e00ff */
[----:B------:R-:W-:Y:S02]  /*01b0*/  ULDC.64 UR6, c[0x0][0x118] ;  /* 0x0000460000067ab9 */ /* 0x000fe40000000a00 */
[----:B------:R-:W-:Y:S01]  /*01c0*/  ISETP.NE.AND.EX P0, PT, RZ, c[0x0][0x374], PT, P0 ;  /* 0x0000dd00ff007a0c */ /* 0x000fe20003f05300 */
[----:B------:R-:W-:-:S04]  /*01d0*/  IMAD.MOV.U32 R0, RZ, RZ, c[0x0][0x2ac] ;  /* 0x0000ab00ff007624 */ /* 0x000fc800078e00ff */
[----:B------:R-:W-:-:S08]  /*01e0*/  IMAD R138, R0, c[0x0][0x1d0], RZ ;  /* 0x00007400008a7a24 */ /* 0x000fd000078e02ff */
[----:B------:R-:W-:-:S04]  /*01f0*/  @P0 IMAD.MOV.U32 R2, RZ, RZ, 0x4 ;  /* 0x00000004ff020424 */ /* 0x000fc800078e00ff */
[----:B------:R-:W-:-:S05]  /*0200*/  @P0 IMAD.WIDE R2, R25, R2, c[0x0][0x370] ;  /* 0x0000dc0019020625 */ /* 0x000fca00078e0202 */
[----:B------:R1:W5:Y:S01]  /*0210*/  @P0 LDG.E R252, [R2.64] ;  /* 0x0000000602fc0981 */ /* 0x000362000c1e1900 */
[C---:B------:R-:W-:Y:S02]  /*0220*/  ISETP.GE.AND P0, PT, R138.reuse, 0x1, PT ;  /* 0x000000018a00780c */ /* 0x040fe40003f06270 */
[----:B-1----:R-:W-:-:S04]  /*0230*/  IADD3 R2, R138, 0x3f, RZ ;  /* 0x0000003f8a027810 */ /* 0x002fc80007ffe0ff */
[----:B------:R-:W-:-:S04]  /*0240*/  SHF.R.S32.HI R0, RZ, 0x1f, R2 ;  /* 0x0000001fff007819 */ /* 0x000fc80000011402 */
[----:B------:R-:W-:Y:S01]  /*0250*/  LEA.HI R2, R0, R2, RZ, 0x6 ;  /* 0x0000000200027211 */ /* 0x000fe200078f30ff */
[----:B------:R-:W-:-:S03]  /*0260*/  IMAD.MOV.U32 R0, RZ, RZ, RZ ;  /* 0x000000ffff007224 */ /* 0x000fc600078e00ff */
[----:B------:R-:W-:Y:S01]  /*0270*/  SHF.R.S32.HI R10, RZ, 0x6, R2 ;  /* 0x00000006ff0a7819 */ /* 0x000fe20000011402 */
[----:B------:R-:W-:Y:S05]  /*0280*/  @!P0 BRA `(.L_x_2) ;  /* 0x0000020000008947 */ /* 0x000fea0003800000 */
[----:B------:R-:W-:-:S04]  /*0290*/  SHF.R.U32.HI R0, RZ, 0x10, R11 ;  /* 0x00000010ff007819 */ /* 0x000fc8000001160b */
[----:B------:R-:W-:-:S04]  /*02a0*/  ISETP.NE.AND P0, PT, R0, RZ, PT ;  /* 0x000000ff0000720c */ /* 0x000fc80003f05270 */
[----:B------:R-:W-:-:S04]  /*02b0*/  SEL R5, R0, c[0x0][0x338], P0 ;  /* 0x0000ce0000057a07 */ /* 0x000fc80000000000 */
[----:B------:R-:W-:Y:S02]  /*02c0*/  IABS R0, R5 ;  /* 0x0000000500007213 */ /* 0x000fe40000000000 */
[----:B------:R-:W-:-:S03]  /*02d0*/  IADD3 R7, R10, -0x1, R5 ;  /* 0xffffffff0a077810 */ /* 0x000fc60007ffe005 */
[----:B------:R-:W-:Y:S01]  /*02e0*/  IMAD.MOV.U32 R4, RZ, RZ, R0 ;  /* 0x000000ffff047224 */ /* 0x000fe200078e0000 */
[----:B------:R-:W-:-:S03]  /*02f0*/  IABS R9, R7 ;  /* 0x0000000700097213 */ /* 0x000fc60000000000 */
[----:B------:R-:W1:Y:S08]  /*0300*/  I2F.RP R2, R4 ;  /* 0x0000000400027306 */ /* 0x000e700000209400 */
[----:B-1----:R-:W1:Y:S02]  /*0310*/  MUFU.RCP R2, R2 ;  /* 0x0000000200027308 */ /* 0x002e640000001000 */
[----:B-1----:R-:W-:-:S06]  /*0320*/  IADD3 R2, R2, 0xffffffe, RZ ;  /* 0x0ffffffe02027810 */ /* 0x002fcc0007ffe0ff */
[----:B------:R-:W1:Y:S02]  /*0330*/  F2I.FTZ.U32.TRUNC.NTZ R3, R2 ;  /* 0x0000000200037305 */ /* 0x000e64000021f000 */
[----:B-1----:R-:W-:Y:S02]  /*0340*/  IMAD.MOV R0, RZ, RZ, -R3 ;  /* 0x000000ffff007224 */ /* 0x002fe400078e0a03 */
[----:B------:R-:W-:Y:S02]  /*0350*/  IMAD.MOV.U32 R2, RZ, RZ, RZ ;  /* 0x000000ffff027224 */ /* 0x000fe400078e00ff */
[----:B------:R-:W-:Y:S01]  /*0360*/  IMAD.MOV.U32 R6, RZ, RZ, R0 ;  /* 0x000000ffff067224 */ /* 0x000fe200078e0000 */
[----:B------:R-:W-:-:S03]  /*0370*/  IABS R0, R5 ;  /* 0x0000000500007213 */ /* 0x000fc60000000000 */
[----:B------:R-:W-:Y:S02]  /*0380*/  IMAD R6, R6, R4, RZ ;  /* 0x0000000406067224 */ /* 0x000fe400078e02ff */
[----:B------:R-:W-:Y:S02]  /*0390*/  IMAD.MOV R8, RZ, RZ, -R0 ;  /* 0x000000ffff087224 */ /* 0x000fe400078e0a00 */
[----:B------:R-:W-:-:S04]  /*03a0*/  IMAD.HI.U32 R0, R3, R6, R2 ;  /* 0x0000000603007227 */ /* 0x000fc800078e0002 */
[----:B------:R-:W-:Y:S02]  /*03b0*/  IMAD.MOV.U32 R2, RZ, RZ, R9 ;  /* 0x000000ffff027224 */ /* 0x000fe400078e0009 */
[----:B------:R-:W-:Y:S02]  /*03c0*/  IMAD.MOV.U32 R3, RZ, RZ, R8 ;  /* 0x000000ffff037224 */ /* 0x000fe400078e0008 */
[----:B------:R-:W-:-:S04]  /*03d0*/  IMAD.HI.U32 R0, R0, R2, RZ ;  /* 0x0000000200007227 */ /* 0x000fc800078e00ff */
[----:B------:R-:W-:-:S05]  /*03e0*/  IMAD R2, R0, R3, R2 ;  /* 0x0000000300027224 */ /* 0x000fca00078e0202 */
[----:B------:R-:W-:-:S13]  /*03f0*/  ISETP.GT.U32.AND P1, PT, R4, R2, PT ;  /* 0x000000020400720c */ /* 0x000fda0003f24070 */
[----:B------:R-:W-:Y:S01]  /*0400*/  @!P1 IMAD.IADD R2, R2, 0x1, -R4 ;  /* 0x0000000102029824 */ /* 0x000fe200078e0a04 */
[----:B------:R-:W-:Y:S02]  /*0410*/  @!P1 IADD3 R0, R0, 0x1, RZ ;  /* 0x0000000100009810 */ /* 0x000fe40007ffe0ff */
[----:B------:R-:W-:Y:S02]  /*0420*/  ISETP.NE.AND P1, PT, R5, RZ, PT ;  /* 0x000000ff0500720c */ /* 0x000fe40003f25270 */
[----:B------:R-:W-:Y:S02]  /*0430*/  ISETP.GE.U32.AND P2, PT, R2, R4, PT ;  /* 0x000000040200720c */ /* 0x000fe40003f46070 */
[----:B------:R-:W-:-:S04]  /*0440*/  LOP3.LUT R2, R7, R5, RZ, 0x3c, !PT ;  /* 0x0000000507027212 */ /* 0x000fc800078e3cff */
[----:B------:R-:W-:-:S07]  /*0450*/  ISETP.GE.AND P0, PT, R2, RZ, PT ;  /* 0x000000ff0200720c */ /* 0x000fce0003f06270 */
[----:B------:R-:W-:-:S06]  /*0460*/  @P2 IADD3 R0, R0, 0x1, RZ ;  /* 0x0000000100002810 */ /* 0x000fcc0007ffe0ff */
[----:B------:R-:W-:Y:S01]  /*0470*/  @!P0 IMAD.MOV R0, RZ, RZ, -R0 ;  /* 0x000000ffff008224 */ /* 0x000fe200078e0a00 */
[----:B------:R-:W-:Y:S02]  /*0480*/  @!P1 LOP3.LUT R0, RZ, R5, RZ, 0x33, !PT ;  /* 0x00000005ff009212 */ /* 0x000fe400078e33ff */
.L_x_2:
[----:B------:R-:W-:Y:S01]  /*0490*/  LOP3.LUT R2, R11, 0xffff, RZ, 0xc0, !PT ;  /* 0x0000ffff0b027812 */ /* 0x000fe200078ec0ff */
[----:B------:R-:W-:Y:S01]  /*04a0*/  CS2R R20, SRZ ;  /* 0x0000000000147805 */ /* 0x000fe2000001ff00 */
[----:B------:R-:W-:Y:S01]  /*04b0*/  PLOP3.LUT P4, PT, PT, PT, PT, 0x80, 0x0 ;  /* 0x000000000000781c */ /* 0x000fe20003f8f070 */
[----:B------:R-:W-:Y:S01]  /*04c0*/  CS2R R18, SRZ ;  /* 0x0000000000127805 */ /* 0x000fe2000001ff00 */
[----:B------:R-:W-:Y:S01]  /*04d0*/  CS2R R130, SRZ ;  /* 0x0000000000827805 */ /* 0x000fe2000001ff00 */
[----:B------:R-:W-:Y:S01]  /*04e0*/  IMAD R250, R2, R0, RZ ;  /* 0x0000000002fa7224 */ /* 0x000fe200078e02ff */
[----:B------:R-:W-:Y:S01]  /*04f0*/  CS2R R128, SRZ ;  /* 0x0000000000807805 */ /* 0x000fe2000001ff00 */
[----:B------:R-:W-:Y:S01]  /*0500*/  CS2R R170, SRZ ;  /* 0x0000000000aa7805 */ /* 0x000fe2000001ff00 */
[----:B------:R-:W-:Y:S01]  /*0510*/  CS2R R168, SRZ ;  /* 0x0000000000a87805 */ /* 0x000fe2000001ff00 */
[----:B------:R-:W-:Y:S01]  /*0520*/  IMAD.IADD R0, R250, 0x1, R0 ;  /* 0x00000001fa007824 */ /* 0x000fe200078e0200 */
[----:B------:R-:W-:Y:S01]  /*0530*/  CS2R R126, SRZ ;  /* 0x00000000007e7805 */ /* 0x000fe2000001ff00 */
[----:B------:R-:W-:Y:S01]  /*0540*/  CS2R R124, SRZ ;  /* 0x00000000007c7805 */ /* 0x000fe2000001ff00 */
[----:B------:R-:W-:Y:S01]  /*0550*/  CS2R R122, SRZ ;  /* 0x00000000007a7805 */ /* 0x000fe2000001ff00 */
[----:B------:R-:W-:Y:S01]  /*0560*/  CS2R R120, SRZ ;  /* 0x0000000000787805 */ /* 0x000fe2000001ff00 */
[----:B------:R-:W-:Y:S01]  /*0570*/  IMNMX R200, R10, R0, PT ;  /* 0x000000000ac87217 */ /* 0x000fe20003800200 */
[----:B------:R-:W-:Y:S01]  /*0580*/  CS2R R166, SRZ ;  /* 0x0000000000a67805 */ /* 0x000fe2000001ff00 */
[----:B------:R-:W-:Y:S01]  /*0590*/  CS2R R164, SRZ ;  /* 0x0000000000a47805 */ /* 0x000fe2000001ff00 */
[----:B------:R-:W-:Y:S01]  /*05a0*/  CS2R R118, SRZ ;  /* 0x0000000000767805 */ /* 0x000fe2000001ff00 */
[----:B------:R-:W-:Y:S01]  /*05b0*/  ISETP.GT.AND P0, PT, R200, R250, PT ;  /* 0x000000fac800720c */ /* 0x000fe20003f04270 */
[----:B------:R-:W-:Y:S01]  /*05c0*/  CS2R R116, SRZ ;  /* 0x0000000000747805 */ /* 0x000fe2000001ff00 */
        /* <DEDUP_REMOVED lines=36> */
[----:B------:R-:W-:Y:S05]  /*0810*/  @!P0 BRA `(.L_x_3) ;  /* 0x0000802000008947 */ /* 0x000fea0003800000 */
[----:B------:R-:W-:-:S04]  /*0820*/  ISETP.NE.U32.AND P2, PT, RZ, c[0x0][0x340], PT ;  /* 0x0000d000ff007a0c */ /* 0x000fc80003f45070 */
[----:B------:R-:W-:-:S13]  /*0830*/  ISETP.NE.AND.EX P2, PT, RZ, c[0x0][0x344], PT, P2 ;  /* 0x0000d100ff007a0c */ /* 0x000fda0003f45320 */
[----:B------:R-:W-:-:S04]  /*0840*/  @P2 IMAD.MOV.U32 R2, RZ, RZ, 0x4 ;  /* 0x00000004ff022424 */ /* 0x000fc800078e00ff */
[----:B------:R-:W-:-:S05]  /*0850*/  @P2 IMAD.WIDE R2, R25, R2, c[0x0][0x340] ;  /* 0x0000d00019022625 */ /* 0x000fca00078e0202 */
[----:B------:R1:W5:Y:S01]  /*0860*/  @P2 LDG.E R14, [R2.64] ;  /* 0x00000006020e2981 */ /* 0x000362000c1e1900 */
[----:B------:R-:W-:Y:S01]  /*0870*/  SHF.R.S32.HI R9, RZ, 0x1f, R172 ;  /* 0x0000001fff097819 */ /* 0x000fe200000114ac */
[----:B------:R-:W-:Y:S01]  /*0880*/  IMAD.MOV.U32 R0, RZ, RZ, c[0x0][0x2c4] ;  /* 0x0000b100ff007624 */ /* 0x000fe200078e00ff */
[----:B------:R-:W-:Y:S01]  /*0890*/  SHF.R.S32.HI R6, RZ, 0x1f, R25 ;  /* 0x0000001fff067819 */ /* 0x000fe20000011419 */
[----:B------:R-:W2:Y:S01]  /*08a0*/  S2R R15, SR_CTAID.X ;  /* 0x00000000000f7919 */ /* 0x000ea20000002500 */
[CC--:B------:R-:W-:Y:S01]  /*08b0*/  LEA.HI R24, R9.reuse, R172.reuse, RZ, 0x3 ;  /* 0x000000ac09187211 */ /* 0x0c0fe200078f18ff */
[----:B------:R-:W-:Y:S01]  /*08c0*/  ULDC UR5, c[0x0][0x2c4] ;  /* 0x0000b10000057ab9 */ /* 0x000fe20000000800 */
[----:B------:R-:W-:Y:S01]  /*08d0*/  ISETP.NE.AND P0, PT, R0, 0x1, PT ;  /* 0x000000010000780c */ /* 0x000fe20003f05270 */
[----:B------:R-:W-:Y:S01]  /*08e0*/  IMAD R6, R6, c[0x0][0x1c0], RZ ;  /* 0x0000700006067a24 */ /* 0x000fe200078e02ff */
[----:B------:R-:W-:Y:S01]  /*08f0*/  SHF.R.S32.HI R0, RZ, 0x1f, R251 ;  /* 0x0000001fff007819 */ /* 0x000fe200000114fb */
[----:B------:R-:W-:Y:S01]  /*0900*/  ULDC UR4, c[0x0][0x168] ;  /* 0x00005a0000047ab9 */ /* 0x000fe20000000800 */
[-C--:B------:R-:W-:Y:S01]  /*0910*/  LEA.HI R19, R9, R172.reuse, RZ, 0x4 ;  /* 0x000000ac09137211 */ /* 0x080fe200078f20ff */
[----:B------:R-:W-:Y:S01]  /*0920*/  IMAD R6, R25, c[0x0][0x1c4], R6 ;  /* 0x0000710019067a24 */ /* 0x000fe200078e0206 */
[----:B------:R-:W-:Y:S01]  /*0930*/  SHF.R.S32.HI R22, RZ, 0x3, R24 ;  /* 0x00000003ff167819 */ /* 0x000fe20000011418 */
[----:B------:R-:W-:Y:S01]  /*0940*/  IMAD R0, R0, c[0x0][0x1b8], RZ ;  /* 0x00006e0000007a24 */ /* 0x000fe200078e02ff */
[----:B------:R-:W-:Y:S01]  /*0950*/  UIMAD UR4, UR5, UR4, URZ ;  /* 0x00000004050472a4 */ /* 0x000fe2000f8e023f */
[----:B------:R-:W-:Y:S01]  /*0960*/  LEA.HI R153, R9, R172, RZ, 0x5 ;  /* 0x000000ac09997211 */ /* 0x000fe200078f28ff */
[----:B------:R-:W-:Y:S01]  /*0970*/  BSSY B0, `(.L_x_4) ;  /* 0x000004d000007945 */ /* 0x000fe20003800000 */
[----:B------:R-:W-:-:S02]  /*0980*/  IMAD R0, R251, c[0x0][0x1bc], R0 ;  /* 0x00006f00fb007a24 */ /* 0x000fc400078e0200 */
[----:B------:R-:W-:Y:S02]  /*0990*/  SHF.R.S32.HI R23, RZ, 0x5, R153 ;  /* 0x00000005ff177819 */ /* 0x000fe40000011499 */
[----:B-1----:R-:W-:-:S04]  /*09a0*/  LEA.HI R3, R9, R172, RZ, 0x2 ;  /* 0x000000ac09037211 */ /* 0x002fc800078f10ff */
[----:B------:R-:W-:Y:S02]  /*09b0*/  LOP3.LUT R2, R3, 0xfffffffc, RZ, 0xc0, !PT ;  /* 0xfffffffc03027812 */ /* 0x000fe400078ec0ff */
[----:B------:R-:W-:-:S03]  /*09c0*/  SHF.R.S32.HI R13, RZ, 0x2, R3 ;  /* 0x00000002ff0d7819 */ /* 0x000fc60000011403 */
[----:B------:R-:W-:Y:S02]  /*09d0*/  IMAD.IADD R8, R172, 0x1, -R2 ;  /* 0x00000001ac087824 */ /* 0x000fe400078e0a02 */
[----:B------:R-:W-:-:S04]  /*09e0*/  IMAD.WIDE.U32 R2, R251, c[0x0][0x1b8], RZ ;  /* 0x00006e00fb027a25 */ /* 0x000fc800078e00ff */
[----:B------:R-:W-:Y:S02]  /*09f0*/  IMAD R245, R8, 0x20, R13 ;  /* 0x0000002008f57824 */ /* 0x000fe400078e020d */
[----:B------:R-:W-:Y:S02]  /*0a00*/  IMAD.IADD R3, R3, 0x1, R0 ;  /* 0x0000000103037824 */ /* 0x000fe400078e0200 */
[----:B--2---:R-:W-:Y:S02]  /*0a10*/  IMAD R4, R15, 0x80, R245 ;  /* 0x000000800f047824 */ /* 0x004fe400078e02f5 */
[----:B------:R-:W-:-:S04]  /*0a20*/  IMAD.WIDE.U32 R2, R25, c[0x0][0x1c0], R2 ;  /* 0x0000700019027a25 */ /* 0x000fc800078e0002 */
[----:B------:R-:W-:-:S04]  /*0a30*/  @P0 IMAD.HI.U32 R5, R4, c[0x0][0x2c8], RZ ;  /* 0x0000b20004050a27 */ /* 0x000fc800078e00ff */
[----:B------:R-:W-:Y:S01]  /*0a40*/  IMAD.MOV.U32 R0, RZ, RZ, R4 ;  /* 0x000000ffff007224 */ /* 0x000fe200078e0004 */
[----:B------:R-:W-:Y:S01]  /*0a50*/  @P0 SHF.R.U32.HI R0, RZ, c[0x0][0x2cc], R5 ;  /* 0x0000b300ff000a19 */ /* 0x000fe20000011605 */
[----:B------:R-:W-:Y:S02]  /*0a60*/  IMAD.IADD R3, R3, 0x1, R6 ;  /* 0x0000000103037824 */ /* 0x000fe400078e0206 */
[----:B------:R-:W-:Y:S01]  /*0a70*/  IMAD.SHL.U32 R56, R8, 0x8, RZ ;  /* 0x0000000808387824 */ /* 0x000fe200078e00ff */
[--C-:B------:R-:W-:Y:S01]  /*0a80*/  SHF.R.S32.HI R7, RZ, 0x1f, R0.reuse ;  /* 0x0000001fff077819 */ /* 0x100fe20000011400 */
[----:B------:R-:W-:Y:S02]  /*0a90*/  IMAD.MOV R5, RZ, RZ, -R0 ;  /* 0x000000ffff057224 */ /* 0x000fe400078e0a00 */
[----:B------:R-:W-:Y:S01]  /*0aa0*/  IMAD.WIDE.U32 R2, R0, c[0x0][0x1b0], R2 ;  /* 0x00006c0000027a25 */ /* 0x000fe200078e0002 */
[C---:B------:R-:W-:Y:S02]  /*0ab0*/  IADD3 R18, R56.reuse, 0x20, RZ ;  /* 0x0000002038127810 */ /* 0x040fe40007ffe0ff */
[C---:B------:R-:W-:Y:S01]  /*0ac0*/  IADD3 R55, R56.reuse, 0x40, RZ ;  /* 0x0000004038377810 */ /* 0x040fe20007ffe0ff */
[----:B------:R-:W-:Y:S01]  /*0ad0*/  IMAD R5, R5, c[0x0][0x2c4], R4 ;  /* 0x0000b10005057a24 */ /* 0x000fe200078e0204 */
[----:B------:R-:W-:Y:S01]  /*0ae0*/  ISETP.GE.AND P5, PT, R56, c[0x0][0x198], PT ;  /* 0x0000660038007a0c */ /* 0x000fe20003fa6270 */
[----:B------:R-:W-:Y:S01]  /*0af0*/  IMAD R7, R7, c[0x0][0x1b0], RZ ;  /* 0x00006c0007077a24 */ /* 0x000fe200078e02ff */
[----:B------:R-:W-:Y:S01]  /*0b00*/  ISETP.GE.AND P4, PT, R18, c[0x0][0x198], PT ;  /* 0x0000660012007a0c */ /* 0x000fe20003f86270 */
[----:B------:R-:W-:Y:S01]  /*0b10*/  IMAD R15, R15, 0x80, R13 ;  /* 0x000000800f0f7824 */ /* 0x000fe200078e020d */
[----:B------:R-:W-:Y:S01]  /*0b20*/  SHF.R.S32.HI R4, RZ, 0x1f, R5 ;  /* 0x0000001fff047819 */ /* 0x000fe20000011405 */
[----:B------:R-:W-:Y:S01]  /*0b30*/  IMAD R0, R0, c[0x0][0x1b4], R7 ;  /* 0x00006d0000007a24 */ /* 0x000fe200078e0207 */
[----:B------:R-:W-:-:S02]  /*0b40*/  LEA.HI R7, R13, R13, RZ, 0x1 ;  /* 0x0000000d0d077211 */ /* 0x000fc400078f08ff */
[----:B------:R-:W-:Y:S01]  /*0b50*/  ISETP.GE.AND P3, PT, R55, c[0x0][0x198], PT ;  /* 0x0000660037007a0c */ /* 0x000fe20003f66270 */
[----:B------:R-:W-:Y:S02]  /*0b60*/  IMAD.IADD R3, R3, 0x1, R0 ;  /* 0x0000000103037824 */ /* 0x000fe400078e0200 */
[----:B------:R-:W-:Y:S01]  /*0b70*/  IMAD R0, R4, c[0x0][0x1a8], RZ ;  /* 0x00006a0004007a24 */ /* 0x000fe200078e02ff */
[----:B------:R-:W-:Y:S01]  /*0b80*/  LOP3.LUT R4, R19, 0xfffffff0, RZ, 0xc0, !PT ;  /* 0xfffffff013047812 */ /* 0x000fe200078ec0ff */
[----:B------:R-:W-:-:S04]  /*0b90*/  IMAD.WIDE.U32 R2, R5, c[0x0][0x1a8], R2 ;  /* 0x00006a0005027a25 */ /* 0x000fc800078e0002 */
[----:B------:R-:W-:Y:S01]  /*0ba0*/  IMAD R0, R5, c[0x0][0x1ac], R0 ;  /* 0x00006b0005007a24 */ /* 0x000fe200078e0200 */
[----:B------:R-:W-:Y:S01]  /*0bb0*/  LEA R12, P0, R2, c[0x0][0x160], 0x1 ;  /* 0x00005800020c7a11 */ /* 0x000fe200078008ff */
[----:B------:R-:W-:Y:S02]  /*0bc0*/  IMAD.IADD R16, R172, 0x1, -R4 ;  /* 0x00000001ac107824 */ /* 0x000fe400078e0a04 */
[----:B------:R-:W-:Y:S02]  /*0bd0*/  IMAD.IADD R0, R3, 0x1, R0 ;  /* 0x0000000103007824 */ /* 0x000fe400078e0200 */
[----:B------:R-:W-:Y:S01]  /*0be0*/  IMAD.SHL.U32 R3, R22, 0x40, RZ ;  /* 0x0000004016037824 */ /* 0x000fe200078e00ff */
[----:B------:R-:W-:Y:S02]  /*0bf0*/  LEA.HI R17, R16, R16, RZ, 0x1 ;  /* 0x0000001010117211 */ /* 0x000fe400078f08ff */
[----:B------:R-:W-:Y:S02]  /*0c00*/  LEA.HI.X R11, R2, c[0x0][0x164], R0, 0x1, P0 ;  /* 0x00005900020b7a11 */ /* 0x000fe400000f0c00 */
[----:B------:R-:W-:-:S02]  /*0c10*/  LOP3.LUT R0, R3, 0xc0, RZ, 0xc0, !PT ;  /* 0x000000c003007812 */ /* 0x000fc400078ec0ff */
[--C-:B------:R-:W-:Y:S02]  /*0c20*/  SHF.R.S32.HI R5, RZ, 0x1, R17.reuse ;  /* 0x00000001ff057819 */ /* 0x100fe40000011411 */
[----:B------:R-:W-:Y:S02]  /*0c30*/  SHF.R.U32.HI R3, RZ, 0x3, R0 ;  /* 0x00000003ff037819 */ /* 0x000fe40000011600 */
[----:B------:R-:W-:Y:S02]  /*0c40*/  LOP3.LUT R0, R0, 0x18, R56, 0xf8, !PT ;  /* 0x0000001800007812 */ /* 0x000fe400078ef838 */
[----:B------:R-:W-:Y:S02]  /*0c50*/  SHF.R.S32.HI R2, RZ, 0x1f, R17 ;  /* 0x0000001fff027819 */ /* 0x000fe40000011411 */
[----:B------:R-:W-:Y:S02]  /*0c60*/  LOP3.LUT R6, R0, R3, RZ, 0x3c, !PT ;  /* 0x0000000300067212 */ /* 0x000fe400078e3cff */
[----:B------:R-:W-:Y:S01]  /*0c70*/  LEA.HI R0, R2, R5, RZ, 0x2 ;  /* 0x0000000502007211 */ /* 0x000fe200078f10ff */
[----:B------:R1:W2:Y:S01]  /*0c80*/  SHFL.IDX PT, R3, R11, RZ, 0x1c1f ;  /* 0x001c1fff0b037589 */ /* 0x0002a200000e0000 */
[----:B------:R-:W-:-:S02]  /*0c90*/  ISETP.GE.AND P0, PT, R15, UR4, PT ;  /* 0x000000040f007c0c */ /* 0x000fc4000bf06270 */
[----:B------:R-:W-:Y:S01]  /*0ca0*/  LOP3.LUT R4, R0, 0xfffffffc, RZ, 0xc0, !PT ;  /* 0xfffffffc00047812 */ /* 0x000fe200078ec0ff */
[----:B------:R1:W3:Y:S01]  /*0cb0*/  SHFL.IDX PT, R2, R12, RZ, 0x1c1f ;  /* 0x001c1fff0c027589 */ /* 0x0002e200000e0000 */
[----:B------:R-:W-:-:S03]  /*0cc0*/  LOP3.LUT R0, R7, 0x7fffffe, RZ, 0xc0, !PT ;  /* 0x07fffffe07007812 */ /* 0x000fc600078ec0ff */
[----:B------:R-:W-:Y:S02]  /*0cd0*/  IMAD.IADD R21, R5, 0x1, -R4 ;  /* 0x0000000105157824 */ /* 0x000fe400078e0a04 */
[----:B------:R-:W-:Y:S02]  /*0ce0*/  IMAD.IADD R0, R13, 0x1, -R0 ;  /* 0x000000010d007824 */ /* 0x000fe400078e0a00 */
[----:B------:R-:W-:Y:S01]  /*0cf0*/  IMAD.MOV.U32 R4, RZ, RZ, 0x10 ;  /* 0x00000010ff047424 */ /* 0x000fe200078e00ff */
[----:B------:R-:W-:Y:S01]  /*0d00*/  LOP3.LUT P1, RZ, R21, 0x2, RZ, 0xc0, !PT ;  /* 0x0000000215ff7812 */ /* 0x000fe2000782c0ff */
[----:B------:R-:W-:-:S03]  /*0d10*/  IMAD R0, R23, 0x8, R0 ;  /* 0x0000000817007824 */ /* 0x000fc600078e0200 */
[----:B------:R-:W-:Y:S01]  /*0d20*/  SEL R4, R4, 0xfffffff0, !P1 ;  /* 0xfffffff004047807 */ /* 0x000fe20004800000 */
[----:B------:R-:W-:Y:S02]  /*0d30*/  IMAD.U32 R221, R0, 0x20, R6 ;  /* 0x0000002000dd7824 */ /* 0x000fe400078e0006 */
[----:B------:R-:W-:Y:S01]  /*0d40*/  @!P2 IMAD.MOV.U32 R14, RZ, RZ, R25 ;  /* 0x000000ffff0ea224 */ /* 0x000fe200078e0019 */
[----:B------:R-:W-:Y:S05]  /*0d50*/  @P0 BRA `(.L_x_5) ;  /* 0x000000e000000947 */ /* 0x000fea0003800000 */
[----:B-123--:R-:W-:Y:S01]  /*0d60*/  SHF.R.S32.HI R5, RZ, 0x1f, R18 ;  /* 0x0000001fff057819 */ /* 0x00efe20000011412 */
[----:B------:R-:W-:Y:S01]  /*0d70*/  IMAD.WIDE R8, R56, 0x2, R2 ;  /* 0x0000000238087825 */ /* 0x000fe200078e0202 */
[----:B------:R-:W-:Y:S02]  /*0d80*/  SHF.R.S32.HI R0, RZ, 0x1f, R55 ;  /* 0x0000001fff007819 */ /* 0x000fe40000011437 */
[----:B------:R-:W-:Y:S02]  /*0d90*/  LEA.HI R5, R5, R18, RZ, 0x3 ;  /* 0x0000001205057211 */ /* 0x000fe400078f18ff */
[----:B------:R-:W-:-:S02]  /*0da0*/  LEA.HI R0, R0, R55, RZ, 0x3 ;  /* 0x0000003700007211 */ /* 0x000fc400078f18ff */
[----:B------:R-:W-:Y:S02]  /*0db0*/  LOP3.LUT R5, R5, 0xfffffff8, RZ, 0xc0, !PT ;  /* 0xfffffff805057812 */ /* 0x000fe400078ec0ff */
[----:B------:R-:W-:Y:S01]  /*0dc0*/  LOP3.LUT R10, R0, 0xfffffff8, RZ, 0xc0, !PT ;  /* 0xfffffff8000a7812 */ /* 0x000fe200078ec0ff */
[----:B------:R-:W-:Y:S02]  /*0dd0*/  IMAD.SHL.U32 R0, R221, 0x2, RZ ;  /* 0x00000002dd007824 */ /* 0x000fe400078e00ff */
[----:B------:R-:W-:-:S03]  /*0de0*/  IMAD.WIDE R6, R5, 0x2, R2 ;  /* 0x0000000205067825 */ /* 0x000fc600078e0202 */
[----:B------:R-:W-:Y:S01]  /*0df0*/  @!PT LDS RZ, [RZ] ;  /* 0x00000000fffff984 */ /* 0x000fe20000000800 */
[----:B------:R1:W-:Y:S01]  /*0e00*/  LDGSTS.E.BYPASS.LTC128B.128 [R0+0x6100], [R8.64], !P5 ;  /* 0x0610000008007fae */ /* 0x0003e2000e901d46 */
[----:B------:R-:W-:-:S03]  /*0e10*/  IMAD.WIDE R2, R10, 0x2, R2 ;  /* 0x000000020a027825 */ /* 0x000fc600078e0202 */
[----:B------:R1:W-:Y:S04]  /*0e20*/  LDGSTS.E.BYPASS.LTC128B.128 [R0+0x8100], [R6.64], !P4 ;  /* 0x0810000006007fae */ /* 0x0003e8000e101d46 */
[----:B------:R1:W-:Y:S02]  /*0e30*/  LDGSTS.E.BYPASS.LTC128B.128 [R0+0xa100], [R2.64], !P3 ;  /* 0x0a10000002007fae */ /* 0x0003e4000d901d46 */
.L_x_5:
[----:B-123--:R-:W-:Y:S05]  /*0e40*/  BSYNC B0 ;  /* 0x0000000000007941 */ /* 0x00efea0003800000 */
.L_x_4:
[----:B------:R-:W-:Y:S01]  /*0e50*/  IADD3 R0, R15, 0x20, RZ ;  /* 0x000000200f007810 */ /* 0x000fe20007ffe0ff */
[----:B------:R1:W2:Y:S01]  /*0e60*/  SHFL.IDX PT, R3, R11, 0x1, 0x1c1f ;  /* 0x003c1f000b037f89 */ /* 0x0002a200000e0000 */
[----:B------:R-:W-:Y:S02]  /*0e70*/  BSSY B0, `(.L_x_6) ;  /* 0x0000012000007945 */ /* 0x000fe40003800000 */
[----:B------:R-:W-:Y:S01]  /*0e80*/  ISETP.GE.AND P0, PT, R0, UR4, PT ;  /* 0x0000000400007c0c */ /* 0x000fe2000bf06270 */
[----:B------:R1:W3:-:S12]  /*0e90*/  SHFL.IDX PT, R2, R12, 0x1, 0x1c1f ;  /* 0x003c1f000c027f89 */ /* 0x0002d800000e0000 */
[----:B------:R-:W-:Y:S05]  /*0ea0*/  @P0 BRA `(.L_x_7) ;  /* 0x000000e000000947 */ /* 0x000fea0003800000 */
[----:B------:R-:W-:Y:S01]  /*0eb0*/  SHF.R.S32.HI R5, RZ, 0x1f, R18 ;  /* 0x0000001fff057819 */ /* 0x000fe20000011412 */
[----:B--23--:R-:W-:Y:S01]  /*0ec0*/  IMAD.WIDE R8, R56, 0x2, R2 ;  /* 0x0000000238087825 */ /* 0x00cfe200078e0202 */
[----:B------:R-:W-:Y:S02]  /*0ed0*/  SHF.R.S32.HI R0, RZ, 0x1f, R55 ;  /* 0x0000001fff007819 */ /* 0x000fe40000011437 */
[----:B------:R-:W-:Y:S02]  /*0ee0*/  LEA.HI R5, R5, R18, RZ, 0x3 ;  /* 0x0000001205057211 */ /* 0x000fe400078f18ff */
[----:B------:R-:W-:Y:S02]  /*0ef0*/  LEA.HI R0, R0, R55, RZ, 0x3 ;  /* 0x0000003700007211 */ /* 0x000fe400078f18ff */
[----:B------:R-:W-:Y:S02]  /*0f00*/  LOP3.LUT R5, R5, 0xfffffff8, RZ, 0xc0, !PT ;  /* 0xfffffff805057812 */ /* 0x000fe400078ec0ff */
[----:B------:R-:W-:Y:S01]  /*0f10*/  LOP3.LUT R10, R0, 0xfffffff8, RZ, 0xc0, !PT ;  /* 0xfffffff8000a7812 */ /* 0x000fe200078ec0ff */
[----:B------:R-:W-:-:S02]  /*0f20*/  IMAD.SHL.U32 R0, R221, 0x2, RZ ;  /* 0x00000002dd007824 */ /* 0x000fc400078e00ff */
[----:B------:R-:W-:-:S03]  /*0f30*/  IMAD.WIDE R6, R5, 0x2, R2 ;  /* 0x0000000205067825 */ /* 0x000fc600078e0202 */
[----:B------:R-:W-:Y:S01]  /*0f40*/  @!PT LDS RZ, [RZ] ;  /* 0x00000000fffff984 */ /* 0x000fe20000000800 */
[----:B------:R2:W-:Y:S01]  /*0f50*/  LDGSTS.E.BYPASS.LTC128B.128 [R0+0x6900], [R8.64], !P5 ;  /* 0x0690000008007fae */ /* 0x0005e2000e901d46 */
[----:B------:R-:W-:-:S03]  /*0f60*/  IMAD.WIDE R2, R10, 0x2, R2 ;  /* 0x000000020a027825 */ /* 0x000fc600078e0202 */
[----:B------:R2:W-:Y:S04]  /*0f70*/  LDGSTS.E.BYPASS.LTC128B.128 [R0+0x8900], [R6.64], !P4 ;  /* 0x0890000006007fae */ /* 0x0005e8000e101d46 */
[----:B------:R2:W-:Y:S02]  /*0f80*/  LDGSTS.E.BYPASS.LTC128B.128 [R0+0xa900], [R2.64], !P3 ;  /* 0x0a90000002007fae */ /* 0x0005e4000d901d46 */
.L_x_7:
[----:B------:R-:W-:Y:S05]  /*0f90*/  BSYNC B0 ;  /* 0x0000000000007941 */ /* 0x000fea0003800000 */
.L_x_6:
[----:B--2---:R-:W-:Y:S01]  /*0fa0*/  IADD3 R0, R15, 0x40, RZ ;  /* 0x000000400f007810 */ /* 0x004fe20007ffe0ff */
[----:B------:R2:W4:Y:S01]  /*0fb0*/  SHFL.IDX PT, R3, R11, 0x2, 0x1c1f ;  /* 0x005c1f000b037f89 */ /* 0x00052200000e0000 */
[----:B------:R-:W-:Y:S02]  /*0fc0*/  BSSY B0, `(.L_x_8) ;  /* 0x0000012000007945 */ /* 0x000fe40003800000 */
[----:B------:R-:W-:Y:S01]  /*0fd0*/  ISETP.GE.AND P0, PT, R0, UR4, PT ;  /* 0x0000000400007c0c */ /* 0x000fe2000bf06270 */
[----:B---3--:R2:W3:-:S12]  /*0fe0*/  SHFL.IDX PT, R2, R12, 0x2, 0x1c1f ;  /* 0x005c1f000c027f89 */ /* 0x0084d800000e0000 */
[----:B------:R-:W-:Y:S05]  /*0ff0*/  @P0 BRA `(.L_x_9) ;  /* 0x000000e000000947 */ /* 0x000fea0003800000 */
[----:B------:R-:W-:Y:S01]  /*1000*/  SHF.R.S32.HI R5, RZ, 0x1f, R18 ;  /* 0x0000001fff057819 */ /* 0x000fe20000011412 */
[----:B---34-:R-:W-:Y:S01]  /*1010*/  IMAD.WIDE R8, R56, 0x2, R2 ;  /* 0x0000000238087825 */ /* 0x018fe200078e0202 */
        /* <DEDUP_REMOVED lines=12> */
.L_x_9:
[----:B------:R-:W-:Y:S05]  /*10e0*/  BSYNC B0 ;  /* 0x0000000000007941 */ /* 0x000fea0003800000 */
.L_x_8:
[----:B---3--:R-:W-:Y:S01]  /*10f0*/  IMAD.MOV.U32 R0, RZ, RZ, c[0x0][0x2b8] ;  /* 0x0000ae00ff007624 */ /* 0x008fe200078e00ff */
[----:B------:R-:W-:Y:S01]  /*1100*/  IADD3 R152, R200, -0x1, RZ ;  /* 0xffffffffc8987810 */ /* 0x000fe20007ffe0ff */
[----:B------:R-:W-:Y:S01]  /*1110*/  SHFL.IDX PT, R2, R12, 0x3, 0x1c1f ;  /* 0x007c1f000c027f89 */ /* 0x000fe200000e0000 */
[----:B-----5:R-:W-:Y:S01]  /*1120*/  SHF.R.S32.HI R5, RZ, 0x1f, R14 ;  /* 0x0000001fff057819 */ /* 0x020fe2000001140e */
[----:B------:R-:W-:Y:S01]  /*1130*/  IMAD.WIDE.U32 R162, R14, c[0x0][0x2b0], RZ ;  /* 0x0000ac000ea27a25 */ /* 0x000fe200078e00ff */
[----:B------:R-:W-:Y:S01]  /*1140*/  ISETP.NE.AND P0, PT, R0, 0x1, PT ;  /* 0x000000010000780c */ /* 0x000fe20003f05270 */
[----:B----4-:R-:W3:Y:S01]  /*1150*/  SHFL.IDX PT, R3, R11, 0x3, 0x1c1f ;  /* 0x007c1f000b037f89 */ /* 0x010ee200000e0000 */
[----:B------:R-:W-:Y:S01]  /*1160*/  IADD3 R7, R15, 0x60, RZ ;  /* 0x000000600f077810 */ /* 0x000fe20007ffe0ff */
[----:B------:R-:W-:Y:S01]  /*1170*/  IMAD R0, R152, 0x40, R245 ;  /* 0x0000004098007824 */ /* 0x000fe200078e02f5 */
[----:B------:R-:W-:Y:S01]  /*1180*/  SHF.R.S32.HI R9, RZ, 0x1f, R55 ;  /* 0x0000001fff097819 */ /* 0x000fe20000011437 */
[----:B------:R-:W-:Y:S01]  /*1190*/  IMAD R5, R5, c[0x0][0x2b0], RZ ;  /* 0x0000ac0005057a24 */ /* 0x000fe200078e02ff */
[----:B------:R-:W-:Y:S01]  /*11a0*/  ISETP.GE.AND P2, PT, R7, UR4, PT ;  /* 0x0000000407007c0c */ /* 0x000fe2000bf46270 */
[C---:B------:R-:W-:Y:S01]  /*11b0*/  IMAD.IADD R10, R0.reuse, 0x1, R252 ;  /* 0x00000001000a7824 */ /* 0x040fe200078e02fc */
[----:B------:R-:W-:Y:S01]  /*11c0*/  ISETP.GE.AND P6, PT, R0, R138, PT ;  /* 0x0000008a0000720c */ /* 0x000fe20003fc6270 */
[----:B------:R-:W-:Y:S01]  /*11d0*/  IMAD R8, R14, c[0x0][0x2b4], R5 ;  /* 0x0000ad000e087a24 */ /* 0x000fe200078e0205 */
[----:B------:R-:W-:Y:S01]  /*11e0*/  LEA.HI R9, R9, R55, RZ, 0x3 ;  /* 0x0000003709097211 */ /* 0x000fe200078f18ff */
[----:B------:R-:W-:Y:S01]  /*11f0*/  IMAD.MOV.U32 R0, RZ, RZ, R10 ;  /* 0x000000ffff007224 */ /* 0x000fe200078e000a */
[----:B------:R-:W-:Y:S01]  /*1200*/  ISETP.GT.OR P6, PT, R245, 0x3f, P6 ;  /* 0x0000003ff500780c */ /* 0x000fe200037c4670 */
[----:B------:R-:W-:Y:S01]  /*1210*/  @P0 IMAD.HI.U32 R6, R10, c[0x0][0x2bc], RZ ;  /* 0x0000af000a060a27 */ /* 0x000fe200078e00ff */
[----:B------:R-:W-:Y:S01]  /*1220*/  LOP3.LUT R186, R9, 0xfffffff8, RZ, 0xc0, !PT ;  /* 0xfffffff809ba7812 */ /* 0x000fe200078ec0ff */
[----:B------:R-:W-:Y:S02]  /*1230*/  STL.64 [R1+0x8], R162 ;  /* 0x000008a201007387 */ /* 0x000fe40000100a00 */
[----:B------:R-:W-:Y:S01]  /*1240*/  IMAD.SHL.U32 R221, R221, 0x2, RZ ;  /* 0x00000002dddd7824 */ /* 0x000fe200078e00ff */
[----:B------:R-:W-:Y:S01]  /*1250*/  @P0 SHF.R.U32.HI R0, RZ, c[0x0][0x2c0], R6 ;  /* 0x0000b000ff000a19 */ /* 0x000fe20000011606 */
[----:B------:R-:W-:Y:S01]  /*1260*/  IMAD.IADD R160, R163, 0x1, R8 ;  /* 0x00000001a3a07824 */ /* 0x000fe200078e0208 */
[----:B------:R-:W-:Y:S01]  /*1270*/  SHF.R.S32.HI R6, RZ, 0x1f, R18 ;  /* 0x0000001fff067819 */ /* 0x000fe20000011412 */
[----:B------:R-:W-:-:S03]  /*1280*/  IMAD.MOV.U32 R222, RZ, RZ, RZ ;  /* 0x000000ffffde7224 */ /* 0x000fc600078e00ff */
[----:B------:R-:W-:Y:S01]  /*1290*/  LEA.HI R5, R6, R18, RZ, 0x3 ;  /* 0x0000001206057211 */ /* 0x000fe200078f18ff */
[----:B---3--:R-:W-:-:S04]  /*12a0*/  @!P2 IMAD.WIDE R6, R56, 0x2, R2 ;  /* 0x000000023806a825 */ /* 0x008fc800078e0202 */
[----:B------:R-:W-:Y:S01]  /*12b0*/  IMAD.WIDE.U32 R158, R251, c[0x0][0x1e8], RZ ;  /* 0x00007a00fb9e7a25 */ /* 0x000fe200078e00ff */
[----:B------:R-:W-:Y:S01]  /*12c0*/  LOP3.LUT R185, R5, 0xfffffff8, RZ, 0xc0, !PT ;  /* 0xfffffff805b97812 */ /* 0x000fe200078ec0ff */
[----:B------:R-:W-:Y:S01]  /*12d0*/  @!PT LDS RZ, [RZ] ;  /* 0x00000000fffff984 */ /* 0x000fe20000000800 */
[----:B------:R3:W-:Y:S01]  /*12e0*/  @!P2 LDGSTS.E.BYPASS.LTC128B.128 [R221+0x7900], [R6.64], !P5 ;  /* 0x0790000006ddafae */ /* 0x0007e2000e901d46 */
[----:B------:R-:W-:-:S03]  /*12f0*/  @!P6 IADD3 R5, P1, R0, R162, RZ ;  /* 0x000000a20005e210 */ /* 0x000fc60007f3e0ff */
[----:B------:R-:W-:-:S04]  /*1300*/  @!P2 IMAD.WIDE R8, R185, 0x2, R2 ;  /* 0x00000002b908a825 */ /* 0x000fc800078e0202 */
[----:B------:R-:W-:Y:S01]  /*1310*/  IMAD R138, R152, -0x40, R138 ;  /* 0xffffffc0988a7824 */ /* 0x000fe200078e028a */
[----:B------:R4:W-:Y:S01]  /*1320*/  @!P2 LDGSTS.E.BYPASS.LTC128B.128 [R221+0x9900], [R8.64], !P4 ;  /* 0x0990000008ddafae */ /* 0x0009e2000e101d46 */
[----:B------:R-:W-:Y:S01]  /*1330*/  @!P2 IMAD.WIDE R2, R186, 0x2, R2 ;  /* 0x00000002ba02a825 */ /* 0x000fe200078e0202 */
[----:B------:R-:W-:-:S03]  /*1340*/  SHF.R.S32.HI R14, RZ, 0x4, R19 ;  /* 0x00000004ff0e7819 */ /* 0x000fc60000011413 */
[----:B------:R-:W-:Y:S01]  /*1350*/  IMAD.WIDE.U32 R26, R251, c[0x0][0x210], RZ ;  /* 0x00008400fb1a7a25 */ /* 0x000fe200078e00ff */
[----:B------:R1:W-:Y:S04]  /*1360*/  @!P2 LDGSTS.E.BYPASS.LTC128B.128 [R221+0xb900], [R2.64], !P3 ;  /* 0x0b90000002ddafae */ /* 0x0003e8000d901d46 */
[----:B------:R-:W0:Y:S01]  /*1370*/  LDGDEPBAR ;  /* 0x00000000000079af */ /* 0x000e220000000000 */
[----:B-12---:R-:W-:Y:S02]  /*1380*/  LOP3.LUT R12, R24, 0xfffffff8, RZ, 0xc0, !PT ;  /* 0xfffffff8180c7812 */ /* 0x006fe400078ec0ff */
[----:B------:R-:W-:Y:S01]  /*1390*/  SHF.R.S32.HI R11, RZ, 0x1f, R16 ;  /* 0x0000001fff0b7819 */ /* 0x000fe20000011410 */
[----:B------:R-:W-:Y:S01]  /*13a0*/  STL [R1+0x1c], R160 ;  /* 0x00001ca001007387 */ /* 0x000fe20000100800 */
[----:B---3--:R-:W-:-:S02]  /*13b0*/  @!P6 LEA.HI.X.SX32 R7, R0, R160, 0x1, P1 ;  /* 0x000000a00007e211 */ /* 0x008fc400008f0eff */
[----:B------:R-:W-:-:S04]  /*13c0*/  @!P6 LEA R6, P1, R5, c[0x0][0x2a0], 0x2 ;  /* 0x0000a8000506ea11 */ /* 0x000fc800078210ff */
[----:B------:R-:W-:Y:S01]  /*13d0*/  @!P6 LEA.HI.X R7, R5, c[0x0][0x2a4], R7, 0x2, P1 ;  /* 0x0000a9000507ea11 */ /* 0x000fe200008f1407 */
[----:B------:R-:W-:Y:S06]  /*13e0*/  BAR.SYNC.DEFER_BLOCKING 0x0 ;  /* 0x0000000000007b1d */ /* 0x000fec0000010000 */
[----:B------:R-:W2:Y:S01]  /*13f0*/  @!P6 LDG.E R222, [R6.64] ;  /* 0x0000000606dee981 */ /* 0x000ea2000c1e1900 */
[----:B------:R-:W-:Y:S01]  /*1400*/  IMAD.MOV R0, RZ, RZ, -R0 ;  /* 0x000000ffff007224 */ /* 0x000fe200078e0a00 */
[----:B----4-:R-:W-:Y:S01]  /*1410*/  SHF.R.S32.HI R9, RZ, 0x1f, R251 ;  /* 0x0000001fff097819 */ /* 0x010fe200000114fb */
[----:B------:R-:W-:Y:S01]  /*1420*/  IMAD.IADD R54, R138, 0x1, -R13 ;  /* 0x000000018a367824 */ /* 0x000fe200078e0a0d */
[----:B------:R-:W-:Y:S01]  /*1430*/  ISETP.GE.AND P3, PT, R56, c[0x0][0x1d4], PT ;  /* 0x0000750038007a0c */ /* 0x000fe20003f66270 */
[----:B------:R-:W-:Y:S01]  /*1440*/  IMAD R223, R0, c[0x0][0x2b8], R10 ;  /* 0x0000ae0000df7a24 */ /* 0x000fe200078e020a */
[----:B------:R-:W-:Y:S01]  /*1450*/  ISETP.GE.AND P2, PT, R18, c[0x0][0x1d4], PT ;  /* 0x0000750012007a0c */ /* 0x000fe20003f46270 */
[----:B------:R-:W-:Y:S01]  /*1460*/  IMAD.IADD R12, R172, 0x1, -R12 ;  /* 0x00000001ac0c7824 */ /* 0x000fe200078e0a0c */
[----:B------:R-:W-:Y:S01]  /*1470*/  ISETP.GE.AND P5, PT, R54, 0x1, PT ;  /* 0x000000013600780c */ /* 0x000fe20003fa6270 */
[----:B------:R-:W-:Y:S01]  /*1480*/  IMAD.WIDE.U32 R2, R223, c[0x0][0x1e0], RZ ;  /* 0x00007800df027a25 */ /* 0x000fe200078e00ff */
[----:B------:R-:W-:Y:S01]  /*1490*/  SHF.R.S32.HI R5, RZ, 0x1f, R223 ;  /* 0x0000001fff057819 */ /* 0x000fe200000114df */
[----:B------:R-:W-:Y:S01]  /*14a0*/  STL.64 [R1], R158 ;  /* 0x0000009e01007387 */ /* 0x000fe20000100a00 */
[----:B------:R-:W-:-:S02]  /*14b0*/  LEA.HI R13, R12, R12, RZ, 0x1 ;  /* 0x0000000c0c0d7211 */ /* 0x000fc400078f08ff */
[----:B------:R-:W-:Y:S01]  /*14c0*/  ISETP.GT.AND P6, PT, R54, 0x20, PT ;  /* 0x000000203600780c */ /* 0x000fe20003fc4270 */
[C---:B------:R-:W-:Y:S01]  /*14d0*/  IMAD R0, R5.reuse, c[0x0][0x1e0], RZ ;  /* 0x0000780005007a24 */ /* 0x040fe200078e02ff */
[----:B------:R-:W-:Y:S01]  /*14e0*/  SHF.R.S32.HI R156, RZ, 0x1f, R56 ;  /* 0x0000001fff9c7819 */ /* 0x000fe20000011438 */
[----:B------:R-:W-:Y:S01]  /*14f0*/  IMAD R5, R5, c[0x0][0x208], RZ ;  /* 0x0000820005057a24 */ /* 0x000fe200078e02ff */
[----:B------:R-:W-:Y:S01]  /*1500*/  SHF.R.S32.HI R155, RZ, 0x1f, R185 ;  /* 0x0000001fff9b7819 */ /* 0x000fe200000114b9 */
[C---:B------:R-:W-:Y:S01]  /*1510*/  IMAD R0, R223.reuse, c[0x0][0x1e4], R0 ;  /* 0x00007900df007a24 */ /* 0x040fe200078e0200 */
[----:B------:R-:W-:Y:S01]  /*1520*/  SHF.R.S32.HI R154, RZ, 0x1f, R186 ;  /* 0x0000001fff9a7819 */ /* 0x000fe200000114ba */
[----:B------:R-:W-:Y:S02]  /*1530*/  IMAD R5, R223, c[0x0][0x20c], R5 ;  /* 0x00008300df057a24 */ /* 0x000fe400078e0205 */
[----:B------:R-:W-:Y:S02]  /*1540*/  IMAD.IADD R3, R3, 0x1, R0 ;  /* 0x0000000103037824 */ /* 0x000fe400078e0200 */
[----:B------:R-:W-:-:S04]  /*1550*/  IMAD R0, R9, c[0x0][0x1e8], RZ ;  /* 0x00007a0009007a24 */ /* 0x000fc800078e02ff */
[----:B------:R-:W-:-:S04]  /*1560*/  IMAD R0, R251, c[0x0][0x1ec], R0 ;  /* 0x00007b00fb007a24 */ /* 0x000fc800078e0200 */
[----:B------:R-:W-:-:S05]  /*1570*/  IMAD.IADD R157, R159, 0x1, R0 ;  /* 0x000000019f9d7824 */ /* 0x000fca00078e0200 */
[----:B------:R-:W-:Y:S04]  /*1580*/  STL [R1+0x18], R157 ;  /* 0x0000189d01007387 */ /* 0x000fe80000100800 */
[----:B------:R-:W-:Y:S01]  /*1590*/  STL.64 [R1+0x10], R26 ;  /* 0x0000101a01007387 */ /* 0x000fe20000100a00 */
[----:B--2---:R-:W-:Y:S01]  /*15a0*/  SHF.R.S32.HI R10, RZ, 0x1f, R222 ;  /* 0x0000001fff0a7819 */ /* 0x004fe200000114de */
[----:B------:R-:W-:-:S04]  /*15b0*/  IMAD.WIDE.U32 R6, R222, c[0x0][0x1f0], R2 ;  /* 0x00007c00de067a25 */ /* 0x000fc800078e0002 */
[----:B------:R-:W-:Y:S01]  /*15c0*/  IMAD R8, R10, c[0x0][0x1f0], RZ ;  /* 0x00007c000a087a24 */ /* 0x000fe200078e02ff */
[----:B------:R-:W-:Y:S01]  /*15d0*/  IADD3 R0, P1, R158, R6, RZ ;  /* 0x000000069e007210 */ /* 0x000fe20007f3e0ff */
[----:B------:R-:W-:-:S04]  /*15e0*/  IMAD.WIDE.U32 R2, R223, c[0x0][0x208], RZ ;  /* 0x00008200df027a25 */ /* 0x000fc800078e00ff */
[C---:B------:R-:W-:Y:S02]  /*15f0*/  IMAD R8, R222.reuse, c[0x0][0x1f4], R8 ;  /* 0x00007d00de087a24 */ /* 0x040fe400078e0208 */
[----:B------:R-:W-:Y:S01]  /*1600*/  IMAD.IADD R3, R3, 0x1, R5 ;  /* 0x0000000103037824 */ /* 0x000fe200078e0205 */
[----:B------:R-:W-:Y:S02]  /*1610*/  LOP3.LUT R5, R17, 0x7fffffe, RZ, 0xc0, !PT ;  /* 0x07fffffe11057812 */ /* 0x000fe400078ec0ff */
[----:B------:R-:W-:Y:S01]  /*1620*/  IADD3.X R6, R157, R7, R8, P1, !PT ;  /* 0x000000079d067210 */ /* 0x000fe20000ffe408 */
[----:B------:R-:W-:Y:S01]  /*1630*/  IMAD.WIDE.U32 R2, R222, c[0x0][0x218], R2 ;  /* 0x00008600de027a25 */ /* 0x000fe200078e0002 */
[----:B------:R-:W-:Y:S02]  /*1640*/  LEA R15, P1, R0, c[0x0][0x1c8], 0x1 ;  /* 0x00007200000f7a11 */ /* 0x000fe400078208ff */
[----:B------:R-:W-:Y:S01]  /*1650*/  LEA.HI R8, R19, R14, RZ, 0x1 ;  /* 0x0000000e13087211 */ /* 0x000fe200078f08ff */
[----:B------:R-:W-:Y:S01]  /*1660*/  IMAD.IADD R137, R16, 0x1, -R5 ;  /* 0x0000000110897824 */ /* 0x000fe200078e0a05 */
[----:B------:R-:W-:Y:S01]  /*1670*/  LEA.HI.X R20, R0, c[0x0][0x1cc], R6, 0x1, P1 ;  /* 0x0000730000147a11 */ /* 0x000fe200008f0c06 */
[----:B------:R-:W-:Y:S01]  /*1680*/  IMAD R0, R9, c[0x0][0x210], RZ ;  /* 0x0000840009007a24 */ /* 0x000fe200078e02ff */
[----:B------:R-:W-:Y:S01]  /*1690*/  SHFL.IDX PT, R6, R15, RZ, 0x1c1f ;  /* 0x001c1fff0f067589 */ /* 0x000fe200000e0000 */
[----:B------:R-:W-:-:S02]  /*16a0*/  LOP3.LUT R8, R8, 0xfffffffe, RZ, 0xc0, !PT ;  /* 0xfffffffe08087812 */ /* 0x000fc400078ec0ff */
[----:B------:R-:W-:Y:S01]  /*16b0*/  IMAD R5, R251, c[0x0][0x214], R0 ;  /* 0x00008500fb057a24 */ /* 0x000fe200078e0200 */
[----:B------:R-:W1:Y:S01]  /*16c0*/  SHFL.IDX PT, R7, R20, RZ, 0x1c1f ;  /* 0x001c1fff14077589 */ /* 0x000e6200000e0000 */
[----:B------:R-:W-:Y:S01]  /*16d0*/  IMAD R0, R10, c[0x0][0x218], RZ ;  /* 0x000086000a007a24 */ /* 0x000fe200078e02ff */
[----:B------:R-:W-:Y:S01]  /*16e0*/  LEA.HI R19, R11, R16, RZ, 0x3 ;  /* 0x000000100b137211 */ /* 0x000fe200078f18ff */
[----:B------:R-:W-:Y:S01]  /*16f0*/  IMAD.IADD R25, R27, 0x1, R5 ;  /* 0x000000011b197824 */ /* 0x000fe200078e0205 */
[----:B------:R-:W-:Y:S01]  /*1700*/  IADD3 R5, P1, R26, R2, RZ ;  /* 0x000000021a057210 */ /* 0x000fe20007f3e0ff */
[----:B------:R-:W-:Y:S01]  /*1710*/  IMAD R0, R222, c[0x0][0x21c], R0 ;  /* 0x00008700de007a24 */ /* 0x000fe200078e0200 */
[----:B------:R-:W-:Y:S01]  /*1720*/  LOP3.LUT R11, R13, 0x7fffffe, RZ, 0xc0, !PT ;  /* 0x07fffffe0d0b7812 */ /* 0x000fe200078ec0ff */
[----:B------:R-:W-:Y:S01]  /*1730*/  IMAD.IADD R14, R14, 0x1, -R8 ;  /* 0x000000010e0e7824 */ /* 0x000fe200078e0a08 */
[----:B------:R-:W-:Y:S02]  /*1740*/  STL [R1+0x20], R25 ;  /* 0x0000201901007387 */ /* 0x000fe40000100800 */
[----:B------:R-:W-:Y:S01]  /*1750*/  IADD3.X R10, R25, R3, R0, P1, !PT ;  /* 0x00000003190a7210 */ /* 0x000fe20000ffe400 */
[----:B------:R-:W-:Y:S01]  /*1760*/  IMAD.IADD R17, R12, 0x1, -R11 ;  /* 0x000000010c117824 */ /* 0x000fe200078e0a0b */
[----:B------:R-:W-:-:S03]  /*1770*/  LEA R0, P1, R5, c[0x0][0x1f8], 0x1 ;  /* 0x00007e0005007a11 */ /* 0x000fc600078208ff */
[----:B------:R-:W-:Y:S01]  /*1780*/  IMAD R17, R14, 0x8, R17 ;  /* 0x000000080e117824 */ /* 0x000fe200078e0211 */
[----:B------:R-:W-:Y:S01]  /*1790*/  LEA.HI.X R11, R5, c[0x0][0x1fc], R10, 0x1, P1 ;  /* 0x00007f00050b7a11 */ /* 0x000fe200008f0c0a */
[----:B------:R-:W2:Y:S01]  /*17a0*/  SHFL.IDX PT, R16, R0, RZ, 0x1c1f ;  /* 0x001c1fff00107589 */ /* 0x000ea200000e0000 */
[----:B------:R-:W-:Y:S01]  /*17b0*/  IMAD.SHL.U32 R5, R21, 0x40, RZ ;  /* 0x0000004015057824 */ /* 0x000fe200078e00ff */
[----:B------:R-:W-:Y:S02]  /*17c0*/  ISETP.GE.AND P1, PT, R55, c[0x0][0x1d4], PT ;  /* 0x0000750037007a0c */ /* 0x000fe40003f26270 */
[----:B------:R3:W-:Y:S02]  /*17d0*/  SHFL.IDX PT, R10, R0, 0x1, 0x1c1f ;  /* 0x003c1f00000a7f89 */ /* 0x0007e400000e0000 */
[----:B------:R-:W-:Y:S01]  /*17e0*/  LOP3.LUT R5, R5, 0xc0, RZ, 0xc0, !PT ;  /* 0x000000c005057812 */ /* 0x000fe200078ec0ff */
[--C-:B-1----:R-:W-:Y:S01]  /*17f0*/  @P5 IMAD.WIDE R8, R56, 0x2, R6.reuse ;  /* 0x0000000238085825 */ /* 0x102fe200078e0206 */
[----:B------:R-:W-:Y:S03]  /*1800*/  SHFL.IDX PT, R12, R11, RZ, 0x1c1f ;  /* 0x001c1fff0b0c7589 */ /* 0x000fe600000e0000 */
[--C-:B------:R-:W-:Y:S01]  /*1810*/  @P5 IMAD.WIDE R2, R185, 0x2, R6.reuse ;  /* 0x00000002b9025825 */ /* 0x100fe200078e0206 */
[----:B------:R1:W-:Y:S03]  /*1820*/  @P5 LDGSTS.E.BYPASS.LTC128B.128 [R221+0x3100], [R8.64], !P3 ;  /* 0x0310000008dd5fae */ /* 0x0003e6000d901d46 */
[----:B------:R-:W-:Y:S01]  /*1830*/  @P5 IMAD.WIDE R6, R186, 0x2, R6 ;  /* 0x00000002ba065825 */ /* 0x000fe200078e0206 */
[----:B------:R4:W-:Y:S04]  /*1840*/  @P5 LDGSTS.E.BYPASS.LTC128B.128 [R221+0x4100], [R2.64], !P2 ;  /* 0x0410000002dd5fae */ /* 0x0009e8000d101d46 */
[----:B------:R2:W-:Y:S04]  /*1850*/  @P5 LDGSTS.E.BYPASS.LTC128B.128 [R221+0x5100], [R6.64], !P1 ;  /* 0x0510000006dd5fae */ /* 0x0005e8000c901d46 */
[----:B------:R-:W-:Y:S01]  /*1860*/  SHFL.IDX PT, R11, R11, 0x1, 0x1c1f ;  /* 0x003c1f000b0b7f89 */ /* 0x000fe200000e0000 */
[----:B---3--:R-:W-:-:S04]  /*1870*/  SHF.R.S32.HI R0, RZ, 0x1, R13 ;  /* 0x00000001ff007819 */ /* 0x008fc8000001140d */
[C---:B------:R-:W-:Y:S01]  /*1880*/  LOP3.LUT P4, RZ, R0.reuse, 0x2, RZ, 0xc0, !PT ;  /* 0x0000000200ff7812 */ /* 0x040fe2000788c0ff */
[----:B------:R-:W-:-:S05]  /*1890*/  IMAD.SHL.U32 R0, R0, 0x40, RZ ;  /* 0x0000004000007824 */ /* 0x000fca00078e00ff */
[----:B------:R-:W-:Y:S01]  /*18a0*/  LOP3.LUT R0, R0, 0xc0, RZ, 0xc0, !PT ;  /* 0x000000c000007812 */ /* 0x000fe200078ec0ff */
[----:B-1----:R-:W-:Y:S02]  /*18b0*/  IMAD.SHL.U32 R8, R14, 0x8, RZ ;  /* 0x000000080e087824 */ /* 0x002fe400078e00ff */
[----:B------:R-:W-:Y:S01]  /*18c0*/  IMAD.SHL.U32 R9, R22, 0x8, RZ ;  /* 0x0000000816097824 */ /* 0x000fe200078e00ff */
[----:B----4-:R1:W-:Y:S02]  /*18d0*/  SHFL.IDX PT, R2, R15, 0x1, 0x1c1f ;  /* 0x003c1f000f027f89 */ /* 0x0103e400000e0000 */
[----:B------:R-:W-:Y:S02]  /*18e0*/  LOP3.LUT R8, R5, 0x8, R8, 0xf8, !PT ;  /* 0x0000000805087812 */ /* 0x000fe400078ef808 */
[----:B------:R-:W-:Y:S01]  /*18f0*/  SHF.R.U32.HI R5, RZ, 0x3, R5 ;  /* 0x00000003ff057819 */ /* 0x000fe20000011605 */
[----:B------:R-:W3:Y:S03]  /*1900*/  SHFL.IDX PT, R3, R20, 0x1, 0x1c1f ;  /* 0x003c1f0014037f89 */ /* 0x000ee600000e0000 */
[----:B------:R-:W-:-:S02]  /*1910*/  LOP3.LUT R136, R8, R5, RZ, 0x3c, !PT ;  /* 0x0000000508887212 */ /* 0x000fc400078e3cff */
[----:B------:R-:W-:Y:S02]  /*1920*/  LOP3.LUT R5, R0, 0x8, R9, 0xf8, !PT ;  /* 0x0000000800057812 */ /* 0x000fe400078ef809 */
[----:B------:R-:W-:-:S04]  /*1930*/  SHF.R.U32.HI R0, RZ, 0x3, R0 ;  /* 0x00000003ff007819 */ /* 0x000fc80000011600 */
[----:B------:R-:W-:Y:S01]  /*1940*/  LOP3.LUT R5, R5, R0, RZ, 0x3c, !PT ;  /* 0x0000000005057212 */ /* 0x000fe200078e3cff */
[----:B------:R-:W-:-:S05]  /*1950*/  IMAD.SHL.U32 R0, R19, 0x20, RZ ;  /* 0x0000002013007824 */ /* 0x000fca00078e00ff */
[----:B------:R-:W-:Y:S01]  /*1960*/  LOP3.LUT R57, R0, 0xffffff00, RZ, 0xc0, !PT ;  /* 0xffffff0000397812 */ /* 0x000fe200078ec0ff */
[----:B-1----:R-:W-:-:S04]  /*1970*/  IMAD.WIDE R14, R56, 0x2, RZ ;  /* 0x00000002380e7825 */ /* 0x002fc800078e02ff */
[----:B------:R-:W-:Y:S01]  /*1980*/  IMAD R0, R23, 0x200, R57 ;  /* 0x0000020017007824 */ /* 0x000fe200078e0239 */
[----:B--2---:R-:W-:Y:S01]  /*1990*/  IADD3 R60, P5, R16, R14, RZ ;  /* 0x0000000e103c7210 */ /* 0x004fe20007fbe0ff */
[----:B---3--:R-:W-:-:S04]  /*19a0*/  @P6 IMAD.WIDE R6, R56, 0x2, R2 ;  /* 0x0000000238066825 */ /* 0x008fc800078e0202 */
[--C-:B------:R-:W-:Y:S01]  /*19b0*/  @P6 IMAD.WIDE R8, R185, 0x2, R2.reuse ;  /* 0x00000002b9086825 */ /* 0x100fe200078e0202 */
[----:B------:R1:W-:Y:S03]  /*19c0*/  @P6 LDGSTS.E.BYPASS.LTC128B.128 [R221+0x3900], [R6.64], !P3 ;  /* 0x0390000006dd6fae */ /* 0x0003e6000d901d46 */
[----:B------:R-:W-:Y:S01]  /*19d0*/  @P6 IMAD.WIDE R2, R186, 0x2, R2 ;  /* 0x00000002ba026825 */ /* 0x000fe200078e0202 */
[----:B------:R2:W-:Y:S03]  /*19e0*/  @P6 LDGSTS.E.BYPASS.LTC128B.128 [R221+0x4900], [R8.64], !P2 ;  /* 0x0490000008dd6fae */ /* 0x0005e6000d101d46 */
[----:B------:R-:W-:Y:S01]  /*19f0*/  IMAD.X R61, R12, 0x1, R15, P5 ;  /* 0x000000010c3d7824 */ /* 0x000fe200028e060f */
[----:B------:R3:W-:Y:S01]  /*1a00*/  @P6 LDGSTS.E.BYPASS.LTC128B.128 [R221+0x5900], [R2.64], !P1 ;  /* 0x0590000002dd6fae */ /* 0x0007e2000c901d46 */
[----:B------:R-:W-:Y:S01]  /*1a10*/  IADD3 R58, P5, R14, R10, RZ ;  /* 0x0000000a0e3a7210 */ /* 0x000fe20007fbe0ff */
[----:B------:R-:W-:-:S02]  /*1a20*/  IMAD R0, R137, 0x20, R0 ;  /* 0x0000002089007824 */ /* 0x000fc400078e0200 */
[----:B------:R-:W0:Y:S02]  /*1a30*/  LDGDEPBAR ;  /* 0x00000000000079af */ /* 0x000e240000000000 */
[----:B------:R-:W-:Y:S02]  /*1a40*/  IMAD.X R59, R15, 0x1, R11, P5 ;  /* 0x000000010f3b7824 */ /* 0x000fe400028e060b */
[----:B------:R-:W-:-:S04]  /*1a50*/  IMAD.IADD R0, R136, 0x1, R0 ;  /* 0x0000000188007824 */ /* 0x000fc800078e0200 */
[----:B------:R-:W-:-:S04]  /*1a60*/  IMAD.SHL.U32 R219, R0, 0x2, RZ ;  /* 0x0000000200db7824 */ /* 0x000fc800078e00ff */
[----:B------:R-:W-:Y:S02]  /*1a70*/  IMAD R220, R4, 0x2, R219 ;  /* 0x0000000204dc7824 */ /* 0x000fe400078e02db */
[----:B-1----:R-:W-:-:S04]  /*1a80*/  IMAD.WIDE R6, R185, 0x2, RZ ;  /* 0x00000002b9067825 */ /* 0x002fc800078e02ff */
[----:B--2---:R-:W-:Y:S01]  /*1a90*/  IMAD.WIDE R8, R186, 0x2, RZ ;  /* 0x00000002ba087825 */ /* 0x004fe200078e02ff */
[----:B------:R-:W-:Y:S02]  /*1aa0*/  IADD3 R52, P6, R16, R6, RZ ;  /* 0x0000000610347210 */ /* 0x000fe40007fde0ff */
[----:B------:R-:W-:Y:S01]  /*1ab0*/  IADD3 R50, P5, R6, R10, RZ ;  /* 0x0000000a06327210 */ /* 0x000fe20007fbe0ff */
[----:B---3--:R-:W-:Y:S01]  /*1ac0*/  IMAD.U32 R3, R17, 0x20, R5 ;  /* 0x0000002011037824 */ /* 0x008fe200078e0005 */
[----:B------:R-:W-:-:S04]  /*1ad0*/  DEPBAR.LE SB0, 0x1 ;  /* 0x000080400000791a */ /* 0x000fc80000000000 */
[----:B------:R-:W-:-:S04]  /*1ae0*/  DEPBAR.LE SB0, 0x0 ;  /* 0x000080000000791a */ /* 0x000fc80000000000 */
[----:B------:R-:W-:Y:S01]  /*1af0*/  BAR.SYNC.DEFER_BLOCKING 0x0 ;  /* 0x0000000000007b1d */ /* 0x000fe20000010000 */
[----:B------:R-:W-:Y:S01]  /*1b00*/  IMAD.X R53, R12, 0x1, R7, P6 ;  /* 0x000000010c357824 */ /* 0x000fe200030e0607 */
[----:B------:R-:W-:Y:S01]  /*1b10*/  IADD3 R48, P6, R16, R8, RZ ;  /* 0x0000000810307210 */ /* 0x000fe20007fde0ff */
[----:B------:R-:W-:Y:S01]  /*1b20*/  IMAD.X R51, R7, 0x1, R11, P5 ;  /* 0x0000000107337824 */ /* 0x000fe200028e060b */
[----:B------:R-:W-:Y:S01]  /*1b30*/  IADD3 R6, P5, R8, R10, RZ ;  /* 0x0000000a08067210 */ /* 0x000fe20007fbe0ff */
[----:B------:R-:W-:Y:S02]  /*1b40*/  IMAD.SHL.U32 R139, R3, 0x2, RZ ;  /* 0x00000002038b7824 */ /* 0x000fe400078e00ff */
[----:B------:R-:W-:Y:S01]  /*1b50*/  IMAD.X R49, R12, 0x1, R9, P6 ;  /* 0x000000010c317824 */ /* 0x000fe200030e0609 */
[----:B------:R-:W-:Y:S01]  /*1b60*/  ISETP.GE.AND P6, PT, R18, c[0x0][0x1d4], PT ;  /* 0x0000750012007a0c */ /* 0x000fe20003fc6270 */
[----:B------:R-:W-:Y:S02]  /*1b70*/  IMAD.MOV.U32 R2, RZ, RZ, 0x10 ;  /* 0x00000010ff027424 */ /* 0x000fe400078e00ff */
[----:B------:R-:W-:Y:S01]  /*1b80*/  IMAD.X R7, R9, 0x1, R11, P5 ;  /* 0x0000000109077824 */ /* 0x000fe200028e060b */
[----:B------:R-:W-:-:S02]  /*1b90*/  ISETP.GE.AND P5, PT, R56, c[0x0][0x1d4], PT ;  /* 0x0000750038007a0c */ /* 0x000fc40003fa6270 */
[----:B------:R-:W-:Y:S02]  /*1ba0*/  SEL R2, R2, 0xfffffff0, !P4 ;  /* 0xfffffff002027807 */ /* 0x000fe40006000000 */
[----:B------:R-:W-:Y:S02]  /*1bb0*/  ISETP.LT.OR P4, PT, R54, 0x1, P5 ;  /* 0x000000013600780c */ /* 0x000fe40002f81670 */
[----:B------:R-:W-:Y:S01]  /*1bc0*/  ISETP.GE.AND P5, PT, R55, c[0x0][0x1d4], PT ;  /* 0x0000750037007a0c */ /* 0x000fe20003fa6270 */
[----:B------:R-:W-:Y:S01]  /*1bd0*/  IMAD R0, R2, 0x2, R139 ;  /* 0x0000000202007824 */ /* 0x000fe200078e028b */
[----:B------:R-:W-:Y:S04]  /*1be0*/  LDSM.16.M88.4 R16, [R219+0x7100] ;  /* 0x00710000db10783b */ /* 0x000fe80000000200 */
[----:B------:R-:W1:Y:S04]  /*1bf0*/  LDSM.16.M88.4 R36, [R139+0x3100] ;  /* 0x003100008b24783b */ /* 0x000e680000000200 */
[----:B------:R-:W2:Y:S04]  /*1c00*/  LDSM.16.M88.4 R20, [R219+0x6100] ;  /* 0x00610000db14783b */ /* 0x000ea80000000200 */
[----:B------:R-:W3:Y:S04]  /*1c10*/  LDSM.16.M88.4 R32, [R139+0x3500] ;  /* 0x003500008b20783b */ /* 0x000ee80000000200 */
[----:B------:R-:W4:Y:S04]  /*1c20*/  LDSM.16.M88.4 R28, [R139+0x3900] ;  /* 0x003900008b1c783b */ /* 0x000f280000000200 */
[----:B------:R-:W2:Y:S04]  /*1c30*/  LDSM.16.M88.4 R24, [R139+0x3d00] ;  /* 0x003d00008b18783b */ /* 0x000ea80000000200 */
[----:B------:R-:W-:Y:S04]  /*1c40*/  LDSM.16.M88.4 R44, [R0+0x3100] ;  /* 0x00310000002c783b */ /* 0x000fe80000000200 */
[----:B------:R-:W-:Y:S04]  /*1c50*/  LDSM.16.M88.4 R40, [R0+0x3500] ;  /* 0x003500000028783b */ /* 0x000fe80000000200 */
[----:B------:R-:W-:Y:S04]  /*1c60*/  LDSM.16.M88.4 R64, [R0+0x3900] ;  /* 0x003900000040783b */ /* 0x000fe80000000200 */
[----:B------:R3:W-:Y:S04]  /*1c70*/  LDSM.16.M88.4 R68, [R0+0x3d00] ;  /* 0x003d00000044783b */ /* 0x0007e80000000200 */
[----:B------:R-:W-:Y:S04]  /*1c80*/  LDSM.16.M88.4 R12, [R220+0x6100] ;  /* 0x00610000dc0c783b */ /* 0x000fe80000000200 */
[----:B------:R-:W4:Y:S01]  /*1c90*/  LDSM.16.M88.4 R8, [R220+0x7100] ;  /* 0x00710000dc08783b */ /* 0x000f220000000200 */
[----:B-1----:R-:W-:Y:S03]  /*1ca0*/  HMMA.16816.F32.BF16 R80, R16, R36, RZ ;  /* 0x000000241050723c */ /* 0x002fe600000418ff */
[----:B------:R-:W-:Y:S01]  /*1cb0*/  @!PT LDS RZ, [RZ] ;  /* 0x00000000fffff984 */ /* 0x000fe20000000800 */
[----:B------:R-:W-:Y:S01]  /*1cc0*/  @!PT LDS RZ, [RZ] ;  /* 0x00000000fffff984 */ /* 0x000fe20000000800 */
[----:B------:R-:W-:Y:S01]  /*1cd0*/  @!PT LDS RZ, [RZ] ;  /* 0x00000000fffff984 */ /* 0x000fe20000000800 */
[----:B------:R1:W-:Y:S01]  /*1ce0*/  LDGSTS.E.BYPASS.LTC128B.128 [R221+0x100], [R60.64], !P4 ;  /* 0x001000003cdd7fae */ /* 0x0003e2000e101d46 */
[----:B------:R-:W-:-:S02]  /*1cf0*/  ISETP.LT.OR P4, PT, R54, 0x1, P6 ;  /* 0x000000013600780c */ /* 0x000fc40003781670 */
[----:B------:R-:W-:Y:S02]  /*1d00*/  ISETP.LT.OR P6, PT, R54, 0x21, P6 ;  /* 0x000000213600780c */ /* 0x000fe400037c1670 */
[----:B------:R-:W-:Y:S01]  /*1d10*/  HMMA.16816.F32.BF16 R104, R16, R38, RZ ;  /* 0x000000261068723c */ /* 0x000fe200000418ff */
[----:B---3--:R-:W-:-:S07]  /*1d20*/  IADD3 R0, R139, 0x3100, RZ ;  /* 0x000031008b007810 */ /* 0x008fce0007ffe0ff */
[----:B--2---:R-:W-:Y:S01]  /*1d30*/  HMMA.16816.F32.BF16 R92, R20, R36, RZ ;  /* 0x00000024145c723c */ /* 0x004fe200000418ff */
[----:B------:R2:W-:Y:S01]  /*1d40*/  LDGSTS.E.BYPASS.LTC128B.128 [R221+0x1100], [R52.64], !P4 ;  /* 0x0110000034dd7fae */ /* 0x0005e2000e101d46 */
[----:B------:R-:W-:Y:S01]  /*1d50*/  ISETP.LT.OR P4, PT, R54, 0x1, P5 ;  /* 0x000000013600780c */ /* 0x000fe20002f81670 */
[----:B------:R-:W-:Y:S01]  /*1d60*/  IMAD R218, R2, 0x2, R0 ;  /* 0x0000000202da7824 */ /* 0x000fe200078e0200 */
[----:B------:R-:W-:Y:S01]  /*1d70*/  ISETP.LT.OR P5, PT, R54, 0x21, P5 ;  /* 0x000000213600780c */ /* 0x000fe20002fa1670 */
[----:B------:R-:W-:-:S03]  /*1d80*/  IMAD R0, R137, 0x20, R57 ;  /* 0x0000002089007824 */ /* 0x000fc600078e0239 */
[----:B------:R-:W-:Y:S01]  /*1d90*/  HMMA.16816.F32.BF16 R88, R20, R38, RZ ;  /* 0x000000261458723c */ /* 0x000fe200000418ff */
[----:B------:R-:W-:-:S06]  /*1da0*/  IMAD.IADD R0, R136, 0x1, R0 ;  /* 0x0000000188007824 */ /* 0x000fcc00078e0200 */
[----:B------:R3:W-:Y:S01]  /*1db0*/  LDGSTS.E.BYPASS.LTC128B.128 [R221+0x2100], [R48.64], !P4 ;  /* 0x0210000030dd7fae */ /* 0x0007e2000e101d46 */
[----:B------:R-:W-:Y:S01]  /*1dc0*/  HMMA.16816.F32.BF16 R76, R16, R32, RZ ;  /* 0x00000020104c723c */ /* 0x000fe200000418ff */
[----:B------:R-:W-:-:S04]  /*1dd0*/  ISETP.GE.AND P4, PT, R56, c[0x0][0x1d4], PT ;  /* 0x0000750038007a0c */ /* 0x000fc80003f86270 */
[----:B------:R-:W-:-:S03]  /*1de0*/  ISETP.LT.OR P4, PT, R54, 0x21, P4 ;  /* 0x000000213600780c */ /* 0x000fc60002781670 */
[----:B------:R-:W-:Y:S08]  /*1df0*/  HMMA.16816.F32.BF16 R112, R16, R34, RZ ;  /* 0x000000221070723c */ /* 0x000ff000000418ff */
[----:B------:R-:W-:Y:S02]  /*1e00*/  HMMA.16816.F32.BF16 R36, R20, R32, RZ ;  /* 0x000000201424723c */ /* 0x000fe400000418ff */
[----:B------:R3:W-:Y:S01]  /*1e10*/  LDGSTS.E.BYPASS.LTC128B.128 [R221+0x900], [R58.64], !P4 ;  /* 0x009000003add7fae */ /* 0x0007e2000e101d46 */
[----:B------:R-:W-:-:S03]  /*1e20*/  ISETP.GT.AND P4, PT, R152, R250, PT ;  /* 0x000000fa9800720c */ /* 0x000fc60003f84270 */
[----:B------:R3:W-:Y:S01]  /*1e30*/  LDGSTS.E.BYPASS.LTC128B.128 [R221+0x1900], [R50.64], !P6 ;  /* 0x0190000032dd7fae */ /* 0x0007e2000f101d46 */
[----:B------:R-:W-:Y:S01]  /*1e40*/  ISETP.GT.AND P6, PT, R245, 0x3f, PT ;  /* 0x0000003ff500780c */ /* 0x000fe20003fc4270 */
[----:B------:R-:W-:Y:S02]  /*1e50*/  HMMA.16816.F32.BF16 R84, R20, R34, RZ ;  /* 0x000000221454723c */ /* 0x000fe400000418ff */
[----:B------:R3:W-:Y:S04]  /*1e60*/  LDGSTS.E.BYPASS.LTC128B.128 [R221+0x2900], [R6.64], !P5 ;  /* 0x0290000006dd7fae */ /* 0x0007e8000e901d46 */
[----:B--2---:R-:W-:Y:S02]  /*1e70*/  LDSM.16.M88.4 R52, [R139+0x4500] ;  /* 0x004500008b34783b */ /* 0x004fe40000000200 */
[C---:B----4-:R-:W-:Y:S02]  /*1e80*/  HMMA.16816.F32.BF16 R72, R16.reuse, R28, RZ ;  /* 0x0000001c1048723c */ /* 0x050fe400000418ff */
[----:B------:R-:W0:Y:S06]  /*1e90*/  LDGDEPBAR ;  /* 0x00000000000079af */ /* 0x000e2c0000000000 */
[C---:B-1----:R-:W-:Y:S08]  /*1ea0*/  HMMA.16816.F32.BF16 R60, R16.reuse, R24, RZ ;  /* 0x00000018103c723c */ /* 0x042ff000000418ff */
[C---:B------:R-:W-:Y:S01]  /*1eb0*/  HMMA.16816.F32.BF16 R108, R16.reuse, R30, RZ ;  /* 0x0000001e106c723c */ /* 0x040fe200000418ff */
[----:B---3--:R-:W-:Y:S07]  /*1ec0*/  LDSM.16.M88.4 R48, [R218+0x1800] ;  /* 0x00180000da30783b */ /* 0x008fee0000000200 */
[----:B------:R-:W-:Y:S01]  /*1ed0*/  HMMA.16816.F32.BF16 R96, R16, R26, RZ ;  /* 0x0000001a1060723c */ /* 0x000fe200000418ff */
[----:B------:R-:W-:Y:S07]  /*1ee0*/  LDSM.16.M88.4 R16, [R219+0x9100] ;  /* 0x00910000db10783b */ /* 0x000fee0000000200 */
[C---:B------:R-:W-:Y:S08]  /*1ef0*/  HMMA.16816.F32.BF16 R32, R20.reuse, R28, RZ ;  /* 0x0000001c1420723c */ /* 0x040ff000000418ff */
[C---:B------:R-:W-:Y:S08]  /*1f00*/  HMMA.16816.F32.BF16 R100, R20.reuse, R30, RZ ;  /* 0x0000001e1464723c */ /* 0x040ff000000418ff */
[C---:B------:R-:W-:Y:S08]  /*1f10*/  HMMA.16816.F32.BF16 R28, R20.reuse, R24, RZ ;  /* 0x00000018141c723c */ /* 0x040ff000000418ff */
[----:B------:R-:W-:Y:S01]  /*1f20*/  HMMA.16816.F32.BF16 R24, R20, R26, RZ ;  /* 0x0000001a1418723c */ /* 0x000fe200000418ff */
[----:B------:R-:W-:Y:S07]  /*1f30*/  LDSM.16.M88.4 R20, [R139+0x4d00] ;  /* 0x004d00008b14783b */ /* 0x000fee0000000200 */
[C---:B------:R-:W-:Y:S01]  /*1f40*/  HMMA.16816.F32.BF16 R144, R8.reuse, R68, R60 ;  /* 0x000000440890723c */ /* 0x040fe2000004183c */
[----:B------:R-:W1:Y:S07]  /*1f50*/  LDSM.16.M88.4 R60, [R139+0x4100] ;  /* 0x004100008b3c783b */ /* 0x000e6e0000000200 */
[C---:B------:R-:W-:Y:S08]  /*1f60*/  HMMA.16816.F32.BF16 R120, R8.reuse, R70, R96 ;  /* 0x000000460878723c */ /* 0x040ff00000041860 */
[C---:B------:R-:W-:Y:S08]  /*1f70*/  HMMA.16816.F32.BF16 R80, R8.reuse, R44, R80 ;  /* 0x0000002c0850723c */ /* 0x040ff00000041850 */
[C---:B------:R-:W-:Y:S08]  /*1f80*/  HMMA.16816.F32.BF16 R116, R8.reuse, R40, R76 ;  /* 0x000000280874723c */ /* 0x040ff0000004184c */
[C---:B------:R-:W-:Y:S08]  /*1f90*/  HMMA.16816.F32.BF16 R148, R8.reuse, R64, R72 ;  /* 0x000000400894723c */ /* 0x040ff00000041848 */
[C---:B------:R-:W-:Y:S08]  /*1fa0*/  HMMA.16816.F32.BF16 R104, R8.reuse, R46, R104 ;  /* 0x0000002e0868723c */ /* 0x040ff00000041868 */
[----:B------:R-:W-:Y:S08]  /*1fb0*/  HMMA.16816.F32.BF16 R112, R8, R42, R112 ;  /* 0x0000002a0870723c */ /* 0x000ff00000041870 */
[C---:B------:R-:W-:Y:S08]  /*1fc0*/  HMMA.16816.F32.BF16 R96, R12.reuse, R44, R92 ;  /* 0x0000002c0c60723c */ /* 0x040ff0000004185c */
[C---:B------:R-:W-:Y:S01]  /*1fd0*/  HMMA.16816.F32.BF16 R124, R12.reuse, R40, R36 ;  /* 0x000000280c7c723c */ /* 0x040fe20000041824 */
[----:B------:R-:W2:Y:S07]  /*1fe0*/  LDSM.16.M88.4 R36, [R139+0x4900] ;  /* 0x004900008b24783b */ /* 0x000eae0000000200 */
[C---:B------:R-:W-:Y:S01]  /*1ff0*/  HMMA.16816.F32.BF16 R128, R12.reuse, R64, R32 ;  /* 0x000000400c80723c */ /* 0x040fe20000041820 */
[----:B------:R-:W-:Y:S07]  /*2000*/  LDSM.16.M88.4 R32, [R218+0x1000] ;  /* 0x00100000da20783b */ /* 0x000fee0000000200 */
[C---:B------:R-:W-:Y:S01]  /*2010*/  HMMA.16816.F32.BF16 R132, R12.reuse, R68, R28 ;  /* 0x000000440c84723c */ /* 0x040fe2000004181c */
[----:B------:R-:W-:Y:S07]  /*2020*/  LDSM.16.M88.4 R28, [R218+0x1400] ;  /* 0x00140000da1c783b */ /* 0x000fee0000000200 */
[C---:B------:R-:W-:Y:S08]  /*2030*/  HMMA.16816.F32.BF16 R44, R12.reuse, R46, R88 ;  /* 0x0000002e0c2c723c */ /* 0x040ff00000041858 */
[C---:B------:R-:W-:Y:S08]  /*2040*/  HMMA.16816.F32.BF16 R40, R12.reuse, R42, R84 ;  /* 0x0000002a0c28723c */ /* 0x040ff00000041854 */
[C---:B------:R-:W-:Y:S08]  /*2050*/  HMMA.16816.F32.BF16 R72, R12.reuse, R66, R100 ;  /* 0x000000420c48723c */ /* 0x040ff00000041864 */
[----:B------:R-:W-:Y:S01]  /*2060*/  HMMA.16816.F32.BF16 R76, R12, R70, R24 ;  /* 0x000000460c4c723c */ /* 0x000fe20000041818 */
[----:B------:R-:W3:Y:S04]  /*2070*/  LDSM.16.M88.4 R12, [R219+0x8100] ;  /* 0x00810000db0c783b */ /* 0x000ee80000000200 */
[----:B------:R-:W4:Y:S03]  /*2080*/  LDSM.16.M88.4 R24, [R220+0x8100] ;  /* 0x00810000dc18783b */ /* 0x000f260000000200 */
[----:B------:R-:W-:Y:S01]  /*2090*/  HMMA.16816.F32.BF16 R140, R8, R66, R108 ;  /* 0x00000042088c723c */ /* 0x000fe2000004186c */
[----:B------:R-:W3:Y:S04]  /*20a0*/  LDSM.16.M88.4 R8, [R220+0x9100] ;  /* 0x00910000dc08783b */ /* 0x000ee80000000200 */
[----:B------:R-:W3:Y:S03]  /*20b0*/  LDSM.16.M88.4 R64, [R218+0x1c00] ;  /* 0x001c0000da40783b */ /* 0x000ee60000000200 */
[C---:B-1----:R-:W-:Y:S08]  /*20c0*/  HMMA.16816.F32.BF16 R92, R16.reuse, R60, R80 ;  /* 0x0000003c105c723c */ /* 0x042ff00000041850 */
[C---:B------:R-:W-:Y:S08]  /*20d0*/  HMMA.16816.F32.BF16 R88, R16.reuse, R62, R104 ;  /* 0x0000003e1058723c */ /* 0x040ff00000041868 */
[C---:B------:R-:W-:Y:S08]  /*20e0*/  HMMA.16816.F32.BF16 R80, R16.reuse, R54, R112 ;  /* 0x000000361050723c */ /* 0x040ff00000041870 */
[C---:B------:R-:W-:Y:S08]  /*20f0*/  HMMA.16816.F32.BF16 R84, R16.reuse, R52, R116 ;  /* 0x000000341054723c */ /* 0x040ff00000041874 */
[C---:B--2---:R-:W-:Y:S08]  /*2100*/  HMMA.16816.F32.BF16 R104, R16.reuse, R36, R148 ;  /* 0x000000241068723c */ /* 0x044ff00000041894 */
[C---:B------:R-:W-:Y:S08]  /*2110*/  HMMA.16816.F32.BF16 R108, R16.reuse, R20, R144 ;  /* 0x00000014106c723c */ /* 0x040ff00000041890 */
[C---:B------:R-:W-:Y:S08]  /*2120*/  HMMA.16816.F32.BF16 R112, R16.reuse, R38, R140 ;  /* 0x000000261070723c */ /* 0x040ff0000004188c */
[----:B------:R-:W-:Y:S08]  /*2130*/  HMMA.16816.F32.BF16 R100, R16, R22, R120 ;  /* 0x000000161064723c */ /* 0x000ff00000041878 */
[C---:B---3--:R-:W-:Y:S08]  /*2140*/  HMMA.16816.F32.BF16 R96, R12.reuse, R60, R96 ;  /* 0x0000003c0c60723c */ /* 0x048ff00000041860 */
[C---:B------:R-:W-:Y:S08]  /*2150*/  HMMA.16816.F32.BF16 R60, R12.reuse, R62, R44 ;  /* 0x0000003e0c3c723c */ /* 0x040ff0000004182c */
[C---:B------:R-:W-:Y:S08]  /*2160*/  HMMA.16816.F32.BF16 R16, R12.reuse, R36, R128 ;  /* 0x000000240c10723c */ /* 0x040ff00000041880 */
[C---:B------:R-:W-:Y:S08]  /*2170*/  HMMA.16816.F32.BF16 R44, R12.reuse, R52, R124 ;  /* 0x000000340c2c723c */ /* 0x040ff0000004187c */
[C---:B------:R-:W-:Y:S01]  /*2180*/  HMMA.16816.F32.BF16 R40, R12.reuse, R54, R40 ;  /* 0x000000360c28723c */ /* 0x040fe20000041828 */
[----:B------:R-:W-:Y:S07]  /*2190*/  LDSM.16.M88.4 R52, [R139+0x5100] ;  /* 0x005100008b34783b */ /* 0x000fee0000000200 */
[C---:B------:R-:W-:Y:S01]  /*21a0*/  HMMA.16816.F32.BF16 R68, R12.reuse, R38, R72 ;  /* 0x000000260c44723c */ /* 0x040fe20000041848 */
[----:B------:R-:W-:Y:S07]  /*21b0*/  LDSM.16.M88.4 R36, [R139+0x5d00] ;  /* 0x005d00008b24783b */ /* 0x000fee0000000200 */
[C---:B------:R-:W-:Y:S08]  /*21c0*/  HMMA.16816.F32.BF16 R72, R12.reuse, R20, R132 ;  /* 0x000000140c48723c */ /* 0x040ff00000041884 */
[----:B------:R-:W-:Y:S01]  /*21d0*/  HMMA.16816.F32.BF16 R76, R12, R22, R76 ;  /* 0x000000160c4c723c */ /* 0x000fe2000004184c */
[----:B------:R-:W1:Y:S04]  /*21e0*/  LDSM.16.M88.4 R20, [R219+0xb100] ;  /* 0x00b10000db14783b */ /* 0x000e680000000200 */
[----:B------:R-:W-:Y:S03]  /*21f0*/  LDSM.16.M88.4 R12, [R220+0xa100] ;  /* 0x00a10000dc0c783b */ /* 0x000fe60000000200 */
[C---:B----4-:R-:W-:Y:S08]  /*2200*/  HMMA.16816.F32.BF16 R124, R24.reuse, R34, R60 ;  /* 0x00000022187c723c */ /* 0x050ff0000004183c */
[C---:B------:R-:W-:Y:S01]  /*2210*/  HMMA.16816.F32.BF16 R116, R24.reuse, R48, R16 ;  /* 0x000000301874723c */ /* 0x040fe20000041810 */
[----:B------:R-:W2:Y:S07]  /*2220*/  LDSM.16.M88.4 R16, [R219+0xa100] ;  /* 0x00a10000db10783b */ /* 0x000eae0000000200 */
[C---:B------:R-:W-:Y:S01]  /*2230*/  HMMA.16816.F32.BF16 R60, R24.reuse, R28, R44 ;  /* 0x0000001c183c723c */ /* 0x040fe2000004182c */
[----:B------:R-:W3:Y:S07]  /*2240*/  LDSM.16.M88.4 R44, [R139+0x5500] ;  /* 0x005500008b2c783b */ /* 0x000eee0000000200 */
[----:B------:R-:W-:Y:S01]  /*2250*/  HMMA.16816.F32.BF16 R120, R24, R30, R40 ;  /* 0x0000001e1878723c */ /* 0x000fe20000041828 */
[----:B------:R-:W4:Y:S07]  /*2260*/  LDSM.16.M88.4 R40, [R139+0x5900] ;  /* 0x005900008b28783b */ /* 0x000f2e0000000200 */
[C---:B------:R-:W-:Y:S08]  /*2270*/  HMMA.16816.F32.BF16 R92, R8.reuse, R32, R92 ;  /* 0x00000020085c723c */ /* 0x040ff0000004185c */
[----:B------:R-:W-:Y:S08]  /*2280*/  HMMA.16816.F32.BF16 R148, R8, R34, R88 ;  /* 0x000000220894723c */ /* 0x000ff00000041858 */
[----:B------:R-:W-:Y:S01]  /*2290*/  HMMA.16816.F32.BF16 R128, R24, R32, R96 ;  /* 0x000000201880723c */ /* 0x000fe20000041860 */
[----:B------:R-:W-:Y:S07]  /*22a0*/  LDSM.16.M88.4 R32, [R218+0x2400] ;  /* 0x00240000da20783b */ /* 0x000fee0000000200 */
[C---:B------:R-:W-:Y:S08]  /*22b0*/  HMMA.16816.F32.BF16 R144, R8.reuse, R28, R84 ;  /* 0x0000001c0890723c */ /* 0x040ff00000041854 */
[C---:B------:R-:W-:Y:S01]  /*22c0*/  HMMA.16816.F32.BF16 R140, R8.reuse, R30, R80 ;  /* 0x0000001e088c723c */ /* 0x040fe20000041850 */
[----:B------:R-:W-:Y:S07]  /*22d0*/  LDSM.16.M88.4 R28, [R218+0x2800] ;  /* 0x00280000da1c783b */ /* 0x000fee0000000200 */
[C---:B------:R-:W-:Y:S08]  /*22e0*/  HMMA.16816.F32.BF16 R88, R8.reuse, R48, R104 ;  /* 0x000000300858723c */ /* 0x040ff00000041868 */
[C---:B------:R-:W-:Y:S08]  /*22f0*/  HMMA.16816.F32.BF16 R84, R8.reuse, R50, R112 ;  /* 0x000000320854723c */ /* 0x040ff00000041870 */
[C---:B------:R-:W-:Y:S08]  /*2300*/  HMMA.16816.F32.BF16 R80, R8.reuse, R64, R108 ;  /* 0x000000400850723c */ /* 0x040ff0000004186c */
[----:B------:R-:W-:Y:S01]  /*2310*/  HMMA.16816.F32.BF16 R132, R8, R66, R100 ;  /* 0x000000420884723c */ /* 0x000fe20000041864 */
[----:B------:R-:W-:Y:S07]  /*2320*/  LDSM.16.M88.4 R8, [R220+0xb100] ;  /* 0x00b10000dc08783b */ /* 0x000fee0000000200 */
[C---:B------:R-:W-:Y:S01]  /*2330*/  HMMA.16816.F32.BF16 R112, R24.reuse, R50, R68 ;  /* 0x000000321870723c */ /* 0x040fe20000041844 */
[----:B------:R-:W3:Y:S07]  /*2340*/  LDSM.16.M88.4 R48, [R218+0x2000] ;  /* 0x00200000da30783b */ /* 0x000eee0000000200 */
[C---:B------:R-:W-:Y:S08]  /*2350*/  HMMA.16816.F32.BF16 R108, R24.reuse, R64, R72 ;  /* 0x00000040186c723c */ /* 0x040ff00000041848 */
[----:B------:R-:W-:Y:S01]  /*2360*/  HMMA.16816.F32.BF16 R76, R24, R66, R76 ;  /* 0x00000042184c723c */ /* 0x000fe2000004184c */
[----:B------:R-:W4:Y:S01]  /*2370*/  LDSM.16.M88.4 R24, [R218+0x2c00] ;  /* 0x002c0000da18783b */ /* 0x000f220000000200 */
[----:B------:R-:W-:-:S06]  /*2380*/  DEPBAR.LE SB0, 0x0 ;  /* 0x000080000000791a */ /* 0x000fcc0000000000 */
[C---:B-1----:R-:W-:Y:S08]  /*2390*/  HMMA.16816.F32.BF16 R104, R20.reuse, R52, R92 ;  /* 0x000000341468723c */ /* 0x042ff0000004185c */
[----:B------:R-:W-:Y:S08]  /*23a0*/  HMMA.16816.F32.BF16 R100, R20, R54, R148 ;  /* 0x000000361464723c */ /* 0x000ff00000041894 */
[C---:B--2---:R-:W-:Y:S08]  /*23b0*/  HMMA.16816.F32.BF16 R68, R16.reuse, R52, R128 ;  /* 0x000000341044723c */ /* 0x044ff00000041880 */
[----:B------:R-:W-:Y:S08]  /*23c0*/  HMMA.16816.F32.BF16 R64, R16, R54, R124 ;  /* 0x000000361040723c */ /* 0x000ff0000004187c */
[C---:B---3--:R-:W-:Y:S08]  /*23d0*/  HMMA.16816.F32.BF16 R96, R20.reuse, R44, R144 ;  /* 0x0000002c1460723c */ /* 0x048ff00000041890 */
[----:B------:R-:W-:Y:S08]  /*23e0*/  HMMA.16816.F32.BF16 R92, R20, R46, R140 ;  /* 0x0000002e145c723c */ /* 0x000ff0000004188c */
[C---:B------:R-:W-:Y:S08]  /*23f0*/  HMMA.16816.F32.BF16 R60, R16.reuse, R44, R60 ;  /* 0x0000002c103c723c */ /* 0x040ff0000004183c */
[----:B------:R-:W-:Y:S08]  /*2400*/  HMMA.16816.F32.BF16 R52, R16, R46, R120 ;  /* 0x0000002e1034723c */ /* 0x000ff00000041878 */
[C---:B----4-:R-:W-:Y:S08]  /*2410*/  HMMA.16816.F32.BF16 R88, R20.reuse, R40, R88 ;  /* 0x000000281458723c */ /* 0x050ff00000041858 */
[C---:B------:R-:W-:Y:S08]  /*2420*/  HMMA.16816.F32.BF16 R84, R20.reuse, R42, R84 ;  /* 0x0000002a1454723c */ /* 0x040ff00000041854 */
[C---:B------:R-:W-:Y:S08]  /*2430*/  HMMA.16816.F32.BF16 R80, R20.reuse, R36, R80 ;  /* 0x000000241450723c */ /* 0x040ff00000041850 */
[----:B------:R-:W-:Y:S08]  /*2440*/  HMMA.16816.F32.BF16 R72, R20, R38, R132 ;  /* 0x000000261448723c */ /* 0x000ff00000041884 */
[C---:B------:R-:W-:Y:S08]  /*2450*/  HMMA.16816.F32.BF16 R44, R16.reuse, R40, R116 ;  /* 0x00000028102c723c */ /* 0x040ff00000041874 */
[C---:B------:R-:W-:Y:S08]  /*2460*/  HMMA.16816.F32.BF16 R40, R16.reuse, R42, R112 ;  /* 0x0000002a1028723c */ /* 0x040ff00000041870 */
[C---:B------:R-:W-:Y:S08]  /*2470*/  HMMA.16816.F32.BF16 R20, R16.reuse, R36, R108 ;  /* 0x000000241014723c */ /* 0x040ff0000004186c */
[----:B------:R-:W-:Y:S08]  /*2480*/  HMMA.16816.F32.BF16 R16, R16, R38, R76 ;  /* 0x000000261010723c */ /* 0x000ff0000004184c */
[C---:B------:R-:W-:Y:S08]  /*2490*/  HMMA.16816.F32.BF16 R104, R8.reuse, R48, R104 ;  /* 0x000000300868723c */ /* 0x040ff00000041868 */
[----:B------:R-:W-:Y:S08]  /*24a0*/  HMMA.16816.F32.BF16 R100, R8, R50, R100 ;  /* 0x000000320864723c */ /* 0x000ff00000041864 */
[C---:B------:R-:W-:Y:S08]  /*24b0*/  HMMA.16816.F32.BF16 R68, R12.reuse, R48, R68 ;  /* 0x000000300c44723c */ /* 0x040ff00000041844 */
[----:B------:R-:W-:Y:S08]  /*24c0*/  HMMA.16816.F32.BF16 R48, R12, R50, R64 ;  /* 0x000000320c30723c */ /* 0x000ff00000041840 */
[----:B------:R-:W-:Y:S08]  /*24d0*/  HMMA.16816.F32.BF16 R76, R8, R26, R72 ;  /* 0x0000001a084c723c */ /* 0x000ff00000041848 */
[----:B------:R-:W-:Y:S08]  /*24e0*/  HMMA.16816.F32.BF16 R64, R12, R34, R52 ;  /* 0x000000220c40723c */ /* 0x000ff00000041834 */
[----:B------:R-:W-:Y:S08]  /*24f0*/  HMMA.16816.F32.BF16 R80, R8, R24, R80 ;  /* 0x000000180850723c */ /* 0x000ff00000041850 */
[C---:B------:R-:W-:Y:S08]  /*2500*/  HMMA.16816.F32.BF16 R72, R12.reuse, R32, R60 ;  /* 0x000000200c48723c */ /* 0x040ff0000004183c */
[----:B------:R-:W-:Y:S08]  /*2510*/  HMMA.16816.F32.BF16 R52, R12, R24, R20 ;  /* 0x000000180c34723c */ /* 0x000ff00000041814 */
[C---:B------:R-:W-:Y:S08]  /*2520*/  HMMA.16816.F32.BF16 R96, R8.reuse, R32, R96 ;  /* 0x000000200860723c */ /* 0x040ff00000041860 */
[C---:B------:R-:W-:Y:S08]  /*2530*/  HMMA.16816.F32.BF16 R92, R8.reuse, R34, R92 ;  /* 0x00000022085c723c */ /* 0x040ff0000004185c */
[C---:B------:R-:W-:Y:S08]  /*2540*/  HMMA.16816.F32.BF16 R88, R8.reuse, R28, R88 ;  /* 0x0000001c0858723c */ /* 0x040ff00000041858 */
[----:B------:R-:W-:Y:S08]  /*2550*/  HMMA.16816.F32.BF16 R84, R8, R30, R84 ;  /* 0x0000001e0854723c */ /* 0x000ff00000041854 */
[C---:B------:R-:W-:Y:S08]  /*2560*/  HMMA.16816.F32.BF16 R60, R12.reuse, R28, R44 ;  /* 0x0000001c0c3c723c */ /* 0x040ff0000004182c */
[C---:B------:R-:W-:Y:S08]  /*2570*/  HMMA.16816.F32.BF16 R40, R12.reuse, R30, R40 ;  /* 0x0000001e0c28723c */ /* 0x040ff00000041828 */
[----:B------:R-:W-:Y:S01]  /*2580*/  HMMA.16816.F32.BF16 R24, R12, R26, R16 ;  /* 0x0000001a0c18723c */ /* 0x000fe20000041810 */
[----:B------:R-:W-:Y:S06]  /*2590*/  BAR.SYNC.DEFER_BLOCKING 0x0 ;  /* 0x0000000000007b1d */ /* 0x000fec0000010000 */
[----:B------:R-:W-:Y:S05]  /*25a0*/  @!P4 BRA `(.L_x_10) ;  /* 0x000004200000c947 */ /* 0x000fea0003800000 */
[----:B------:R-:W-:Y:S02]  /*25b0*/  IMAD R3, R152, 0x40, R252 ;  /* 0x0000004098037824 */ /* 0x000fe400078e02fc */
[----:B------:R-:W-:-:S03]  /*25c0*/  IMAD.MOV.U32 R222, RZ, RZ, RZ ;  /* 0x000000ffffde7224 */ /* 0x000fc600078e00ff */
[----:B------:R-:W-:-:S05]  /*25d0*/  IADD3 R3, R3, -0x40, R245 ;  /* 0xffffffc003037810 */ /* 0x000fca0007ffe0f5 */
[----:B------:R-:W-:-:S04]  /*25e0*/  @P0 IMAD.HI.U32 R5, R3, c[0x0][0x2bc], RZ ;  /* 0x0000af0003050a27 */ /* 0x000fc800078e00ff */
[----:B------:R-:W-:Y:S01]  /*25f0*/  IMAD.MOV.U32 R2, RZ, RZ, R3 ;  /* 0x000000ffff027224 */ /* 0x000fe200078e0003 */
[----:B------:R-:W-:-:S04]  /*2600*/  @P0 SHF.R.U32.HI R2, RZ, c[0x0][0x2c0], R5 ;  /* 0x0000b000ff020a19 */ /* 0x000fc80000011605 */
[----:B------:R-:W-:-:S04]  /*2610*/  @!P6 IADD3 R5, P4, R2, R162, RZ ;  /* 0x000000a20205e210 */ /* 0x000fc80007f9e0ff */
[----:B------:R-:W-:Y:S02]  /*2620*/  @!P6 LEA.HI.X.SX32 R7, R2, R160, 0x1, P4 ;  /* 0x000000a00207e211 */ /* 0x000fe400020f0eff */
[----:B------:R-:W-:-:S04]  /*2630*/  @!P6 LEA R6, P4, R5, c[0x0][0x2a0], 0x2 ;  /* 0x0000a8000506ea11 */ /* 0x000fc800078810ff */
[----:B------:R-:W-:-:S05]  /*2640*/  @!P6 LEA.HI.X R7, R5, c[0x0][0x2a4], R7, 0x2, P4 ;  /* 0x0000a9000507ea11 */ /* 0x000fca00020f1407 */
[----:B------:R1:W2:Y:S01]  /*2650*/  @!P6 LDG.E R222, [R6.64] ;  /* 0x0000000606dee981 */ /* 0x0002a2000c1e1900 */
[----:B------:R-:W-:Y:S01]  /*2660*/  IMAD.MOV R2, RZ, RZ, -R2 ;  /* 0x000000ffff027224 */ /* 0x000fe200078e0a02 */
[----:B------:R-:W-:Y:S01]  /*2670*/  SEL R20, RZ, 0x10, P3 ;  /* 0x00000010ff147807 */ /* 0x000fe20001800000 */
[----:B------:R-:W-:Y:S01]  /*2680*/  IMAD.SHL.U32 R22, R56, 0x2, RZ ;  /* 0x0000000238167824 */ /* 0x000fe200078e00ff */
[----:B------:R-:W-:Y:S01]  /*2690*/  SEL R21, RZ, 0x10, P2 ;  /* 0x00000010ff157807 */ /* 0x000fe20001000000 */
[----:B------:R-:W-:Y:S01]  /*26a0*/  IMAD R223, R2, c[0x0][0x2b8], R3 ;  /* 0x0000ae0002df7a24 */ /* 0x000fe200078e0203 */
[----:B------:R-:W-:Y:S01]  /*26b0*/  IADD3 R8, -R20, 0x10, RZ ;  /* 0x0000001014087810 */ /* 0x000fe20007ffe1ff */
[----:B------:R-:W-:Y:S01]  /*26c0*/  IMAD.SHL.U32 R18, R186, 0x2, RZ ;  /* 0x00000002ba127824 */ /* 0x000fe200078e00ff */
[----:B------:R-:W-:Y:S02]  /*26d0*/  SEL R19, RZ, 0x10, P1 ;  /* 0x00000010ff137807 */ /* 0x000fe40000800000 */
[----:B------:R-:W-:-:S02]  /*26e0*/  SHF.R.S32.HI R2, RZ, 0x1f, R223 ;  /* 0x0000001fff027819 */ /* 0x000fc400000114df */
[----:B------:R-:W-:-:S03]  /*26f0*/  SHF.L.U64.HI R9, R56, 0x1, R156 ;  /* 0x0000000138097819 */ /* 0x000fc6000001029c */
[----:B------:R-:W-:Y:S02]  /*2700*/  IMAD R5, R2, c[0x0][0x1e0], RZ ;  /* 0x0000780002057a24 */ /* 0x000fe400078e02ff */
[----:B------:R-:W-:-:S04]  /*2710*/  IMAD.WIDE.U32 R2, R223, c[0x0][0x1e0], RZ ;  /* 0x00007800df027a25 */ /* 0x000fc800078e00ff */
[----:B------:R-:W-:-:S04]  /*2720*/  IMAD R5, R223, c[0x0][0x1e4], R5 ;  /* 0x00007900df057a24 */ /* 0x000fc800078e0205 */
[----:B------:R-:W-:Y:S01]  /*2730*/  IMAD.IADD R3, R3, 0x1, R5 ;  /* 0x0000000103037824 */ /* 0x000fe200078e0205 */
[----:B-1----:R-:W-:Y:S02]  /*2740*/  SHF.L.U64.HI R7, R185, 0x1, R155 ;  /* 0x00000001b9077819 */ /* 0x002fe4000001029b */
[----:B--2---:R-:W-:Y:S01]  /*2750*/  SHF.R.S32.HI R5, RZ, 0x1f, R222 ;  /* 0x0000001fff057819 */ /* 0x004fe200000114de */
[----:B------:R-:W-:-:S04]  /*2760*/  IMAD.WIDE.U32 R2, R222, c[0x0][0x1f0], R2 ;  /* 0x00007c00de027a25 */ /* 0x000fc800078e0002 */
[----:B------:R-:W-:Y:S01]  /*2770*/  IMAD R5, R5, c[0x0][0x1f0], RZ ;  /* 0x00007c0005057a24 */ /* 0x000fe200078e02ff */
[----:B------:R-:W-:-:S03]  /*2780*/  IADD3 R2, P4, R158, R2, RZ ;  /* 0x000000029e027210 */ /* 0x000fc60007f9e0ff */
[----:B------:R-:W-:-:S05]  /*2790*/  IMAD R5, R222, c[0x0][0x1f4], R5 ;  /* 0x00007d00de057a24 */ /* 0x000fca00078e0205 */
[----:B------:R-:W-:Y:S02]  /*27a0*/  IADD3.X R3, R157, R3, R5, P4, !PT ;  /* 0x000000039d037210 */ /* 0x000fe400027fe405 */
[----:B------:R-:W-:-:S04]  /*27b0*/  LEA R5, P4, R2, c[0x0][0x1c8], 0x1 ;  /* 0x0000720002057a11 */ /* 0x000fc800078808ff */
[----:B------:R-:W-:Y:S01]  /*27c0*/  LEA.HI.X R6, R2, c[0x0][0x1cc], R3, 0x1, P4 ;  /* 0x0000730002067a11 */ /* 0x000fe200020f0c03 */
[----:B------:R-:W-:Y:S04]  /*27d0*/  SHFL.IDX PT, R16, R5, RZ, 0x1c1f ;  /* 0x001c1fff05107589 */ /* 0x000fe800000e0000 */
[----:B------:R1:W2:Y:S04]  /*27e0*/  SHFL.IDX PT, R2, R5, 0x1, 0x1c1f ;  /* 0x003c1f0005027f89 */ /* 0x0002a800000e0000 */
[----:B------:R-:W3:Y:S04]  /*27f0*/  SHFL.IDX PT, R3, R6, 0x1, 0x1c1f ;  /* 0x003c1f0006037f89 */ /* 0x000ee800000e0000 */
[----:B------:R4:W5:Y:S01]  /*2800*/  SHFL.IDX PT, R17, R6, RZ, 0x1c1f ;  /* 0x001c1fff06117589 */ /* 0x00096200000e0000 */
[----:B-1----:R-:W-:-:S02]  /*2810*/  LOP3.LUT R5, R8, 0xf, RZ, 0xc0, !PT ;  /* 0x0000000f08057812 */ /* 0x002fc400078ec0ff */
[----:B------:R-:W-:Y:S02]  /*2820*/  IADD3 R8, -R21, 0x10, RZ ;  /* 0x0000001015087810 */ /* 0x000fe40007ffe1ff */
[-C--:B--2---:R-:W-:Y:S02]  /*2830*/  IADD3 R14, P5, P4, R5, R2.reuse, R22 ;  /* 0x00000002050e7210 */ /* 0x084fe40007cbe016 */
[----:B------:R-:W-:Y:S01]  /*2840*/  LOP3.LUT R5, R8, 0xf, RZ, 0xc0, !PT ;  /* 0x0000000f08057812 */ /* 0x000fe200078ec0ff */
[----:B----4-:R-:W-:Y:S01]  /*2850*/  IMAD.SHL.U32 R6, R185, 0x2, RZ ;  /* 0x00000002b9067824 */ /* 0x010fe200078e00ff */
[----:B------:R-:W-:Y:S02]  /*2860*/  IADD3 R8, -R19, 0x10, RZ ;  /* 0x0000001013087810 */ /* 0x000fe40007ffe1ff */
[----:B---3--:R-:W-:Y:S02]  /*2870*/  IADD3.X R15, RZ, R3, R9, P5, P4 ;  /* 0x00000003ff0f7210 */ /* 0x008fe40002fe8409 */
[----:B------:R-:W-:-:S02]  /*2880*/  IADD3 R12, P5, P4, R5, R2, R6 ;  /* 0x00000002050c7210 */ /* 0x000fc40007cbe006 */
[----:B------:R-:W-:Y:S02]  /*2890*/  LOP3.LUT R5, R8, 0xf, RZ, 0xc0, !PT ;  /* 0x0000000f08057812 */ /* 0x000fe400078ec0ff */
[----:B------:R-:W-:Y:S02]  /*28a0*/  IADD3.X R13, RZ, R3, R7, P5, P4 ;  /* 0x00000003ff0d7210 */ /* 0x000fe40002fe8407 */
[----:B------:R-:W-:Y:S02]  /*28b0*/  IADD3 R10, P5, P4, R5, R2, R18 ;  /* 0x00000002050a7210 */ /* 0x000fe40007cbe012 */
[----:B------:R-:W-:-:S04]  /*28c0*/  SHF.L.U64.HI R5, R186, 0x1, R154 ;  /* 0x00000001ba057819 */ /* 0x000fc8000001029a */
[----:B------:R-:W-:Y:S02]  /*28d0*/  IADD3.X R11, RZ, R3, R5, P5, P4 ;  /* 0x00000003ff0b7210 */ /* 0x000fe40002fe8405 */
[C---:B------:R-:W-:Y:S02]  /*28e0*/  IADD3 R8, P5, R16.reuse, R22, RZ ;  /* 0x0000001610087210 */ /* 0x040fe40007fbe0ff */
[----:B------:R-:W-:-:S03]  /*28f0*/  IADD3 R6, P4, R16, R6, RZ ;  /* 0x0000000610067210 */ /* 0x000fc60007f9e0ff */
[C---:B-----5:R-:W-:Y:S01]  /*2900*/  IMAD.X R9, R17.reuse, 0x1, R9, P5 ;  /* 0x0000000111097824 */ /* 0x060fe200028e0609 */
[----:B------:R-:W-:Y:S01]  /*2910*/  ISETP.NE.U32.AND P5, PT, R20, RZ, PT ;  /* 0x000000ff1400720c */ /* 0x000fe20003fa5070 */
[C---:B------:R-:W-:Y:S01]  /*2920*/  IMAD.X R7, R17.reuse, 0x1, R7, P4 ;  /* 0x0000000111077824 */ /* 0x040fe200020e0607 */
[----:B------:R-:W-:Y:S02]  /*2930*/  IADD3 R2, P4, R16, R18, RZ ;  /* 0x0000001210027210 */ /* 0x000fe40007f9e0ff */
[----:B------:R1:W-:Y:S03]  /*2940*/  LDGSTS.E.BYPASS.LTC128B.128 [R221+0x3100], [R8.64], !P3 ;  /* 0x0310000008dd7fae */ /* 0x0003e6000d901d46 */
[----:B------:R-:W-:Y:S01]  /*2950*/  IMAD.X R3, R17, 0x1, R5, P4 ;  /* 0x0000000111037824 */ /* 0x000fe200020e0605 */
[----:B------:R1:W-:Y:S01]  /*2960*/  LDGSTS.E.BYPASS.LTC128B.128 [R221+0x4100], [R6.64], !P2 ;  /* 0x0410000006dd7fae */ /* 0x0003e2000d101d46 */
[----:B------:R-:W-:-:S03]  /*2970*/  ISETP.NE.U32.AND P4, PT, R21, RZ, PT ;  /* 0x000000ff1500720c */ /* 0x000fc60003f85070 */
[----:B------:R1:W-:Y:S04]  /*2980*/  LDGSTS.E.BYPASS.LTC128B.128 [R221+0x5100], [R2.64], !P1 ;  /* 0x0510000002dd7fae */ /* 0x0003e8000c901d46 */
[----:B------:R1:W-:Y:S01]  /*2990*/  LDGSTS.E.BYPASS.LTC128B.128.ZFILL [R221+0x3900], [R14.64], P5 ;  /* 0x039000000edd7fae */ /* 0x0003e2000a941d46 */
[----:B------:R-:W-:-:S05]  /*29a0*/  ISETP.NE.U32.AND P5, PT, R19, RZ, PT ;  /* 0x000000ff1300720c */ /* 0x000fca0003fa5070 */
[----:B------:R1:W-:Y:S08]  /*29b0*/  LDGSTS.E.BYPASS.LTC128B.128.ZFILL [R221+0x4900], [R12.64], P4 ;  /* 0x049000000cdd7fae */ /* 0x0003f0000a141d46 */
[----:B------:R1:W-:Y:S02]  /*29c0*/  LDGSTS.E.BYPASS.LTC128B.128.ZFILL [R221+0x5900], [R10.64], P5 ;  /* 0x059000000add7fae */ /* 0x0003e4000a941d46 */
.L_x_10:
[----:B-1----:R-:W-:Y:S01]  /*29d0*/  LOP3.LUT R2, R153, 0xffffffe0, RZ, 0xc0, !PT ;  /* 0xffffffe099027812 */ /* 0x002fe200078ec0ff */
[----:B------:R-:W-:Y:S01]  /*29e0*/  IMAD.SHL.U32 R216, R0, 0x2, RZ ;  /* 0x0000000200d87824 */ /* 0x000fe200078e00ff */
[----:B------:R-:W0:Y:S03]  /*29f0*/  LDGDEPBAR ;  /* 0x00000000000079af */ /* 0x000e260000000000 */
[----:B------:R-:W-:Y:S01]  /*2a00*/  IMAD.IADD R2, R172, 0x1, -R2 ;  /* 0x00000001ac027824 */ /* 0x000fe200078e0a02 */
[----:B------:R-:W-:Y:S01]  /*2a10*/  LDSM.16.MT88.4 R20, [R216+0x1100] ;  /* 0x00110000d814783b */ /* 0x000fe20000004200 */
[----:B------:R-:W-:-:S03]  /*2a20*/  IMAD R217, R4, 0x2, R216 ;  /* 0x0000000204d97824 */ /* 0x000fc600078e02d8 */
[----:B------:R-:W-:-:S04]  /*2a30*/  SHF.R.S32.HI R3, RZ, 0x1f, R2 ;  /* 0x0000001fff037819 */ /* 0x000fc80000011402 */
[----:B------:R-:W-:-:S04]  /*2a40*/  LEA.HI R3, R3, R2, RZ, 0x2 ;  /* 0x0000000203037211 */ /* 0x000fc800078f10ff */
[----:B------:R-:W-:-:S05]  /*2a50*/  LOP3.LUT R3, R3, 0x7ffffffc, RZ, 0xc0, !PT ;  /* 0x7ffffffc03037812 */ /* 0x000fca00078ec0ff */
[----:B------:R-:W-:-:S04]  /*2a60*/  IMAD.IADD R2, R2, 0x1, -R3 ;  /* 0x0000000102027824 */ /* 0x000fc800078e0a03 */
[----:B------:R-:W-:-:S05]  /*2a70*/  IMAD R2, R2, -0x2, R138 ;  /* 0xfffffffe02027824 */ /* 0x000fca00078e028a */
[C---:B------:R-:W-:Y:S02]  /*2a80*/  ISETP.GT.AND P5, PT, R2.reuse, RZ, PT ;  /* 0x000000ff0200720c */ /* 0x040fe40003fa4270 */
[----:B------:R-:W-:Y:S02]  /*2a90*/  ISETP.GT.AND P4, PT, R2, 0x1, PT ;  /* 0x000000010200780c */ /* 0x000fe40003f84270 */
[----:B------:R-:W-:Y:S02]  /*2aa0*/  FSEL R15, R106, -INF , P5 ;  /* 0xff8000006a0f7808 */ /* 0x000fe40002800000 */
[----:B------:R-:W-:Y:S02]  /*2ab0*/  FSEL R10, R104, -INF , P5 ;  /* 0xff800000680a7808 */ /* 0x000fe40002800000 */
[----:B------:R-:W-:Y:S02]  /*2ac0*/  FSEL R39, R70, -INF , P5 ;  /* 0xff80000046277808 */ /* 0x000fe40002800000 */
[----:B------:R-:W-:-:S02]  /*2ad0*/  FSEL R32, R68, -INF , P5 ;  /* 0xff80000044207808 */ /* 0x000fc40002800000 */
[----:B------:R-:W-:Y:S02]  /*2ae0*/  FSEL R11, R105, -INF , P4 ;  /* 0xff800000690b7808 */ /* 0x000fe40002000000 */
[C---:B------:R-:W-:Y:S02]  /*2af0*/  ISETP.GT.AND P5, PT, R2.reuse, 0x8, PT ;  /* 0x000000080200780c */ /* 0x040fe40003fa4270 */
[----:B------:R-:W-:Y:S02]  /*2b00*/  FSEL R16, R107, -INF , P4 ;  /* 0xff8000006b107808 */ /* 0x000fe40002000000 */
[----:B------:R-:W-:Y:S02]  /*2b10*/  FSEL R44, R71, -INF , P4 ;  /* 0xff800000472c7808 */ /* 0x000fe40002000000 */
[----:B------:R-:W-:Y:S02]  /*2b20*/  FSEL R36, R69, -INF , P4 ;  /* 0xff80000045247808 */ /* 0x000fe40002000000 */
[----:B------:R-:W-:-:S02]  /*2b30*/  ISETP.GT.AND P4, PT, R2, 0x9, PT ;  /* 0x000000090200780c */ /* 0x000fc40003f84270 */
[----:B------:R-:W-:Y:S02]  /*2b40*/  FSEL R13, R100, -INF , P5 ;  /* 0xff800000640d7808 */ /* 0x000fe40002800000 */
[----:B------:R-:W-:Y:S02]  /*2b50*/  FMNMX.FTZ R3, R10, R11, !PT ;  /* 0x0000000b0a037209 */ /* 0x000fe40007810000 */
[----:B------:R-:W-:Y:S02]  /*2b60*/  FSEL R17, R102, -INF , P5 ;  /* 0xff80000066117808 */ /* 0x000fe40002800000 */
[----:B------:R-:W-:Y:S02]  /*2b70*/  FSEL R45, R50, -INF , P5 ;  /* 0xff800000322d7808 */ /* 0x000fe40002800000 */
[----:B------:R-:W-:Y:S02]  /*2b80*/  FSEL R37, R48, -INF , P5 ;  /* 0xff80000030257808 */ /* 0x000fe40002800000 */
[----:B------:R-:W-:-:S02]  /*2b90*/  FSEL R14, R101, -INF , P4 ;  /* 0xff800000650e7808 */ /* 0x000fc40002000000 */
[C---:B------:R-:W-:Y:S02]  /*2ba0*/  ISETP.GT.AND P5, PT, R2.reuse, 0x10, PT ;  /* 0x000000100200780c */ /* 0x040fe40003fa4270 */
[----:B------:R-:W-:Y:S02]  /*2bb0*/  FMNMX.FTZ R3, R13, R3, !PT ;  /* 0x000000030d037209 */ /* 0x000fe40007810000 */
        /* <DEDUP_REMOVED lines=22> */
[----:B------:R-:W-:Y:S02]  /*2d20*/  ISETP.GT.AND P5, PT, R2, 0x20, PT ;  /* 0x000000200200780c */ /* 0x000fe40003fa4270 */
[----:B------:R-:W-:Y:S02]  /*2d30*/  FMNMX.FTZ R3, R49, R3, !PT ;  /* 0x0000000331037209 */ /* 0x000fe40007810000 */
[----:B------:R-:W-:Y:S02]  /*2d40*/  FMNMX.FTZ R5, R15, R16, !PT ;  /* 0x000000100f057209 */ /* 0x000fe40007810000 */
[----:B------:R-:W-:Y:S02]  /*2d50*/  FSEL R59, R95, -INF , P4 ;  /* 0xff8000005f3b7808 */ /* 0x000fe40002000000 */
[----:B------:R-:W-:Y:S02]  /*2d60*/  FSEL R124, R67, -INF , P4 ;  /* 0xff800000437c7808 */ /* 0x000fe40002000000 */
[----:B------:R-:W-:-:S02]  /*2d70*/  FSEL R122, R65, -INF , P4 ;  /* 0xff800000417a7808 */ /* 0x000fc40002000000 */
[----:B------:R-:W-:Y:S02]  /*2d80*/  ISETP.GT.AND P4, PT, R2, 0x21, PT ;  /* 0x000000210200780c */ /* 0x000fe40003f84270 */
[----:B------:R-:W-:Y:S02]  /*2d90*/  FSEL R134, R88, -INF , P5 ;  /* 0xff80000058867808 */ /* 0x000fe40002800000 */
[----:B------:R-:W-:Y:S02]  /*2da0*/  FMNMX.FTZ R3, R50, R3, !PT ;  /* 0x0000000332037209 */ /* 0x000fe40007810000 */
[----:B------:R-:W-:Y:S02]  /*2db0*/  FMNMX.FTZ R5, R17, R5, !PT ;  /* 0x0000000511057209 */ /* 0x000fe40007810000 */
[----:B------:R-:W-:Y:S02]  /*2dc0*/  FSEL R164, R90, -INF , P5 ;  /* 0xff8000005aa47808 */ /* 0x000fe40002800000 */
[----:B------:R-:W-:-:S02]  /*2dd0*/  FSEL R181, R62, -INF , P5 ;  /* 0xff8000003eb57808 */ /* 0x000fc40002800000 */
[----:B------:R-:W-:Y:S02]  /*2de0*/  FSEL R176, R60, -INF , P5 ;  /* 0xff8000003cb07808 */ /* 0x000fe40002800000 */
[----:B------:R-:W-:Y:S02]  /*2df0*/  FSEL R138, R89, -INF , P4 ;  /* 0xff800000598a7808 */ /* 0x000fe40002000000 */
[----:B------:R-:W-:Y:S02]  /*2e00*/  ISETP.GT.AND P5, PT, R2, 0x28, PT ;  /* 0x000000280200780c */ /* 0x000fe40003fa4270 */
[----:B------:R-:W-:Y:S02]  /*2e10*/  FMNMX.FTZ R3, R134, R3, !PT ;  /* 0x0000000386037209 */ /* 0x000fe40007810000 */
[----:B------:R-:W-:Y:S02]  /*2e20*/  FMNMX.FTZ R5, R28, R5, !PT ;  /* 0x000000051c057209 */ /* 0x000fe40007810000 */
[----:B------:R-:W-:-:S02]  /*2e30*/  FSEL R165, R91, -INF , P4 ;  /* 0xff8000005ba57808 */ /* 0x000fc40002000000 */
[----:B------:R-:W-:Y:S02]  /*2e40*/  FSEL R182, R63, -INF , P4 ;  /* 0xff8000003fb67808 */ /* 0x000fe40002000000 */
[----:B------:R-:W-:Y:S02]  /*2e50*/  FSEL R177, R61, -INF , P4 ;  /* 0xff8000003db17808 */ /* 0x000fe40002000000 */
[----:B------:R-:W-:Y:S02]  /*2e60*/  ISETP.GT.AND P4, PT, R2, 0x29, PT ;  /* 0x000000290200780c */ /* 0x000fe40003f84270 */
[----:B------:R-:W-:Y:S02]  /*2e70*/  FSEL R132, R84, -INF , P5 ;  /* 0xff80000054847808 */ /* 0x000fe40002800000 */
[----:B------:R-:W-:Y:S02]  /*2e80*/  FMNMX.FTZ R3, R138, R3, !PT ;  /* 0x000000038a037209 */ /* 0x000fe40007810000 */
[----:B------:R-:W-:-:S02]  /*2e90*/  FMNMX.FTZ R5, R51, R5, !PT ;  /* 0x0000000533057209 */ /* 0x000fc40007810000 */
[----:B------:R-:W-:Y:S02]  /*2ea0*/  FSEL R166, R86, -INF , P5 ;  /* 0xff80000056a67808 */ /* 0x000fe40002800000 */
[----:B------:R-:W-:Y:S02]  /*2eb0*/  FSEL R180, R42, -INF , P5 ;  /* 0xff8000002ab47808 */ /* 0x000fe40002800000 */
[----:B------:R-:W-:Y:S02]  /*2ec0*/  FSEL R178, R40, -INF , P5 ;  /* 0xff80000028b27808 */ /* 0x000fe40002800000 */
[----:B------:R-:W-:Y:S02]  /*2ed0*/  FSEL R133, R85, -INF , P4 ;  /* 0xff80000055857808 */ /* 0x000fe40002000000 */
[----:B------:R-:W-:Y:S02]  /*2ee0*/  ISETP.GT.AND P5, PT, R2, 0x30, PT ;  /* 0x000000300200780c */ /* 0x000fe40003fa4270 */
[----:B------:R-:W-:-:S02]  /*2ef0*/  FMNMX.FTZ R3, R132, R3, !PT ;  /* 0x0000000384037209 */ /* 0x000fc40007810000 */
[----:B------:R-:W-:Y:S02]  /*2f00*/  FMNMX.FTZ R5, R57, R5, !PT ;  /* 0x0000000539057209 */ /* 0x000fe40007810000 */
[----:B------:R-:W-:Y:S02]  /*2f10*/  FSEL R167, R87, -INF , P4 ;  /* 0xff80000057a77808 */ /* 0x000fe40002000000 */
[----:B------:R-:W-:Y:S02]  /*2f20*/  FSEL R183, R43, -INF , P4 ;  /* 0xff8000002bb77808 */ /* 0x000fe40002000000 */
[----:B------:R-:W-:Y:S02]  /*2f30*/  FSEL R179, R41, -INF , P4 ;  /* 0xff80000029b37808 */ /* 0x000fe40002000000 */
[----:B------:R-:W-:Y:S01]  /*2f40*/  ISETP.GT.AND P4, PT, R2, 0x31, PT ;  /* 0x000000310200780c */ /* 0x000fe20003f84270 */
[----:B------:R-:W-:Y:S01]  /*2f50*/  LDSM.16.MT88.4 R40, [R217+0x2100] ;  /* 0x00210000d928783b */ /* 0x000fe20000004200 */
[----:B------:R-:W-:-:S02]  /*2f60*/  FSEL R213, R80, -INF , P5 ;  /* 0xff80000050d57808 */ /* 0x000fc40002800000 */
[----:B------:R-:W-:Y:S02]  /*2f70*/  FMNMX.FTZ R3, R133, R3, !PT ;  /* 0x0000000385037209 */ /* 0x000fe40007810000 */
        /* <DEDUP_REMOVED lines=15> */
[----:B------:R-:W-:Y:S02]  /*3070*/  FMNMX.FTZ R6, R32, R36, !PT ;  /* 0x0000002420067209 */ /* 0x000fe40007810000 */
[----:B------:R-:W-:-:S02]  /*3080*/  FSEL R212, R77, -INF , P5 ;  /* 0xff8000004dd47808 */ /* 0x000fc40002800000 */
[----:B------:R-:W-:Y:S02]  /*3090*/  FMNMX.FTZ R2, R211, R2, !PT ;  /* 0x00000002d3027209 */ /* 0x000fe40007810000 */
[----:B------:R-:W-:Y:S02]  /*30a0*/  FMNMX.FTZ R3, R165, R3, !PT ;  /* 0x00000003a5037209 */ /* 0x000fe40007810000 */
[----:B------:R-:W-:Y:S02]  /*30b0*/  FMNMX.FTZ R5, R37, R6, !PT ;  /* 0x0000000625057209 */ /* 0x000fe40007810000 */
[----:B------:R-:W-:Y:S02]  /*30c0*/  FMNMX.FTZ R6, R212, R2, !PT ;  /* 0x00000002d4067209 */ /* 0x000fe40007810000 */
[----:B------:R-:W-:Y:S02]  /*30d0*/  FMNMX.FTZ R2, R166, R3, !PT ;  /* 0x00000003a6027209 */ /* 0x000fe40007810000 */
[----:B------:R-:W-:Y:S01]  /*30e0*/  FMNMX.FTZ R5, R38, R5, !PT ;  /* 0x0000000526057209 */ /* 0x000fe20007810000 */
[----:B------:R-:W1:Y:S01]  /*30f0*/  SHFL.BFLY PT, R7, R6, 0x2, 0x1f ;  /* 0x0c401f0006077f89 */ /* 0x000e6200000e0000 */
[----:B------:R-:W-:-:S02]  /*3100*/  FMNMX.FTZ R2, R167, R2, !PT ;  /* 0x00000002a7027209 */ /* 0x000fc40007810000 */
[----:B------:R-:W-:Y:S02]  /*3110*/  FMNMX.FTZ R3, R120, R5, !PT ;  /* 0x0000000578037209 */ /* 0x000fe40007810000 */
[----:B------:R-:W-:Y:S02]  /*3120*/  FMNMX.FTZ R2, R229, R2, !PT ;  /* 0x00000002e5027209 */ /* 0x000fe40007810000 */
[----:B------:R-:W-:Y:S02]  /*3130*/  FMNMX.FTZ R3, R121, R3, !PT ;  /* 0x0000000379037209 */ /* 0x000fe40007810000 */
[----:B------:R-:W-:Y:S02]  /*3140*/  FSEL R215, R78, -INF , P4 ;  /* 0xff8000004ed77808 */ /* 0x000fe40002000000 */
[----:B------:R-:W-:Y:S02]  /*3150*/  FMNMX.FTZ R2, R231, R2, !PT ;  /* 0x00000002e7027209 */ /* 0x000fe40007810000 */
[----:B------:R-:W-:-:S02]  /*3160*/  FMNMX.FTZ R3, R123, R3, !PT ;  /* 0x000000037b037209 */ /* 0x000fc40007810000 */
[----:B------:R-:W-:Y:S02]  /*3170*/  FSEL R224, R79, -INF , P5 ;  /* 0xff8000004fe07808 */ /* 0x000fe40002800000 */
[----:B------:R-:W-:Y:S02]  /*3180*/  FMNMX.FTZ R2, R215, R2, !PT ;  /* 0x00000002d7027209 */ /* 0x000fe40007810000 */
[----:B------:R-:W-:Y:S02]  /*3190*/  FMNMX.FTZ R3, R122, R3, !PT ;  /* 0x000000037a037209 */ /* 0x000fe40007810000 */
[----:B------:R-:W-:Y:S02]  /*31a0*/  FMNMX.FTZ R5, R39, R44, !PT ;  /* 0x0000002c27057209 */ /* 0x000fe40007810000 */
[----:B------:R-:W-:Y:S02]  /*31b0*/  FMNMX.FTZ R8, R224, R2, !PT ;  /* 0x00000002e0087209 */ /* 0x000fe40007810000 */
[----:B------:R-:W-:-:S02]  /*31c0*/  FMNMX.FTZ R3, R176, R3, !PT ;  /* 0x00000003b0037209 */ /* 0x000fc40007810000 */
[----:B------:R-:W-:Y:S01]  /*31d0*/  FMNMX.FTZ R5, R45, R5, !PT ;  /* 0x000000052d057209 */ /* 0x000fe20007810000 */
[----:B------:R-:W2:Y:S01]  /*31e0*/  SHFL.BFLY PT, R9, R8, 0x2, 0x1f ;  /* 0x0c401f0008097f89 */ /* 0x000ea200000e0000 */
[----:B------:R-:W-:Y:S02]  /*31f0*/  FMNMX.FTZ R2, R177, R3, !PT ;  /* 0x00000003b1027209 */ /* 0x000fe40007810000 */
[----:B------:R-:W-:Y:S02]  /*3200*/  FMNMX.FTZ R3, R46, R5, !PT ;  /* 0x000000052e037209 */ /* 0x000fe40007810000 */
[----:B-1----:R-:W-:Y:S02]  /*3210*/  FMNMX.FTZ R7, R6, R7, !PT ;  /* 0x0000000706077209 */ /* 0x002fe40007810000 */
        /* <DEDUP_REMOVED lines=14> */
[----:B--2---:R-:W-:Y:S02]  /*3300*/  FMNMX.FTZ R8, R8, R9, !PT ;  /* 0x0000000908087209 */ /* 0x004fe40007810000 */
[----:B------:R-:W-:-:S02]  /*3310*/  FMNMX.FTZ R2, R182, R3, !PT ;  /* 0x00000003b6027209 */ /* 0x000fc40007810000 */
[----:B-1----:R-:W-:Y:S01]  /*3320*/  FMNMX.FTZ R135, R7, R5, !PT ;  /* 0x0000000507877209 */ /* 0x002fe20007810000 */
[----:B------:R-:W-:Y:S01]  /*3330*/  SHFL.BFLY PT, R9, R8, 0x1, 0x1f ;  /* 0x0c201f0008097f89 */ /* 0x000fe200000e0000 */
[----:B------:R-:W-:Y:S02]  /*3340*/  FMNMX.FTZ R2, R180, R2, !PT ;  /* 0x00000002b4027209 */ /* 0x000fe40007810000 */
[----:B------:R-:W-:Y:S01]  /*3350*/  FSEL R237, R26, -INF , P4 ;  /* 0xff8000001aed7808 */ /* 0x000fe20002000000 */
[----:B------:R-:W1:Y:S01]  /*3360*/  SHFL.BFLY PT, R3, R6, 0x2, 0x1f ;  /* 0x0c401f0006037f89 */ /* 0x000e6200000e0000 */
[----:B------:R-:W-:Y:S01]  /*3370*/  FMNMX.FTZ R2, R183, R2, !PT ;  /* 0x00000002b7027209 */ /* 0x000fe20007810000 */
[C---:B------:R-:W-:Y:S01]  /*3380*/  FMUL.FTZ R12, R135.reuse, c[0x0][0x2d0] ;  /* 0x0000b400870c7a20 */ /* 0x040fe20000410000 */
[----:B------:R-:W-:Y:S02]  /*3390*/  FSETP.NEU.FTZ.AND P4, PT, R135, -INF , PT ;  /* 0xff8000008700780b */ /* 0x000fe40003f9d000 */
[----:B------:R-:W-:-:S02]  /*33a0*/  FMNMX.FTZ R2, R151, R2, !PT ;  /* 0x0000000297027209 */ /* 0x000fc40007810000 */
[----:B------:R-:W-:Y:S02]  /*33b0*/  FSEL R12, R12, RZ, P4 ;  /* 0x000000ff0c0c7208 */ /* 0x000fe40002000000 */
[----:B------:R-:W-:Y:S02]  /*33c0*/  FMNMX.FTZ R5, R203, R2, !PT ;  /* 0x00000002cb057209 */ /* 0x000fe40007810000 */
[----:B------:R-:W-:Y:S01]  /*33d0*/  FSEL R238, R27, -INF , P5 ;  /* 0xff8000001bee7808 */ /* 0x000fe20002800000 */
[----:B------:R-:W-:Y:S01]  /*33e0*/  FFMA.FTZ R2, R10, c[0x0][0x2d0], -R12 ;  /* 0x0000b4000a027a23 */ /* 0x000fe2000001080c */
[----:B------:R-:W-:Y:S01]  /*33f0*/  FMNMX.FTZ R5, R237, R5, !PT ;  /* 0x00000005ed057209 */ /* 0x000fe20007810000 */
[----:B------:R-:W-:Y:S02]  /*3400*/  LDSM.16.MT88.4 R24, [R216+0x100] ;  /* 0x00010000d818783b */ /* 0x000fe40000004200 */
[----:B------:R2:W-:Y:S01]  /*3410*/  MUFU.EX2 R148, R2 ;  /* 0x0000000200947308 */ /* 0x0005e20000000800 */
[----:B------:R-:W-:-:S02]  /*3420*/  FMNMX.FTZ R5, R238, R5, !PT ;  /* 0x00000005ee057209 */ /* 0x000fc40007810000 */
[----:B-1----:R-:W-:Y:S01]  /*3430*/  FMNMX.FTZ R7, R6, R3, !PT ;  /* 0x0000000306077209 */ /* 0x002fe20007810000 */
[--C-:B------:R-:W-:Y:S02]  /*3440*/  FFMA.FTZ R3, R11, c[0x0][0x2d0], -R12.reuse ;  /* 0x0000b4000b037a23 */ /* 0x100fe4000001080c */
[----:B------:R-:W-:Y:S02]  /*3450*/  FFMA.FTZ R6, R13, c[0x0][0x2d0], -R12 ;  /* 0x0000b4000d067a23 */ /* 0x000fe4000001080c */
[----:B------:R1:W3:Y:S01]  /*3460*/  MUFU.EX2 R18, R3 ;  /* 0x0000000300127308 */ /* 0x0002e20000000800 */
[----:B--2---:R-:W-:Y:S02]  /*3470*/  FMNMX.FTZ R2, R9, R8, !PT ;  /* 0x0000000809027209 */ /* 0x004fe40007810000 */
[----:B------:R-:W2:Y:S02]  /*3480*/  SHFL.BFLY PT, R8, R5, 0x2, 0x1f ;  /* 0x0c401f0005087f89 */ /* 0x000ea400000e0000 */
[----:B------:R-:W-:-:S03]  /*3490*/  FSETP.NEU.FTZ.AND P4, PT, R2, -INF , PT ;  /* 0xff8000000200780b */ /* 0x000fc60003f9d000 */
[----:B------:R4:W-:Y:S01]  /*34a0*/  MUFU.EX2 R190, R6 ;  /* 0x0000000600be7308 */ /* 0x0009e20000000800 */
[----:B------:R-:W5:Y:S01]  /*34b0*/  SHFL.BFLY PT, R9, R7, 0x1, 0x1f ;  /* 0x0c201f0007097f89 */ /* 0x000f6200000e0000 */
[----:B-1----:R-:W-:-:S05]  /*34c0*/  FMUL.FTZ R3, R2, c[0x0][0x2d0] ;  /* 0x0000b40002037a20 */ /* 0x002fca0000410000 */
[----:B------:R-:W-:Y:S01]  /*34d0*/  FSEL R3, R3, RZ, P4 ;  /* 0x000000ff03037208 */ /* 0x000fe20002000000 */
[----:B----4-:R-:W-:-:S04]  /*34e0*/  FFMA.FTZ R6, R14, c[0x0][0x2d0], -R12 ;  /* 0x0000b4000e067a23 */ /* 0x010fc8000001080c */
[--C-:B------:R-:W-:Y:S01]  /*34f0*/  FFMA.FTZ R0, R16, c[0x0][0x2d0], -R3.reuse ;  /* 0x0000b40010007a23 */ /* 0x100fe20000010803 */
[----:B------:R1:W-:Y:S01]  /*3500*/  MUFU.EX2 R197, R6 ;  /* 0x0000000600c57308 */ /* 0x0003e20000000800 */
[----:B--2---:R-:W-:Y:S01]  /*3510*/  FMNMX.FTZ R5, R5, R8, !PT ;  /* 0x0000000805057209 */ /* 0x004fe20007810000 */
[----:B------:R-:W-:Y:S02]  /*3520*/  FFMA.FTZ R4, R28, c[0x0][0x2d0], -R3 ;  /* 0x0000b4001c047a23 */ /* 0x000fe40000010803 */
[----:B------:R-:W-:Y:S01]  /*3530*/  LDSM.16.MT88.4 R28, [R217+0x1100] ;  /* 0x00110000d91c783b */ /* 0x000fe20000004200 */
[----:B-----5:R-:W-:-:S03]  /*3540*/  FMNMX.FTZ R137, R7, R9, !PT ;  /* 0x0000000907897209 */ /* 0x020fc60007810000 */
[----:B------:R2:W-:Y:S01]  /*3550*/  MUFU.EX2 R14, R0 ;  /* 0x00000000000e7308 */ /* 0x0005e20000000800 */
[----:B------:R-:W-:Y:S01]  /*3560*/  FSETP.NEU.FTZ.AND P4, PT, R137, -INF , PT ;  /* 0xff8000008900780b */ /* 0x000fe20003f9d000 */
[----:B-1----:R-:W-:-:S06]  /*3570*/  FFMA.FTZ R6, R15, c[0x0][0x2d0], -R3 ;  /* 0x0000b4000f067a23 */ /* 0x002fcc0000010803 */
[----:B------:R-:W-:Y:S01]  /*3580*/  MUFU.EX2 R198, R4 ;  /* 0x0000000400c67308 */ /* 0x000fe20000000800 */
[----:B---3--:R-:W-:Y:S02]  /*3590*/  IMAD.MOV.U32 R15, RZ, RZ, R18 ;  /* 0x000000ffff0f7224 */ /* 0x008fe400078e0012 */
[----:B--2---:R-:W-:-:S05]  /*35a0*/  FFMA.FTZ R0, R17, c[0x0][0x2d0], -R3 ;  /* 0x0000b40011007a23 */ /* 0x004fca0000010803 */
[----:B------:R1:W-:Y:S01]  /*35b0*/  MUFU.EX2 R196, R6 ;  /* 0x0000000600c47308 */ /* 0x0003e20000000800 */
[----:B------:R-:W-:Y:S07]  /*35c0*/  LDSM.16.MT88.4 R16, [R217+0x100] ;  /* 0x00010000d910783b */ /* 0x000fee0000004200 */
[----:B------:R2:W3:Y:S01]  /*35d0*/  MUFU.EX2 R189, R0 ;  /* 0x0000000000bd7308 */ /* 0x0004e20000000800 */
[----:B-1----:R-:W1:Y:S01]  /*35e0*/  SHFL.BFLY PT, R6, R5, 0x1, 0x1f ;  /* 0x0c201f0005067f89 */ /* 0x002e6200000e0000 */
[----:B--2---:R-:W-:Y:S01]  /*35f0*/  FMUL.FTZ R0, R137, c[0x0][0x2d0] ;  /* 0x0000b40089007a20 */ /* 0x004fe20000410000 */
[----:B---3--:R-:W-:-:S04]  /*3600*/  F2FP.BF16.PACK_AB R7, R198, R189 ;  /* 0x000000bdc607723e */ /* 0x008fc800000010ff */
[----:B------:R-:W-:-:S05]  /*3610*/  FSEL R0, R0, RZ, P4 ;  /* 0x000000ff00007208 */ /* 0x000fca0002000000 */
[--C-:B------:R-:W-:Y:S02]  /*3620*/  FFMA.FTZ R4, R32, c[0x0][0x2d0], -R0.reuse ;  /* 0x0000b40020047a23 */ /* 0x100fe40000010800 */
[----:B------:R-:W2:Y:S01]  /*3630*/  LDSM.16.MT88.4 R32, [R216+0x2100] ;  /* 0x00210000d820783b */ /* 0x000ea20000004200 */
[--C-:B------:R-:W-:Y:S01]  /*3640*/  FFMA.FTZ R9, R37, c[0x0][0x2d0], -R0.reuse ;  /* 0x0000b40025097a23 */ /* 0x100fe20000010800 */
[----:B------:R3:W-:Y:S01]  /*3650*/  MUFU.EX2 R150, R4 ;  /* 0x0000000400967308 */ /* 0x0007e20000000800 */
[----:B-1----:R-:W-:Y:S02]  /*3660*/  FMNMX.FTZ R136, R5, R6, !PT ;  /* 0x0000000605887209 */ /* 0x002fe40007810000 */
[----:B------:R-:W-:Y:S02]  /*3670*/  F2FP.BF16.PACK_AB R6, R197, R190 ;  /* 0x000000bec506723e */ /* 0x000fe400000010ff */
[C---:B------:R-:W-:Y:S01]  /*3680*/  FSETP.NEU.FTZ.AND P4, PT, R136.reuse, -INF , PT ;  /* 0xff8000008800780b */ /* 0x040fe20003f9d000 */
[----:B------:R-:W-:Y:S01]  /*3690*/  FMUL.FTZ R8, R136, c[0x0][0x2d0] ;  /* 0x0000b40088087a20 */ /* 0x000fe20000410000 */
[----:B------:R-:W-:Y:S01]  /*36a0*/  F2FP.BF16.PACK_AB R5, R14, R196 ;  /* 0x000000c40e05723e */ /* 0x000fe200000010ff */
[----:B------:R-:W-:Y:S03]  /*36b0*/  MUFU.EX2 R191, R9 ;  /* 0x0000000900bf7308 */ /* 0x000fe60000000800 */
[----:B------:R-:W-:Y:S01]  /*36c0*/  FSEL R13, R8, RZ, P4 ;  /* 0x000000ff080d7208 */ /* 0x000fe20002000000 */
[----:B------:R-:W-:-:S02]  /*36d0*/  FFMA.FTZ R8, R38, c[0x0][0x2d0], -R0 ;  /* 0x0000b40026087a23 */ /* 0x000fc40000010800 */
[----:B---3--:R-:W-:Y:S02]  /*36e0*/  FFMA.FTZ R4, R36, c[0x0][0x2d0], -R0 ;  /* 0x0000b40024047a23 */ /* 0x008fe40000010800 */
[----:B------:R1:W3:Y:S08]  /*36f0*/  MUFU.EX2 R188, R8 ;  /* 0x0000000800bc7308 */ /* 0x0002f00000000800 */
[----:B------:R4:W-:Y:S01]  /*3700*/  MUFU.EX2 R149, R4 ;  /* 0x0000000400957308 */ /* 0x0009e20000000800 */
[----:B-1----:R-:W-:Y:S01]  /*3710*/  FFMA.FTZ R8, R39, c[0x0][0x2d0], -R13 ;  /* 0x0000b40027087a23 */ /* 0x002fe2000001080d */
[----:B---3--:R-:W-:Y:S01]  /*3720*/  F2FP.BF16.PACK_AB R10, R188, R191 ;  /* 0x000000bfbc0a723e */ /* 0x008fe200000010ff */
[----:B------:R-:W-:Y:S05]  /*3730*/  LDSM.16.MT88.4 R36, [R217+0x2500] ;  /* 0x00250000d924783b */ /* 0x000fea0000004200 */
[----:B------:R1:W-:Y:S01]  /*3740*/  MUFU.EX2 R247, R8 ;  /* 0x0000000800f77308 */ /* 0x0003e20000000800 */
[----:B----4-:R-:W-:-:S07]  /*3750*/  F2FP.BF16.PACK_AB R4, R15, R148 ;  /* 0x000000940f04723e */ /* 0x010fce00000010ff */
[----:B------:R-:W-:Y:S01]  /*3760*/  HMMA.16816.F32.BF16 R116, R4, R24, RZ ;  /* 0x000000180474723c */ /* 0x000fe200000418ff */
[----:B-1----:R-:W-:-:S07]  /*3770*/  FFMA.FTZ R8, R44, c[0x0][0x2d0], -R13 ;  /* 0x0000b4002c087a23 */ /* 0x002fce000001080d */
[C---:B------:R-:W-:Y:S01]  /*3780*/  HMMA.16816.F32.BF16 R112, R4.reuse, R16, RZ ;  /* 0x000000100470723c */ /* 0x040fe200000418ff */
[----:B------:R1:W3:Y:S07]  /*3790*/  MUFU.EX2 R246, R8 ;  /* 0x0000000800f67308 */ /* 0x0002ee0000000800 */
[C---:B------:R-:W-:Y:S08]  /*37a0*/  HMMA.16816.F32.BF16 R108, R4.reuse, R20, RZ ;  /* 0x00000014046c723c */ /* 0x040ff000000418ff */
[----:B------:R-:W-:Y:S01]  /*37b0*/  HMMA.16816.F32.BF16 R104, R4, R28, RZ ;  /* 0x0000001c0468723c */ /* 0x000fe200000418ff */
[----:B-1----:R-:W-:Y:S01]  /*37c0*/  FFMA.FTZ R8, R45, c[0x0][0x2d0], -R13 ;  /* 0x0000b4002d087a23 */ /* 0x002fe2000001080d */
[----:B---3--:R-:W-:-:S03]  /*37d0*/  F2FP.BF16.PACK_AB R9, R246, R247 ;  /* 0x000000f7f609723e */ /* 0x008fc600000010ff */
[----:B------:R1:W-:Y:S03]  /*37e0*/  MUFU.EX2 R249, R8 ;  /* 0x0000000800f97308 */ /* 0x0003e60000000800 */
[C---:B--2---:R-:W-:Y:S08]  /*37f0*/  HMMA.16816.F32.BF16 R100, R4.reuse, R32, RZ ;  /* 0x000000200464723c */ /* 0x044ff000000418ff */
[----:B------:R-:W-:Y:S01]  /*3800*/  HMMA.16816.F32.BF16 R96, R4, R40, RZ ;  /* 0x000000280460723c */ /* 0x000fe200000418ff */
[----:B-1----:R-:W-:-:S07]  /*3810*/  FFMA.FTZ R8, R46, c[0x0][0x2d0], -R13 ;  /* 0x0000b4002e087a23 */ /* 0x002fce000001080d */
[C---:B------:R-:W-:Y:S01]  /*3820*/  HMMA.16816.F32.BF16 R92, R4.reuse, R26, RZ ;  /* 0x0000001a045c723c */ /* 0x040fe200000418ff */
[----:B------:R1:W2:Y:S07]  /*3830*/  MUFU.EX2 R184, R8 ;  /* 0x0000000800b87308 */ /* 0x0002ae0000000800 */
[C---:B------:R-:W-:Y:S08]  /*3840*/  HMMA.16816.F32.BF16 R88, R4.reuse, R18, RZ ;  /* 0x000000120458723c */ /* 0x040ff000000418ff */
[----:B------:R-:W-:Y:S01]  /*3850*/  HMMA.16816.F32.BF16 R84, R4, R22, RZ ;  /* 0x000000160454723c */ /* 0x000fe200000418ff */
[----:B-1----:R-:W-:-:S02]  /*3860*/  F2FP.BF16.PACK_AB R8, R149, R150 ;  /* 0x000000969508723e */ /* 0x002fc400000010ff */
[----:B--2---:R-:W-:-:S05]  /*3870*/  F2FP.BF16.PACK_AB R11, R184, R249 ;  /* 0x000000f9b80b723e */ /* 0x004fca00000010ff */
[C---:B------:R-:W-:Y:S08]  /*3880*/  HMMA.16816.F32.BF16 R80, R4.reuse, R30, RZ ;  /* 0x0000001e0450723c */ /* 0x040ff000000418ff */
[C---:B------:R-:W-:Y:S08]  /*3890*/  HMMA.16816.F32.BF16 R76, R4.reuse, R34, RZ ;  /* 0x00000022044c723c */ /* 0x040ff000000418ff */
[----:B------:R-:W-:Y:S07]  /*38a0*/  HMMA.16816.F32.BF16 R68, R4, R42, RZ ;  /* 0x0000002a0444723c */ /* 0x000fee00000418ff */
[--C-:B------:R-:W-:Y:S01]  /*38b0*/  FFMA.FTZ R4, R47, c[0x0][0x2d0], -R12.reuse ;  /* 0x0000b4002f047a23 */ /* 0x100fe2000001080c */
[C---:B------:R-:W-:Y:S03]  /*38c0*/  HMMA.16816.F32.BF16 R72, R8.reuse, R24, RZ ;  /* 0x000000180848723c */ /* 0x040fe600000418ff */
[----:B------:R1:W-:Y:S05]  /*38d0*/  MUFU.EX2 R248, R4 ;  /* 0x0000000400f87308 */ /* 0x0003ea0000000800 */
[C---:B------:R-:W-:Y:S01]  /*38e0*/  HMMA.16816.F32.BF16 R144, R8.reuse, R26, RZ ;  /* 0x0000001a0890723c */ /* 0x040fe200000418ff */
[----:B------:R-:W2:Y:S07]  /*38f0*/  LDSM.16.MT88.4 R24, [R216+0x500] ;  /* 0x00050000d818783b */ /* 0x000eae0000004200 */
[----:B------:R-:W-:Y:S01]  /*3900*/  HMMA.16816.F32.BF16 R64, R8, R16, RZ ;  /* 0x000000100840723c */ /* 0x000fe200000418ff */
[----:B-1----:R-:W-:-:S04]  /*3910*/  FFMA.FTZ R4, R48, c[0x0][0x2d0], -R12 ;  /* 0x0000b40030047a23 */ /* 0x002fc8000001080c */
[----:B------:R1:W-:Y:S03]  /*3920*/  MUFU.EX2 R199, R4 ;  /* 0x0000000400c77308 */ /* 0x0003e60000000800 */
[C---:B------:R-:W-:Y:S01]  /*3930*/  HMMA.16816.F32.BF16 R140, R8.reuse, R18, RZ ;  /* 0x00000012088c723c */ /* 0x040fe200000418ff */
[----:B------:R-:W-:Y:S07]  /*3940*/  LDSM.16.MT88.4 R16, [R216+0x1500] ;  /* 0x00150000d810783b */ /* 0x000fee0000004200 */
[----:B------:R-:W-:Y:S01]  /*3950*/  HMMA.16816.F32.BF16 R60, R8, R20, RZ ;  /* 0x00000014083c723c */ /* 0x000fe200000418ff */
[----:B-1----:R-:W-:-:S07]  /*3960*/  FFMA.FTZ R4, R49, c[0x0][0x2d0], -R12 ;  /* 0x0000b40031047a23 */ /* 0x002fce000001080c */
[C---:B------:R-:W-:Y:S01]  /*3970*/  HMMA.16816.F32.BF16 R128, R8.reuse, R22, RZ ;  /* 0x000000160880723c */ /* 0x040fe200000418ff */
[----:B------:R-:W1:Y:S01]  /*3980*/  LDSM.16.MT88.4 R20, [R217+0x500] ;  /* 0x00050000d914783b */ /* 0x000e620000004200 */
[----:B------:R3:W-:Y:S06]  /*3990*/  MUFU.EX2 R201, R4 ;  /* 0x0000000400c97308 */ /* 0x0007ec0000000800 */
[C---:B------:R-:W-:Y:S08]  /*39a0*/  HMMA.16816.F32.BF16 R52, R8.reuse, R28, RZ ;  /* 0x0000001c0834723c */ /* 0x040ff000000418ff */
[----:B------:R-:W-:Y:S01]  /*39b0*/  HMMA.16816.F32.BF16 R152, R8, R30, RZ ;  /* 0x0000001e0898723c */ /* 0x000fe200000418ff */
[----:B------:R-:W4:Y:S01]  /*39c0*/  LDSM.16.MT88.4 R28, [R217+0x1500] ;  /* 0x00150000d91c783b */ /* 0x000f220000004200 */
[----:B---3--:R-:W-:-:S04]  /*39d0*/  FFMA.FTZ R4, R50, c[0x0][0x2d0], -R12 ;  /* 0x0000b40032047a23 */ /* 0x008fc8000001080c */
[----:B------:R3:W5:Y:S02]  /*39e0*/  MUFU.EX2 R202, R4 ;  /* 0x0000000400ca7308 */ /* 0x0007640000000800 */
[C---:B------:R-:W-:Y:S08]  /*39f0*/  HMMA.16816.F32.BF16 R156, R8.reuse, R34, RZ ;  /* 0x00000022089c723c */ /* 0x040ff000000418ff */
[----:B------:R-:W-:Y:S01]  /*3a00*/  HMMA.16816.F32.BF16 R44, R8, R40, RZ ;  /* 0x00000028082c723c */ /* 0x000fe200000418ff */
[----:B---3--:R-:W-:-:S07]  /*3a10*/  FFMA.FTZ R4, R51, c[0x0][0x2d0], -R3 ;  /* 0x0000b40033047a23 */ /* 0x008fce0000010803 */
[C---:B------:R-:W-:Y:S01]  /*3a20*/  HMMA.16816.F32.BF16 R160, R8.reuse, R42, RZ ;  /* 0x0000002a08a0723c */ /* 0x040fe200000418ff */
[----:B-----5:R-:W-:Y:S01]  /*3a30*/  F2FP.BF16.PACK_AB R6, R202, R201 ;  /* 0x000000c9ca06723e */ /* 0x020fe200000010ff */
[----:B------:R3:W-:Y:S06]  /*3a40*/  MUFU.EX2 R241, R4 ;  /* 0x0000000400f17308 */ /* 0x0007ec0000000800 */
[----:B------:R-:W-:Y:S01]  /*3a50*/  HMMA.16816.F32.BF16 R48, R8, R32, RZ ;  /* 0x000000200830723c */ /* 0x000fe200000418ff */
[----:B------:R-:W5:Y:S06]  /*3a60*/  LDSM.16.MT88.4 R32, [R216+0x2500] ;  /* 0x00250000d820783b */ /* 0x000f6c0000004200 */
[----:B------:R-:W-:-:S02]  /*3a70*/  FFMA.FTZ R8, R123, c[0x0][0x2d0], -R0 ;  /* 0x0000b4007b087a23 */ /* 0x000fc40000010800 */
[----:B---3--:R-:W-:Y:S02]  /*3a80*/  FFMA.FTZ R4, R57, c[0x0][0x2d0], -R3 ;  /* 0x0000b40039047a23 */ /* 0x008fe40000010803 */
[----:B------:R3:W-:Y:S01]  /*3a90*/  MUFU.EX2 R234, R8 ;  /* 0x0000000800ea7308 */ /* 0x0007e20000000800 */
[----:B------:R-:W-:-:S07]  /*3aa0*/  IMAD.MOV.U32 R57, RZ, RZ, R151 ;  /* 0x000000ffff397224 */ /* 0x000fce00078e0097 */
[----:B------:R1:W1:Y:S01]  /*3ab0*/  MUFU.EX2 R244, R4 ;  /* 0x0000000400f47308 */ /* 0x0002620000000800 */
[----:B---3--:R-:W-:-:S07]  /*3ac0*/  FFMA.FTZ R8, R122, c[0x0][0x2d0], -R0 ;  /* 0x0000b4007a087a23 */ /* 0x008fce0000010800 */
[----:B------:R3:W-:Y:S01]  /*3ad0*/  MUFU.EX2 R233, R8 ;  /* 0x0000000800e97308 */ /* 0x0007e20000000800 */
[----:B-1----:R-:W-:Y:S01]  /*3ae0*/  FFMA.FTZ R4, R58, c[0x0][0x2d0], -R3 ;  /* 0x0000b4003a047a23 */ /* 0x002fe20000010803 */
[----:B------:R-:W-:Y:S01]  /*3af0*/  F2FP.BF16.PACK_AB R5, R244, R241 ;  /* 0x000000f1f405723e */ /* 0x000fe200000010ff */
[----:B------:R-:W-:-:S05]  /*3b00*/  IMAD.MOV.U32 R58, RZ, RZ, R150 ;  /* 0x000000ffff3a7224 */ /* 0x000fca00078e0096 */
[----:B------:R1:W-:Y:S01]  /*3b10*/  MUFU.EX2 R243, R4 ;  /* 0x0000000400f37308 */ /* 0x0003e20000000800 */
[----:B---3--:R-:W-:Y:S02]  /*3b20*/  FFMA.FTZ R8, R127, c[0x0][0x2d0], -R13 ;  /* 0x0000b4007f087a23 */ /* 0x008fe4000001080d */
[----:B------:R-:W-:-:S05]  /*3b30*/  IMAD.MOV.U32 R127, RZ, RZ, R14 ;  /* 0x000000ffff7f7224 */ /* 0x000fca00078e000e */
[----:B------:R3:W-:Y:S01]  /*3b40*/  MUFU.EX2 R227, R8 ;  /* 0x0000000800e37308 */ /* 0x0007e20000000800 */
[--C-:B------:R-:W-:Y:S02]  /*3b50*/  FFMA.FTZ R14, R166, c[0x0][0x2d0], -R3.reuse ;  /* 0x0000b400a60e7a23 */ /* 0x100fe40000010803 */
[----:B-1----:R-:W-:Y:S02]  /*3b60*/  FFMA.FTZ R4, R59, c[0x0][0x2d0], -R3 ;  /* 0x0000b4003b047a23 */ /* 0x002fe40000010803 */
[----:B------:R-:W-:-:S03]  /*3b70*/  IMAD.MOV.U32 R59, RZ, RZ, R149 ;  /* 0x000000ffff3b7224 */ /* 0x000fc600078e0095 */
[----:B------:R1:W1:Y:S01]  /*3b80*/  MUFU.EX2 R242, R4 ;  /* 0x0000000400f27308 */ /* 0x0002620000000800 */
[----:B---3--:R-:W-:-:S07]  /*3b90*/  FFMA.FTZ R8, R126, c[0x0][0x2d0], -R13 ;  /* 0x0000b4007e087a23 */ /* 0x008fce000001080d */
[----:B------:R3:W-:Y:S01]  /*3ba0*/  MUFU.EX2 R187, R14 ;  /* 0x0000000e00bb7308 */ /* 0x0007e20000000800 */
[----:B------:R-:W-:Y:S02]  /*3bb0*/  IMAD.MOV.U32 R126, RZ, RZ, R148 ;  /* 0x000000ffff7e7224 */ /* 0x000fe400078e0094 */
[----:B-1----:R-:W-:-:S05]  /*3bc0*/  FFMA.FTZ R4, R120, c[0x0][0x2d0], -R0 ;  /* 0x0000b40078047a23 */ /* 0x002fca0000010800 */
[----:B------:R1:W-:Y:S01]  /*3bd0*/  MUFU.EX2 R228, R8 ;  /* 0x0000000800e47308 */ /* 0x0003e20000000800 */
[----:B------:R-:W-:-:S07]  /*3be0*/  F2FP.BF16.PACK_AB R7, R242, R243 ;  /* 0x000000f3f207723e */ /* 0x000fce00000010ff */
[----:B------:R2:W-:Y:S01]  /*3bf0*/  MUFU.EX2 R236, R4 ;  /* 0x0000000400ec7308 */ /* 0x0005e20000000800 */
[----:B---3--:R-:W-:Y:S02]  /*3c00*/  FFMA.FTZ R14, R167, c[0x0][0x2d0], -R3 ;  /* 0x0000b400a70e7a23 */ /* 0x008fe40000010803 */
[----:B-1----:R-:W-:-:S05]  /*3c10*/  FFMA.FTZ R8, R125, c[0x0][0x2d0], -R13 ;  /* 0x0000b4007d087a23 */ /* 0x002fca000001080d */
[----:B------:R1:W-:Y:S01]  /*3c20*/  MUFU.EX2 R192, R14 ;  /* 0x0000000e00c07308 */ /* 0x0003e20000000800 */
[----:B--2---:R-:W-:-:S07]  /*3c30*/  FFMA.FTZ R4, R121, c[0x0][0x2d0], -R0 ;  /* 0x0000b40079047a23 */ /* 0x004fce0000010800 */
[----:B------:R2:W-:Y:S08]  /*3c40*/  MUFU.EX2 R226, R8 ;  /* 0x0000000800e27308 */ /* 0x0005f00000000800 */
[----:B------:R3:W3:Y:S01]  /*3c50*/  MUFU.EX2 R235, R4 ;  /* 0x0000000400eb7308 */ /* 0x0006e20000000800 */
[----:B-1----:R-:W-:Y:S02]  /*3c60*/  FFMA.FTZ R14, R176, c[0x0][0x2d0], -R0 ;  /* 0x0000b400b00e7a23 */ /* 0x002fe40000010800 */
[----:B--2---:R-:W-:-:S05]  /*3c70*/  FFMA.FTZ R8, R124, c[0x0][0x2d0], -R13 ;  /* 0x0000b4007c087a23 */ /* 0x004fca000001080d */
[----:B------:R1:W2:Y:S01]  /*3c80*/  MUFU.EX2 R225, R8 ;  /* 0x0000000800e17308 */ /* 0x0002a20000000800 */
[----:B---3--:R-:W-:-:S07]  /*3c90*/  F2FP.BF16.PACK_AB R4, R199, R248 ;  /* 0x000000f8c704723e */ /* 0x008fce00000010ff */
[----:B------:R-:W-:Y:S01]  /*3ca0*/  HMMA.16816.F32.BF16 R172, R4, R24, R116 ;  /* 0x0000001804ac723c */ /* 0x000fe20000041874 */
[----:B-1----:R-:W-:-:S07]  /*3cb0*/  FFMA.FTZ R8, R134, c[0x0][0x2d0], -R12 ;  /* 0x0000b40086087a23 */ /* 0x002fce000001080c */
[C---:B------:R-:W-:Y:S01]  /*3cc0*/  HMMA.16816.F32.BF16 R168, R4.reuse, R20, R112 ;  /* 0x0000001404a8723c */ /* 0x040fe20000041870 */
[----:B------:R1:W-:Y:S07]  /*3cd0*/  MUFU.EX2 R210, R8 ;  /* 0x0000000800d27308 */ /* 0x0003ee0000000800 */
[C---:B------:R-:W-:Y:S08]  /*3ce0*/  HMMA.16816.F32.BF16 R120, R4.reuse, R16, R108 ;  /* 0x000000100478723c */ /* 0x040ff0000004186c */
[----:B----4-:R-:W-:Y:S01]  /*3cf0*/  HMMA.16816.F32.BF16 R116, R4, R28, R104 ;  /* 0x0000001c0474723c */ /* 0x010fe20000041868 */
[----:B-1----:R-:W-:-:S02]  /*3d00*/  FFMA.FTZ R8, R138, c[0x0][0x2d0], -R12 ;  /* 0x0000b4008a087a23 */ /* 0x002fc4000001080c */
[----:B------:R1:W-:Y:S05]  /*3d10*/  MUFU.EX2 R138, R14 ;  /* 0x0000000e008a7308 */ /* 0x0003ea0000000800 */
[C---:B-----5:R-:W-:Y:S03]  /*3d20*/  HMMA.16816.F32.BF16 R112, R4.reuse, R32, R100 ;  /* 0x000000200470723c */ /* 0x060fe60000041864 */
[----:B------:R3:W4:Y:S05]  /*3d30*/  MUFU.EX2 R209, R8 ;  /* 0x0000000800d17308 */ /* 0x00072a0000000800 */
[----:B------:R-:W-:Y:S01]  /*3d40*/  HMMA.16816.F32.BF16 R108, R4, R36, R96 ;  /* 0x00000024046c723c */ /* 0x000fe20000041860 */
[----:B-1----:R-:W-:-:S07]  /*3d50*/  FFMA.FTZ R14, R177, c[0x0][0x2d0], -R0 ;  /* 0x0000b400b10e7a23 */ /* 0x002fce0000010800 */
[----:B------:R-:W-:Y:S01]  /*3d60*/  HMMA.16816.F32.BF16 R148, R4, R26, R92 ;  /* 0x0000001a0494723c */ /* 0x000fe2000004185c */
[----:B---3--:R-:W-:-:S04]  /*3d70*/  FFMA.FTZ R8, R132, c[0x0][0x2d0], -R12 ;  /* 0x0000b40084087a23 */ /* 0x008fc8000001080c */
[----:B------:R1:W-:Y:S03]  /*3d80*/  MUFU.EX2 R208, R8 ;  /* 0x0000000800d07308 */ /* 0x0003e60000000800 */
[C---:B------:R-:W-:Y:S08]  /*3d90*/  HMMA.16816.F32.BF16 R104, R4.reuse, R22, R88 ;  /* 0x000000160468723c */ /* 0x040ff00000041858 */
[----:B------:R-:W-:Y:S01]  /*3da0*/  HMMA.16816.F32.BF16 R100, R4, R18, R84 ;  /* 0x000000120464723c */ /* 0x000fe20000041854 */
[----:B-1----:R-:W-:-:S07]  /*3db0*/  FFMA.FTZ R8, R133, c[0x0][0x2d0], -R12 ;  /* 0x0000b40085087a23 */ /* 0x002fce000001080c */
[----:B------:R-:W-:Y:S01]  /*3dc0*/  HMMA.16816.F32.BF16 R96, R4, R30, R80 ;  /* 0x0000001e0460723c */ /* 0x000fe20000041850 */
[----:B------:R1:W-:Y:S01]  /*3dd0*/  MUFU.EX2 R133, R14 ;  /* 0x0000000e00857308 */ /* 0x0003e20000000800 */
[----:B------:R-:W-:-:S06]  /*3de0*/  IMAD.MOV.U32 R87, RZ, RZ, R196 ;  /* 0x000000ffff577224 */ /* 0x000fcc00078e00c4 */
[C---:B------:R-:W-:Y:S01]  /*3df0*/  HMMA.16816.F32.BF16 R92, R4.reuse, R34, R76 ;  /* 0x00000022045c723c */ /* 0x040fe2000004184c */
[----:B------:R3:W-:Y:S07]  /*3e00*/  MUFU.EX2 R195, R8 ;  /* 0x0000000800c37308 */ /* 0x0007ee0000000800 */
[----:B------:R-:W-:Y:S01]  /*3e10*/  HMMA.16816.F32.BF16 R88, R4, R38, R68 ;  /* 0x000000260458723c */ /* 0x000fe20000041844 */
[----:B-1----:R-:W-:-:S04]  /*3e20*/  FFMA.FTZ R14, R178, c[0x0][0x2d0], -R0 ;  /* 0x0000b400b20e7a23 */ /* 0x002fc80000010800 */
[----:B------:R1:W-:Y:S02]  /*3e30*/  MUFU.EX2 R134, R14 ;  /* 0x0000000e00867308 */ /* 0x0003e40000000800 */
[----:B------:R-:W-:Y:S02]  /*3e40*/  F2FP.BF16.PACK_AB R4, R235, R236 ;  /* 0x000000eceb04723e */ /* 0x000fe400000010ff */
[----:B------:R-:W-:Y:S01]  /*3e50*/  F2FP.BF16.PACK_AB R5, R228, R227 ;  /* 0x000000e3e405723e */ /* 0x000fe200000010ff */
[----:B---3--:R-:W-:Y:S01]  /*3e60*/  FFMA.FTZ R8, R164, c[0x0][0x2d0], -R3 ;  /* 0x0000b400a4087a23 */ /* 0x008fe20000010803 */
[----:B------:R-:W-:Y:S02]  /*3e70*/  F2FP.BF16.PACK_AB R6, R233, R234 ;  /* 0x000000eae906723e */ /* 0x000fe400000010ff */
[----:B--2---:R-:W-:Y:S01]  /*3e80*/  F2FP.BF16.PACK_AB R7, R225, R226 ;  /* 0x000000e2e107723e */ /* 0x004fe200000010ff */
[----:B------:R2:W-:Y:S06]  /*3e90*/  MUFU.EX2 R194, R8 ;  /* 0x0000000800c27308 */ /* 0x0005ec0000000800 */
[----:B------:R-:W-:Y:S01]  /*3ea0*/  HMMA.16816.F32.BF16 R80, R4, R24, R72 ;  /* 0x000000180450723c */ /* 0x000fe20000041848 */
[----:B-1----:R-:W-:-:S07]  /*3eb0*/  FFMA.FTZ R14, R179, c[0x0][0x2d0], -R0 ;  /* 0x0000b400b30e7a23 */ /* 0x002fce0000010800 */
[----:B------:R-:W-:Y:S01]  /*3ec0*/  HMMA.16816.F32.BF16 R204, R4, R36, R44 ;  /* 0x0000002404cc723c */ /* 0x000fe2000004182c */
[----:B--2---:R-:W-:-:S04]  /*3ed0*/  FFMA.FTZ R8, R165, c[0x0][0x2d0], -R3 ;  /* 0x0000b400a5087a23 */ /* 0x004fc80000010803 */
[----:B------:R1:W2:Y:S03]  /*3ee0*/  MUFU.EX2 R193, R8 ;  /* 0x0000000800c17308 */ /* 0x0002a60000000800 */
[C---:B------:R-:W-:Y:S08]  /*3ef0*/  HMMA.16816.F32.BF16 R72, R4.reuse, R16, R60 ;  /* 0x000000100448723c */ /* 0x040ff0000004183c */
[C---:B------:R-:W-:Y:S01]  /*3f00*/  HMMA.16816.F32.BF16 R44, R4.reuse, R18, R128 ;  /* 0x00000012042c723c */ /* 0x040fe20000041880 */
[----:B------:R-:W3:Y:S04]  /*3f10*/  LDSM.16.MT88.4 R16, [R216+0x900] ;  /* 0x00090000d810783b */ /* 0x000ee80000004200 */
[----:B-1----:R-:W1:Y:S02]  /*3f20*/  LDSM.16.MT88.4 R8, [R217+0x900] ;  /* 0x00090000d908783b */ /* 0x002e640000004200 */
[----:B------:R-:W-:Y:S01]  /*3f30*/  IMAD.MOV.U32 R131, RZ, RZ, R57 ;  /* 0x000000ffff837224 */ /* 0x000fe200078e0039 */
[----:B------:R-:W-:Y:S01]  /*3f40*/  HMMA.16816.F32.BF16 R76, R4, R20, R64 ;  /* 0x00000014044c723c */ /* 0x000fe20000041840 */
[----:B------:R-:W-:-:S02]  /*3f50*/  IMAD.MOV.U32 R130, RZ, RZ, R203 ;  /* 0x000000ffff827224 */ /* 0x000fc400078e00cb */
[----:B------:R-:W-:Y:S02]  /*3f60*/  IMAD.MOV.U32 R129, RZ, RZ, R202 ;  /* 0x000000ffff817224 */ /* 0x000fe400078e00ca */
[----:B------:R-:W-:-:S03]  /*3f70*/  IMAD.MOV.U32 R128, RZ, RZ, R201 ;  /* 0x000000ffff807224 */ /* 0x000fc600078e00c9 */
[C---:B------:R-:W-:Y:S08]  /*3f80*/  HMMA.16816.F32.BF16 R68, R4.reuse, R28, R52 ;  /* 0x0000001c0444723c */ /* 0x040ff00000041834 */
[C---:B------:R-:W-:Y:S08]  /*3f90*/  HMMA.16816.F32.BF16 R64, R4.reuse, R32, R48 ;  /* 0x000000200440723c */ /* 0x040ff00000041830 */
[C---:B------:R-:W-:Y:S01]  /*3fa0*/  HMMA.16816.F32.BF16 R60, R4.reuse, R26, R144 ;  /* 0x0000001a043c723c */ /* 0x040fe20000041890 */
[----:B------:R-:W-:Y:S07]  /*3fb0*/  LDSM.16.MT88.4 R24, [R217+0x1900] ;  /* 0x00190000d918783b */ /* 0x000fee0000004200 */
[C---:B------:R-:W-:Y:S01]  /*3fc0*/  HMMA.16816.F32.BF16 R48, R4.reuse, R22, R140 ;  /* 0x000000160430723c */ /* 0x040fe2000004188c */
[----:B------:R-:W5:Y:S07]  /*3fd0*/  LDSM.16.MT88.4 R20, [R216+0x1900] ;  /* 0x00190000d814783b */ /* 0x000f6e0000004200 */
[C---:B------:R-:W-:Y:S01]  /*3fe0*/  HMMA.16816.F32.BF16 R40, R4.reuse, R30, R152 ;  /* 0x0000001e0428723c */ /* 0x040fe20000041898 */
[----:B------:R-:W1:Y:S06]  /*3ff0*/  LDSM.16.MT88.4 R28, [R216+0x2900] ;  /* 0x00290000d81c783b */ /* 0x000e6c0000004200 */
[----:B------:R-:W-:Y:S01]  /*4000*/  IMAD.MOV.U32 R155, RZ, RZ, R200 ;  /* 0x000000ffff9b7224 */ /* 0x000fe200078e00c8 */
[----:B------:R-:W-:Y:S01]  /*4010*/  HMMA.16816.F32.BF16 R52, R4, R34, R156 ;  /* 0x000000220434723c */ /* 0x000fe2000004189c */
[----:B------:R-:W5:Y:S01]  /*4020*/  LDSM.16.MT88.4 R32, [R217+0x2900] ;  /* 0x00290000d920783b */ /* 0x000f620000004200 */
[----:B------:R-:W-:-:S02]  /*4030*/  IMAD.MOV.U32 R154, RZ, RZ, R199 ;  /* 0x000000ffff9a7224 */ /* 0x000fc400078e00c7 */
[----:B------:R-:W-:Y:S02]  /*4040*/  IMAD.MOV.U32 R153, RZ, RZ, R198 ;  /* 0x000000ffff997224 */ /* 0x000fe400078e00c6 */
[----:B------:R-:W-:Y:S02]  /*4050*/  IMAD.MOV.U32 R152, RZ, RZ, R197 ;  /* 0x000000ffff987224 */ /* 0x000fe400078e00c5 */
[----:B------:R-:W-:Y:S01]  /*4060*/  HMMA.16816.F32.BF16 R36, R4, R38, R160 ;  /* 0x000000260424723c */ /* 0x000fe200000418a0 */
[----:B------:R-:W-:Y:S02]  /*4070*/  IMAD.MOV.U32 R157, RZ, RZ, R59 ;  /* 0x000000ffff9d7224 */ /* 0x000fe400078e003b */
[----:B------:R-:W-:Y:S02]  /*4080*/  IMAD.MOV.U32 R156, RZ, RZ, R58 ;  /* 0x000000ffff9c7224 */ /* 0x000fe400078e003a */
[----:B------:R-:W-:Y:S02]  /*4090*/  IMAD.MOV.U32 R159, RZ, RZ, R126 ;  /* 0x000000ffff9f7224 */ /* 0x000fe400078e007e */
[----:B----4-:R-:W-:Y:S01]  /*40a0*/  F2FP.BF16.PACK_AB R4, R209, R210 ;  /* 0x000000d2d104723e */ /* 0x010fe200000010ff */
[----:B------:R-:W-:Y:S01]  /*40b0*/  IMAD.MOV.U32 R158, RZ, RZ, R127 ;  /* 0x000000ffff9e7224 */ /* 0x000fe200078e007f */
[----:B--2---:R-:W-:-:S02]  /*40c0*/  F2FP.BF16.PACK_AB R5, R193, R194 ;  /* 0x000000c2c105723e */ /* 0x004fc400000010ff */
[----:B------:R-:W-:Y:S02]  /*40d0*/  F2FP.BF16.PACK_AB R6, R195, R208 ;  /* 0x000000d0c306723e */ /* 0x000fe400000010ff */
[----:B------:R-:W-:-:S07]  /*40e0*/  F2FP.BF16.PACK_AB R7, R192, R187 ;  /* 0x000000bbc007723e */ /* 0x000fce00000010ff */
[C---:B---3--:R-:W-:Y:S07]  /*40f0*/  HMMA.16816.F32.BF16 R140, R4.reuse, R16, R172 ;  /* 0x00000010048c723c */ /* 0x048fee00000418ac */
[----:B------:R-:W-:Y:S01]  /*4100*/  IMAD.MOV.U32 R175, RZ, RZ, R184 ;  /* 0x000000ffffaf7224 */ /* 0x000fe200078e00b8 */
[C---:B-1----:R-:W-:Y:S01]  /*4110*/  HMMA.16816.F32.BF16 R168, R4.reuse, R8, R168 ;  /* 0x0000000804a8723c */ /* 0x042fe200000418a8 */
[----:B------:R1:W-:Y:S07]  /*4120*/  MUFU.EX2 R184, R14 ;  /* 0x0000000e00b87308 */ /* 0x0003ee0000000800 */
[C---:B-----5:R-:W-:Y:S08]  /*4130*/  HMMA.16816.F32.BF16 R124, R4.reuse, R20, R120 ;  /* 0x00000014047c723c */ /* 0x060ff00000041878 */
[C---:B------:R-:W-:Y:S01]  /*4140*/  HMMA.16816.F32.BF16 R196, R4.reuse, R24, R116 ;  /* 0x0000001804c4723c */ /* 0x040fe20000041874 */
[--C-:B-1----:R-:W-:Y:S01]  /*4150*/  FFMA.FTZ R14, R181, c[0x0][0x2d0], -R13.reuse ;  /* 0x0000b400b50e7a23 */ /* 0x102fe2000001080d */
[----:B------:R-:W-:Y:S03]  /*4160*/  LDSM.16.MT88.4 R116, [R216+0x2d00] ;  /* 0x002d0000d874783b */ /* 0x000fe60000004200 */
[----:B------:R1:W-:Y:S03]  /*4170*/  MUFU.EX2 R132, R14 ;  /* 0x0000000e00847308 */ /* 0x0003e60000000800 */
[C---:B------:R-:W-:Y:S08]  /*4180*/  HMMA.16816.F32.BF16 R112, R4.reuse, R28, R112 ;  /* 0x0000001c0470723c */ /* 0x040ff00000041870 */
[----:B------:R-:W-:Y:S01]  /*4190*/  HMMA.16816.F32.BF16 R200, R4, R32, R108 ;  /* 0x0000002004c8723c */ /* 0x000fe2000004186c */
[----:B-1----:R-:W-:-:S07]  /*41a0*/  FFMA.FTZ R14, R182, c[0x0][0x2d0], -R13 ;  /* 0x0000b400b60e7a23 */ /* 0x002fce000001080d */
[C---:B------:R-:W-:Y:S01]  /*41b0*/  HMMA.16816.F32.BF16 R148, R4.reuse, R18, R148 ;  /* 0x000000120494723c */ /* 0x040fe20000041894 */
[----:B------:R1:W2:Y:S07]  /*41c0*/  MUFU.EX2 R59, R14 ;  /* 0x0000000e003b7308 */ /* 0x0002ae0000000800 */
[C---:B------:R-:W-:Y:S08]  /*41d0*/  HMMA.16816.F32.BF16 R100, R4.reuse, R22, R100 ;  /* 0x000000160464723c */ /* 0x040ff00000041864 */
[----:B------:R-:W-:Y:S01]  /*41e0*/  HMMA.16816.F32.BF16 R160, R4, R26, R96 ;  /* 0x0000001a04a0723c */ /* 0x000fe20000041860 */
[----:B-1----:R-:W-:-:S04]  /*41f0*/  FFMA.FTZ R14, R180, c[0x0][0x2d0], -R13 ;  /* 0x0000b400b40e7a23 */ /* 0x002fc8000001080d */
[----:B------:R1:W-:Y:S03]  /*4200*/  MUFU.EX2 R58, R14 ;  /* 0x0000000e003a7308 */ /* 0x0003e60000000800 */
[C---:B------:R-:W-:Y:S01]  /*4210*/  HMMA.16816.F32.BF16 R164, R4.reuse, R30, R92 ;  /* 0x0000001e04a4723c */ /* 0x040fe2000004185c */
[----:B------:R-:W-:Y:S07]  /*4220*/  LDSM.16.MT88.4 R92, [R216+0x1d00] ;  /* 0x001d0000d85c783b */ /* 0x000fee0000004200 */
[----:B------:R-:W-:Y:S01]  /*4230*/  HMMA.16816.F32.BF16 R144, R4, R34, R88 ;  /* 0x000000220490723c */ /* 0x000fe20000041858 */
[----:B-1----:R-:W-:-:S06]  /*4240*/  FFMA.FTZ R14, R183, c[0x0][0x2d0], -R13 ;  /* 0x0000b400b70e7a23 */ /* 0x002fcc000001080d */
[----:B------:R-:W-:Y:S01]  /*4250*/  IMAD.MOV.U32 R91, RZ, RZ, R191 ;  /* 0x000000ffff5b7224 */ /* 0x000fe200078e00bf */
[----:B------:R1:W3:Y:S01]  /*4260*/  MUFU.EX2 R57, R14 ;  /* 0x0000000e00397308 */ /* 0x0002e20000000800 */
[----:B------:R-:W-:Y:S02]  /*4270*/  IMAD.MOV.U32 R90, RZ, RZ, R190 ;  /* 0x000000ffff5a7224 */ /* 0x000fe400078e00be */
[----:B------:R-:W-:Y:S02]  /*4280*/  IMAD.MOV.U32 R89, RZ, RZ, R189 ;  /* 0x000000ffff597224 */ /* 0x000fe400078e00bd */
[----:B------:R-:W-:Y:S02]  /*4290*/  IMAD.MOV.U32 R88, RZ, RZ, R188 ;  /* 0x000000ffff587224 */ /* 0x000fe400078e00bc */
[----:B-1----:R-:W-:Y:S02]  /*42a0*/  IMAD.MOV.U32 R14, RZ, RZ, R87 ;  /* 0x000000ffff0e7224 */ /* 0x002fe400078e0057 */
[----:B------:R-:W-:Y:S01]  /*42b0*/  HMMA.16816.F32.BF16 R84, R4, R10, R104 ;  /* 0x0000000a0454723c */ /* 0x000fe20000041868 */
[----:B------:R-:W-:Y:S06]  /*42c0*/  LDSM.16.MT88.4 R104, [R217+0x1d00] ;  /* 0x001d0000d968783b */ /* 0x000fec0000004200 */
[----:B------:R-:W-:-:S02]  /*42d0*/  F2FP.BF16.PACK_AB R4, R133, R138 ;  /* 0x0000008a8504723e */ /* 0x000fc400000010ff */
[----:B--2---:R-:W-:Y:S02]  /*42e0*/  F2FP.BF16.PACK_AB R5, R59, R132 ;  /* 0x000000843b05723e */ /* 0x004fe400000010ff */
[----:B------:R-:W-:Y:S02]  /*42f0*/  F2FP.BF16.PACK_AB R6, R184, R134 ;  /* 0x00000086b806723e */ /* 0x000fe400000010ff */
[----:B---3--:R-:W-:-:S07]  /*4300*/  F2FP.BF16.PACK_AB R7, R57, R58 ;  /* 0x0000003a3907723e */ /* 0x008fce00000010ff */
[C---:B------:R-:W-:Y:S07]  /*4310*/  HMMA.16816.F32.BF16 R176, R4.reuse, R8, R76 ;  /* 0x0000000804b0723c */ /* 0x040fee000004184c */
[----:B------:R-:W-:Y:S01]  /*4320*/  FFMA.FTZ R8, R213, c[0x0][0x2d0], -R12 ;  /* 0x0000b400d5087a23 */ /* 0x000fe2000001080c */
[----:B------:R-:W-:Y:S01]  /*4330*/  HMMA.16816.F32.BF16 R180, R4, R18, R60 ;  /* 0x0000001204b4723c */ /* 0x000fe2000004183c */
[----:B------:R-:W-:Y:S02]  /*4340*/  IMAD.MOV.U32 R79, RZ, RZ, R175 ;  /* 0x000000ffff4f7224 */ /* 0x000fe400078e00af */
[----:B------:R-:W-:-:S02]  /*4350*/  IMAD.MOV.U32 R78, RZ, RZ, R152 ;  /* 0x000000ffff4e7224 */ /* 0x000fc400078e0098 */
[----:B------:R-:W-:Y:S02]  /*4360*/  IMAD.MOV.U32 R77, RZ, RZ, R153 ;  /* 0x000000ffff4d7224 */ /* 0x000fe400078e0099 */
[----:B------:R-:W-:Y:S01]  /*4370*/  IMAD.MOV.U32 R76, RZ, RZ, R154 ;  /* 0x000000ffff4c7224 */ /* 0x000fe200078e009a */
[C---:B------:R-:W-:Y:S01]  /*4380*/  HMMA.16816.F32.BF16 R172, R4.reuse, R10, R48 ;  /* 0x0000000a04ac723c */ /* 0x040fe20000041830 */
[----:B------:R1:W-:Y:S01]  /*4390*/  MUFU.EX2 R49, R8 ;  /* 0x0000000800317308 */ /* 0x0003e20000000800 */
[----:B------:R-:W-:Y:S02]  /*43a0*/  IMAD.MOV.U32 R9, RZ, RZ, R155 ;  /* 0x000000ffff097224 */ /* 0x000fe400078e009b */
[----:B------:R-:W-:Y:S03]  /*43b0*/  LDSM.16.MT88.4 R152, [R216+0xd00] ;  /* 0x000d0000d898783b */ /* 0x000fe60000004200 */
[----:B------:R-:W-:Y:S01]  /*43c0*/  IMAD.MOV.U32 R10, RZ, RZ, R131 ;  /* 0x000000ffff0a7224 */ /* 0x000fe200078e0083 */
[----:B------:R-:W-:Y:S01]  /*43d0*/  HMMA.16816.F32.BF16 R60, R4, R22, R44 ;  /* 0x00000016043c723c */ /* 0x000fe2000004182c */
[----:B------:R-:W-:-:S02]  /*43e0*/  IMAD.MOV.U32 R11, RZ, RZ, R130 ;  /* 0x000000ffff0b7224 */ /* 0x000fc400078e0082 */
[----:B------:R-:W-:Y:S02]  /*43f0*/  IMAD.MOV.U32 R51, RZ, RZ, R128 ;  /* 0x000000ffff337224 */ /* 0x000fe400078e0080 */
[----:B------:R-:W-:Y:S02]  /*4400*/  IMAD.MOV.U32 R50, RZ, RZ, R129 ;  /* 0x000000ffff327224 */ /* 0x000fe400078e0081 */
[----:B------:R-:W-:Y:S01]  /*4410*/  IMAD.MOV.U32 R213, RZ, RZ, R51 ;  /* 0x000000ffffd57224 */ /* 0x000fe200078e0033 */
[----:B------:R-:W-:Y:S01]  /*4420*/  HMMA.16816.F32.BF16 R96, R4, R24, R68 ;  /* 0x000000180460723c */ /* 0x000fe20000041844 */
[----:B-1----:R-:W-:Y:S02]  /*4430*/  FFMA.FTZ R8, R214, c[0x0][0x2d0], -R12 ;  /* 0x0000b400d6087a23 */ /* 0x002fe4000001080c */
[----:B------:R-:W-:Y:S02]  /*4440*/  IMAD.MOV.U32 R51, RZ, RZ, R9 ;  /* 0x000000ffff337224 */ /* 0x000fe400078e0009 */
[----:B------:R1:W2:Y:S01]  /*4450*/  MUFU.EX2 R48, R8 ;  /* 0x0000000800307308 */ /* 0x0002a20000000800 */
[----:B------:R-:W-:-:S02]  /*4460*/  IMAD.MOV.U32 R9, RZ, RZ, R156 ;  /* 0x000000ffff097224 */ /* 0x000fc400078e009c */
[C---:B------:R-:W-:Y:S01]  /*4470*/  HMMA.16816.F32.BF16 R108, R4.reuse, R20, R72 ;  /* 0x00000014046c723c */ /* 0x040fe20000041848 */
[----:B------:R-:W-:Y:S02]  /*4480*/  IMAD.MOV.U32 R25, RZ, RZ, R89 ;  /* 0x000000ffff197224 */ /* 0x000fe400078e0059 */
[----:B------:R-:W-:Y:S02]  /*4490*/  IMAD.MOV.U32 R46, RZ, RZ, R78 ;  /* 0x000000ffff2e7224 */ /* 0x000fe400078e004e */
[----:B------:R-:W-:Y:S02]  /*44a0*/  IMAD.MOV.U32 R45, RZ, RZ, R79 ;  /* 0x000000ffff2d7224 */ /* 0x000fe400078e004f */
[----:B------:R-:W-:Y:S01]  /*44b0*/  IMAD.MOV.U32 R47, RZ, RZ, R77 ;  /* 0x000000ffff2f7224 */ /* 0x000fe200078e004d */
[----:B------:R-:W-:Y:S01]  /*44c0*/  HMMA.16816.F32.BF16 R188, R4, R16, R80 ;  /* 0x0000001004bc723c */ /* 0x000fe20000041850 */
[----:B------:R-:W3:Y:S01]  /*44d0*/  LDSM.16.MT88.4 R80, [R217+0xd00] ;  /* 0x000d0000d950783b */ /* 0x000ee20000004200 */
[----:B------:R-:W-:-:S02]  /*44e0*/  IMAD.MOV.U32 R214, RZ, RZ, R76 ;  /* 0x000000ffffd67224 */ /* 0x000fc400078e004c */
[----:B-1----:R-:W-:Y:S01]  /*44f0*/  FFMA.FTZ R8, R211, c[0x0][0x2d0], -R12 ;  /* 0x0000b400d3087a23 */ /* 0x002fe2000001080c */
[----:B--2---:R-:W-:Y:S01]  /*4500*/  F2FP.BF16.PACK_AB R128, R48, R49 ;  /* 0x000000313080723e */ /* 0x004fe200000010ff */
[----:B------:R-:W-:Y:S02]  /*4510*/  IMAD.MOV.U32 R211, RZ, RZ, R88 ;  /* 0x000000ffffd37224 */ /* 0x000fe400078e0058 */
[C---:B------:R-:W-:Y:S01]  /*4520*/  HMMA.16816.F32.BF16 R40, R4.reuse, R26, R40 ;  /* 0x0000001a0428723c */ /* 0x040fe20000041828 */
[----:B------:R1:W-:Y:S06]  /*4530*/  MUFU.EX2 R44, R8 ;  /* 0x00000008002c7308 */ /* 0x0003ec0000000800 */
[----:B------:R-:W-:Y:S01]  /*4540*/  IMAD.MOV.U32 R26, RZ, RZ, R159 ;  /* 0x000000ffff1a7224 */ /* 0x000fe200078e009f */
[----:B------:R-:W-:Y:S01]  /*4550*/  HMMA.16816.F32.BF16 R64, R4, R28, R64 ;  /* 0x0000001c0440723c */ /* 0x000fe20000041840 */
[----:B------:R-:W-:-:S06]  /*4560*/  IMAD.MOV.U32 R27, RZ, RZ, R158 ;  /* 0x000000ffff1b7224 */ /* 0x000fcc00078e009e */
[----:B------:R-:W-:Y:S01]  /*4570*/  IMAD.MOV.U32 R29, RZ, RZ, R157 ;  /* 0x000000ffff1d7224 */ /* 0x000fe200078e009d */
[C---:B------:R-:W-:Y:S01]  /*4580*/  HMMA.16816.F32.BF16 R52, R4.reuse, R30, R52 ;  /* 0x0000001e0434723c */ /* 0x040fe20000041834 */
[----:B-1----:R-:W-:Y:S02]  /*4590*/  FFMA.FTZ R8, R212, c[0x0][0x2d0], -R12 ;  /* 0x0000b400d4087a23 */ /* 0x002fe4000001080c */
[----:B------:R-:W-:Y:S02]  /*45a0*/  IMAD.MOV.U32 R212, RZ, RZ, R14 ;  /* 0x000000ffffd47224 */ /* 0x000fe400078e000e */
[----:B------:R1:W2:Y:S03]  /*45b0*/  MUFU.EX2 R24, R8 ;  /* 0x0000000800187308 */ /* 0x0002a60000000800 */
[C---:B------:R-:W-:Y:S08]  /*45c0*/  HMMA.16816.F32.BF16 R120, R4.reuse, R32, R204 ;  /* 0x000000200478723c */ /* 0x040ff000000418cc */
[----:B------:R-:W-:Y:S01]  /*45d0*/  HMMA.16816.F32.BF16 R36, R4, R34, R36 ;  /* 0x000000220424723c */ /* 0x000fe20000041824 */
[----:B------:R-:W4:Y:S01]  /*45e0*/  LDSM.16.MT88.4 R4, [R217+0x2d00] ;  /* 0x002d0000d904783b */ /* 0x000f220000004200 */
[----:B-1----:R-:W-:Y:S01]  /*45f0*/  FFMA.FTZ R8, R229, c[0x0][0x2d0], -R3 ;  /* 0x0000b400e5087a23 */ /* 0x002fe20000010803 */
[----:B--2---:R-:W-:Y:S01]  /*4600*/  F2FP.BF16.PACK_AB R130, R24, R44 ;  /* 0x0000002c1882723e */ /* 0x004fe200000010ff */
[----:B------:R-:W-:-:S02]  /*4610*/  IMAD.MOV.U32 R229, RZ, RZ, R15 ;  /* 0x000000ffffe57224 */ /* 0x000fc400078e000f */
[----:B------:R1:W-:Y:S02]  /*4620*/  MUFU.EX2 R23, R8 ;  /* 0x0000000800177308 */ /* 0x0003e40000000800 */
[----:B-1----:R-:W-:-:S06]  /*4630*/  FFMA.FTZ R8, R231, c[0x0][0x2d0], -R3 ;  /* 0x0000b400e7087a23 */ /* 0x002fcc0000010803 */
[----:B------:R1:W2:Y:S02]  /*4640*/  MUFU.EX2 R22, R8 ;  /* 0x0000000800167308 */ /* 0x0002a40000000800 */
[--C-:B-1----:R-:W-:Y:S01]  /*4650*/  FFMA.FTZ R8, R215, c[0x0][0x2d0], -R3.reuse ;  /* 0x0000b400d7087a23 */ /* 0x102fe20000010803 */
[----:B--2---:R-:W-:Y:S01]  /*4660*/  F2FP.BF16.PACK_AB R129, R22, R23 ;  /* 0x000000171681723e */ /* 0x004fe200000010ff */
[----:B------:R-:W-:Y:S01]  /*4670*/  FFMA.FTZ R3, R224, c[0x0][0x2d0], -R3 ;  /* 0x0000b400e0037a23 */ /* 0x000fe20000010803 */
[----:B------:R-:W-:-:S03]  /*4680*/  IADD3 R224, R51, -0x2, RZ ;  /* 0xfffffffe33e07810 */ /* 0x000fc60007ffe0ff */
[----:B------:R1:W-:Y:S01]  /*4690*/  MUFU.EX2 R20, R8 ;  /* 0x0000000800147308 */ /* 0x0003e20000000800 */
[----:B------:R-:W-:-:S07]  /*46a0*/  ISETP.GE.AND P4, PT, R224, R250, PT ;  /* 0x000000fae000720c */ /* 0x000fce0003f86270 */
[----:B------:R2:W5:Y:S01]  /*46b0*/  MUFU.EX2 R21, R3 ;  /* 0x0000000300157308 */ /* 0x0005620000000800 */
[----:B-1----:R-:W-:Y:S02]  /*46c0*/  FADD.FTZ R8, R26, R229 ;  /* 0x000000e51a087221 */ /* 0x002fe40000010000 */
[----:B--2---:R-:W-:Y:S01]  /*46d0*/  FFMA.FTZ R3, R240, c[0x0][0x2d0], -R0 ;  /* 0x0000b400f0037a23 */ /* 0x004fe20000010800 */
[----:B-----5:R-:W-:-:S04]  /*46e0*/  F2FP.BF16.PACK_AB R131, R21, R20 ;  /* 0x000000141583723e */ /* 0x020fc800000010ff */
[----:B------:R1:W-:Y:S03]  /*46f0*/  MUFU.EX2 R19, R3 ;  /* 0x0000000300137308 */ /* 0x0003e60000000800 */
[C---:B---3--:R-:W-:Y:S08]  /*4700*/  HMMA.16816.F32.BF16 R72, R128.reuse, R80, R168 ;  /* 0x000000508048723c */ /* 0x048ff000000418a8 */
[----:B------:R-:W-:Y:S01]  /*4710*/  HMMA.16816.F32.BF16 R156, R128, R94, R100 ;  /* 0x0000005e809c723c */ /* 0x000fe20000041864 */
[----:B-1----:R-:W-:-:S04]  /*4720*/  FFMA.FTZ R3, R239, c[0x0][0x2d0], -R0 ;  /* 0x0000b400ef037a23 */ /* 0x002fc80000010800 */
[----:B------:R1:W2:Y:S03]  /*4730*/  MUFU.EX2 R18, R3 ;  /* 0x0000000300127308 */ /* 0x0002a60000000800 */
[C---:B------:R-:W-:Y:S08]  /*4740*/  HMMA.16816.F32.BF16 R140, R128.reuse, R152, R140 ;  /* 0x00000098808c723c */ /* 0x040ff0000004188c */
[----:B------:R-:W-:Y:S01]  /*4750*/  HMMA.16816.F32.BF16 R148, R128, R154, R148 ;  /* 0x0000009a8094723c */ /* 0x000fe20000041894 */
[--C-:B-1----:R-:W-:Y:S01]  /*4760*/  FFMA.FTZ R3, R230, c[0x0][0x2d0], -R0.reuse ;  /* 0x0000b400e6037a23 */ /* 0x102fe20000010800 */
[----:B--2---:R-:W-:Y:S01]  /*4770*/  F2FP.BF16.PACK_AB R168, R18, R19 ;  /* 0x0000001312a8723e */ /* 0x004fe200000010ff */
[----:B------:R-:W-:-:S05]  /*4780*/  FFMA.FTZ R0, R232, c[0x0][0x2d0], -R0 ;  /* 0x0000b400e8007a23 */ /* 0x000fca0000010800 */
[C---:B------:R-:W-:Y:S01]  /*4790*/  HMMA.16816.F32.BF16 R76, R128.reuse, R82, R84 ;  /* 0x00000052804c723c */ /* 0x040fe20000041854 */
[----:B------:R1:W-:Y:S07]  /*47a0*/  MUFU.EX2 R17, R3 ;  /* 0x0000000300117308 */ /* 0x0003ee0000000800 */
[C---:B------:R-:W-:Y:S01]  /*47b0*/  HMMA.16816.F32.BF16 R100, R128.reuse, R104, R196 ;  /* 0x000000688064723c */ /* 0x040fe200000418c4 */
[----:B------:R2:W3:Y:S07]  /*47c0*/  MUFU.EX2 R16, R0 ;  /* 0x0000000000107308 */ /* 0x0004ee0000000800 */
[----:B------:R-:W-:Y:S01]  /*47d0*/  HMMA.16816.F32.BF16 R160, R128, R106, R160 ;  /* 0x0000006a80a0723c */ /* 0x000fe200000418a0 */
[----:B-1----:R-:W-:-:S07]  /*47e0*/  FADD.FTZ R3, R212, R27 ;  /* 0x0000001bd4037221 */ /* 0x002fce0000010000 */
[C---:B------:R-:W-:Y:S01]  /*47f0*/  HMMA.16816.F32.BF16 R112, R128.reuse, R116, R112 ;  /* 0x000000748070723c */ /* 0x040fe20000041870 */
[--C-:B--2---:R-:W-:Y:S01]  /*4800*/  FFMA.FTZ R0, R10, c[0x0][0x2d0], -R13.reuse ;  /* 0x0000b4000a007a23 */ /* 0x104fe2000001080d */
[----:B---3--:R-:W-:Y:S01]  /*4810*/  F2FP.BF16.PACK_AB R170, R16, R17 ;  /* 0x0000001110aa723e */ /* 0x008fe200000010ff */
[----:B------:R-:W-:Y:S02]  /*4820*/  IMAD.MOV.U32 R10, RZ, RZ, R90 ;  /* 0x000000ffff0a7224 */ /* 0x000fe400078e005a */
[----:B------:R1:W-:Y:S02]  /*4830*/  MUFU.EX2 R12, R0 ;  /* 0x00000000000c7308 */ /* 0x0003e40000000800 */
[----:B------:R-:W-:Y:S01]  /*4840*/  FADD.FTZ R10, R10, R8 ;  /* 0x000000080a0a7221 */ /* 0x000fe20000010000 */
[----:B------:R-:W-:Y:S01]  /*4850*/  HMMA.16816.F32.BF16 R164, R128, R118, R164 ;  /* 0x0000007680a4723c */ /* 0x000fe200000418a4 */
[----:B-1----:R-:W-:Y:S02]  /*4860*/  FFMA.FTZ R0, R11, c[0x0][0x2d0], -R13 ;  /* 0x0000b4000b007a23 */ /* 0x002fe4000001080d */
[----:B------:R-:W-:-:S02]  /*4870*/  IMAD.MOV.U32 R11, RZ, RZ, R91 ;  /* 0x000000ffff0b7224 */ /* 0x000fc400078e005b */
[----:B------:R1:W2:Y:S03]  /*4880*/  MUFU.EX2 R14, R0 ;  /* 0x00000000000e7308 */ /* 0x0002a60000000800 */
[C---:B------:R-:W-:Y:S08]  /*4890*/  HMMA.16816.F32.BF16 R88, R128.reuse, R92, R124 ;  /* 0x0000005c8058723c */ /* 0x040ff0000004187c */
[----:B----4-:R-:W-:Y:S01]  /*48a0*/  HMMA.16816.F32.BF16 R124, R128, R4, R200 ;  /* 0x00000004807c723c */ /* 0x010fe200000418c8 */
[----:B-1----:R-:W-:Y:S01]  /*48b0*/  FFMA.FTZ R0, R237, c[0x0][0x2d0], -R13 ;  /* 0x0000b400ed007a23 */ /* 0x002fe2000001080d */
[----:B--2---:R-:W-:-:S06]  /*48c0*/  F2FP.BF16.PACK_AB R169, R14, R12 ;  /* 0x0000000c0ea9723e */ /* 0x004fcc00000010ff */
[----:B------:R-:W-:Y:S01]  /*48d0*/  HMMA.16816.F32.BF16 R128, R128, R6, R144 ;  /* 0x000000068080723c */ /* 0x000fe20000041890 */
[----:B------:R1:W-:Y:S02]  /*48e0*/  MUFU.EX2 R15, R0 ;  /* 0x00000000000f7308 */ /* 0x0003e40000000800 */
[----:B-1----:R-:W-:-:S06]  /*48f0*/  FFMA.FTZ R0, R238, c[0x0][0x2d0], -R13 ;  /* 0x0000b400ee007a23 */ /* 0x002fcc000001080d */
[----:B------:R1:W2:Y:S02]  /*4900*/  MUFU.EX2 R13, R0 ;  /* 0x00000000000d7308 */ /* 0x0002a40000000800 */
[----:B-1----:R-:W-:Y:S01]  /*4910*/  FADD.FTZ R0, R9, R29 ;  /* 0x0000001d09007221 */ /* 0x002fe20000010000 */
[----:B--2---:R-:W-:Y:S01]  /*4920*/  F2FP.BF16.PACK_AB R171, R13, R15 ;  /* 0x0000000f0dab723e */ /* 0x004fe200000010ff */
[----:B------:R-:W-:Y:S02]  /*4930*/  FADD.FTZ R9, R247, R246 ;  /* 0x000000f6f7097221 */ /* 0x000fe40000010000 */
[----:B------:R-:W-:Y:S02]  /*4940*/  FADD.FTZ R0, R11, R0 ;  /* 0x000000000b007221 */ /* 0x000fe40000010000 */
[----:B------:R-:W-:Y:S02]  /*4950*/  FADD.FTZ R11, R249, R9 ;  /* 0x00000009f90b7221 */ /* 0x000fe40000010000 */
[----:B------:R-:W-:Y:S01]  /*4960*/  FADD.FTZ R9, R25, R3 ;  /* 0x0000000319097221 */ /* 0x000fe20000010000 */
[----:B------:R-:W-:Y:S01]  /*4970*/  HMMA.16816.F32.BF16 R120, R168, R4, R120 ;  /* 0x00000004a878723c */ /* 0x000fe20000041878 */
[----:B------:R-:W-:-:S02]  /*4980*/  FADD.FTZ R8, R211, R0 ;  /* 0x00000000d3087221 */ /* 0x000fc40000010000 */
[----:B------:R-:W-:Y:S02]  /*4990*/  FADD.FTZ R3, R46, R10 ;  /* 0x0000000a2e037221 */ /* 0x000fe40000010000 */
[----:B------:R-:W-:Y:S02]  /*49a0*/  FADD.FTZ R0, R47, R9 ;  /* 0x000000092f007221 */ /* 0x000fe40000010000 */
[----:B------:R-:W-:Y:S01]  /*49b0*/  FADD.FTZ R4, R45, R11 ;  /* 0x0000000b2d047221 */ /* 0x000fe20000010000 */
[----:B------:R-:W-:Y:S01]  /*49c0*/  HMMA.16816.F32.BF16 R84, R168, R92, R108 ;  /* 0x0000005ca854723c */ /* 0x000fe2000004186c */
[----:B------:R-:W-:Y:S02]  /*49d0*/  FADD.FTZ R8, R236, R8 ;  /* 0x00000008ec087221 */ /* 0x000fe40000010000 */
[----:B------:R-:W-:Y:S02]  /*49e0*/  FADD.FTZ R4, R227, R4 ;  /* 0x00000004e3047221 */ /* 0x000fe40000010000 */
[----:B------:R-:W-:-:S02]  /*49f0*/  FADD.FTZ R5, R248, R3 ;  /* 0x00000003f8057221 */ /* 0x000fc40000010000 */
[----:B------:R-:W-:Y:S01]  /*4a00*/  FADD.FTZ R3, R241, R0 ;  /* 0x00000000f1037221 */ /* 0x000fe20000010000 */
[C---:B------:R-:W-:Y:S01]  /*4a10*/  HMMA.16816.F32.BF16 R144, R168.reuse, R152, R188 ;  /* 0x00000098a890723c */ /* 0x040fe200000418bc */
        /* <DEDUP_REMOVED lines=21> */
[----:B------:R-:W-:-:S04]  /*4b70*/  FADD.FTZ R5, R208, R5 ;  /* 0x00000005d0057221 */ /* 0x000fc80000010000 */
[----:B------:R-:W-:Y:S01]  /*4b80*/  FADD.FTZ R5, R195, R5 ;  /* 0x00000005c3057221 */ /* 0x000fe20000010000 */
[C---:B------:R-:W-:Y:S08]  /*4b90*/  HMMA.16816.F32.BF16 R80, R168.reuse, R82, R172 ;  /* 0x00000052a850723c */ /* 0x040ff000000418ac */
[C---:B------:R-:W-:Y:S08]  /*4ba0*/  HMMA.16816.F32.BF16 R92, R168.reuse, R94, R60 ;  /* 0x0000005ea85c723c */ /* 0x040ff0000004183c */
[C---:B------:R-:W-:Y:S08]  /*4bb0*/  HMMA.16816.F32.BF16 R104, R168.reuse, R106, R40 ;  /* 0x0000006aa868723c */ /* 0x040ff00000041828 */
[C---:B------:R-:W-:Y:S08]  /*4bc0*/  HMMA.16816.F32.BF16 R116, R168.reuse, R118, R52 ;  /* 0x00000076a874723c */ /* 0x040ff00000041834 */
[----:B------:R-:W-:Y:S07]  /*4bd0*/  HMMA.16816.F32.BF16 R168, R168, R6, R36 ;  /* 0x00000006a8a8723c */ /* 0x000fee0000041824 */
[----:B------:R-:W-:-:S02]  /*4be0*/  FADD.FTZ R6, R244, R3 ;  /* 0x00000003f4067221 */ /* 0x000fc40000010000 */
[----:B------:R-:W-:Y:S02]  /*4bf0*/  FADD.FTZ R3, R184, R0 ;  /* 0x00000000b8037221 */ /* 0x000fe40000010000 */
[----:B------:R-:W-:Y:S02]  /*4c00*/  FADD.FTZ R6, R243, R6 ;  /* 0x00000006f3067221 */ /* 0x000fe40000010000 */
[----:B------:R-:W-:Y:S02]  /*4c10*/  FADD.FTZ R0, R57, R4 ;  /* 0x0000000439007221 */ /* 0x000fe40000010000 */
[----:B------:R-:W-:Y:S02]  /*4c20*/  FADD.FTZ R6, R242, R6 ;  /* 0x00000006f2067221 */ /* 0x000fe40000010000 */
[----:B------:R-:W-:Y:S02]  /*4c30*/  FADD.FTZ R4, R19, R3 ;  /* 0x0000000313047221 */ /* 0x000fe40000010000 */
        /* <DEDUP_REMOVED lines=18> */
[----:B------:R-:W-:Y:S01]  /*4d60*/  FADD.FTZ R249, R21, R249 ;  /* 0x000000f915f97221 */ /* 0x000fe20000010000 */
[----:B------:R-:W-:Y:S05]  /*4d70*/  @!P4 BRA `(.L_x_11) ;  /* 0x000031700000c947 */ /* 0x000fea0003800000 */
[----:B------:R-:W-:Y:S01]  /*4d80*/  SHF.R.S32.HI R51, RZ, 0x1f, R185 ;  /* 0x0000001fff337819 */ /* 0x000fe200000114b9 */
[C---:B------:R-:W-:Y:S01]  /*4d90*/  IMAD.SHL.U32 R229, R56.reuse, 0x2, RZ ;  /* 0x0000000238e57824 */ /* 0x040fe200078e00ff */
[----:B------:R-:W-:Y:S01]  /*4da0*/  SHF.R.S32.HI R50, RZ, 0x1f, R56 ;  /* 0x0000001fff327819 */ /* 0x000fe20000011438 */
[C---:B------:R-:W-:Y:S01]  /*4db0*/  IMAD.SHL.U32 R227, R185.reuse, 0x2, RZ ;  /* 0x00000002b9e37824 */ /* 0x040fe200078e00ff */
[----:B------:R-:W-:Y:S01]  /*4dc0*/  SHF.L.U64.HI R228, R185, 0x1, R51 ;  /* 0x00000001b9e47819 */ /* 0x000fe20000010233 */
[----:B------:R-:W-:Y:S01]  /*4dd0*/  IMAD.MOV.U32 R3, RZ, RZ, R136 ;  /* 0x000000ffff037224 */ /* 0x000fe200078e0088 */
[----:B------:R-:W-:Y:S01]  /*4de0*/  SHF.R.S32.HI R51, RZ, 0x1f, R186 ;  /* 0x0000001fff337819 */ /* 0x000fe200000114ba */
[----:B------:R-:W-:Y:S01]  /*4df0*/  IMAD.MOV.U32 R138, RZ, RZ, R2 ;  /* 0x000000ffff8a7224 */ /* 0x000fe200078e0002 */
[----:B------:R-:W-:Y:S01]  /*4e00*/  SHF.L.U64.HI R230, R56, 0x1, R50 ;  /* 0x0000000138e67819 */ /* 0x000fe20000010232 */
[----:B------:R-:W-:Y:S01]  /*4e10*/  IMAD.MOV.U32 R132, RZ, RZ, R135 ;  /* 0x000000ffff847224 */ /* 0x000fe200078e0087 */
[----:B------:R-:W-:-:S02]  /*4e20*/  MOV R0, R137 ;  /* 0x0000008900007202 */ /* 0x000fc40000000f00 */
[C---:B------:R-:W-:Y:S02]  /*4e30*/  SHF.L.U64.HI R226, R186.reuse, 0x1, R51 ;  /* 0x00000001bae27819 */ /* 0x040fe40000010233 */
[----:B------:R-:W-:Y:S01]  /*4e40*/  SHF.L.U32 R225, R186, 0x1, RZ ;  /* 0x00000001bae17819 */ /* 0x000fe200000006ff */
[----:B------:R-:W-:Y:S05]  /*4e50*/  BRA `(.L_x_12) ;  /* 0x0000035000007947 */ /* 0x000fea0003800000 */
.L_x_14:
[----:B------:R-:W2:Y:S01]  /*4e60*/  LDL.64 R236, [R1+0x8] ;  /* 0x0000080001ec7983 */ /* 0x000ea20000100a00 */
[----:B------:R-:W-:Y:S02]  /*4e70*/  IMAD.MOV.U32 R222, RZ, RZ, RZ ;  /* 0x000000ffffde7224 */ /* 0x000fe400078e00ff */
[----:B------:R-:W-:Y:S01]  /*4e80*/  IMAD R133, R224, 0x40, R252 ;  /* 0x00000040e0857824 */ /* 0x000fe200078e02fc */
[----:B------:R-:W3:Y:S04]  /*4e90*/  LDL R234, [R1+0x1c] ;  /* 0x00001c0001ea7983 */ /* 0x000ee80000100800 */
[----:B------:R-:W4:Y:S01]  /*4ea0*/  LDL.64 R232, [R1] ;  /* 0x0000000001e87983 */ /* 0x000f220000100a00 */
[----:B------:R-:W-:Y:S03]  /*4eb0*/  IADD3 R133, R133, -0x40, R245 ;  /* 0xffffffc085857810 */ /* 0x000fe60007ffe0f5 */
[----:B------:R-:W5:Y:S02]  /*4ec0*/  LDL R231, [R1+0x18] ;  /* 0x0000180001e77983 */ /* 0x000f640000100800 */
[----:B------:R-:W-:Y:S04]  /*4ed0*/  @P0 IMAD.HI.U32 R134, R133, c[0x0][0x2bc], RZ ;  /* 0x0000af0085860a27 */ /* 0x000fe800078e00ff */
[--C-:B------:R-:W-:Y:S01]  /*4ee0*/  IMAD.MOV.U32 R2, RZ, RZ, R133.reuse ;  /* 0x000000ffff027224 */ /* 0x100fe200078e0085 */
[----:B------:R-:W-:Y:S04]  /*4ef0*/  @P0 SHF.R.U32.HI R2, RZ, c[0x0][0x2c0], R134 ;  /* 0x0000b000ff020a19 */ /* 0x000fe80000011686 */
[C---:B--2---:R-:W-:Y:S04]  /*4f00*/  @!P6 IADD3 R135, P4, R2.reuse, R236, RZ ;  /* 0x000000ec0287e210 */ /* 0x044fe80007f9e0ff */
[----:B---3--:R-:W-:Y:S01]  /*4f10*/  @!P6 LEA.HI.X.SX32 R136, R2, R234, 0x1, P4 ;  /* 0x000000ea0288e211 */ /* 0x008fe200020f0eff */
[----:B------:R-:W-:Y:S01]  /*4f20*/  IMAD.MOV R2, RZ, RZ, -R2 ;  /* 0x000000ffff027224 */ /* 0x000fe200078e0a02 */
[C---:B------:R-:W-:Y:S03]  /*4f30*/  @!P6 LEA R134, P4, R135.reuse, c[0x0][0x2a0], 0x2 ;  /* 0x0000a8008786ea11 */ /* 0x040fe600078810ff */
[----:B------:R-:W-:Y:S01]  /*4f40*/  IMAD R223, R2, c[0x0][0x2b8], R133 ;  /* 0x0000ae0002df7a24 */ /* 0x000fe200078e0285 */
[----:B------:R-:W-:Y:S04]  /*4f50*/  @!P6 LEA.HI.X R135, R135, c[0x0][0x2a4], R136, 0x2, P4 ;  /* 0x0000a9008787ea11 */ /* 0x000fe800020f1488 */
[----:B------:R-:W-:Y:S01]  /*4f60*/  SHF.R.S32.HI R2, RZ, 0x1f, R223 ;  /* 0x0000001fff027819 */ /* 0x000fe200000114df */
[----:B------:R1:W2:Y:S04]  /*4f70*/  @!P6 LDG.E R222, [R134.64] ;  /* 0x0000000686dee981 */ /* 0x0002a8000c1e1900 */
[----:B------:R-:W-:Y:S04]  /*4f80*/  IMAD R2, R2, c[0x0][0x1e0], RZ ;  /* 0x0000780002027a24 */ /* 0x000fe800078e02ff */
[C---:B------:R-:W-:Y:S02]  /*4f90*/  IMAD R2, R223.reuse, c[0x0][0x1e4], R2 ;  /* 0x00007900df027a24 */ /* 0x040fe400078e0202 */
[----:B-1----:R-:W-:Y:S04]  /*4fa0*/  IMAD.WIDE.U32 R134, R223, c[0x0][0x1e0], RZ ;  /* 0x00007800df867a25 */ /* 0x002fe800078e00ff */
[----:B------:R-:W-:Y:S01]  /*4fb0*/  IMAD.IADD R135, R135, 0x1, R2 ;  /* 0x0000000187877824 */ /* 0x000fe200078e0202 */
[----:B--2---:R-:W-:Y:S03]  /*4fc0*/  SHF.R.S32.HI R2, RZ, 0x1f, R222 ;  /* 0x0000001fff027819 */ /* 0x004fe600000114de */
[----:B------:R-:W-:Y:S04]  /*4fd0*/  IMAD.WIDE.U32 R134, R222, c[0x0][0x1f0], R134 ;  /* 0x00007c00de867a25 */ /* 0x000fe800078e0086 */
[----:B------:R-:W-:Y:S01]  /*4fe0*/  IMAD R2, R2, c[0x0][0x1f0], RZ ;  /* 0x00007c0002027a24 */ /* 0x000fe200078e02ff */
[----:B----4-:R-:W-:Y:S03]  /*4ff0*/  IADD3 R133, P4, R232, R134, RZ ;  /* 0x00000086e8857210 */ /* 0x010fe60007f9e0ff */
[----:B------:R-:W-:Y:S05]  /*5000*/  IMAD R2, R222, c[0x0][0x1f4], R2 ;  /* 0x00007d00de027a24 */ /* 0x000fea00078e0202 */
[----:B-----5:R-:W-:Y:S02]  /*5010*/  IADD3.X R134, R231, R135, R2, P4, !PT ;  /* 0x00000087e7867210 */ /* 0x020fe400027fe402 */
[C---:B------:R-:W-:Y:S04]  /*5020*/  LEA R2, P4, R133.reuse, c[0x0][0x1c8], 0x1 ;  /* 0x0000720085027a11 */ /* 0x040fe800078808ff */
[----:B------:R-:W-:Y:S02]  /*5030*/  LEA.HI.X R133, R133, c[0x0][0x1cc], R134, 0x1, P4 ;  /* 0x0000730085857a11 */ /* 0x000fe400020f0c86 */
[----:B------:R-:W1:Y:S04]  /*5040*/  SHFL.IDX PT, R134, R2, RZ, 0x1c1f ;  /* 0x001c1fff02867589 */ /* 0x000e6800000e0000 */
[----:B------:R-:W2:Y:S04]  /*5050*/  SHFL.IDX PT, R135, R133, RZ, 0x1c1f ;  /* 0x001c1fff85877589 */ /* 0x000ea800000e0000 */
[----:B------:R-:W3:Y:S04]  /*5060*/  SHFL.IDX PT, R2, R2, 0x1, 0x1c1f ;  /* 0x003c1f0002027f89 */ /* 0x000ee800000e0000 */
[----:B------:R-:W4:Y:S01]  /*5070*/  SHFL.IDX PT, R133, R133, 0x1, 0x1c1f ;  /* 0x003c1f0085857f89 */ /* 0x000f2200000e0000 */
[C---:B-1----:R-:W-:Y:S02]  /*5080*/  IADD3 R136, P5, R134.reuse, R229, RZ ;  /* 0x000000e586887210 */ /* 0x042fe40007fbe0ff */
[C---:B------:R-:W-:Y:S02]  /*5090*/  IADD3 R176, P4, R134.reuse, R227, RZ ;  /* 0x000000e386b07210 */ /* 0x040fe40007f9e0ff */
[C---:B--2---:R-:W-:Y:S02]  /*50a0*/  IADD3.X R137, R135.reuse, R230, RZ, P5, !PT ;  /* 0x000000e687897210 */ /* 0x044fe40002ffe4ff */
[----:B------:R-:W-:Y:S01]  /*50b0*/  IADD3 R174, P5, R134, R225, RZ ;  /* 0x000000e186ae7210 */ /* 0x000fe20007fbe0ff */
[C---:B------:R-:W-:Y:S01]  /*50c0*/  IMAD.X R177, R135.reuse, 0x1, R228, P4 ;  /* 0x0000000187b17824 */ /* 0x040fe200020e06e4 */
[C---:B---3--:R-:W-:Y:S01]  /*50d0*/  IADD3 R172, P4, R2.reuse, R229, RZ ;  /* 0x000000e502ac7210 */ /* 0x048fe20007f9e0ff */
[----:B------:R1:W-:Y:S02]  /*50e0*/  LDGSTS.E.BYPASS.LTC128B.128 [R221+0x3100], [R136.64], !P3 ;  /* 0x0310000088dd7fae */ /* 0x0003e4000d901d46 */
[----:B------:R-:W-:Y:S02]  /*50f0*/  IMAD.X R175, R135, 0x1, R226, P5 ;  /* 0x0000000187af7824 */ /* 0x000fe400028e06e2 */
[----:B------:R2:W-:Y:S01]  /*5100*/  LDGSTS.E.BYPASS.LTC128B.128 [R221+0x4100], [R176.64], !P2 ;  /* 0x04100000b0dd7fae */ /* 0x0005e2000d101d46 */
[C---:B----4-:R-:W-:Y:S01]  /*5110*/  IMAD.X R173, R133.reuse, 0x1, R230, P4 ;  /* 0x0000000185ad7824 */ /* 0x050fe200020e06e6 */
[C---:B------:R-:W-:Y:S02]  /*5120*/  IADD3 R134, P4, R2.reuse, R225, RZ ;  /* 0x000000e102867210 */ /* 0x040fe40007f9e0ff */
[----:B------:R2:W-:Y:S03]  /*5130*/  LDGSTS.E.BYPASS.LTC128B.128 [R221+0x5100], [R174.64], !P1 ;  /* 0x05100000aedd7fae */ /* 0x0005e6000c901d46 */
[C---:B------:R-:W-:Y:S01]  /*5140*/  IMAD.X R135, R133.reuse, 0x1, R226, P4 ;  /* 0x0000000185877824 */ /* 0x040fe200020e06e2 */
[----:B------:R2:W-:Y:S01]  /*5150*/  LDGSTS.E.BYPASS.LTC128B.128 [R221+0x3900], [R172.64], !P3 ;  /* 0x03900000acdd7fae */ /* 0x0005e2000d901d46 */
[----:B-1----:R-:W-:Y:S04]  /*5160*/  IADD3 R136, P5, R2, R227, RZ ;  /* 0x000000e302887210 */ /* 0x002fe80007fbe0ff */
[----:B------:R-:W-:Y:S05]  /*5170*/  IADD3.X R137, R133, R228, RZ, P5, !PT ;  /* 0x000000e485897210 */ /* 0x000fea0002ffe4ff */
[----:B------:R2:W-:Y:S04]  /*5180*/  LDGSTS.E.BYPASS.LTC128B.128 [R221+0x4900], [R136.64], !P2 ;  /* 0x0490000088dd7fae */ /* 0x0005e8000d101d46 */
[----:B------:R2:W-:Y:S01]  /*5190*/  LDGSTS.E.BYPASS.LTC128B.128 [R221+0x5900], [R134.64], !P1 ;  /* 0x0590000086dd7fae */ /* 0x0005e2000c901d46 */
[----:B------:R-:W-:-:S05]  /*51a0*/  BRA `(.L_x_13) ;  /* 0x00000b3000007947 */ /* 0x000fca0003800000 */
.L_x_12:
[----:B------:R-:W2:Y:S01]  /*51b0*/  LDL.64 R40, [R1+0x10] ;  /* 0x0000100001287983 */ /* 0x000ea20000100a00 */
[----:B------:R-:W-:Y:S04]  /*51c0*/  DEPBAR.LE SB0, 0x0 ;  /* 0x000080000000791a */ /* 0x000fe80000000000 */
[C---:B------:R-:W-:Y:S01]  /*51d0*/  IMAD.WIDE.U32 R28, R223.reuse, c[0x0][0x208], RZ ;  /* 0x00008200df1c7a25 */ /* 0x040fe200078e00ff */
[----:B------:R-:W3:Y:S01]  /*51e0*/  LDL R39, [R1+0x20] ;  /* 0x0000200001277983 */ /* 0x000ee20000100800 */
[----:B------:R-:W-:Y:S05]  /*51f0*/  SHF.R.S32.HI R2, RZ, 0x1f, R223 ;  /* 0x0000001fff027819 */ /* 0x000fea00000114df */
[----:B------:R-:W-:Y:S01]  /*5200*/  BAR.SYNC.DEFER_BLOCKING 0x0 ;  /* 0x0000000000007b1d */ /* 0x000fe20000010000 */
[----:B------:R-:W-:Y:S04]  /*5210*/  IMAD R2, R2, c[0x0][0x208], RZ ;  /* 0x0000820002027a24 */ /* 0x000fe800078e02ff */
[----:B------:R-:W-:Y:S04]  /*5220*/  IMAD R2, R223, c[0x0][0x20c], R2 ;  /* 0x00008300df027a24 */ /* 0x000fe800078e0202 */
[----:B------:R-:W-:Y:S01]  /*5230*/  IMAD.IADD R29, R29, 0x1, R2 ;  /* 0x000000011d1d7824 */ /* 0x000fe200078e0202 */
[----:B------:R-:W-:Y:S03]  /*5240*/  SHF.R.S32.HI R2, RZ, 0x1f, R222 ;  /* 0x0000001fff027819 */ /* 0x000fe600000114de */
[----:B------:R-:W-:Y:S04]  /*5250*/  IMAD.WIDE.U32 R36, R222, c[0x0][0x218], R28 ;  /* 0x00008600de247a25 */ /* 0x000fe800078e001c */
[----:B------:R-:W-:Y:S04]  /*5260*/  IMAD R2, R2, c[0x0][0x218], RZ ;  /* 0x0000860002027a24 */ /* 0x000fe800078e02ff */
[----:B------:R-:W-:Y:S01]  /*5270*/  IMAD R38, R222, c[0x0][0x21c], R2 ;  /* 0x00008700de267a24 */ /* 0x000fe200078e0202 */
[----:B------:R-:W-:Y:S06]  /*5280*/  LDSM.16.M88.4 R64, [R219+0x6100] ;  /* 0x00610000db40783b */ /* 0x000fec0000000200 */
[----:B------:R-:W1:Y:S06]  /*5290*/  LDSM.16.M88.4 R16, [R139+0x3100] ;  /* 0x003100008b10783b */ /* 0x000e6c0000000200 */
[----:B------:R-:W4:Y:S06]  /*52a0*/  LDSM.16.M88.4 R60, [R219+0x7100] ;  /* 0x00710000db3c783b */ /* 0x000f2c0000000200 */
[----:B------:R-:W5:Y:S06]  /*52b0*/  LDSM.16.M88.4 R32, [R139+0x3500] ;  /* 0x003500008b20783b */ /* 0x000f6c0000000200 */
[----:B------:R-:W2:Y:S06]  /*52c0*/  LDSM.16.M88.4 R48, [R139+0x3900] ;  /* 0x003900008b30783b */ /* 0x000eac0000000200 */
[----:B------:R-:W-:Y:S06]  /*52d0*/  LDSM.16.M88.4 R172, [R139+0x3d00] ;  /* 0x003d00008bac783b */ /* 0x000fec0000000200 */
[----:B------:R-:W-:Y:S06]  /*52e0*/  LDSM.16.M88.4 R176, [R220+0x6100] ;  /* 0x00610000dcb0783b */ /* 0x000fec0000000200 */
[----:B------:R-:W-:Y:S01]  /*52f0*/  LDSM.16.M88.4 R180, [R218] ;  /* 0x00000000dab4783b */ /* 0x000fe20000000200 */
[-C--:B-1----:R-:W-:Y:S05]  /*5300*/  HMMA.16816.F32.BF16 R4, R64, R16.reuse, RZ ;  /* 0x000000104004723c */ /* 0x082fea00000418ff */
[----:B------:R-:W-:Y:S03]  /*5310*/  LDSM.16.M88.4 R184, [R220+0x7100] ;  /* 0x00710000dcb8783b */ /* 0x000fe60000000200 */
[C---:B----4-:R-:W-:Y:S03]  /*5320*/  HMMA.16816.F32.BF16 R8, R60.reuse, R16, RZ ;  /* 0x000000103c08723c */ /* 0x050fe600000418ff */
[----:B------:R-:W-:Y:S06]  /*5330*/  LDSM.16.M88.4 R188, [R218+0x800] ;  /* 0x00080000dabc783b */ /* 0x000fec0000000200 */
[----:B------:R-:W-:Y:S01]  /*5340*/  LDSM.16.M88.4 R192, [R218+0xc00] ;  /* 0x000c0000dac0783b */ /* 0x000fe20000000200 */
[-C--:B------:R-:W-:Y:S08]  /*5350*/  HMMA.16816.F32.BF16 R12, R60, R18.reuse, RZ ;  /* 0x000000123c0c723c */ /* 0x080ff000000418ff */
[C---:B------:R-:W-:Y:S08]  /*5360*/  HMMA.16816.F32.BF16 R16, R64.reuse, R18, RZ ;  /* 0x000000124010723c */ /* 0x040ff000000418ff */
[-C--:B-----5:R-:W-:Y:S08]  /*5370*/  HMMA.16816.F32.BF16 R20, R64, R32.reuse, RZ ;  /* 0x000000204014723c */ /* 0x0a0ff000000418ff */
[C---:B------:R-:W-:Y:S08]  /*5380*/  HMMA.16816.F32.BF16 R24, R60.reuse, R32, RZ ;  /* 0x000000203c18723c */ /* 0x040ff000000418ff */
[-C--:B------:R-:W-:Y:S08]  /*5390*/  HMMA.16816.F32.BF16 R28, R60, R34.reuse, RZ ;  /* 0x000000223c1c723c */ /* 0x080ff000000418ff */
[C---:B------:R-:W-:Y:S04]  /*53a0*/  HMMA.16816.F32.BF16 R32, R64.reuse, R34, RZ ;  /* 0x000000224020723c */ /* 0x040fe800000418ff */
[----:B--2---:R-:W-:Y:S04]  /*53b0*/  IADD3 R2, P4, R40, R36, RZ ;  /* 0x0000002428027210 */ /* 0x004fe80007f9e0ff */
[----:B---3--:R-:W-:Y:S02]  /*53c0*/  IADD3.X R40, R39, R37, R38, P4, !PT ;  /* 0x0000002527287210 */ /* 0x008fe400027fe426 */
[-C--:B------:R-:W-:Y:S02]  /*53d0*/  HMMA.16816.F32.BF16 R36, R64, R48.reuse, RZ ;  /* 0x000000304024723c */ /* 0x080fe400000418ff */
[C---:B------:R-:W-:Y:S04]  /*53e0*/  LEA R133, P4, R2.reuse, c[0x0][0x1f8], 0x1 ;  /* 0x00007e0002857a11 */ /* 0x040fe800078808ff */
[----:B------:R-:W-:Y:S01]  /*53f0*/  LEA.HI.X R2, R2, c[0x0][0x1fc], R40, 0x1, P4 ;  /* 0x00007f0002027a11 */ /* 0x000fe200020f0c28 */
[----:B------:R-:W1:Y:S01]  /*5400*/  SHFL.IDX PT, R135, R133, RZ, 0x1c1f ;  /* 0x001c1fff85877589 */ /* 0x000e6200000e0000 */
[C---:B------:R-:W-:Y:S05]  /*5410*/  HMMA.16816.F32.BF16 R40, R60.reuse, R48, RZ ;  /* 0x000000303c28723c */ /* 0x040fea00000418ff */
[----:B------:R-:W2:Y:S03]  /*5420*/  SHFL.IDX PT, R134, R2, RZ, 0x1c1f ;  /* 0x001c1fff02867589 */ /* 0x000ea600000e0000 */
[-C--:B------:R-:W-:Y:S03]  /*5430*/  HMMA.16816.F32.BF16 R44, R60, R50.reuse, RZ ;  /* 0x000000323c2c723c */ /* 0x080fe600000418ff */
[----:B------:R-:W3:Y:S05]  /*5440*/  SHFL.IDX PT, R133, R133, 0x1, 0x1c1f ;  /* 0x003c1f0085857f89 */ /* 0x000eea00000e0000 */
[C---:B------:R-:W-:Y:S01]  /*5450*/  HMMA.16816.F32.BF16 R48, R64.reuse, R50, RZ ;  /* 0x000000324030723c */ /* 0x040fe200000418ff */
[----:B------:R-:W-:Y:S03]  /*5460*/  SHFL.IDX PT, R2, R2, 0x1, 0x1c1f ;  /* 0x003c1f0002027f89 */ /* 0x000fe600000e0000 */
[C---:B-1----:R-:W-:Y:S04]  /*5470*/  IADD3 R196, P5, R135.reuse, R229, RZ ;  /* 0x000000e587c47210 */ /* 0x042fe80007fbe0ff */
[-C--:B------:R-:W-:Y:S01]  /*5480*/  HMMA.16816.F32.BF16 R52, R64, R172.reuse, RZ ;  /* 0x000000ac4034723c */ /* 0x080fe200000418ff */
[C---:B------:R-:W-:Y:S03]  /*5490*/  IADD3 R136, P4, R135.reuse, R227, RZ ;  /* 0x000000e387887210 */ /* 0x040fe60007f9e0ff */
[C---:B--2---:R-:W-:Y:S02]  /*54a0*/  IMAD.X R197, R134.reuse, 0x1, R230, P5 ;  /* 0x0000000186c57824 */ /* 0x044fe400028e06e6 */
[C---:B------:R-:W-:Y:S02]  /*54b0*/  IMAD.X R137, R134.reuse, 0x1, R228, P4 ;  /* 0x0000000186897824 */ /* 0x040fe400020e06e4 */
[C---:B------:R-:W-:Y:S08]  /*54c0*/  HMMA.16816.F32.BF16 R56, R60.reuse, R172, RZ ;  /* 0x000000ac3c38723c */ /* 0x040ff000000418ff */
[-C--:B------:R-:W-:Y:S08]  /*54d0*/  HMMA.16816.F32.BF16 R60, R60, R174.reuse, RZ ;  /* 0x000000ae3c3c723c */ /* 0x080ff000000418ff */
[----:B------:R-:W-:Y:S01]  /*54e0*/  HMMA.16816.F32.BF16 R64, R64, R174, RZ ;  /* 0x000000ae4040723c */ /* 0x000fe200000418ff */
[----:B------:R-:W1:Y:S06]  /*54f0*/  LDSM.16.M88.4 R172, [R218+0x400] ;  /* 0x00040000daac783b */ /* 0x000e6c0000000200 */
[----:B------:R-:W-:Y:S01]  /*5500*/  @!PT LDS RZ, [RZ] ;  /* 0x00000000fffff984 */ /* 0x000fe20000000800 */
[----:B------:R-:W-:Y:S01]  /*5510*/  @!PT LDS RZ, [RZ] ;  /* 0x00000000fffff984 */ /* 0x000fe20000000800 */
[----:B------:R-:W-:Y:S01]  /*5520*/  @!PT LDS RZ, [RZ] ;  /* 0x00000000fffff984 */ /* 0x000fe20000000800 */
[----:B------:R2:W-:Y:S01]  /*5530*/  LDGSTS.E.BYPASS.LTC128B.128 [R221+0x100], [R196.64], !P3 ;  /* 0x00100000c4dd7fae */ /* 0x0005e2000d901d46 */
[-C--:B------:R-:W-:Y:S05]  /*5540*/  HMMA.16816.F32.BF16 R4, R176, R180.reuse, R4 ;  /* 0x000000b4b004723c */ /* 0x080fea0000041804 */
[----:B------:R3:W-:Y:S03]  /*5550*/  LDGSTS.E.BYPASS.LTC128B.128 [R221+0x1100], [R136.64], !P2 ;  /* 0x0110000088dd7fae */ /* 0x0007e6000d101d46 */
[C---:B------:R-:W-:Y:S08]  /*5560*/  HMMA.16816.F32.BF16 R8, R184.reuse, R180, R8 ;  /* 0x000000b4b808723c */ /* 0x040ff00000041808 */
[-C--:B------:R-:W-:Y:S08]  /*5570*/  HMMA.16816.F32.BF16 R12, R184, R182.reuse, R12 ;  /* 0x000000b6b80c723c */ /* 0x080ff0000004180c */
[C---:B------:R-:W-:Y:S04]  /*5580*/  HMMA.16816.F32.BF16 R16, R176.reuse, R182, R16 ;  /* 0x000000b6b010723c */ /* 0x040fe80000041810 */
[----:B--2---:R-:W-:Y:S02]  /*5590*/  IADD3 R196, P5, R135, R225, RZ ;  /* 0x000000e187c47210 */ /* 0x004fe40007fbe0ff */
[C---:B---3--:R-:W-:Y:S02]  /*55a0*/  IADD3 R136, P4, R133.reuse, R229, RZ ;  /* 0x000000e585887210 */ /* 0x048fe40007f9e0ff */
[-C--:B-1----:R-:W-:Y:S04]  /*55b0*/  HMMA.16816.F32.BF16 R20, R176, R172.reuse, R20 ;  /* 0x000000acb014723c */ /* 0x082fe80000041814 */
[----:B------:R-:W-:Y:S01]  /*55c0*/  IMAD.X R197, R134, 0x1, R226, P5 ;  /* 0x0000000186c57824 */ /* 0x000fe200028e06e2 */
[C---:B------:R-:W-:Y:S01]  /*55d0*/  IADD3 R198, P5, R133.reuse, R227, RZ ;  /* 0x000000e385c67210 */ /* 0x040fe20007fbe0ff */
[C---:B------:R-:W-:Y:S01]  /*55e0*/  IMAD.X R137, R2.reuse, 0x1, R230, P4 ;  /* 0x0000000102897824 */ /* 0x040fe200020e06e6 */
[----:B------:R-:W-:Y:S01]  /*55f0*/  IADD3 R134, P4, R133, R225, RZ ;  /* 0x000000e185867210 */ /* 0x000fe20007f9e0ff */
[C---:B------:R-:W-:Y:S01]  /*5600*/  HMMA.16816.F32.BF16 R24, R184.reuse, R172, R24 ;  /* 0x000000acb818723c */ /* 0x040fe20000041818 */
[----:B------:R1:W-:Y:S03]  /*5610*/  LDGSTS.E.BYPASS.LTC128B.128 [R221+0x2100], [R196.64], !P1 ;  /* 0x02100000c4dd7fae */ /* 0x0003e6000c901d46 */
[C---:B------:R-:W-:Y:S02]  /*5620*/  IMAD.X R199, R2.reuse, 0x1, R228, P5 ;  /* 0x0000000102c77824 */ /* 0x040fe400028e06e4 */
[----:B------:R-:W-:Y:S01]  /*5630*/  IMAD.X R135, R2, 0x1, R226, P4 ;  /* 0x0000000102877824 */ /* 0x000fe200020e06e2 */
[----:B------:R2:W-:Y:S01]  /*5640*/  LDGSTS.E.BYPASS.LTC128B.128 [R221+0x900], [R136.64], !P3 ;  /* 0x0090000088dd7fae */ /* 0x0005e2000d901d46 */
[-C--:B------:R-:W-:Y:S03]  /*5650*/  HMMA.16816.F32.BF16 R28, R184, R174.reuse, R28 ;  /* 0x000000aeb81c723c */ /* 0x080fe6000004181c */
[----:B------:R-:W-:Y:S02]  /*5660*/  ISETP.GT.AND P4, PT, R224, R250, PT ;  /* 0x000000fae000720c */ /* 0x000fe40003f84270 */
[----:B------:R1:W-:Y:S03]  /*5670*/  LDGSTS.E.BYPASS.LTC128B.128 [R221+0x1900], [R198.64], !P2 ;  /* 0x01900000c6dd7fae */ /* 0x0003e6000d101d46 */
[C---:B------:R-:W-:Y:S03]  /*5680*/  HMMA.16816.F32.BF16 R32, R176.reuse, R174, R32 ;  /* 0x000000aeb020723c */ /* 0x040fe60000041820 */
[----:B------:R2:W-:Y:S05]  /*5690*/  LDGSTS.E.BYPASS.LTC128B.128 [R221+0x2900], [R134.64], !P1 ;  /* 0x0290000086dd7fae */ /* 0x0005ea000c901d46 */
[-C--:B------:R-:W-:Y:S01]  /*56a0*/  HMMA.16816.F32.BF16 R36, R176, R188.reuse, R36 ;  /* 0x000000bcb024723c */ /* 0x080fe20000041824 */
[----:B------:R-:W-:Y:S06]  /*56b0*/  LDSM.16.M88.4 R200, [R139+0x4100] ;  /* 0x004100008bc8783b */ /* 0x000fec0000000200 */
[----:B------:R-:W0:Y:S01]  /*56c0*/  LDGDEPBAR ;  /* 0x00000000000079af */ /* 0x000e220000000000 */
[C---:B------:R-:W-:Y:S05]  /*56d0*/  HMMA.16816.F32.BF16 R40, R184.reuse, R188, R40 ;  /* 0x000000bcb828723c */ /* 0x040fea0000041828 */
[----:B------:R-:W-:Y:S03]  /*56e0*/  LDSM.16.M88.4 R204, [R219+0x9100] ;  /* 0x00910000dbcc783b */ /* 0x000fe60000000200 */
[-C--:B------:R-:W-:Y:S03]  /*56f0*/  HMMA.16816.F32.BF16 R44, R184, R190.reuse, R44 ;  /* 0x000000beb82c723c */ /* 0x080fe6000004182c */
[----:B-1----:R-:W1:Y:S05]  /*5700*/  LDSM.16.M88.4 R196, [R219+0x8100] ;  /* 0x00810000dbc4783b */ /* 0x002e6a0000000200 */
[C---:B------:R-:W-:Y:S01]  /*5710*/  HMMA.16816.F32.BF16 R48, R176.reuse, R190, R48 ;  /* 0x000000beb030723c */ /* 0x040fe20000041830 */
[----:B------:R-:W3:Y:S06]  /*5720*/  LDSM.16.M88.4 R180, [R139+0x4500] ;  /* 0x004500008bb4783b */ /* 0x000eec0000000200 */
[----:B------:R-:W4:Y:S01]  /*5730*/  LDSM.16.M88.4 R172, [R139+0x4900] ;  /* 0x004900008bac783b */ /* 0x000f220000000200 */
[-C--:B------:R-:W-:Y:S05]  /*5740*/  HMMA.16816.F32.BF16 R52, R176, R192.reuse, R52 ;  /* 0x000000c0b034723c */ /* 0x080fea0000041834 */
[----:B------:R-:W-:Y:S03]  /*5750*/  LDSM.16.M88.4 R188, [R218+0x1000] ;  /* 0x00100000dabc783b */ /* 0x000fe60000000200 */
[C---:B------:R-:W-:Y:S03]  /*5760*/  HMMA.16816.F32.BF16 R56, R184.reuse, R192, R56 ;  /* 0x000000c0b838723c */ /* 0x040fe60000041838 */
[----:B------:R-:W-:Y:S05]  /*5770*/  LDSM.16.M88.4 R208, [R218+0x1800] ;  /* 0x00180000dad0783b */ /* 0x000fea0000000200 */
[-C--:B------:R-:W-:Y:S01]  /*5780*/  HMMA.16816.F32.BF16 R60, R184, R194.reuse, R60 ;  /* 0x000000c2b83c723c */ /* 0x080fe2000004183c */
[----:B------:R-:W5:Y:S06]  /*5790*/  LDSM.16.M88.4 R184, [R139+0x4d00] ;  /* 0x004d00008bb8783b */ /* 0x000f6c0000000200 */
[----:B------:R-:W-:Y:S01]  /*57a0*/  LDSM.16.M88.4 R212, [R218+0x1c00] ;  /* 0x001c0000dad4783b */ /* 0x000fe20000000200 */
[----:B------:R-:W-:Y:S05]  /*57b0*/  HMMA.16816.F32.BF16 R64, R176, R194, R64 ;  /* 0x000000c2b040723c */ /* 0x000fea0000041840 */
[----:B------:R-:W2:Y:S03]  /*57c0*/  LDSM.16.M88.4 R176, [R220+0x8100] ;  /* 0x00810000dcb0783b */ /* 0x000ea60000000200 */
[-C--:B-1----:R-:W-:Y:S03]  /*57d0*/  HMMA.16816.F32.BF16 R4, R196, R200.reuse, R4 ;  /* 0x000000c8c404723c */ /* 0x082fe60000041804 */
[----:B------:R-:W1:Y:S05]  /*57e0*/  LDSM.16.M88.4 R192, [R220+0x9100] ;  /* 0x00910000dcc0783b */ /* 0x000e6a0000000200 */
[C---:B------:R-:W-:Y:S08]  /*57f0*/  HMMA.16816.F32.BF16 R8, R204.reuse, R200, R8 ;  /* 0x000000c8cc08723c */ /* 0x040ff00000041808 */
[-C--:B------:R-:W-:Y:S08]  /*5800*/  HMMA.16816.F32.BF16 R12, R204, R202.reuse, R12 ;  /* 0x000000cacc0c723c */ /* 0x080ff0000004180c */
[C---:B------:R-:W-:Y:S01]  /*5810*/  HMMA.16816.F32.BF16 R16, R196.reuse, R202, R16 ;  /* 0x000000cac410723c */ /* 0x040fe20000041810 */
[----:B------:R-:W1:Y:S07]  /*5820*/  LDSM.16.M88.4 R200, [R218+0x1400] ;  /* 0x00140000dac8783b */ /* 0x000e6e0000000200 */
[-C--:B---3--:R-:W-:Y:S08]  /*5830*/  HMMA.16816.F32.BF16 R20, R196, R180.reuse, R20 ;  /* 0x000000b4c414723c */ /* 0x088ff00000041814 */
[C---:B------:R-:W-:Y:S08]  /*5840*/  HMMA.16816.F32.BF16 R24, R204.reuse, R180, R24 ;  /* 0x000000b4cc18723c */ /* 0x040ff00000041818 */
[-C--:B------:R-:W-:Y:S08]  /*5850*/  HMMA.16816.F32.BF16 R28, R204, R182.reuse, R28 ;  /* 0x000000b6cc1c723c */ /* 0x080ff0000004181c */
[C---:B------:R-:W-:Y:S01]  /*5860*/  HMMA.16816.F32.BF16 R32, R196.reuse, R182, R32 ;  /* 0x000000b6c420723c */ /* 0x040fe20000041820 */
[----:B------:R-:W-:Y:S07]  /*5870*/  LDSM.16.M88.4 R180, [R139+0x5100] ;  /* 0x005100008bb4783b */ /* 0x000fee0000000200 */
[-C--:B----4-:R-:W-:Y:S08]  /*5880*/  HMMA.16816.F32.BF16 R36, R196, R172.reuse, R36 ;  /* 0x000000acc424723c */ /* 0x090ff00000041824 */
[C---:B------:R-:W-:Y:S08]  /*5890*/  HMMA.16816.F32.BF16 R40, R204.reuse, R172, R40 ;  /* 0x000000accc28723c */ /* 0x040ff00000041828 */
[-C--:B------:R-:W-:Y:S08]  /*58a0*/  HMMA.16816.F32.BF16 R44, R204, R174.reuse, R44 ;  /* 0x000000aecc2c723c */ /* 0x080ff0000004182c */
[C---:B------:R-:W-:Y:S01]  /*58b0*/  HMMA.16816.F32.BF16 R48, R196.reuse, R174, R48 ;  /* 0x000000aec430723c */ /* 0x040fe20000041830 */
[----:B------:R-:W3:Y:S07]  /*58c0*/  LDSM.16.M88.4 R172, [R219+0xa100] ;  /* 0x00a10000dbac783b */ /* 0x000eee0000000200 */
[-C--:B-----5:R-:W-:Y:S08]  /*58d0*/  HMMA.16816.F32.BF16 R52, R196, R184.reuse, R52 ;  /* 0x000000b8c434723c */ /* 0x0a0ff00000041834 */
[C---:B------:R-:W-:Y:S08]  /*58e0*/  HMMA.16816.F32.BF16 R56, R204.reuse, R184, R56 ;  /* 0x000000b8cc38723c */ /* 0x040ff00000041838 */
[-C--:B------:R-:W-:Y:S01]  /*58f0*/  HMMA.16816.F32.BF16 R60, R204, R186.reuse, R60 ;  /* 0x000000bacc3c723c */ /* 0x080fe2000004183c */
[----:B------:R-:W-:Y:S07]  /*5900*/  LDSM.16.M88.4 R204, [R220+0xb100] ;  /* 0x00b10000dccc783b */ /* 0x000fee0000000200 */
[----:B------:R-:W-:Y:S01]  /*5910*/  HMMA.16816.F32.BF16 R64, R196, R186, R64 ;  /* 0x000000bac440723c */ /* 0x000fe20000041840 */
[----:B------:R-:W4:Y:S06]  /*5920*/  LDSM.16.M88.4 R184, [R219+0xb100] ;  /* 0x00b10000dbb8783b */ /* 0x000f2c0000000200 */
[----:B------:R-:W-:Y:S01]  /*5930*/  LDSM.16.M88.4 R196, [R139+0x5d00] ;  /* 0x005d00008bc4783b */ /* 0x000fe20000000200 */
[-C--:B--2---:R-:W-:Y:S08]  /*5940*/  HMMA.16816.F32.BF16 R4, R176, R188.reuse, R4 ;  /* 0x000000bcb004723c */ /* 0x084ff00000041804 */
[C---:B-1----:R-:W-:Y:S08]  /*5950*/  HMMA.16816.F32.BF16 R8, R192.reuse, R188, R8 ;  /* 0x000000bcc008723c */ /* 0x042ff00000041808 */
[-C--:B------:R-:W-:Y:S08]  /*5960*/  HMMA.16816.F32.BF16 R12, R192, R190.reuse, R12 ;  /* 0x000000bec00c723c */ /* 0x080ff0000004180c */
[C---:B------:R-:W-:Y:S01]  /*5970*/  HMMA.16816.F32.BF16 R16, R176.reuse, R190, R16 ;  /* 0x000000beb010723c */ /* 0x040fe20000041810 */
[----:B------:R-:W1:Y:S07]  /*5980*/  LDSM.16.M88.4 R188, [R139+0x5500] ;  /* 0x005500008bbc783b */ /* 0x000e6e0000000200 */
[-C--:B------:R-:W-:Y:S08]  /*5990*/  HMMA.16816.F32.BF16 R20, R176, R200.reuse, R20 ;  /* 0x000000c8b014723c */ /* 0x080ff00000041814 */
[C---:B------:R-:W-:Y:S08]  /*59a0*/  HMMA.16816.F32.BF16 R24, R192.reuse, R200, R24 ;  /* 0x000000c8c018723c */ /* 0x040ff00000041818 */
[-C--:B------:R-:W-:Y:S08]  /*59b0*/  HMMA.16816.F32.BF16 R28, R192, R202.reuse, R28 ;  /* 0x000000cac01c723c */ /* 0x080ff0000004181c */
[C---:B------:R-:W-:Y:S01]  /*59c0*/  HMMA.16816.F32.BF16 R32, R176.reuse, R202, R32 ;  /* 0x000000cab020723c */ /* 0x040fe20000041820 */
[----:B------:R-:W-:Y:S07]  /*59d0*/  LDSM.16.M88.4 R200, [R218+0x2000] ;  /* 0x00200000dac8783b */ /* 0x000fee0000000200 */
[-C--:B------:R-:W-:Y:S08]  /*59e0*/  HMMA.16816.F32.BF16 R36, R176, R208.reuse, R36 ;  /* 0x000000d0b024723c */ /* 0x080ff00000041824 */
[C---:B------:R-:W-:Y:S08]  /*59f0*/  HMMA.16816.F32.BF16 R40, R192.reuse, R208, R40 ;  /* 0x000000d0c028723c */ /* 0x040ff00000041828 */
[-C--:B------:R-:W-:Y:S08]  /*5a00*/  HMMA.16816.F32.BF16 R44, R192, R210.reuse, R44 ;  /* 0x000000d2c02c723c */ /* 0x080ff0000004182c */
[C---:B------:R-:W-:Y:S01]  /*5a10*/  HMMA.16816.F32.BF16 R48, R176.reuse, R210, R48 ;  /* 0x000000d2b030723c */ /* 0x040fe20000041830 */
[----:B------:R-:W-:Y:S07]  /*5a20*/  LDSM.16.M88.4 R208, [R218+0x2400] ;  /* 0x00240000dad0783b */ /* 0x000fee0000000200 */
[-C--:B------:R-:W-:Y:S08]  /*5a30*/  HMMA.16816.F32.BF16 R52, R176, R212.reuse, R52 ;  /* 0x000000d4b034723c */ /* 0x080ff00000041834 */
[C---:B------:R-:W-:Y:S08]  /*5a40*/  HMMA.16816.F32.BF16 R56, R192.reuse, R212, R56 ;  /* 0x000000d4c038723c */ /* 0x040ff00000041838 */
[-C--:B------:R-:W-:Y:S01]  /*5a50*/  HMMA.16816.F32.BF16 R60, R192, R214.reuse, R60 ;  /* 0x000000d6c03c723c */ /* 0x080fe2000004183c */
[----:B------:R-:W2:Y:S07]  /*5a60*/  LDSM.16.M88.4 R192, [R139+0x5900] ;  /* 0x005900008bc0783b */ /* 0x000eae0000000200 */
[----:B------:R-:W-:Y:S01]  /*5a70*/  HMMA.16816.F32.BF16 R64, R176, R214, R64 ;  /* 0x000000d6b040723c */ /* 0x000fe20000041840 */
[----:B------:R-:W5:Y:S06]  /*5a80*/  LDSM.16.M88.4 R176, [R220+0xa100] ;  /* 0x00a10000dcb0783b */ /* 0x000f6c0000000200 */
[----:B------:R-:W2:Y:S01]  /*5a90*/  LDSM.16.M88.4 R212, [R218+0x2800] ;  /* 0x00280000dad4783b */ /* 0x000ea20000000200 */
[-C--:B---3--:R-:W-:Y:S08]  /*5aa0*/  HMMA.16816.F32.BF16 R4, R172, R180.reuse, R4 ;  /* 0x000000b4ac04723c */ /* 0x088ff00000041804 */
[C---:B----4-:R-:W-:Y:S08]  /*5ab0*/  HMMA.16816.F32.BF16 R8, R184.reuse, R180, R8 ;  /* 0x000000b4b808723c */ /* 0x050ff00000041808 */
[-C--:B------:R-:W-:Y:S08]  /*5ac0*/  HMMA.16816.F32.BF16 R12, R184, R182.reuse, R12 ;  /* 0x000000b6b80c723c */ /* 0x080ff0000004180c */
[C---:B------:R-:W-:Y:S01]  /*5ad0*/  HMMA.16816.F32.BF16 R16, R172.reuse, R182, R16 ;  /* 0x000000b6ac10723c */ /* 0x040fe20000041810 */
[----:B------:R-:W3:Y:S01]  /*5ae0*/  LDSM.16.M88.4 R180, [R218+0x2c00] ;  /* 0x002c0000dab4783b */ /* 0x000ee20000000200 */
[----:B------:R-:W-:Y:S05]  /*5af0*/  DEPBAR.LE SB0, 0x0 ;  /* 0x000080000000791a */ /* 0x000fea0000000000 */
[----:B------:R-:W-:Y:S01]  /*5b00*/  BAR.SYNC.DEFER_BLOCKING 0x0 ;  /* 0x0000000000007b1d */ /* 0x000fe20000010000 */
[-C--:B-1----:R-:W-:Y:S08]  /*5b10*/  HMMA.16816.F32.BF16 R20, R172, R188.reuse, R20 ;  /* 0x000000bcac14723c */ /* 0x082ff00000041814 */
[C---:B------:R-:W-:Y:S08]  /*5b20*/  HMMA.16816.F32.BF16 R24, R184.reuse, R188, R24 ;  /* 0x000000bcb818723c */ /* 0x040ff00000041818 */
[-C--:B------:R-:W-:Y:S08]  /*5b30*/  HMMA.16816.F32.BF16 R28, R184, R190.reuse, R28 ;  /* 0x000000beb81c723c */ /* 0x080ff0000004181c */
[C---:B------:R-:W-:Y:S08]  /*5b40*/  HMMA.16816.F32.BF16 R32, R172.reuse, R190, R32 ;  /* 0x000000beac20723c */ /* 0x040ff00000041820 */
[-C--:B--2---:R-:W-:Y:S08]  /*5b50*/  HMMA.16816.F32.BF16 R36, R172, R192.reuse, R36 ;  /* 0x000000c0ac24723c */ /* 0x084ff00000041824 */
[C---:B------:R-:W-:Y:S08]  /*5b60*/  HMMA.16816.F32.BF16 R40, R184.reuse, R192, R40 ;  /* 0x000000c0b828723c */ /* 0x040ff00000041828 */
[-C--:B------:R-:W-:Y:S08]  /*5b70*/  HMMA.16816.F32.BF16 R44, R184, R194.reuse, R44 ;  /* 0x000000c2b82c723c */ /* 0x080ff0000004182c */
[C---:B------:R-:W-:Y:S08]  /*5b80*/  HMMA.16816.F32.BF16 R48, R172.reuse, R194, R48 ;  /* 0x000000c2ac30723c */ /* 0x040ff00000041830 */
[-C--:B------:R-:W-:Y:S08]  /*5b90*/  HMMA.16816.F32.BF16 R52, R172, R196.reuse, R52 ;  /* 0x000000c4ac34723c */ /* 0x080ff00000041834 */
[C---:B------:R-:W-:Y:S08]  /*5ba0*/  HMMA.16816.F32.BF16 R56, R184.reuse, R196, R56 ;  /* 0x000000c4b838723c */ /* 0x040ff00000041838 */
[-C--:B------:R-:W-:Y:S08]  /*5bb0*/  HMMA.16816.F32.BF16 R60, R184, R198.reuse, R60 ;  /* 0x000000c6b83c723c */ /* 0x080ff0000004183c */
[----:B------:R-:W-:Y:S08]  /*5bc0*/  HMMA.16816.F32.BF16 R64, R172, R198, R64 ;  /* 0x000000c6ac40723c */ /* 0x000ff00000041840 */
[-C--:B-----5:R-:W-:Y:S08]  /*5bd0*/  HMMA.16816.F32.BF16 R4, R176, R200.reuse, R4 ;  /* 0x000000c8b004723c */ /* 0x0a0ff00000041804 */
[C---:B------:R-:W-:Y:S08]  /*5be0*/  HMMA.16816.F32.BF16 R8, R204.reuse, R200, R8 ;  /* 0x000000c8cc08723c */ /* 0x040ff00000041808 */
[-C--:B------:R-:W-:Y:S08]  /*5bf0*/  HMMA.16816.F32.BF16 R12, R204, R202.reuse, R12 ;  /* 0x000000cacc0c723c */ /* 0x080ff0000004180c */
        /* <DEDUP_REMOVED lines=9> */
[-C--:B---3--:R-:W-:Y:S08]  /*5c90*/  HMMA.16816.F32.BF16 R52, R176, R180.reuse, R52 ;  /* 0x000000b4b034723c */ /* 0x088ff00000041834 */
[C---:B------:R-:W-:Y:S08]  /*5ca0*/  HMMA.16816.F32.BF16 R56, R204.reuse, R180, R56 ;  /* 0x000000b4cc38723c */ /* 0x040ff00000041838 */
[-C--:B------:R-:W-:Y:S08]  /*5cb0*/  HMMA.16816.F32.BF16 R60, R204, R182.reuse, R60 ;  /* 0x000000b6cc3c723c */ /* 0x080ff0000004183c */
[----:B------:R-:W-:Y:S01]  /*5cc0*/  HMMA.16816.F32.BF16 R64, R176, R182, R64 ;  /* 0x000000b6b040723c */ /* 0x000fe20000041840 */
[----:B------:R-:W-:-:S07]  /*5cd0*/  @P4 BRA `(.L_x_14) ;  /* 0xfffff18000004947 */ /* 0x000fce000383ffff */
.L_x_13:
[----:B------:R-:W-:Y:S01]  /*5ce0*/  FMNMX.FTZ R2, R4, R0, !PT ;  /* 0x0000000004027209 */ /* 0x000fe20007810000 */
[----:B--2---:R-:W-:Y:S01]  /*5cf0*/  LDSM.16.MT88.4 R176, [R217+0x100] ;  /* 0x00010000d9b0783b */ /* 0x004fe20000004200 */
[----:B------:R-:W-:Y:S02]  /*5d00*/  FMNMX.FTZ R134, R6, R3, !PT ;  /* 0x0000000306867209 */ /* 0x000fe40007810000 */
[----:B------:R-:W-:Y:S02]  /*5d10*/  FMNMX.FTZ R2, R5, R2, !PT ;  /* 0x0000000205027209 */ /* 0x000fe40007810000 */
[----:B------:R-:W-:Y:S02]  /*5d20*/  FMNMX.FTZ R134, R7, R134, !PT ;  /* 0x0000008607867209 */ /* 0x000fe40007810000 */
[----:B------:R-:W-:Y:S01]  /*5d30*/  FMNMX.FTZ R2, R16, R2, !PT ;  /* 0x0000000210027209 */ /* 0x000fe20007810000 */
[----:B------:R-:W0:Y:S01]  /*5d40*/  LDGDEPBAR ;  /* 0x00000000000079af */ /* 0x000e220000000000 */
[----:B------:R-:W-:Y:S02]  /*5d50*/  FMNMX.FTZ R134, R18, R134, !PT ;  /* 0x0000008612867209 */ /* 0x000fe40007810000 */
        /* <DEDUP_REMOVED lines=29> */
[----:B------:R-:W-:Y:S01]  /*5f30*/  FMNMX.FTZ R133, R25, R133, !PT ;  /* 0x0000008519857209 */ /* 0x000fe20007810000 */
[----:B------:R-:W1:Y:S01]  /*5f40*/  SHFL.BFLY PT, R137, R2, 0x2, 0x1f ;  /* 0x0c401f0002897f89 */ /* 0x000e6200000e0000 */
[----:B------:R-:W-:Y:S02]  /*5f50*/  FMNMX.FTZ R134, R66, R134, !PT ;  /* 0x0000008642867209 */ /* 0x000fe40007810000 */
[----:B------:R-:W-:Y:S02]  /*5f60*/  FMNMX.FTZ R133, R28, R133, !PT ;  /* 0x000000851c857209 */ /* 0x000fe40007810000 */
[----:B------:R-:W-:Y:S02]  /*5f70*/  FMNMX.FTZ R134, R67, R134, !PT ;  /* 0x0000008643867209 */ /* 0x000fe40007810000 */
[----:B------:R-:W-:Y:S02]  /*5f80*/  FMNMX.FTZ R133, R29, R133, !PT ;  /* 0x000000851d857209 */ /* 0x000fe40007810000 */
[----:B------:R-:W-:Y:S01]  /*5f90*/  FMNMX.FTZ R135, R10, R138, !PT ;  /* 0x0000008a0a877209 */ /* 0x000fe20007810000 */
[----:B------:R-:W2:Y:S01]  /*5fa0*/  SHFL.BFLY PT, R136, R134, 0x2, 0x1f ;  /* 0x0c401f0086887f89 */ /* 0x000ea200000e0000 */
        /* <DEDUP_REMOVED lines=12> */
[----:B-1----:R-:W-:Y:S02]  /*6070*/  FMNMX.FTZ R2, R2, R137, !PT ;  /* 0x0000008902027209 */ /* 0x002fe40007810000 */
[----:B------:R-:W-:Y:S02]  /*6080*/  FMNMX.FTZ R133, R60, R133, !PT ;  /* 0x000000853c857209 */ /* 0x000fe40007810000 */
[----:B--2---:R-:W-:Y:S01]  /*6090*/  FMNMX.FTZ R134, R134, R136, !PT ;  /* 0x0000008886867209 */ /* 0x004fe20007810000 */
[----:B------:R-:W1:Y:S01]  /*60a0*/  SHFL.BFLY PT, R137, R2, 0x1, 0x1f ;  /* 0x0c201f0002897f89 */ /* 0x000e6200000e0000 */
[----:B------:R-:W-:Y:S02]  /*60b0*/  FMNMX.FTZ R133, R61, R133, !PT ;  /* 0x000000853d857209 */ /* 0x000fe40007810000 */
[----:B------:R-:W-:Y:S02]  /*60c0*/  FMNMX.FTZ R135, R31, R135, !PT ;  /* 0x000000871f877209 */ /* 0x000fe40007810000 */
[----:B------:R-:W-:Y:S02]  /*60d0*/  ISETP.GT.AND P4, PT, R224, R250, PT ;  /* 0x000000fae000720c */ /* 0x000fe40003f84270 */
[----:B------:R-:W-:Y:S01]  /*60e0*/  FMNMX.FTZ R135, R42, R135, !PT ;  /* 0x000000872a877209 */ /* 0x000fe20007810000 */
[----:B------:R-:W2:Y:S03]  /*60f0*/  SHFL.BFLY PT, R136, R134, 0x1, 0x1f ;  /* 0x0c201f0086887f89 */ /* 0x000ea600000e0000 */
[----:B------:R-:W-:Y:S04]  /*6100*/  FMNMX.FTZ R135, R43, R135, !PT ;  /* 0x000000872b877209 */ /* 0x000fe80007810000 */
[----:B------:R-:W-:Y:S01]  /*6110*/  FMNMX.FTZ R135, R46, R135, !PT ;  /* 0x000000872e877209 */ /* 0x000fe20007810000 */
[----:B------:R-:W3:Y:S01]  /*6120*/  SHFL.BFLY PT, R172, R133, 0x2, 0x1f ;  /* 0x0c401f0085ac7f89 */ /* 0x000ee200000e0000 */
[----:B-1----:R-:W-:Y:S02]  /*6130*/  FMNMX.FTZ R137, R2, R137, !PT ;  /* 0x0000008902897209 */ /* 0x002fe40007810000 */
[----:B------:R-:W-:Y:S03]  /*6140*/  FMNMX.FTZ R2, R47, R135, !PT ;  /* 0x000000872f027209 */ /* 0x000fe60007810000 */
[C---:B------:R-:W-:Y:S01]  /*6150*/  FADD.FTZ R0, -R137.reuse, R0 ;  /* 0x0000000089007221 */ /* 0x040fe20000010100 */
[----:B------:R-:W-:Y:S01]  /*6160*/  FMNMX.FTZ R135, R58, R2, !PT ;  /* 0x000000023a877209 */ /* 0x000fe20007810000 */
[----:B------:R-:W-:Y:S01]  /*6170*/  FMUL.FTZ R180, R137, c[0x0][0x2d0] ;  /* 0x0000b40089b47a20 */ /* 0x000fe20000410000 */
[----:B--2---:R-:W-:Y:S01]  /*6180*/  FMNMX.FTZ R136, R134, R136, !PT ;  /* 0x0000008886887209 */ /* 0x004fe20007810000 */
[----:B------:R-:W-:Y:S01]  /*6190*/  FMUL.FTZ R2, R0, c[0x0][0x2d0] ;  /* 0x0000b40000027a20 */ /* 0x000fe20000410000 */
[----:B------:R-:W-:Y:S01]  /*61a0*/  FMNMX.FTZ R0, R59, R135, !PT ;  /* 0x000000873b007209 */ /* 0x000fe20007810000 */
[--C-:B------:R-:W-:Y:S02]  /*61b0*/  FFMA.FTZ R16, R16, c[0x0][0x2d0], -R180.reuse ;  /* 0x0000b40010107a23 */ /* 0x100fe400000108b4 */
[----:B------:R1:W2:Y:S01]  /*61c0*/  MUFU.EX2 R134, R2 ;  /* 0x0000000200867308 */ /* 0x0002a20000000800 */
[----:B------:R-:W-:Y:S01]  /*61d0*/  FMNMX.FTZ R0, R62, R0, !PT ;  /* 0x000000003e007209 */ /* 0x000fe20007810000 */
[----:B------:R-:W-:Y:S01]  /*61e0*/  FMUL.FTZ R181, R136, c[0x0][0x2d0] ;  /* 0x0000b40088b57a20 */ /* 0x000fe20000410000 */
[----:B---3--:R-:W-:Y:S01]  /*61f0*/  FMNMX.FTZ R133, R133, R172, !PT ;  /* 0x000000ac85857209 */ /* 0x008fe20007810000 */
[--C-:B------:R-:W-:Y:S01]  /*6200*/  FFMA.FTZ R17, R17, c[0x0][0x2d0], -R180.reuse ;  /* 0x0000b40011117a23 */ /* 0x100fe200000108b4 */
[----:B------:R-:W-:Y:S01]  /*6210*/  FMNMX.FTZ R0, R63, R0, !PT ;  /* 0x000000003f007209 */ /* 0x000fe20007810000 */
[--C-:B------:R-:W-:Y:S02]  /*6220*/  FFMA.FTZ R18, R18, c[0x0][0x2d0], -R181.reuse ;  /* 0x0000b40012127a23 */ /* 0x100fe400000108b5 */
[----:B------:R-:W3:Y:S01]  /*6230*/  SHFL.BFLY PT, R172, R133, 0x1, 0x1f ;  /* 0x0c201f0085ac7f89 */ /* 0x000ee200000e0000 */
[--C-:B------:R-:W-:Y:S01]  /*6240*/  FFMA.FTZ R19, R19, c[0x0][0x2d0], -R181.reuse ;  /* 0x0000b40013137a23 */ /* 0x100fe200000108b5 */
[----:B------:R2:W-:Y:S01]  /*6250*/  MUFU.EX2 R242, R16 ;  /* 0x0000001000f27308 */ /* 0x0005e20000000800 */
[--C-:B------:R-:W-:Y:S02]  /*6260*/  FFMA.FTZ R4, R4, c[0x0][0x2d0], -R180.reuse ;  /* 0x0000b40004047a23 */ /* 0x100fe400000108b4 */
[--C-:B------:R-:W-:Y:S02]  /*6270*/  FFMA.FTZ R5, R5, c[0x0][0x2d0], -R180.reuse ;  /* 0x0000b40005057a23 */ /* 0x100fe400000108b4 */
[--C-:B------:R-:W-:Y:S02]  /*6280*/  FFMA.FTZ R6, R6, c[0x0][0x2d0], -R181.reuse ;  /* 0x0000b40006067a23 */ /* 0x100fe400000108b5 */
[--C-:B------:R-:W-:Y:S02]  /*6290*/  FFMA.FTZ R7, R7, c[0x0][0x2d0], -R181.reuse ;  /* 0x0000b40007077a23 */ /* 0x100fe400000108b5 */
[--C-:B------:R-:W-:Y:S01]  /*62a0*/  FFMA.FTZ R36, R36, c[0x0][0x2d0], -R180.reuse ;  /* 0x0000b40024247a23 */ /* 0x100fe200000108b4 */
[----:B------:R4:W-:Y:S01]  /*62b0*/  MUFU.EX2 R244, R17 ;  /* 0x0000001100f47308 */ /* 0x0009e20000000800 */
[--C-:B------:R-:W-:Y:S02]  /*62c0*/  FFMA.FTZ R37, R37, c[0x0][0x2d0], -R180.reuse ;  /* 0x0000b40025257a23 */ /* 0x100fe400000108b4 */
[----:B------:R-:W-:Y:S02]  /*62d0*/  FFMA.FTZ R38, R38, c[0x0][0x2d0], -R181 ;  /* 0x0000b40026267a23 */ /* 0x000fe400000108b5 */
[----:B-1----:R-:W-:Y:S02]  /*62e0*/  FADD.FTZ R2, -R136, R3 ;  /* 0x0000000388027221 */ /* 0x002fe40000010100 */
[----:B------:R-:W1:Y:S01]  /*62f0*/  SHFL.BFLY PT, R3, R0, 0x2, 0x1f ;  /* 0x0c401f0000037f89 */ /* 0x000e6200000e0000 */
[--C-:B------:R-:W-:Y:S02]  /*6300*/  FFMA.FTZ R39, R39, c[0x0][0x2d0], -R181.reuse ;  /* 0x0000b40027277a23 */ /* 0x100fe400000108b5 */
[----:B------:R-:W-:Y:S01]  /*6310*/  FMUL.FTZ R2, R2, c[0x0][0x2d0] ;  /* 0x0000b40002027a20 */ /* 0x000fe20000410000 */
[----:B------:R-:W-:Y:S01]  /*6320*/  MUFU.EX2 R240, R18 ;  /* 0x0000001200f07308 */ /* 0x000fe20000000800 */
[----:B---3--:R-:W-:Y:S01]  /*6330*/  FMNMX.FTZ R135, R133, R172, !PT ;  /* 0x000000ac85877209 */ /* 0x008fe20007810000 */
[--C-:B------:R-:W-:Y:S02]  /*6340*/  FFMA.FTZ R48, R48, c[0x0][0x2d0], -R180.reuse ;  /* 0x0000b40030307a23 */ /* 0x100fe400000108b4 */
[----:B------:R-:W-:Y:S01]  /*6350*/  LDSM.16.MT88.4 R172, [R216+0x100] ;  /* 0x00010000d8ac783b */ /* 0x000fe20000004200 */
[----:B--2---:R-:W-:Y:S02]  /*6360*/  FMUL.FTZ R16, R134, R152 ;  /* 0x0000009886107220 */ /* 0x004fe40000410000 */
[----:B------:R-:W-:Y:S02]  /*6370*/  FMUL.FTZ R182, R135, c[0x0][0x2d0] ;  /* 0x0000b40087b67a20 */ /* 0x000fe40000410000 */
[----:B------:R-:W-:Y:S01]  /*6380*/  FFMA.FTZ R49, R49, c[0x0][0x2d0], -R180 ;  /* 0x0000b40031317a23 */ /* 0x000fe200000108b4 */
[----:B------:R2:W3:Y:S01]  /*6390*/  MUFU.EX2 R133, R2 ;  /* 0x0000000200857308 */ /* 0x0004e20000000800 */
[--C-:B------:R-:W-:Y:S02]  /*63a0*/  FFMA.FTZ R12, R12, c[0x0][0x2d0], -R182.reuse ;  /* 0x0000b4000c0c7a23 */ /* 0x100fe400000108b6 */
[--C-:B------:R-:W-:Y:S02]  /*63b0*/  FFMA.FTZ R13, R13, c[0x0][0x2d0], -R182.reuse ;  /* 0x0000b4000d0d7a23 */ /* 0x100fe400000108b6 */
[--C-:B------:R-:W-:Y:S02]  /*63c0*/  FFMA.FTZ R8, R8, c[0x0][0x2d0], -R182.reuse ;  /* 0x0000b40008087a23 */ /* 0x100fe400000108b6 */
[--C-:B------:R-:W-:Y:S02]  /*63d0*/  FFMA.FTZ R9, R9, c[0x0][0x2d0], -R182.reuse ;  /* 0x0000b40009097a23 */ /* 0x100fe400000108b6 */
[----:B----4-:R-:W-:Y:S01]  /*63e0*/  FMUL.FTZ R17, R134, R153 ;  /* 0x0000009986117220 */ /* 0x010fe20000410000 */
[----:B-1----:R-:W-:Y:S01]  /*63f0*/  FMNMX.FTZ R0, R0, R3, !PT ;  /* 0x0000000300007209 */ /* 0x002fe20007810000 */
[----:B------:R1:W-:Y:S01]  /*6400*/  MUFU.EX2 R239, R19 ;  /* 0x0000001300ef7308 */ /* 0x0003e20000000800 */
[--C-:B------:R-:W-:Y:S02]  /*6410*/  FFMA.FTZ R50, R50, c[0x0][0x2d0], -R181.reuse ;  /* 0x0000b40032327a23 */ /* 0x100fe400000108b5 */
[--C-:B------:R-:W-:Y:S02]  /*6420*/  FFMA.FTZ R51, R51, c[0x0][0x2d0], -R181.reuse ;  /* 0x0000b40033337a23 */ /* 0x100fe400000108b5 */
[--C-:B------:R-:W-:Y:S02]  /*6430*/  FFMA.FTZ R40, R40, c[0x0][0x2d0], -R182.reuse ;  /* 0x0000b40028287a23 */ /* 0x100fe400000108b6 */
[----:B------:R-:W-:Y:S02]  /*6440*/  FFMA.FTZ R41, R41, c[0x0][0x2d0], -R182 ;  /* 0x0000b40029297a23 */ /* 0x000fe400000108b6 */
[--C-:B------:R-:W-:Y:S01]  /*6450*/  FFMA.FTZ R52, R52, c[0x0][0x2d0], -R180.reuse ;  /* 0x0000b40034347a23 */ /* 0x100fe200000108b4 */
[----:B------:R4:W-:Y:S01]  /*6460*/  MUFU.EX2 R241, R4 ;  /* 0x0000000400f17308 */ /* 0x0009e20000000800 */
[----:B------:R-:W-:Y:S02]  /*6470*/  FFMA.FTZ R53, R53, c[0x0][0x2d0], -R180 ;  /* 0x0000b40035357a23 */ /* 0x000fe400000108b4 */
[----:B--2---:R-:W-:Y:S02]  /*6480*/  FADD.FTZ R2, -R135, R132 ;  /* 0x0000008487027221 */ /* 0x004fe40000010100 */
[----:B---3--:R-:W-:Y:S02]  /*6490*/  FMUL.FTZ R18, R133, R154 ;  /* 0x0000009a85127220 */ /* 0x008fe40000410000 */
[----:B------:R-:W-:Y:S02]  /*64a0*/  FMUL.FTZ R2, R2, c[0x0][0x2d0] ;  /* 0x0000b40002027a20 */ /* 0x000fe40000410000 */
[--C-:B------:R-:W-:Y:S01]  /*64b0*/  FFMA.FTZ R54, R54, c[0x0][0x2d0], -R181.reuse ;  /* 0x0000b40036367a23 */ /* 0x100fe200000108b5 */
[----:B------:R-:W2:Y:S01]  /*64c0*/  MUFU.EX2 R243, R5 ;  /* 0x0000000500f37308 */ /* 0x000ea20000000800 */
[--C-:B------:R-:W-:Y:S02]  /*64d0*/  FFMA.FTZ R55, R55, c[0x0][0x2d0], -R181.reuse ;  /* 0x0000b40037377a23 */ /* 0x100fe400000108b5 */
[--C-:B------:R-:W-:Y:S02]  /*64e0*/  FFMA.FTZ R56, R56, c[0x0][0x2d0], -R182.reuse ;  /* 0x0000b40038387a23 */ /* 0x100fe400000108b6 */
[----:B-1----:R-:W-:Y:S02]  /*64f0*/  FMUL.FTZ R19, R133, R155 ;  /* 0x0000009b85137220 */ /* 0x002fe40000410000 */
[----:B------:R-:W-:Y:S01]  /*6500*/  LDSM.16.MT88.4 R152, [R217+0x1100] ;  /* 0x00110000d998783b */ /* 0x000fe20000004200 */
[----:B------:R-:W-:Y:S02]  /*6510*/  FFMA.FTZ R57, R57, c[0x0][0x2d0], -R182 ;  /* 0x0000b40039397a23 */ /* 0x000fe400000108b6 */
[----:B------:R1:W3:Y:S01]  /*6520*/  MUFU.EX2 R132, R2 ;  /* 0x0000000200847308 */ /* 0x0002e20000000800 */
[--C-:B------:R-:W-:Y:S02]  /*6530*/  FFMA.FTZ R20, R20, c[0x0][0x2d0], -R180.reuse ;  /* 0x0000b40014147a23 */ /* 0x100fe400000108b4 */
[----:B------:R-:W-:Y:S02]  /*6540*/  FFMA.FTZ R21, R21, c[0x0][0x2d0], -R180 ;  /* 0x0000b40015157a23 */ /* 0x000fe400000108b4 */
[----:B----4-:R-:W-:Y:S02]  /*6550*/  FMUL.FTZ R4, R134, R144 ;  /* 0x0000009086047220 */ /* 0x010fe40000410000 */
[----:B------:R-:W-:Y:S02]  /*6560*/  FFMA.FTZ R22, R22, c[0x0][0x2d0], -R181 ;  /* 0x0000b40016167a23 */ /* 0x000fe400000108b5 */
[C---:B------:R-:W-:Y:S01]  /*6570*/  FMUL.FTZ R84, R134.reuse, R84 ;  /* 0x0000005486547220 */ /* 0x040fe20000410000 */
[----:B------:R4:W-:Y:S01]  /*6580*/  MUFU.EX2 R237, R6 ;  /* 0x0000000600ed7308 */ /* 0x0009e20000000800 */
[C---:B------:R-:W-:Y:S02]  /*6590*/  FMUL.FTZ R85, R134.reuse, R85 ;  /* 0x0000005586557220 */ /* 0x040fe40000410000 */
[----:B------:R-:W-:Y:S01]  /*65a0*/  FMUL.FTZ R86, R133, R86 ;  /* 0x0000005685567220 */ /* 0x000fe20000410000 */
[----:B--2---:R-:W-:Y:S01]  /*65b0*/  F2FP.BF16.PACK_AB R144, R243, R241 ;  /* 0x000000f1f390723e */ /* 0x004fe200000010ff */
[C---:B------:R-:W-:Y:S02]  /*65c0*/  FMUL.FTZ R5, R134.reuse, R145 ;  /* 0x0000009186057220 */ /* 0x040fe40000410000 */
[C---:B------:R-:W-:Y:S02]  /*65d0*/  FMUL.FTZ R87, R133.reuse, R87 ;  /* 0x0000005785577220 */ /* 0x040fe40000410000 */
[C---:B------:R-:W-:Y:S01]  /*65e0*/  FMUL.FTZ R92, R134.reuse, R92 ;  /* 0x0000005c865c7220 */ /* 0x040fe20000410000 */
[----:B------:R-:W2:Y:S01]  /*65f0*/  MUFU.EX2 R238, R7 ;  /* 0x0000000700ee7308 */ /* 0x000ea20000000800 */
[----:B------:R-:W-:Y:S02]  /*6600*/  FMUL.FTZ R93, R134, R93 ;  /* 0x0000005d865d7220 */ /* 0x000fe40000410000 */
[C---:B------:R-:W-:Y:S01]  /*6610*/  FMUL.FTZ R94, R133.reuse, R94 ;  /* 0x0000005e855e7220 */ /* 0x040fe20000410000 */
[----:B-1----:R-:W1:Y:S01]  /*6620*/  SHFL.BFLY PT, R2, R0, 0x1, 0x1f ;  /* 0x0c201f0000027f89 */ /* 0x002e6200000e0000 */
[C---:B---3--:R-:W-:Y:S02]  /*6630*/  FMUL.FTZ R88, R132.reuse, R88 ;  /* 0x0000005884587220 */ /* 0x048fe40000410000 */
[----:B------:R-:W-:Y:S02]  /*6640*/  FMUL.FTZ R89, R132, R89 ;  /* 0x0000005984597220 */ /* 0x000fe40000410000 */
[C---:B------:R-:W-:Y:S01]  /*6650*/  FMUL.FTZ R95, R133.reuse, R95 ;  /* 0x0000005f855f7220 */ /* 0x040fe20000410000 */
[----:B------:R3:W-:Y:S01]  /*6660*/  MUFU.EX2 R235, R12 ;  /* 0x0000000c00eb7308 */ /* 0x0007e20000000800 */
[C---:B------:R-:W-:Y:S02]  /*6670*/  FMUL.FTZ R96, R134.reuse, R96 ;  /* 0x0000006086607220 */ /* 0x040fe40000410000 */
[----:B------:R-:W-:Y:S02]  /*6680*/  FMUL.FTZ R97, R134, R97 ;  /* 0x0000006186617220 */ /* 0x000fe40000410000 */
[C---:B----4-:R-:W-:Y:S01]  /*6690*/  FMUL.FTZ R6, R133.reuse, R146 ;  /* 0x0000009285067220 */ /* 0x050fe20000410000 */
[----:B------:R-:W-:Y:S01]  /*66a0*/  F2FP.BF16.PACK_AB R146, R244, R242 ;  /* 0x000000f2f492723e */ /* 0x000fe200000010ff */
[C---:B------:R-:W-:Y:S02]  /*66b0*/  FMUL.FTZ R98, R133.reuse, R98 ;  /* 0x0000006285627220 */ /* 0x040fe40000410000 */
[C---:B------:R-:W-:Y:S01]  /*66c0*/  FMUL.FTZ R99, R133.reuse, R99 ;  /* 0x0000006385637220 */ /* 0x040fe20000410000 */
[----:B------:R-:W-:Y:S01]  /*66d0*/  MUFU.EX2 R236, R13 ;  /* 0x0000000d00ec7308 */ /* 0x000fe20000000800 */
[C---:B------:R-:W-:Y:S02]  /*66e0*/  FMUL.FTZ R100, R132.reuse, R100 ;  /* 0x0000006484647220 */ /* 0x040fe40000410000 */
[----:B------:R-:W-:Y:S01]  /*66f0*/  FMUL.FTZ R101, R132, R101 ;  /* 0x0000006584657220 */ /* 0x000fe20000410000 */
[----:B--2---:R-:W-:Y:S01]  /*6700*/  F2FP.BF16.PACK_AB R145, R238, R237 ;  /* 0x000000edee91723e */ /* 0x004fe200000010ff */
[----:B------:R-:W-:Y:S01]  /*6710*/  FMUL.FTZ R7, R133, R147 ;  /* 0x0000009385077220 */ /* 0x000fe20000410000 */
[----:B------:R-:W-:Y:S01]  /*6720*/  F2FP.BF16.PACK_AB R147, R239, R240 ;  /* 0x000000f0ef93723e */ /* 0x000fe200000010ff */
[----:B------:R-:W-:Y:S01]  /*6730*/  FMUL.FTZ R104, R134, R104 ;  /* 0x0000006886687220 */ /* 0x000fe20000410000 */
[----:B-1----:R-:W-:Y:S01]  /*6740*/  FMNMX.FTZ R2, R2, R0, !PT ;  /* 0x0000000002027209 */ /* 0x002fe20007810000 */
[----:B------:R-:W-:Y:S01]  /*6750*/  FMUL.FTZ R105, R134, R105 ;  /* 0x0000006986697220 */ /* 0x000fe20000410000 */
[----:B------:R1:W-:Y:S01]  /*6760*/  MUFU.EX2 R233, R8 ;  /* 0x0000000800e97308 */ /* 0x0003e20000000800 */
[----:B------:R-:W-:Y:S02]  /*6770*/  FMUL.FTZ R106, R133, R106 ;  /* 0x0000006a856a7220 */ /* 0x000fe40000410000 */
[-C--:B------:R-:W-:Y:S05]  /*6780*/  HMMA.16816.F32.BF16 R4, R144, R172.reuse, R4 ;  /* 0x000000ac9004723c */ /* 0x080fea0000041804 */
[C---:B------:R-:W-:Y:S02]  /*6790*/  FADD.FTZ R0, -R2.reuse, R138 ;  /* 0x0000008a02007221 */ /* 0x040fe40000010100 */
[----:B------:R-:W-:Y:S01]  /*67a0*/  FMUL.FTZ R3, R2, c[0x0][0x2d0] ;  /* 0x0000b40002037a20 */ /* 0x000fe20000410000 */
[----:B------:R-:W2:Y:S01]  /*67b0*/  MUFU.EX2 R234, R9 ;  /* 0x0000000900ea7308 */ /* 0x000ea20000000800 */
[----:B------:R-:W-:Y:S03]  /*67c0*/  FMUL.FTZ R0, R0, c[0x0][0x2d0] ;  /* 0x0000b40000007a20 */ /* 0x000fe60000410000 */
[--C-:B------:R-:W-:Y:S02]  /*67d0*/  FFMA.FTZ R14, R14, c[0x0][0x2d0], -R3.reuse ;  /* 0x0000b4000e0e7a23 */ /* 0x100fe40000010803 */
[--C-:B------:R-:W-:Y:S02]  /*67e0*/  FFMA.FTZ R15, R15, c[0x0][0x2d0], -R3.reuse ;  /* 0x0000b4000f0f7a23 */ /* 0x100fe40000010803 */
[--C-:B------:R-:W-:Y:S02]  /*67f0*/  FFMA.FTZ R10, R10, c[0x0][0x2d0], -R3.reuse ;  /* 0x0000b4000a0a7a23 */ /* 0x100fe40000010803 */
[--C-:B------:R-:W-:Y:S01]  /*6800*/  FFMA.FTZ R11, R11, c[0x0][0x2d0], -R3.reuse ;  /* 0x0000b4000b0b7a23 */ /* 0x100fe20000010803 */
[----:B------:R-:W4:Y:S01]  /*6810*/  MUFU.EX2 R0, R0 ;  /* 0x0000000000007308 */ /* 0x000f220000000800 */
[C---:B---3--:R-:W-:Y:S02]  /*6820*/  FMUL.FTZ R12, R132.reuse, R148 ;  /* 0x00000094840c7220 */ /* 0x048fe40000410000 */
[C---:B-1----:R-:W-:Y:S02]  /*6830*/  FMUL.FTZ R8, R132.reuse, R140 ;  /* 0x0000008c84087220 */ /* 0x042fe40000410000 */
[----:B------:R-:W-:Y:S02]  /*6840*/  FMUL.FTZ R13, R132, R149 ;  /* 0x00000095840d7220 */ /* 0x000fe40000410000 */
[--C-:B------:R-:W-:Y:S02]  /*6850*/  FFMA.FTZ R42, R42, c[0x0][0x2d0], -R3.reuse ;  /* 0x0000b4002a2a7a23 */ /* 0x100fe40000010803 */
[--C-:B------:R-:W-:Y:S01]  /*6860*/  FFMA.FTZ R43, R43, c[0x0][0x2d0], -R3.reuse ;  /* 0x0000b4002b2b7a23 */ /* 0x100fe20000010803 */
[----:B------:R1:W-:Y:S01]  /*6870*/  MUFU.EX2 R186, R14 ;  /* 0x0000000e00ba7308 */ /* 0x0003e20000000800 */
[--C-:B------:R-:W-:Y:S01]  /*6880*/  FFMA.FTZ R58, R58, c[0x0][0x2d0], -R3.reuse ;  /* 0x0000b4003a3a7a23 */ /* 0x100fe20000010803 */
[----:B--2---:R-:W-:Y:S01]  /*6890*/  F2FP.BF16.PACK_AB R140, R234, R233 ;  /* 0x000000e9ea8c723e */ /* 0x004fe200000010ff */
[----:B------:R-:W-:Y:S02]  /*68a0*/  FMUL.FTZ R9, R132, R141 ;  /* 0x0000008d84097220 */ /* 0x000fe40000410000 */
[----:B------:R-:W-:Y:S02]  /*68b0*/  FFMA.FTZ R59, R59, c[0x0][0x2d0], -R3 ;  /* 0x0000b4003b3b7a23 */ /* 0x000fe40000010803 */
[----:B------:R-:W-:Y:S03]  /*68c0*/  FFMA.FTZ R138, R23, c[0x0][0x2d0], -R181 ;  /* 0x0000b400178a7a23 */ /* 0x000fe600000108b5 */
[----:B------:R2:W-:Y:S01]  /*68d0*/  MUFU.EX2 R187, R15 ;  /* 0x0000000f00bb7308 */ /* 0x0005e20000000800 */
[C---:B------:R-:W-:Y:S02]  /*68e0*/  FMUL.FTZ R107, R133.reuse, R107 ;  /* 0x0000006b856b7220 */ /* 0x040fe40000410000 */
[----:B------:R-:W-:Y:S02]  /*68f0*/  FMUL.FTZ R108, R134, R108 ;  /* 0x0000006c866c7220 */ /* 0x000fe40000410000 */
[C---:B----4-:R-:W-:Y:S02]  /*6900*/  FMUL.FTZ R23, R0.reuse, R159 ;  /* 0x0000009f00177220 */ /* 0x050fe40000410000 */
[C---:B------:R-:W-:Y:S02]  /*6910*/  FMUL.FTZ R90, R0.reuse, R90 ;  /* 0x0000005a005a7220 */ /* 0x040fe40000410000 */
[C---:B------:R-:W-:Y:S01]  /*6920*/  FMUL.FTZ R91, R0.reuse, R91 ;  /* 0x0000005b005b7220 */ /* 0x040fe20000410000 */
[----:B------:R3:W-:Y:S01]  /*6930*/  MUFU.EX2 R184, R10 ;  /* 0x0000000a00b87308 */ /* 0x0007e20000000800 */
[C---:B------:R-:W-:Y:S02]  /*6940*/  FMUL.FTZ R102, R0.reuse, R102 ;  /* 0x0000006600667220 */ /* 0x040fe40000410000 */
[C---:B------:R-:W-:Y:S02]  /*6950*/  FMUL.FTZ R103, R0.reuse, R103 ;  /* 0x0000006700677220 */ /* 0x040fe40000410000 */
[----:B-1----:R-:W-:Y:S02]  /*6960*/  FMUL.FTZ R14, R0, R150 ;  /* 0x00000096000e7220 */ /* 0x002fe40000410000 */
[----:B------:R-:W-:Y:S02]  /*6970*/  FMUL.FTZ R109, R134, R109 ;  /* 0x0000006d866d7220 */ /* 0x000fe40000410000 */
[C---:B------:R-:W-:Y:S01]  /*6980*/  FMUL.FTZ R110, R133.reuse, R110 ;  /* 0x0000006e856e7220 */ /* 0x040fe20000410000 */
[----:B------:R-:W1:Y:S01]  /*6990*/  MUFU.EX2 R185, R11 ;  /* 0x0000000b00b97308 */ /* 0x000e620000000800 */
[C---:B------:R-:W-:Y:S02]  /*69a0*/  FMUL.FTZ R111, R133.reuse, R111 ;  /* 0x0000006f856f7220 */ /* 0x040fe40000410000 */
[----:B------:R-:W-:Y:S02]  /*69b0*/  FMUL.FTZ R112, R132, R112 ;  /* 0x0000007084707220 */ /* 0x000fe40000410000 */
[----:B--2---:R-:W-:Y:S02]  /*69c0*/  FMUL.FTZ R15, R0, R151 ;  /* 0x00000097000f7220 */ /* 0x004fe40000410000 */
[----:B------:R-:W2:Y:S01]  /*69d0*/  LDSM.16.MT88.4 R148, [R216+0x1100] ;  /* 0x00110000d894783b */ /* 0x000ea20000004200 */
[----:B------:R-:W-:Y:S02]  /*69e0*/  FMUL.FTZ R113, R132, R113 ;  /* 0x0000007184717220 */ /* 0x000fe40000410000 */
[----:B------:R-:W-:Y:S01]  /*69f0*/  MUFU.EX2 R204, R36 ;  /* 0x0000002400cc7308 */ /* 0x000fe20000000800 */
[C---:B------:R-:W-:Y:S02]  /*6a00*/  FMUL.FTZ R114, R0.reuse, R114 ;  /* 0x0000007200727220 */ /* 0x040fe40000410000 */
[C---:B------:R-:W-:Y:S02]  /*6a10*/  FMUL.FTZ R115, R0.reuse, R115 ;  /* 0x0000007300737220 */ /* 0x040fe40000410000 */
[----:B---3--:R-:W-:Y:S01]  /*6a20*/  FMUL.FTZ R10, R0, R142 ;  /* 0x0000008e000a7220 */ /* 0x008fe20000410000 */
[----:B------:R-:W-:Y:S01]  /*6a30*/  F2FP.BF16.PACK_AB R142, R236, R235 ;  /* 0x000000ebec8e723e */ /* 0x000fe200000010ff */
[C---:B------:R-:W-:Y:S02]  /*6a40*/  FMUL.FTZ R116, R134.reuse, R116 ;  /* 0x0000007486747220 */ /* 0x040fe40000410000 */
[----:B------:R-:W-:Y:S01]  /*6a50*/  FMUL.FTZ R117, R134, R117 ;  /* 0x0000007586757220 */ /* 0x000fe20000410000 */
[----:B------:R-:W-:Y:S01]  /*6a60*/  MUFU.EX2 R205, R37 ;  /* 0x0000002500cd7308 */ /* 0x000fe20000000800 */
[C---:B------:R-:W-:Y:S02]  /*6a70*/  FMUL.FTZ R118, R133.reuse, R118 ;  /* 0x0000007685767220 */ /* 0x040fe40000410000 */
[----:B------:R-:W-:Y:S01]  /*6a80*/  FMUL.FTZ R119, R133, R119 ;  /* 0x0000007785777220 */ /* 0x000fe20000410000 */
[----:B-1----:R-:W-:Y:S01]  /*6a90*/  F2FP.BF16.PACK_AB R141, R185, R184 ;  /* 0x000000b8b98d723e */ /* 0x002fe200000010ff */
[----:B------:R-:W-:Y:S01]  /*6aa0*/  FMUL.FTZ R11, R0, R143 ;  /* 0x0000008f000b7220 */ /* 0x000fe20000410000 */
[----:B------:R-:W-:Y:S01]  /*6ab0*/  F2FP.BF16.PACK_AB R143, R187, R186 ;  /* 0x000000babb8f723e */ /* 0x000fe200000010ff */
[C---:B------:R-:W-:Y:S02]  /*6ac0*/  FMUL.FTZ R120, R134.reuse, R120 ;  /* 0x0000007886787220 */ /* 0x040fe40000410000 */
[----:B------:R-:W-:Y:S01]  /*6ad0*/  FMUL.FTZ R121, R134, R121 ;  /* 0x0000007986797220 */ /* 0x000fe20000410000 */
[----:B------:R-:W-:Y:S01]  /*6ae0*/  MUFU.EX2 R202, R38 ;  /* 0x0000002600ca7308 */ /* 0x000fe20000000800 */
[C---:B------:R-:W-:Y:S02]  /*6af0*/  FMUL.FTZ R122, R133.reuse, R122 ;  /* 0x0000007a857a7220 */ /* 0x040fe40000410000 */
[C---:B------:R-:W-:Y:S04]  /*6b00*/  HMMA.16816.F32.BF16 R8, R140.reuse, R172, R8 ;  /* 0x000000ac8c08723c */ /* 0x040fe80000041808 */
[C---:B------:R-:W-:Y:S02]  /*6b10*/  FMUL.FTZ R123, R133.reuse, R123 ;  /* 0x0000007b857b7220 */ /* 0x040fe40000410000 */
[C---:B------:R-:W-:Y:S01]  /*6b20*/  FMUL.FTZ R124, R132.reuse, R124 ;  /* 0x0000007c847c7220 */ /* 0x040fe20000410000 */
[----:B------:R1:W-:Y:S01]  /*6b30*/  MUFU.EX2 R203, R39 ;  /* 0x0000002700cb7308 */ /* 0x0003e20000000800 */
[-C--:B------:R-:W-:Y:S04]  /*6b40*/  HMMA.16816.F32.BF16 R12, R140, R174.reuse, R12 ;  /* 0x000000ae8c0c723c */ /* 0x080fe8000004180c */
[----:B------:R-:W-:Y:S02]  /*6b50*/  FMUL.FTZ R125, R132, R125 ;  /* 0x0000007d847d7220 */ /* 0x000fe40000410000 */
[----:B------:R-:W-:Y:S02]  /*6b60*/  FMUL.FTZ R126, R0, R126 ;  /* 0x0000007e007e7220 */ /* 0x000fe40000410000 */
[C---:B------:R-:W-:Y:S01]  /*6b70*/  HMMA.16816.F32.BF16 R16, R144.reuse, R174, R16 ;  /* 0x000000ae9010723c */ /* 0x040fe20000041810 */
[----:B------:R-:W-:Y:S03]  /*6b80*/  MUFU.EX2 R200, R48 ;  /* 0x0000003000c87308 */ /* 0x000fe60000000800 */
[C---:B------:R-:W-:Y:S02]  /*6b90*/  FMUL.FTZ R68, R134.reuse, R68 ;  /* 0x0000004486447220 */ /* 0x040fe40000410000 */
[----:B------:R-:W-:Y:S02]  /*6ba0*/  FMUL.FTZ R69, R134, R69 ;  /* 0x0000004586457220 */ /* 0x000fe40000410000 */
[C---:B------:R-:W-:Y:S03]  /*6bb0*/  FMUL.FTZ R70, R133.reuse, R70 ;  /* 0x0000004685467220 */ /* 0x040fe60000410000 */
[----:B------:R-:W-:Y:S01]  /*6bc0*/  MUFU.EX2 R201, R49 ;  /* 0x0000003100c97308 */ /* 0x000fe20000000800 */
[----:B------:R-:W-:Y:S02]  /*6bd0*/  FMUL.FTZ R71, R133, R71 ;  /* 0x0000004785477220 */ /* 0x000fe40000410000 */
[----:B------:R-:W-:Y:S01]  /*6be0*/  FMUL.FTZ R127, R0, R127 ;  /* 0x0000007f007f7220 */ /* 0x000fe20000410000 */
[----:B-1----:R-:W-:Y:S01]  /*6bf0*/  LDSM.16.MT88.4 R36, [R216+0x2500] ;  /* 0x00250000d824783b */ /* 0x002fe20000004200 */
[C---:B------:R-:W-:Y:S02]  /*6c00*/  FMUL.FTZ R128, R132.reuse, R128 ;  /* 0x0000008084807220 */ /* 0x040fe40000410000 */
[C---:B------:R-:W-:Y:S01]  /*6c10*/  FMUL.FTZ R129, R132.reuse, R129 ;  /* 0x0000008184817220 */ /* 0x040fe20000410000 */
[-C--:B------:R-:W-:Y:S02]  /*6c20*/  HMMA.16816.F32.BF16 R68, R144, R176.reuse, R68 ;  /* 0x000000b09044723c */ /* 0x080fe40000041844 */
[----:B------:R1:W-:Y:S01]  /*6c30*/  MUFU.EX2 R232, R20 ;  /* 0x0000001400e87308 */ /* 0x0003e20000000800 */
[C---:B------:R-:W-:Y:S02]  /*6c40*/  FMUL.FTZ R72, R132.reuse, R72 ;  /* 0x0000004884487220 */ /* 0x040fe40000410000 */
[----:B------:R-:W-:Y:S02]  /*6c50*/  FMUL.FTZ R73, R132, R73 ;  /* 0x0000004984497220 */ /* 0x000fe40000410000 */
[C---:B------:R-:W-:Y:S02]  /*6c60*/  FMUL.FTZ R74, R0.reuse, R74 ;  /* 0x0000004a004a7220 */ /* 0x040fe40000410000 */
[C---:B------:R-:W-:Y:S03]  /*6c70*/  FMUL.FTZ R75, R0.reuse, R75 ;  /* 0x0000004b004b7220 */ /* 0x040fe60000410000 */
[----:B------:R-:W-:Y:S01]  /*6c80*/  MUFU.EX2 R199, R50 ;  /* 0x0000003200c77308 */ /* 0x000fe20000000800 */
[C---:B------:R-:W-:Y:S02]  /*6c90*/  FMUL.FTZ R130, R0.reuse, R130 ;  /* 0x0000008200827220 */ /* 0x040fe40000410000 */
[----:B------:R-:W-:Y:S01]  /*6ca0*/  FMUL.FTZ R131, R0, R131 ;  /* 0x0000008300837220 */ /* 0x000fe20000410000 */
[C---:B------:R-:W-:Y:S04]  /*6cb0*/  HMMA.16816.F32.BF16 R72, R140.reuse, R176, R72 ;  /* 0x000000b08c48723c */ /* 0x040fe80000041848 */
[C---:B------:R-:W-:Y:S02]  /*6cc0*/  FMUL.FTZ R76, R132.reuse, R76 ;  /* 0x0000004c844c7220 */ /* 0x040fe40000410000 */
[----:B------:R-:W-:Y:S01]  /*6cd0*/  FMUL.FTZ R77, R132, R77 ;  /* 0x0000004d844d7220 */ /* 0x000fe20000410000 */
[----:B------:R3:W-:Y:S01]  /*6ce0*/  MUFU.EX2 R231, R21 ;  /* 0x0000001500e77308 */ /* 0x0007e20000000800 */
[C---:B------:R-:W-:Y:S04]  /*6cf0*/  FMUL.FTZ R78, R0.reuse, R78 ;  /* 0x0000004e004e7220 */ /* 0x040fe80000410000 */
[----:B------:R-:W-:Y:S02]  /*6d00*/  FMUL.FTZ R79, R0, R79 ;  /* 0x0000004f004f7220 */ /* 0x000fe40000410000 */
[----:B-1----:R-:W-:Y:S02]  /*6d10*/  FMUL.FTZ R20, R132, R156 ;  /* 0x0000009c84147220 */ /* 0x002fe40000410000 */
[--C-:B------:R-:W-:Y:S01]  /*6d20*/  FFMA.FTZ R44, R44, c[0x0][0x2d0], -R182.reuse ;  /* 0x0000b4002c2c7a23 */ /* 0x100fe200000108b6 */
[----:B------:R1:W-:Y:S01]  /*6d30*/  MUFU.EX2 R198, R51 ;  /* 0x0000003300c67308 */ /* 0x0003e20000000800 */
[----:B------:R-:W-:Y:S01]  /*6d40*/  FFMA.FTZ R45, R45, c[0x0][0x2d0], -R182 ;  /* 0x0000b4002d2d7a23 */ /* 0x000fe200000108b6 */
[-C--:B------:R-:W-:Y:S03]  /*6d50*/  HMMA.16816.F32.BF16 R76, R140, R178.reuse, R76 ;  /* 0x000000b28c4c723c */ /* 0x080fe6000004184c */
[C---:B------:R-:W-:Y:S02]  /*6d60*/  FMUL.FTZ R80, R134.reuse, R80 ;  /* 0x0000005086507220 */ /* 0x040fe40000410000 */
[----:B------:R-:W-:Y:S02]  /*6d70*/  FMUL.FTZ R81, R134, R81 ;  /* 0x0000005186517220 */ /* 0x000fe40000410000 */
[C---:B------:R-:W-:Y:S01]  /*6d80*/  FMUL.FTZ R82, R133.reuse, R82 ;  /* 0x0000005285527220 */ /* 0x040fe20000410000 */
[----:B------:R4:W-:Y:S01]  /*6d90*/  MUFU.EX2 R215, R22 ;  /* 0x0000001600d77308 */ /* 0x0009e20000000800 */
[----:B------:R-:W-:Y:S03]  /*6da0*/  FMUL.FTZ R83, R133, R83 ;  /* 0x0000005385537220 */ /* 0x000fe60000410000 */
[----:B---3--:R-:W-:Y:S02]  /*6db0*/  FMUL.FTZ R21, R132, R157 ;  /* 0x0000009d84157220 */ /* 0x008fe40000410000 */
[--C-:B------:R-:W-:Y:S02]  /*6dc0*/  FFMA.FTZ R46, R46, c[0x0][0x2d0], -R3.reuse ;  /* 0x0000b4002e2e7a23 */ /* 0x100fe40000010803 */
[C---:B------:R-:W-:Y:S02]  /*6dd0*/  HMMA.16816.F32.BF16 R80, R144.reuse, R178, R80 ;  /* 0x000000b29050723c */ /* 0x040fe40000041850 */
[----:B------:R-:W-:Y:S02]  /*6de0*/  MUFU.EX2 R197, R40 ;  /* 0x0000002800c57308 */ /* 0x000fe40000000800 */
[----:B------:R-:W-:Y:S01]  /*6df0*/  FFMA.FTZ R47, R47, c[0x0][0x2d0], -R3 ;  /* 0x0000b4002f2f7a23 */ /* 0x000fe20000010803 */
[----:B-1----:R-:W-:Y:S01]  /*6e00*/  LDSM.16.MT88.4 R48, [R217+0x2500] ;  /* 0x00250000d930783b */ /* 0x002fe20000004200 */
[--C-:B------:R-:W-:Y:S02]  /*6e10*/  FFMA.FTZ R64, R64, c[0x0][0x2d0], -R180.reuse ;  /* 0x0000b40040407a23 */ /* 0x100fe400000108b4 */
[-C--:B--2---:R-:W-:Y:S04]  /*6e20*/  HMMA.16816.F32.BF16 R84, R144, R148.reuse, R84 ;  /* 0x000000949054723c */ /* 0x084fe80000041854 */
[----:B------:R-:W-:Y:S01]  /*6e30*/  MUFU.EX2 R196, R41 ;  /* 0x0000002900c47308 */ /* 0x000fe20000000800 */
[--C-:B------:R-:W-:Y:S02]  /*6e40*/  FFMA.FTZ R65, R65, c[0x0][0x2d0], -R180.reuse ;  /* 0x0000b40041417a23 */ /* 0x100fe400000108b4 */
[--C-:B------:R-:W-:Y:S01]  /*6e50*/  FFMA.FTZ R67, R67, c[0x0][0x2d0], -R181.reuse ;  /* 0x0000b40043437a23 */ /* 0x100fe200000108b5 */
[C---:B------:R-:W-:Y:S04]  /*6e60*/  HMMA.16816.F32.BF16 R88, R140.reuse, R148, R88 ;  /* 0x000000948c58723c */ /* 0x040fe80000041858 */
[----:B----4-:R-:W-:Y:S02]  /*6e70*/  FMUL.FTZ R22, R0, R158 ;  /* 0x0000009e00167220 */ /* 0x010fe40000410000 */
[--C-:B------:R-:W-:Y:S01]  /*6e80*/  FFMA.FTZ R32, R32, c[0x0][0x2d0], -R180.reuse ;  /* 0x0000b40020207a23 */ /* 0x100fe200000108b4 */
[----:B------:R-:W-:Y:S01]  /*6e90*/  LDSM.16.MT88.4 R156, [R217+0x500] ;  /* 0x00050000d99c783b */ /* 0x000fe20000004200 */
[----:B------:R-:W-:Y:S01]  /*6ea0*/  FFMA.FTZ R33, R33, c[0x0][0x2d0], -R180 ;  /* 0x0000b40021217a23 */ /* 0x000fe200000108b4 */
[----:B------:R-:W-:Y:S02]  /*6eb0*/  MUFU.EX2 R174, R42 ;  /* 0x0000002a00ae7308 */ /* 0x000fe40000000800 */
[-C--:B------:R-:W-:Y:S03]  /*6ec0*/  HMMA.16816.F32.BF16 R20, R140, R150.reuse, R20 ;  /* 0x000000968c14723c */ /* 0x080fe60000041814 */
[----:B------:R-:W-:Y:S02]  /*6ed0*/  FFMA.FTZ R34, R34, c[0x0][0x2d0], -R181 ;  /* 0x0000b40022227a23 */ /* 0x000fe400000108b5 */
[--C-:B------:R-:W-:Y:S02]  /*6ee0*/  FFMA.FTZ R24, R24, c[0x0][0x2d0], -R182.reuse ;  /* 0x0000b40018187a23 */ /* 0x100fe400000108b6 */
[--C-:B------:R-:W-:Y:S01]  /*6ef0*/  FFMA.FTZ R25, R25, c[0x0][0x2d0], -R182.reuse ;  /* 0x0000b40019197a23 */ /* 0x100fe200000108b6 */
[C---:B------:R-:W-:Y:S01]  /*6f00*/  HMMA.16816.F32.BF16 R92, R144.reuse, R150, R92 ;  /* 0x00000096905c723c */ /* 0x040fe2000004185c */
[----:B------:R1:W-:Y:S01]  /*6f10*/  MUFU.EX2 R214, R138 ;  /* 0x0000008a00d67308 */ /* 0x0003e20000000800 */
[----:B------:R-:W2:Y:S02]  /*6f20*/  LDSM.16.MT88.4 R148, [R216+0x2100] ;  /* 0x00210000d894783b */ /* 0x000ea40000004200 */
[--C-:B------:R-:W-:Y:S02]  /*6f30*/  FFMA.FTZ R26, R26, c[0x0][0x2d0], -R3.reuse ;  /* 0x0000b4001a1a7a23 */ /* 0x100fe40000010803 */
[--C-:B------:R-:W-:Y:S02]  /*6f40*/  FFMA.FTZ R28, R28, c[0x0][0x2d0], -R182.reuse ;  /* 0x0000b4001c1c7a23 */ /* 0x100fe400000108b6 */
[-C--:B------:R-:W-:Y:S03]  /*6f50*/  HMMA.16816.F32.BF16 R96, R144, R152.reuse, R96 ;  /* 0x000000989060723c */ /* 0x080fe60000041860 */
[----:B------:R3:W-:Y:S01]  /*6f60*/  MUFU.EX2 R213, R32 ;  /* 0x0000002000d57308 */ /* 0x0007e20000000800 */
[--C-:B------:R-:W-:Y:S02]  /*6f70*/  FFMA.FTZ R29, R29, c[0x0][0x2d0], -R182.reuse ;  /* 0x0000b4001d1d7a23 */ /* 0x100fe400000108b6 */
[--C-:B------:R-:W-:Y:S02]  /*6f80*/  FFMA.FTZ R30, R30, c[0x0][0x2d0], -R3.reuse ;  /* 0x0000b4001e1e7a23 */ /* 0x100fe40000010803 */
[C---:B------:R-:W-:Y:S04]  /*6f90*/  HMMA.16816.F32.BF16 R100, R140.reuse, R152, R100 ;  /* 0x000000988c64723c */ /* 0x040fe80000041864 */
[----:B------:R-:W-:Y:S01]  /*6fa0*/  FFMA.FTZ R31, R31, c[0x0][0x2d0], -R3 ;  /* 0x0000b4001f1f7a23 */ /* 0x000fe20000010803 */
[----:B------:R4:W-:Y:S01]  /*6fb0*/  MUFU.EX2 R212, R33 ;  /* 0x0000002100d47308 */ /* 0x0009e20000000800 */
[--C-:B------:R-:W-:Y:S02]  /*6fc0*/  FFMA.FTZ R66, R66, c[0x0][0x2d0], -R181.reuse ;  /* 0x0000b40042427a23 */ /* 0x100fe400000108b5 */
[--C-:B------:R-:W-:Y:S04]  /*6fd0*/  FFMA.FTZ R60, R60, c[0x0][0x2d0], -R182.reuse ;  /* 0x0000b4003c3c7a23 */ /* 0x100fe800000108b6 */
[----:B-1----:R-:W-:Y:S02]  /*6fe0*/  FFMA.FTZ R138, R35, c[0x0][0x2d0], -R181 ;  /* 0x0000b400238a7a23 */ /* 0x002fe400000108b5 */
[----:B------:R-:W-:Y:S01]  /*6ff0*/  FMUL.FTZ R35, R0, R163 ;  /* 0x000000a300237220 */ /* 0x000fe20000410000 */
[----:B------:R1:W-:Y:S01]  /*7000*/  MUFU.EX2 R211, R34 ;  /* 0x0000002200d37308 */ /* 0x0003e20000000800 */
[----:B------:R-:W-:Y:S02]  /*7010*/  FFMA.FTZ R61, R61, c[0x0][0x2d0], -R182 ;  /* 0x0000b4003d3d7a23 */ /* 0x000fe400000108b6 */
[----:B------:R-:W-:Y:S02]  /*7020*/  FFMA.FTZ R62, R62, c[0x0][0x2d0], -R3 ;  /* 0x0000b4003e3e7a23 */ /* 0x000fe40000010803 */
[C---:B---3--:R-:W-:Y:S05]  /*7030*/  FMUL.FTZ R32, R132.reuse, R160 ;  /* 0x000000a084207220 */ /* 0x048fea0000410000 */
[----:B------:R3:W-:Y:S01]  /*7040*/  MUFU.EX2 R209, R24 ;  /* 0x0000001800d17308 */ /* 0x0007e20000000800 */
[----:B----4-:R-:W-:Y:S09]  /*7050*/  FMUL.FTZ R33, R132, R161 ;  /* 0x000000a184217220 */ /* 0x010ff20000410000 */
[----:B------:R4:W-:Y:S01]  /*7060*/  MUFU.EX2 R208, R25 ;  /* 0x0000001900d07308 */ /* 0x0009e20000000800 */
[----:B-1----:R-:W-:Y:S09]  /*7070*/  FMUL.FTZ R34, R0, R162 ;  /* 0x000000a200227220 */ /* 0x002ff20000410000 */
[----:B------:R1:W-:Y:S01]  /*7080*/  MUFU.EX2 R173, R43 ;  /* 0x0000002b00ad7308 */ /* 0x0003e20000000800 */
[-C--:B------:R-:W-:Y:S03]  /*7090*/  HMMA.16816.F32.BF16 R32, R140, R154.reuse, R32 ;  /* 0x0000009a8c20723c */ /* 0x080fe60000041820 */
[C---:B---3--:R-:W-:Y:S05]  /*70a0*/  FMUL.FTZ R24, R132.reuse, R164 ;  /* 0x000000a484187220 */ /* 0x048fea0000410000 */
[C---:B------:R-:W-:Y:S01]  /*70b0*/  HMMA.16816.F32.BF16 R104, R144.reuse, R154, R104 ;  /* 0x0000009a9068723c */ /* 0x040fe20000041868 */
[----:B------:R3:W-:Y:S01]  /*70c0*/  MUFU.EX2 R178, R26 ;  /* 0x0000001a00b27308 */ /* 0x0007e20000000800 */
[----:B------:R-:W5:Y:S02]  /*70d0*/  LDSM.16.MT88.4 R152, [R217+0x2100] ;  /* 0x00210000d998783b */ /* 0x000f640000004200 */
[C---:B----4-:R-:W-:Y:S02]  /*70e0*/  FMUL.FTZ R25, R132.reuse, R165 ;  /* 0x000000a584197220 */ /* 0x050fe40000410000 */
[----:B------:R-:W-:Y:S02]  /*70f0*/  FFMA.FTZ R132, R132, R248, R233 ;  /* 0x000000f884847223 */ /* 0x000fe400000100e9 */
[-C--:B--2---:R-:W-:Y:S03]  /*7100*/  HMMA.16816.F32.BF16 R108, R144, R148.reuse, R108 ;  /* 0x00000094906c723c */ /* 0x084fe6000004186c */
[----:B------:R2:W-:Y:S01]  /*7110*/  MUFU.EX2 R210, R138 ;  /* 0x0000008a00d27308 */ /* 0x0005e20000000800 */
[----:B-1----:R-:W-:Y:S04]  /*7120*/  LDSM.16.MT88.4 R40, [R216+0x900] ;  /* 0x00090000d828783b */ /* 0x002fe80000004200 */
[C---:B------:R-:W-:Y:S05]  /*7130*/  HMMA.16816.F32.BF16 R112, R140.reuse, R148, R112 ;  /* 0x000000948c70723c */ /* 0x040fea0000041870 */
[----:B------:R1:W-:Y:S01]  /*7140*/  MUFU.EX2 R207, R28 ;  /* 0x0000001c00cf7308 */ /* 0x0003e20000000800 */
[C---:B---3--:R-:W-:Y:S09]  /*7150*/  FMUL.FTZ R26, R0.reuse, R166 ;  /* 0x000000a6001a7220 */ /* 0x048ff20000410000 */
[----:B------:R3:W-:Y:S01]  /*7160*/  MUFU.EX2 R206, R29 ;  /* 0x0000001d00ce7308 */ /* 0x0007e20000000800 */
[--C-:B--2---:R-:W-:Y:S02]  /*7170*/  FFMA.FTZ R138, R27, c[0x0][0x2d0], -R3.reuse ;  /* 0x0000b4001b8a7a23 */ /* 0x104fe40000010803 */
[----:B------:R-:W-:Y:S02]  /*7180*/  FMUL.FTZ R27, R0, R167 ;  /* 0x000000a7001b7220 */ /* 0x000fe40000410000 */
[----:B------:R-:W-:Y:S05]  /*7190*/  FFMA.FTZ R3, R63, c[0x0][0x2d0], -R3 ;  /* 0x0000b4003f037a23 */ /* 0x000fea0000010803 */
[----:B------:R-:W-:Y:S01]  /*71a0*/  MUFU.EX2 R193, R52 ;  /* 0x0000003400c17308 */ /* 0x000fe20000000800 */
[-C--:B------:R-:W-:Y:S03]  /*71b0*/  HMMA.16816.F32.BF16 R24, R140, R150.reuse, R24 ;  /* 0x000000968c18723c */ /* 0x080fe60000041818 */
[C---:B-1----:R-:W-:Y:S06]  /*71c0*/  FMUL.FTZ R28, R134.reuse, R168 ;  /* 0x000000a8861c7220 */ /* 0x042fec0000410000 */
[----:B------:R-:W1:Y:S01]  /*71d0*/  MUFU.EX2 R192, R53 ;  /* 0x0000003500c07308 */ /* 0x000e620000000800 */
[C---:B------:R-:W-:Y:S01]  /*71e0*/  HMMA.16816.F32.BF16 R116, R144.reuse, R150, R116 ;  /* 0x000000969074723c */ /* 0x040fe20000041874 */
[----:B------:R-:W2:Y:S03]  /*71f0*/  LDSM.16.MT88.4 R148, [R216+0x500] ;  /* 0x00050000d894783b */ /* 0x000ea60000004200 */
[C---:B---3--:R-:W-:Y:S02]  /*7200*/  FMUL.FTZ R29, R134.reuse, R169 ;  /* 0x000000a9861d7220 */ /* 0x048fe40000410000 */
[----:B------:R-:W-:Y:S02]  /*7210*/  FFMA.FTZ R134, R134, R246, R241 ;  /* 0x000000f686867223 */ /* 0x000fe400000100f1 */
[-C--:B-----5:R-:W-:Y:S01]  /*7220*/  HMMA.16816.F32.BF16 R120, R144, R152.reuse, R120 ;  /* 0x000000989078723c */ /* 0x0a0fe20000041878 */
[----:B------:R3:W-:Y:S07]  /*7230*/  MUFU.EX2 R176, R30 ;  /* 0x0000001e00b07308 */ /* 0x0007ee0000000800 */
[C---:B------:R-:W-:Y:S03]  /*7240*/  HMMA.16816.F32.BF16 R124, R140.reuse, R152, R124 ;  /* 0x000000988c7c723c */ /* 0x040fe6000004187c */
[----:B------:R4:W-:Y:S01]  /*7250*/  MUFU.EX2 R175, R31 ;  /* 0x0000001f00af7308 */ /* 0x0009e20000000800 */
[----:B-1----:R-:W-:Y:S04]  /*7260*/  F2FP.BF16.PACK_AB R168, R192, R193 ;  /* 0x000000c1c0a8723e */ /* 0x002fe800000010ff */
[-C--:B------:R-:W-:Y:S05]  /*7270*/  HMMA.16816.F32.BF16 R128, R140, R154.reuse, R128 ;  /* 0x0000009a8c80723c */ /* 0x080fea0000041880 */
[----:B------:R-:W1:Y:S02]  /*7280*/  MUFU.EX2 R177, R138 ;  /* 0x0000008a00b17308 */ /* 0x000e640000000800 */
[----:B------:R-:W-:Y:S01]  /*7290*/  F2FP.BF16.PACK_AB R140, R231, R232 ;  /* 0x000000e8e78c723e */ /* 0x000fe200000010ff */
[C---:B---3--:R-:W-:Y:S01]  /*72a0*/  FMUL.FTZ R30, R133.reuse, R170 ;  /* 0x000000aa851e7220 */ /* 0x048fe20000410000 */
[----:B------:R-:W-:Y:S03]  /*72b0*/  F2FP.BF16.PACK_AB R141, R214, R215 ;  /* 0x000000d7d68d723e */ /* 0x000fe600000010ff */
[----:B------:R-:W-:Y:S03]  /*72c0*/  F2FP.BF16.PACK_AB R142, R212, R213 ;  /* 0x000000d5d48e723e */ /* 0x000fe600000010ff */
[----:B------:R-:W-:Y:S01]  /*72d0*/  MUFU.EX2 R191, R54 ;  /* 0x0000003600bf7308 */ /* 0x000fe20000000800 */
[----:B------:R-:W-:Y:S01]  /*72e0*/  F2FP.BF16.PACK_AB R143, R210, R211 ;  /* 0x000000d3d28f723e */ /* 0x000fe200000010ff */
[C---:B----4-:R-:W-:Y:S02]  /*72f0*/  FMUL.FTZ R31, R133.reuse, R171 ;  /* 0x000000ab851f7220 */ /* 0x050fe40000410000 */
[----:B------:R-:W-:Y:S06]  /*7300*/  FFMA.FTZ R133, R133, R247, R237 ;  /* 0x000000f785857223 */ /* 0x000fec00000100ed */
[----:B------:R3:W4:Y:S01]  /*7310*/  MUFU.EX2 R190, R55 ;  /* 0x0000003700be7308 */ /* 0x0007220000000800 */
[----:B------:R-:W-:Y:S01]  /*7320*/  HMMA.16816.F32.BF16 R28, R144, R154, R28 ;  /* 0x0000009a901c723c */ /* 0x000fe2000004181c */
[----:B------:R-:W5:Y:S06]  /*7330*/  LDSM.16.MT88.4 R152, [R216+0x1500] ;  /* 0x00150000d898783b */ /* 0x000f6c0000004200 */
[----:B------:R-:W-:Y:S01]  /*7340*/  F2FP.BF16.PACK_AB R144, R208, R209 ;  /* 0x000000d1d090723e */ /* 0x000fe200000010ff */
[-C--:B--2---:R-:W-:Y:S01]  /*7350*/  HMMA.16816.F32.BF16 R4, R140, R148.reuse, R4 ;  /* 0x000000948c04723c */ /* 0x084fe20000041804 */
[----:B------:R-:W-:Y:S04]  /*7360*/  MUFU.EX2 R179, R56 ;  /* 0x0000003800b37308 */ /* 0x000fe80000000800 */
[----:B-1----:R-:W-:Y:S02]  /*7370*/  F2FP.BF16.PACK_AB R145, R177, R178 ;  /* 0x000000b2b191723e */ /* 0x002fe400000010ff */
[----:B------:R-:W-:Y:S02]  /*7380*/  F2FP.BF16.PACK_AB R146, R206, R207 ;  /* 0x000000cfce92723e */ /* 0x000fe400000010ff */
[----:B------:R-:W-:Y:S02]  /*7390*/  F2FP.BF16.PACK_AB R147, R175, R176 ;  /* 0x000000b0af93723e */ /* 0x000fe400000010ff */
[----:B------:R1:W-:Y:S01]  /*73a0*/  MUFU.EX2 R195, R44 ;  /* 0x0000002c00c37308 */ /* 0x0003e20000000800 */
[----:B---3--:R-:W-:Y:S04]  /*73b0*/  LDSM.16.MT88.4 R52, [R216+0x2900] ;  /* 0x00290000d834783b */ /* 0x008fe80000004200 */
[C---:B------:R-:W-:Y:S04]  /*73c0*/  HMMA.16816.F32.BF16 R8, R144.reuse, R148, R8 ;  /* 0x000000949008723c */ /* 0x040fe80000041808 */
[----:B----4-:R-:W-:Y:S01]  /*73d0*/  F2FP.BF16.PACK_AB R169, R190, R191 ;  /* 0x000000bfbea9723e */ /* 0x010fe200000010ff */
[----:B------:R2:W3:Y:S03]  /*73e0*/  MUFU.EX2 R194, R45 ;  /* 0x0000002d00c27308 */ /* 0x0004e60000000800 */
[-C--:B------:R-:W-:Y:S07]  /*73f0*/  HMMA.16816.F32.BF16 R12, R144, R150.reuse, R12 ;  /* 0x00000096900c723c */ /* 0x080fee000004180c */
[----:B------:R3:W-:Y:S01]  /*7400*/  MUFU.EX2 R172, R46 ;  /* 0x0000002e00ac7308 */ /* 0x0007e20000000800 */
[C---:B------:R-:W-:Y:S01]  /*7410*/  HMMA.16816.F32.BF16 R16, R140.reuse, R150, R16 ;  /* 0x000000968c10723c */ /* 0x040fe20000041810 */
[----:B------:R-:W4:Y:S03]  /*7420*/  LDSM.16.MT88.4 R148, [R217+0x1500] ;  /* 0x00150000d994783b */ /* 0x000f260000004200 */
[----:B-1----:R-:W-:Y:S04]  /*7430*/  F2FP.BF16.PACK_AB R44, R196, R197 ;  /* 0x000000c5c42c723e */ /* 0x002fe800000010ff */
[-C--:B------:R-:W-:Y:S01]  /*7440*/  HMMA.16816.F32.BF16 R68, R140, R156.reuse, R68 ;  /* 0x0000009c8c44723c */ /* 0x080fe20000041844 */
[----:B------:R-:W1:Y:S03]  /*7450*/  MUFU.EX2 R138, R47 ;  /* 0x0000002f008a7308 */ /* 0x000e660000000800 */
[----:B--2---:R-:W-:Y:S04]  /*7460*/  F2FP.BF16.PACK_AB R45, R173, R174 ;  /* 0x000000aead2d723e */ /* 0x004fe800000010ff */
[C---:B------:R-:W-:Y:S03]  /*7470*/  HMMA.16816.F32.BF16 R72, R144.reuse, R156, R72 ;  /* 0x0000009c9048723c */ /* 0x040fe60000041848 */
[----:B------:R-:W-:Y:S01]  /*7480*/  MUFU.EX2 R189, R64 ;  /* 0x0000004000bd7308 */ /* 0x000fe20000000800 */
[----:B---3--:R-:W-:Y:S04]  /*7490*/  F2FP.BF16.PACK_AB R46, R194, R195 ;  /* 0x000000c3c22e723e */ /* 0x008fe800000010ff */
[-C--:B------:R-:W-:Y:S05]  /*74a0*/  HMMA.16816.F32.BF16 R76, R144, R158.reuse, R76 ;  /* 0x0000009e904c723c */ /* 0x080fea000004184c */
[----:B------:R-:W-:Y:S03]  /*74b0*/  MUFU.EX2 R64, R59 ;  /* 0x0000003b00407308 */ /* 0x000fe60000000800 */
[C---:B------:R-:W-:Y:S04]  /*74c0*/  HMMA.16816.F32.BF16 R80, R140.reuse, R158, R80 ;  /* 0x0000009e8c50723c */ /* 0x040fe80000041850 */
[----:B-1----:R-:W-:Y:S03]  /*74d0*/  F2FP.BF16.PACK_AB R47, R138, R172 ;  /* 0x000000ac8a2f723e */ /* 0x002fe600000010ff */
[----:B------:R-:W1:Y:S01]  /*74e0*/  MUFU.EX2 R188, R65 ;  /* 0x0000004100bc7308 */ /* 0x000e620000000800 */
[-C--:B-----5:R-:W-:Y:S08]  /*74f0*/  HMMA.16816.F32.BF16 R84, R140, R152.reuse, R84 ;  /* 0x000000988c54723c */ /* 0x0a0ff00000041854 */
[C---:B------:R-:W-:Y:S01]  /*7500*/  HMMA.16816.F32.BF16 R88, R144.reuse, R152, R88 ;  /* 0x000000989058723c */ /* 0x040fe20000041858 */
[----:B------:R-:W-:Y:S07]  /*7510*/  MUFU.EX2 R65, R58 ;  /* 0x0000003a00417308 */ /* 0x000fee0000000800 */
[-C--:B------:R-:W-:Y:S03]  /*7520*/  HMMA.16816.F32.BF16 R20, R144, R154.reuse, R20 ;  /* 0x0000009a9014723c */ /* 0x080fe60000041814 */
[----:B------:R-:W-:Y:S01]  /*7530*/  MUFU.EX2 R180, R67 ;  /* 0x0000004300b47308 */ /* 0x000fe20000000800 */
[----:B-1----:R-:W-:Y:S04]  /*7540*/  F2FP.BF16.PACK_AB R170, R188, R189 ;  /* 0x000000bdbcaa723e */ /* 0x002fe800000010ff */
[C---:B------:R-:W-:Y:S01]  /*7550*/  HMMA.16816.F32.BF16 R92, R140.reuse, R154, R92 ;  /* 0x0000009a8c5c723c */ /* 0x040fe2000004185c */
[----:B------:R-:W-:Y:S04]  /*7560*/  LDSM.16.MT88.4 R152, [R216+0xd00] ;  /* 0x000d0000d898783b */ /* 0x000fe80000004200 */
[----:B------:R1:W-:Y:S03]  /*7570*/  MUFU.EX2 R67, R57 ;  /* 0x0000003900437308 */ /* 0x0003e60000000800 */
[-C--:B----4-:R-:W-:Y:S07]  /*7580*/  HMMA.16816.F32.BF16 R96, R140, R148.reuse, R96 ;  /* 0x000000948c60723c */ /* 0x090fee0000041860 */
[----:B------:R-:W2:Y:S01]  /*7590*/  MUFU.EX2 R183, R66 ;  /* 0x0000004200b77308 */ /* 0x000ea20000000800 */
[C---:B------:R-:W-:Y:S08]  /*75a0*/  HMMA.16816.F32.BF16 R100, R144.reuse, R148, R100 ;  /* 0x000000949064723c */ /* 0x040ff00000041864 */
[-C--:B------:R-:W-:Y:S01]  /*75b0*/  HMMA.16816.F32.BF16 R32, R144, R150.reuse, R32 ;  /* 0x000000969020723c */ /* 0x080fe20000041820 */
[----:B------:R-:W-:Y:S01]  /*75c0*/  MUFU.EX2 R66, R60 ;  /* 0x0000003c00427308 */ /* 0x000fe20000000800 */
[----:B-1----:R-:W-:Y:S06]  /*75d0*/  LDSM.16.MT88.4 R56, [R217+0x1d00] ;  /* 0x001d0000d938783b */ /* 0x002fec0000004200 */
[C---:B------:R-:W-:Y:S03]  /*75e0*/  HMMA.16816.F32.BF16 R104, R140.reuse, R150, R104 ;  /* 0x000000968c68723c */ /* 0x040fe60000041868 */
[----:B------:R-:W1:Y:S01]  /*75f0*/  MUFU.EX2 R61, R61 ;  /* 0x0000003d003d7308 */ /* 0x000e620000000800 */
[----:B--2---:R-:W-:Y:S04]  /*7600*/  F2FP.BF16.PACK_AB R171, R180, R183 ;  /* 0x000000b7b4ab723e */ /* 0x004fe800000010ff */
[-C--:B------:R-:W-:Y:S05]  /*7610*/  HMMA.16816.F32.BF16 R108, R140, R36.reuse, R108 ;  /* 0x000000248c6c723c */ /* 0x080fea000004186c */
[----:B------:R-:W-:Y:S03]  /*7620*/  MUFU.EX2 R62, R62 ;  /* 0x0000003e003e7308 */ /* 0x000fe60000000800 */
[C---:B------:R-:W-:Y:S07]  /*7630*/  HMMA.16816.F32.BF16 R112, R144.reuse, R36, R112 ;  /* 0x000000249070723c */ /* 0x040fee0000041870 */
[----:B------:R-:W-:Y:S01]  /*7640*/  F2FP.BF16.PACK_AB R36, R205, R204 ;  /* 0x000000cccd24723e */ /* 0x000fe200000010ff */
[-C--:B------:R-:W-:Y:S01]  /*7650*/  HMMA.16816.F32.BF16 R24, R144, R38.reuse, R24 ;  /* 0x000000269018723c */ /* 0x080fe20000041818 */
[----:B------:R2:W3:Y:S03]  /*7660*/  MUFU.EX2 R60, R3 ;  /* 0x00000003003c7308 */ /* 0x0004e60000000800 */
[----:B------:R-:W-:Y:S04]  /*7670*/  F2FP.BF16.PACK_AB R37, R203, R202 ;  /* 0x000000cacb25723e */ /* 0x000fe800000010ff */
[C---:B------:R-:W-:Y:S07]  /*7680*/  HMMA.16816.F32.BF16 R116, R140.reuse, R38, R116 ;  /* 0x000000268c74723c */ /* 0x040fee0000041874 */
[----:B------:R-:W-:Y:S01]  /*7690*/  F2FP.BF16.PACK_AB R38, R201, R200 ;  /* 0x000000c8c926723e */ /* 0x000fe200000010ff */
[-C--:B------:R-:W-:Y:S04]  /*76a0*/  HMMA.16816.F32.BF16 R120, R140, R48.reuse, R120 ;  /* 0x000000308c78723c */ /* 0x080fe80000041878 */
[----:B------:R-:W-:Y:S04]  /*76b0*/  F2FP.BF16.PACK_AB R39, R198, R199 ;  /* 0x000000c7c627723e */ /* 0x000fe800000010ff */
[C---:B------:R-:W-:Y:S04]  /*76c0*/  HMMA.16816.F32.BF16 R124, R144.reuse, R48, R124 ;  /* 0x00000030907c723c */ /* 0x040fe8000004187c */
[----:B--2---:R-:W-:Y:S02]  /*76d0*/  FFMA.FTZ R3, R0, R249, R184 ;  /* 0x000000f900037223 */ /* 0x004fe400000100b8 */
[----:B------:R-:W-:Y:S02]  /*76e0*/  FADD.FTZ R0, R243, R134 ;  /* 0x00000086f3007221 */ /* 0x000fe40000010000 */
[-C--:B------:R-:W-:Y:S01]  /*76f0*/  HMMA.16816.F32.BF16 R128, R144, R50.reuse, R128 ;  /* 0x000000329080723c */ /* 0x080fe20000041880 */
[----:B------:R-:W2:Y:S03]  /*7700*/  LDSM.16.MT88.4 R144, [R217+0x900] ;  /* 0x00090000d990783b */ /* 0x000ea60000004200 */
[----:B------:R-:W-:Y:S02]  /*7710*/  FADD.FTZ R3, R185, R3 ;  /* 0x00000003b9037221 */ /* 0x000fe40000010000 */
[----:B------:R-:W-:Y:S02]  /*7720*/  FADD.FTZ R0, R242, R0 ;  /* 0x00000000f2007221 */ /* 0x000fe40000010000 */
[----:B------:R-:W-:Y:S01]  /*7730*/  HMMA.16816.F32.BF16 R28, R140, R50, R28 ;  /* 0x000000328c1c723c */ /* 0x000fe2000004181c */
[----:B------:R-:W4:Y:S07]  /*7740*/  LDSM.16.MT88.4 R48, [R216+0x1900] ;  /* 0x00190000d830783b */ /* 0x000f2e0000004200 */
[-C--:B------:R-:W-:Y:S08]  /*7750*/  HMMA.16816.F32.BF16 R4, R36, R40.reuse, R4 ;  /* 0x000000282404723c */ /* 0x080ff00000041804 */
[C---:B------:R-:W-:Y:S08]  /*7760*/  HMMA.16816.F32.BF16 R8, R44.reuse, R40, R8 ;  /* 0x000000282c08723c */ /* 0x040ff00000041808 */
[-C--:B------:R-:W-:Y:S08]  /*7770*/  HMMA.16816.F32.BF16 R12, R44, R42.reuse, R12 ;  /* 0x0000002a2c0c723c */ /* 0x080ff0000004180c */
[C---:B------:R-:W-:Y:S01]  /*7780*/  HMMA.16816.F32.BF16 R16, R36.reuse, R42, R16 ;  /* 0x0000002a2410723c */ /* 0x040fe20000041810 */
[----:B------:R-:W5:Y:S07]  /*7790*/  LDSM.16.MT88.4 R40, [R217+0x1900] ;  /* 0x00190000d928783b */ /* 0x000f6e0000004200 */
[-C--:B--2---:R-:W-:Y:S08]  /*77a0*/  HMMA.16816.F32.BF16 R68, R36, R144.reuse, R68 ;  /* 0x000000902444723c */ /* 0x084ff00000041844 */
[C---:B------:R-:W-:Y:S08]  /*77b0*/  HMMA.16816.F32.BF16 R72, R44.reuse, R144, R72 ;  /* 0x000000902c48723c */ /* 0x040ff00000041848 */
[-C--:B------:R-:W-:Y:S08]  /*77c0*/  HMMA.16816.F32.BF16 R76, R44, R146.reuse, R76 ;  /* 0x000000922c4c723c */ /* 0x080ff0000004184c */
[C---:B------:R-:W-:Y:S08]  /*77d0*/  HMMA.16816.F32.BF16 R80, R36.reuse, R146, R80 ;  /* 0x000000922450723c */ /* 0x040ff00000041850 */
[-C--:B----4-:R-:W-:Y:S08]  /*77e0*/  HMMA.16816.F32.BF16 R84, R36, R48.reuse, R84 ;  /* 0x000000302454723c */ /* 0x090ff00000041854 */
[C---:B------:R-:W-:Y:S08]  /*77f0*/  HMMA.16816.F32.BF16 R88, R44.reuse, R48, R88 ;  /* 0x000000302c58723c */ /* 0x040ff00000041858 */
[-C--:B------:R-:W-:Y:S08]  /*7800*/  HMMA.16816.F32.BF16 R20, R44, R50.reuse, R20 ;  /* 0x000000322c14723c */ /* 0x080ff00000041814 */
[C---:B------:R-:W-:Y:S01]  /*7810*/  HMMA.16816.F32.BF16 R92, R36.reuse, R50, R92 ;  /* 0x00000032245c723c */ /* 0x040fe2000004185c */
[----:B------:R-:W2:Y:S07]  /*7820*/  LDSM.16.MT88.4 R48, [R217+0x2900] ;  /* 0x00290000d930783b */ /* 0x000eae0000004200 */
[-C--:B-----5:R-:W-:Y:S08]  /*7830*/  HMMA.16816.F32.BF16 R96, R36, R40.reuse, R96 ;  /* 0x000000282460723c */ /* 0x0a0ff00000041860 */
[C---:B------:R-:W-:Y:S08]  /*7840*/  HMMA.16816.F32.BF16 R100, R44.reuse, R40, R100 ;  /* 0x000000282c64723c */ /* 0x040ff00000041864 */
[-C--:B------:R-:W-:Y:S08]  /*7850*/  HMMA.16816.F32.BF16 R32, R44, R42.reuse, R32 ;  /* 0x0000002a2c20723c */ /* 0x080ff00000041820 */
[C---:B------:R-:W-:Y:S01]  /*7860*/  HMMA.16816.F32.BF16 R104, R36.reuse, R42, R104 ;  /* 0x0000002a2468723c */ /* 0x040fe20000041868 */
        /* <DEDUP_REMOVED lines=8> */
[-C--:B------:R-:W-:Y:S01]  /*78f0*/  HMMA.16816.F32.BF16 R128, R44, R50.reuse, R128 ;  /* 0x000000322c80723c */ /* 0x080fe20000041880 */
[----:B------:R-:W2:Y:S07]  /*7900*/  LDSM.16.MT88.4 R44, [R216+0x2d00] ;  /* 0x002d0000d82c783b */ /* 0x000eae0000004200 */
[----:B------:R-:W-:Y:S07]  /*7910*/  HMMA.16816.F32.BF16 R28, R36, R50, R28 ;  /* 0x00000032241c723c */ /* 0x000fee000004181c */
[----:B------:R-:W-:Y:S01]  /*7920*/  F2FP.BF16.PACK_AB R36, R67, R179 ;  /* 0x000000b34324723e */ /* 0x000fe200000010ff */
[-C--:B------:R-:W-:Y:S01]  /*7930*/  HMMA.16816.F32.BF16 R144, R168, R152.reuse, R4 ;  /* 0x00000098a890723c */ /* 0x080fe20000041804 */
[----:B------:R-:W2:Y:S04]  /*7940*/  LDSM.16.MT88.4 R4, [R217+0x2d00] ;  /* 0x002d0000d904783b */ /* 0x000ea80000004200 */
[----:B------:R-:W-:Y:S02]  /*7950*/  F2FP.BF16.PACK_AB R37, R64, R65 ;  /* 0x000000414025723e */ /* 0x000fe400000010ff */
[----:B-1----:R-:W-:Y:S02]  /*7960*/  F2FP.BF16.PACK_AB R38, R61, R66 ;  /* 0x000000423d26723e */ /* 0x002fe400000010ff */
[----:B---3--:R-:W-:Y:S07]  /*7970*/  F2FP.BF16.PACK_AB R39, R60, R62 ;  /* 0x0000003e3c27723e */ /* 0x008fee00000010ff */
[C---:B------:R-:W-:Y:S07]  /*7980*/  HMMA.16816.F32.BF16 R140, R36.reuse, R152, R8 ;  /* 0x00000098248c723c */ /* 0x040fee0000041808 */
[----:B------:R-:W-:Y:S01]  /*7990*/  FADD.FTZ R8, R238, R133 ;  /* 0x00000085ee087221 */ /* 0x000fe20000010000 */
[-C--:B------:R-:W-:Y:S04]  /*79a0*/  HMMA.16816.F32.BF16 R148, R36, R154.reuse, R12 ;  /* 0x0000009a2494723c */ /* 0x080fe8000004180c */
[----:B------:R-:W-:Y:S01]  /*79b0*/  FADD.FTZ R10, R234, R132 ;  /* 0x00000084ea0a7221 */ /* 0x000fe20000010000 */
[----:B------:R-:W-:Y:S01]  /*79c0*/  MOV R132, R135 ;  /* 0x0000008700847202 */ /* 0x000fe20000000f00 */
[----:B------:R-:W-:Y:S02]  /*79d0*/  FADD.FTZ R8, R240, R8 ;  /* 0x00000008f0087221 */ /* 0x000fe40000010000 */
[C---:B------:R-:W-:Y:S04]  /*79e0*/  HMMA.16816.F32.BF16 R152, R168.reuse, R154, R16 ;  /* 0x0000009aa898723c */ /* 0x040fe80000041810 */
[----:B------:R-:W-:Y:S02]  /*79f0*/  FADD.FTZ R10, R235, R10 ;  /* 0x0000000aeb0a7221 */ /* 0x000fe40000010000 */
[----:B------:R-:W-:Y:S02]  /*7a00*/  FADD.FTZ R9, R186, R3 ;  /* 0x00000003ba097221 */ /* 0x000fe40000010000 */
[-C--:B----4-:R-:W-:Y:S04]  /*7a10*/  HMMA.16816.F32.BF16 R68, R168, R40.reuse, R68 ;  /* 0x00000028a844723c */ /* 0x090fe80000041844 */
[----:B------:R-:W-:Y:S02]  /*7a20*/  FADD.FTZ R12, R244, R0 ;  /* 0x00000000f40c7221 */ /* 0x000fe40000010000 */
[----:B------:R-:W-:Y:S02]  /*7a30*/  FADD.FTZ R8, R239, R8 ;  /* 0x00000008ef087221 */ /* 0x000fe40000010000 */
[C---:B------:R-:W-:Y:S04]  /*7a40*/  HMMA.16816.F32.BF16 R72, R36.reuse, R40, R72 ;  /* 0x000000282448723c */ /* 0x040fe80000041848 */
[----:B------:R-:W-:Y:S02]  /*7a50*/  FADD.FTZ R3, R236, R10 ;  /* 0x0000000aec037221 */ /* 0x000fe40000010000 */
[----:B------:R-:W-:Y:S02]  /*7a60*/  FADD.FTZ R0, R187, R9 ;  /* 0x00000009bb007221 */ /* 0x000fe40000010000 */
[-C--:B------:R-:W-:Y:S04]  /*7a70*/  HMMA.16816.F32.BF16 R76, R36, R42.reuse, R76 ;  /* 0x0000002a244c723c */ /* 0x080fe8000004184c */
[----:B------:R-:W-:Y:S02]  /*7a80*/  FADD.FTZ R12, R232, R12 ;  /* 0x0000000ce80c7221 */ /* 0x000fe40000010000 */
[----:B------:R-:W-:Y:S02]  /*7a90*/  FADD.FTZ R11, R215, R8 ;  /* 0x00000008d70b7221 */ /* 0x000fe40000010000 */
[C---:B------:R-:W-:Y:S04]  /*7aa0*/  HMMA.16816.F32.BF16 R80, R168.reuse, R42, R80 ;  /* 0x0000002aa850723c */ /* 0x040fe80000041850 */
[----:B------:R-:W-:Y:S02]  /*7ab0*/  FADD.FTZ R10, R209, R3 ;  /* 0x00000003d10a7221 */ /* 0x000fe40000010000 */
[----:B------:R-:W-:Y:S02]  /*7ac0*/  FADD.FTZ R9, R178, R0 ;  /* 0x00000000b2097221 */ /* 0x000fe40000010000 */
[-C--:B-----5:R-:W-:Y:S04]  /*7ad0*/  HMMA.16816.F32.BF16 R84, R168, R52.reuse, R84 ;  /* 0x00000034a854723c */ /* 0x0a0fe80000041854 */
        /* <DEDUP_REMOVED lines=23> */
[-C--:B--2---:R-:W-:Y:S04]  /*7c50*/  HMMA.16816.F32.BF16 R108, R168, R44.reuse, R108 ;  /* 0x0000002ca86c723c */ /* 0x084fe8000004186c */
        /* <DEDUP_REMOVED lines=8> */
[----:B------:R-:W-:Y:S01]  /*7ce0*/  FADD.FTZ R0, R172, R9 ;  /* 0x00000009ac007221 */ /* 0x000fe20000010000 */
[C---:B------:R-:W-:Y:S04]  /*7cf0*/  HMMA.16816.F32.BF16 R116, R168.reuse, R46, R116 ;  /* 0x0000002ea874723c */ /* 0x040fe80000041874 */
[----:B------:R-:W-:Y:S02]  /*7d00*/  FADD.FTZ R10, R201, R8 ;  /* 0x00000008c90a7221 */ /* 0x000fe40000010000 */
[----:B------:R-:W-:Y:S01]  /*7d10*/  FADD.FTZ R8, R138, R0 ;  /* 0x000000008a087221 */ /* 0x000fe20000010000 */
[----:B------:R-:W-:Y:S01]  /*7d20*/  MOV R138, R2 ;  /* 0x00000002008a7202 */ /* 0x000fe20000000f00 */
[-C--:B------:R-:W-:Y:S04]  /*7d30*/  HMMA.16816.F32.BF16 R120, R168, R4.reuse, R120 ;  /* 0x00000004a878723c */ /* 0x080fe80000041878 */
[----:B------:R-:W-:Y:S04]  /*7d40*/  FADD.FTZ R8, R65, R8 ;  /* 0x0000000841087221 */ /* 0x000fe80000010000 */
[C---:B------:R-:W-:Y:S07]  /*7d50*/  HMMA.16816.F32.BF16 R124, R36.reuse, R4, R124 ;  /* 0x00000004247c723c */ /* 0x040fee000004187c */
[----:B------:R-:W-:Y:S01]  /*7d60*/  FADD.FTZ R4, R199, R11 ;  /* 0x0000000bc7047221 */ /* 0x000fe20000010000 */
[-C--:B------:R-:W-:Y:S04]  /*7d70*/  HMMA.16816.F32.BF16 R128, R36, R6.reuse, R128 ;  /* 0x000000062480723c */ /* 0x080fe80000041880 */
[----:B------:R-:W-:Y:S02]  /*7d80*/  FADD.FTZ R9, R198, R4 ;  /* 0x00000004c6097221 */ /* 0x000fe40000010000 */
[----:B------:R-:W-:Y:S02]  /*7d90*/  FADD.FTZ R5, R194, R3 ;  /* 0x00000003c2057221 */ /* 0x000fe40000010000 */
[----:B------:R-:W-:Y:S01]  /*7da0*/  FADD.FTZ R4, R193, R10 ;  /* 0x0000000ac1047221 */ /* 0x000fe20000010000 */
[----:B------:R-:W-:Y:S04]  /*7db0*/  HMMA.16816.F32.BF16 R168, R168, R6, R28 ;  /* 0x00000006a8a8723c */ /* 0x000fe8000004181c */
[----:B------:R-:W-:Y:S02]  /*7dc0*/  FADD.FTZ R3, R191, R9 ;  /* 0x00000009bf037221 */ /* 0x000fe40000010000 */
[----:B------:R-:W-:Y:S02]  /*7dd0*/  FADD.FTZ R0, R179, R5 ;  /* 0x00000005b3007221 */ /* 0x000fe40000010000 */
[----:B------:R-:W-:Y:S04]  /*7de0*/  FADD.FTZ R4, R192, R4 ;  /* 0x00000004c0047221 */ /* 0x000fe80000010000 */
[----:B------:R-:W-:Y:S02]  /*7df0*/  FADD.FTZ R3, R190, R3 ;  /* 0x00000003be037221 */ /* 0x000fe40000010000 */
[----:B------:R-:W-:Y:S02]  /*7e00*/  FADD.FTZ R5, R67, R0 ;  /* 0x0000000043057221 */ /* 0x000fe40000010000 */
[----:B------:R-:W-:Y:S02]  /*7e10*/  FADD.FTZ R0, R64, R8 ;  /* 0x0000000840007221 */ /* 0x000fe40000010000 */
[----:B------:R-:W-:Y:S02]  /*7e20*/  FADD.FTZ R4, R189, R4 ;  /* 0x00000004bd047221 */ /* 0x000fe40000010000 */
[----:B------:R-:W-:Y:S02]  /*7e30*/  FADD.FTZ R6, R183, R3 ;  /* 0x00000003b7067221 */ /* 0x000fe40000010000 */
[----:B------:R-:W-:Y:S02]  /*7e40*/  FADD.FTZ R5, R66, R5 ;  /* 0x0000000542057221 */ /* 0x000fe40000010000 */
[----:B------:R-:W-:Y:S01]  /*7e50*/  FADD.FTZ R3, R62, R0 ;  /* 0x000000003e037221 */ /* 0x000fe20000010000 */
[----:B------:R-:W-:Y:S01]  /*7e60*/  IADD3 R0, R224, -0x1, RZ ;  /* 0xffffffffe0007810 */ /* 0x000fe20007ffe0ff */
[----:B------:R-:W-:Y:S02]  /*7e70*/  FADD.FTZ R246, R188, R4 ;  /* 0x00000004bcf67221 */ /* 0x000fe40000010000 */
[----:B------:R-:W-:Y:S01]  /*7e80*/  FADD.FTZ R247, R180, R6 ;  /* 0x00000006b4f77221 */ /* 0x000fe20000010000 */
[----:B------:R-:W-:Y:S01]  /*7e90*/  MOV R224, R0 ;  /* 0x0000000000e07202 */ /* 0x000fe20000000f00 */
[----:B------:R-:W-:Y:S01]  /*7ea0*/  FADD.FTZ R248, R61, R5 ;  /* 0x000000053df87221 */ /* 0x000fe20000010000 */
[----:B------:R-:W-:Y:S01]  /*7eb0*/  MOV R0, R137 ;  /* 0x0000008900007202 */ /* 0x000fe20000000f00 */
[----:B------:R-:W-:Y:S01]  /*7ec0*/  FADD.FTZ R249, R60, R3 ;  /* 0x000000033cf97221 */ /* 0x000fe20000010000 */
[----:B------:R-:W-:Y:S01]  /*7ed0*/  MOV R3, R136 ;  /* 0x0000008800037202 */ /* 0x000fe20000000f00 */
[----:B------:R-:W-:-:S05]  /*7ee0*/  @P4 BRA `(.L_x_12) ;  /* 0xffffd2c000004947 */ /* 0x000fca000383ffff */
.L_x_11:
[----:B------:R-:W1:Y:S01]  /*7ef0*/  SHFL.BFLY PT, R11, R246, 0x2, 0x1f ;  /* 0x0c401f00f60b7f89 */ /* 0x000e6200000e0000 */
[----:B------:R-:W-:-:S02]  /*7f00*/  MOV R18, 0xff800000 ;  /* 0xff80000000127802 */ /* 0x000fc40000000f00 */
[----:B------:R-:W-:Y:S01]  /*7f10*/  MOV R19, 0xff800000 ;  /* 0xff80000000137802 */ /* 0x000fe20000000f00 */
[----:B------:R-:W2:Y:S01]  /*7f20*/  SHFL.BFLY PT, R7, R248, 0x2, 0x1f ;  /* 0x0c401f00f8077f89 */ /* 0x000ea200000e0000 */
[----:B------:R-:W-:Y:S02]  /*7f30*/  MOV R20, 0xff800000 ;  /* 0xff80000000147802 */ /* 0x000fe40000000f00 */
[----:B------:R-:W-:Y:S01]  /*7f40*/  MOV R21, 0xff800000 ;  /* 0xff80000000157802 */ /* 0x000fe20000000f00 */
[----:B------:R-:W3:Y:S01]  /*7f50*/  SHFL.BFLY PT, R9, R247, 0x2, 0x1f ;  /* 0x0c401f00f7097f89 */ /* 0x000ee200000e0000 */
[----:B------:R-:W-:-:S03]  /*7f60*/  PLOP3.LUT P4, PT, PT, PT, PT, 0x8, 0x0 ;  /* 0x000000000000781c */ /* 0x000fc60003f8e170 */
[----:B------:R-:W4:Y:S01]  /*7f70*/  SHFL.BFLY PT, R6, R249, 0x2, 0x1f ;  /* 0x0c401f00f9067f89 */ /* 0x000f2200000e0000 */
[----:B-1----:R-:W-:Y:S02]  /*7f80*/  FADD.FTZ R11, R11, R246 ;  /* 0x000000f60b0b7221 */ /* 0x002fe40000010000 */
[----:B--2---:R-:W-:-:S03]  /*7f90*/  FADD.FTZ R7, R7, R248 ;  /* 0x000000f807077221 */ /* 0x004fc60000010000 */
[----:B------:R-:W1:Y:S01]  /*7fa0*/  SHFL.BFLY PT, R0, R11, 0x1, 0x1f ;  /* 0x0c201f000b007f89 */ /* 0x000e6200000e0000 */
[----:B---3--:R-:W-:-:S03]  /*7fb0*/  FADD.FTZ R9, R9, R247 ;  /* 0x000000f709097221 */ /* 0x008fc60000010000 */
[----:B------:R-:W2:Y:S01]  /*7fc0*/  SHFL.BFLY PT, R3, R7, 0x1, 0x1f ;  /* 0x0c201f0007037f89 */ /* 0x000ea200000e0000 */
[----:B----4-:R-:W-:-:S03]  /*7fd0*/  FADD.FTZ R6, R6, R249 ;  /* 0x000000f906067221 */ /* 0x010fc60000010000 */
[----:B------:R-:W3:Y:S04]  /*7fe0*/  SHFL.BFLY PT, R4, R9, 0x1, 0x1f ;  /* 0x0c201f0009047f89 */ /* 0x000ee800000e0000 */
[----:B------:R-:W4:Y:S01]  /*7ff0*/  SHFL.BFLY PT, R5, R6, 0x1, 0x1f ;  /* 0x0c201f0006057f89 */ /* 0x000f2200000e0000 */
[----:B-1----:R-:W-:Y:S01]  /*8000*/  FADD.FTZ R11, R11, R0 ;  /* 0x000000000b0b7221 */ /* 0x002fe20000010000 */
[----:B------:R-:W-:Y:S01]  /*8010*/  MOV R0, RZ ;  /* 0x000000ff00007202 */ /* 0x000fe20000000f00 */
[----:B--2---:R-:W-:-:S03]  /*8020*/  FADD.FTZ R7, R7, R3 ;  /* 0x0000000307077221 */ /* 0x004fc60000010000 */
[----:B------:R-:W-:Y:S02]  /*8030*/  FSETP.NE.FTZ.AND P3, PT, R11, RZ, PT ;  /* 0x000000ff0b00720b */ /* 0x000fe40003f75000 */
[----:B------:R-:W-:Y:S01]  /*8040*/  MOV R3, RZ ;  /* 0x000000ff00037202 */ /* 0x000fe20000000f00 */
[----:B---3--:R-:W-:Y:S01]  /*8050*/  FADD.FTZ R9, R9, R4 ;  /* 0x0000000409097221 */ /* 0x008fe20000010000 */
[----:B------:R-:W-:Y:S02]  /*8060*/  FSETP.NE.FTZ.AND P1, PT, R7, RZ, PT ;  /* 0x000000ff0700720b */ /* 0x000fe40003f35000 */
[----:B------:R-:W-:Y:S01]  /*8070*/  MOV R4, RZ ;  /* 0x000000ff00047202 */ /* 0x000fe20000000f00 */
[----:B----4-:R-:W-:Y:S01]  /*8080*/  FADD.FTZ R6, R5, R6 ;  /* 0x0000000605067221 */ /* 0x010fe20000010000 */
[----:B------:R-:W-:-:S04]  /*8090*/  FSETP.NE.FTZ.AND P2, PT, R9, RZ, PT ;  /* 0x000000ff0900720b */ /* 0x000fc80003f55000 */
[----:B------:R-:W-:Y:S01]  /*80a0*/  FSETP.NE.FTZ.AND P0, PT, R6, RZ, PT ;  /* 0x000000ff0600720b */ /* 0x000fe20003f15000 */
[----:B------:R-:W1:Y:S08]  /*80b0*/  @P3 MUFU.RCP R0, R11 ;  /* 0x0000000b00003308 */ /* 0x000e700000001000 */
[----:B------:R-:W2:Y:S04]  /*80c0*/  @P1 MUFU.RCP R3, R7 ;  /* 0x0000000700031308 */ /* 0x000ea80000001000 */
[----:B------:R-:W-:Y:S01]  /*80d0*/  @P0 MOV R8, 0x3f317218 ;  /* 0x3f31721800080802 */ /* 0x000fe20000000f00 */
[----:B-1----:R-:W-:-:S03]  /*80e0*/  FMUL.FTZ R144, R0, R144 ;  /* 0x0000009000907220 */ /* 0x002fc60000410000 */
[----:B------:R-:W1:Y:S01]  /*80f0*/  @P2 MUFU.RCP R4, R9 ;  /* 0x0000000900042308 */ /* 0x000e620000001000 */
[C---:B------:R-:W-:Y:S02]  /*8100*/  FMUL.FTZ R145, R0.reuse, R145 ;  /* 0x0000009100917220 */ /* 0x040fe40000410000 */
[C---:B------:R-:W-:Y:S02]  /*8110*/  FMUL.FTZ R152, R0.reuse, R152 ;  /* 0x0000009800987220 */ /* 0x040fe40000410000 */
[C---:B------:R-:W-:Y:S02]  /*8120*/  FMUL.FTZ R153, R0.reuse, R153 ;  /* 0x0000009900997220 */ /* 0x040fe40000410000 */
[C---:B------:R-:W-:Y:S01]  /*8130*/  FMUL.FTZ R68, R0.reuse, R68 ;  /* 0x0000004400447220 */ /* 0x040fe20000410000 */
[----:B------:R-:W-:Y:S01]  /*8140*/  @P3 MUFU.LG2 R11, R11 ;  /* 0x0000000b000b3308 */ /* 0x000fe20000000c00 */
[C---:B------:R-:W-:Y:S02]  /*8150*/  FMUL.FTZ R69, R0.reuse, R69 ;  /* 0x0000004500457220 */ /* 0x040fe40000410000 */
[----:B------:R-:W-:-:S02]  /*8160*/  FMUL.FTZ R80, R0, R80 ;  /* 0x0000005000507220 */ /* 0x000fc40000410000 */
[C---:B------:R-:W-:Y:S02]  /*8170*/  FMUL.FTZ R81, R0.reuse, R81 ;  /* 0x0000005100517220 */ /* 0x040fe40000410000 */
[C---:B------:R-:W-:Y:S01]  /*8180*/  FMUL.FTZ R84, R0.reuse, R84 ;  /* 0x0000005400547220 */ /* 0x040fe20000410000 */
[----:B------:R-:W-:Y:S01]  /*8190*/  @P2 MUFU.LG2 R9, R9 ;  /* 0x0000000900092308 */ /* 0x000fe20000000c00 */
[C---:B------:R-:W-:Y:S02]  /*81a0*/  FMUL.FTZ R85, R0.reuse, R85 ;  /* 0x0000005500557220 */ /* 0x040fe40000410000 */
[C---:B------:R-:W-:Y:S02]  /*81b0*/  FMUL.FTZ R92, R0.reuse, R92 ;  /* 0x0000005c005c7220 */ /* 0x040fe40000410000 */
[C---:B------:R-:W-:Y:S02]  /*81c0*/  FMUL.FTZ R93, R0.reuse, R93 ;  /* 0x0000005d005d7220 */ /* 0x040fe40000410000 */
[C---:B------:R-:W-:Y:S01]  /*81d0*/  FMUL.FTZ R96, R0.reuse, R96 ;  /* 0x0000006000607220 */ /* 0x040fe20000410000 */
[----:B------:R-:W-:Y:S01]  /*81e0*/  @P1 MUFU.LG2 R7, R7 ;  /* 0x0000000700071308 */ /* 0x000fe20000000c00 */
[----:B------:R-:W-:-:S02]  /*81f0*/  FMUL.FTZ R97, R0, R97 ;  /* 0x0000006100617220 */ /* 0x000fc40000410000 */
[C---:B------:R-:W-:Y:S02]  /*8200*/  FMUL.FTZ R104, R0.reuse, R104 ;  /* 0x0000006800687220 */ /* 0x040fe40000410000 */
[C---:B------:R-:W-:Y:S02]  /*8210*/  FMUL.FTZ R105, R0.reuse, R105 ;  /* 0x0000006900697220 */ /* 0x040fe40000410000 */
[C---:B------:R-:W-:Y:S02]  /*8220*/  FMUL.FTZ R108, R0.reuse, R108 ;  /* 0x0000006c006c7220 */ /* 0x040fe40000410000 */
[C---:B------:R-:W-:Y:S02]  /*8230*/  FMUL.FTZ R109, R0.reuse, R109 ;  /* 0x0000006d006d7220 */ /* 0x040fe40000410000 */
[C---:B------:R-:W-:Y:S02]  /*8240*/  FMUL.FTZ R116, R0.reuse, R116 ;  /* 0x0000007400747220 */ /* 0x040fe40000410000 */
[----:B------:R-:W-:-:S02]  /*8250*/  FMUL.FTZ R117, R0, R117 ;  /* 0x0000007500757220 */ /* 0x000fc40000410000 */
[C---:B------:R-:W-:Y:S02]  /*8260*/  FMUL.FTZ R120, R0.reuse, R120 ;  /* 0x0000007800787220 */ /* 0x040fe40000410000 */
[C---:B------:R-:W-:Y:S02]  /*8270*/  FMUL.FTZ R121, R0.reuse, R121 ;  /* 0x0000007900797220 */ /* 0x040fe40000410000 */
[C---:B------:R-:W-:Y:S02]  /*8280*/  FMUL.FTZ R168, R0.reuse, R168 ;  /* 0x000000a800a87220 */ /* 0x040fe40000410000 */
[----:B------:R-:W-:Y:S01]  /*8290*/  FMUL.FTZ R169, R0, R169 ;  /* 0x000000a900a97220 */ /* 0x000fe20000410000 */
[----:B------:R-:W-:Y:S01]  /*82a0*/  MOV R0, RZ ;  /* 0x000000ff00007202 */ /* 0x000fe20000000f00 */
[C---:B--2---:R-:W-:Y:S02]  /*82b0*/  FMUL.FTZ R140, R3.reuse, R140 ;  /* 0x0000008c038c7220 */ /* 0x044fe40000410000 */
[----:B------:R-:W-:-:S02]  /*82c0*/  FMUL.FTZ R141, R3, R141 ;  /* 0x0000008d038d7220 */ /* 0x000fc40000410000 */
[C---:B------:R-:W-:Y:S01]  /*82d0*/  FMUL.FTZ R148, R3.reuse, R148 ;  /* 0x0000009403947220 */ /* 0x040fe20000410000 */
[----:B------:R-:W2:Y:S01]  /*82e0*/  @P0 MUFU.RCP R0, R6 ;  /* 0x0000000600000308 */ /* 0x000ea20000001000 */
[C---:B------:R-:W-:Y:S02]  /*82f0*/  FMUL.FTZ R149, R3.reuse, R149 ;  /* 0x0000009503957220 */ /* 0x040fe40000410000 */
[C---:B------:R-:W-:Y:S02]  /*8300*/  FMUL.FTZ R72, R3.reuse, R72 ;  /* 0x0000004803487220 */ /* 0x040fe40000410000 */
[C---:B------:R-:W-:Y:S02]  /*8310*/  FMUL.FTZ R73, R3.reuse, R73 ;  /* 0x0000004903497220 */ /* 0x040fe40000410000 */
[C---:B------:R-:W-:Y:S01]  /*8320*/  FMUL.FTZ R76, R3.reuse, R76 ;  /* 0x0000004c034c7220 */ /* 0x040fe20000410000 */
[----:B------:R-:W3:Y:S01]  /*8330*/  @P0 MUFU.LG2 R6, R6 ;  /* 0x0000000600060308 */ /* 0x000ee20000000c00 */
        /* <DEDUP_REMOVED lines=17> */
[----:B------:R-:W-:Y:S01]  /*8450*/  @P2 MOV R3, 0x3f317218 ;  /* 0x3f31721800032802 */ /* 0x000fe20000000f00 */
[C---:B-1----:R-:W-:Y:S02]  /*8460*/  FMUL.FTZ R146, R4.reuse, R146 ;  /* 0x0000009204927220 */ /* 0x042fe40000410000 */
        /* <DEDUP_REMOVED lines=24> */
[C---:B--2---:R-:W-:Y:S02]  /*85f0*/  FMUL.FTZ R142, R0.reuse, R142 ;  /* 0x0000008e008e7220 */ /* 0x044fe40000410000 */
        /* <DEDUP_REMOVED lines=24> */
[----:B------:R-:W-:Y:S02]  /*8780*/  @P2 FMUL.FTZ R5, R3, c[0x0][0x2d0] ;  /* 0x0000b40003052a20 */ /* 0x000fe40000410000 */
[----:B------:R-:W-:-:S02]  /*8790*/  @P3 FMUL.FTZ R10, R4, c[0x0][0x2d0] ;  /* 0x0000b400040a3a20 */ /* 0x000fc40000410000 */
[----:B------:R-:W-:Y:S02]  /*87a0*/  @P1 FMUL.FTZ R3, R0, c[0x0][0x2d0] ;  /* 0x0000b40000031a20 */ /* 0x000fe40000410000 */
[----:B------:R-:W-:Y:S02]  /*87b0*/  @P3 FMUL.FTZ R11, R11, 0.69314718246459960938 ;  /* 0x3f3172180b0b3820 */ /* 0x000fe40000410000 */
[----:B------:R-:W-:Y:S02]  /*87c0*/  @P2 FMUL.FTZ R9, R9, 0.69314718246459960938 ;  /* 0x3f31721809092820 */ /* 0x000fe40000410000 */
[----:B------:R-:W-:Y:S02]  /*87d0*/  @P1 FMUL.FTZ R7, R7, 0.69314718246459960938 ;  /* 0x3f31721807071820 */ /* 0x000fe40000410000 */
[----:B---3--:R-:W-:Y:S02]  /*87e0*/  @P0 FMUL.FTZ R4, R6, 0.69314718246459960938 ;  /* 0x3f31721806040820 */ /* 0x008fe40000410000 */
[----:B------:R-:W-:-:S02]  /*87f0*/  @P0 FMUL.FTZ R0, R8, c[0x0][0x2d0] ;  /* 0x0000b40008000a20 */ /* 0x000fc40000410000 */
[----:B------:R-:W-:Y:S02]  /*8800*/  @P3 FFMA.FTZ R18, R10, R137, R11 ;  /* 0x000000890a123223 */ /* 0x000fe4000001000b */
[----:B------:R-:W-:Y:S02]  /*8810*/  @P2 FFMA.FTZ R19, R5, R136, R9 ;  /* 0x0000008805132223 */ /* 0x000fe40000010009 */
[----:B------:R-:W-:Y:S02]  /*8820*/  @P1 FFMA.FTZ R20, R3, R135, R7 ;  /* 0x0000008703141223 */ /* 0x000fe40000010007 */
[----:B------:R-:W-:Y:S02]  /*8830*/  @P0 FFMA.FTZ R21, R0, R2, R4 ;  /* 0x0000000200150223 */ /* 0x000fe40000010004 */
.L_x_3:
[----:B------:R-:W-:Y:S05]  /*8840*/  @P4 BRA `(.L_x_15) ;  /* 0x00001a1000004947 */ /* 0x000fea0003800000 */
[----:B------:R-:W1:Y:S01]  /*8850*/  S2R R16, SR_TID.X ;  /* 0x0000000000107919 */ /* 0x000e620000002100 */
[----:B------:R-:W-:Y:S01]  /*8860*/  SHF.R.S32.HI R10, RZ, 0x1f, R251 ;  /* 0x0000001fff0a7819 */ /* 0x000fe200000114fb */
[----:B------:R-:W-:Y:S01]  /*8870*/  IMAD.WIDE.U32 R2, R251, c[0x0][0x4d0], RZ ;  /* 0x00013400fb027a25 */ /* 0x000fe200078e00ff */
[----:B------:R-:W-:Y:S01]  /*8880*/  MOV R24, c[0x0][0x4e8] ;  /* 0x00013a0000187a02 */ /* 0x000fe20000000f00 */
[----:B------:R-:W2:Y:S01]  /*8890*/  S2R R12, SR_CTAID.Y ;  /* 0x00000000000c7919 */ /* 0x000ea20000002600 */
[----:B------:R-:W-:Y:S01]  /*88a0*/  BSSY B0, `(.L_x_16) ;  /* 0x00000bd000007945 */ /* 0x000fe20003800000 */
[----:B------:R-:W-:-:S02]  /*88b0*/  IMAD R0, R10, c[0x0][0x4d0], RZ ;  /* 0x000134000a007a24 */ /* 0x000fc400078e02ff */
[----:B------:R-:W-:Y:S01]  /*88c0*/  BAR.SYNC.DEFER_BLOCKING 0x1, 0x80 ;  /* 0x0042000000007b1d */ /* 0x000fe20000010000 */
[----:B------:R-:W-:Y:S01]  /*88d0*/  IMAD.MOV R9, RZ, RZ, -R251 ;  /* 0x000000ffff097224 */ /* 0x000fe200078e0afb */
[C---:B------:R-:W-:Y:S01]  /*88e0*/  ISETP.NE.AND P0, PT, R24.reuse, 0x1, PT ;  /* 0x000000011800780c */ /* 0x040fe20003f05270 */
[----:B------:R-:W-:Y:S02]  /*88f0*/  IMAD R8, R251, c[0x0][0x4d4], R0 ;  /* 0x00013500fb087a24 */ /* 0x000fe400078e0200 */
[----:B------:R-:W-:Y:S01]  /*8900*/  IMAD R24, R24, c[0x0][0x388], RZ ;  /* 0x0000e20018187a24 */ /* 0x000fe200078e02ff */
[----:B------:R-:W3:Y:S04]  /*8910*/  S2R R13, SR_CTAID.Z ;  /* 0x00000000000d7919 */ /* 0x000ee80000002700 */
[----:B------:R-:W4:Y:S01]  /*8920*/  S2R R15, SR_CTAID.X ;  /* 0x00000000000f7919 */ /* 0x000f220000002500 */
[----:B-1----:R-:W-:-:S04]  /*8930*/  SHF.R.S32.HI R11, RZ, 0x1f, R16 ;  /* 0x0000001fff0b7819 */ /* 0x002fc80000011410 */
[-C--:B------:R-:W-:Y:S01]  /*8940*/  LEA.HI R4, R11, R16.reuse, RZ, 0x2 ;  /* 0x000000100b047211 */ /* 0x080fe200078f10ff */
[----:B--2---:R-:W-:Y:S01]  /*8950*/  IMAD R12, R9, c[0x0][0x550], R12 ;  /* 0x00015400090c7a24 */ /* 0x004fe200078e020c */
[----:B------:R-:W-:Y:S02]  /*8960*/  LEA.HI R11, R11, R16, RZ, 0x5 ;  /* 0x000000100b0b7211 */ /* 0x000fe400078f28ff */
[----:B------:R-:W-:Y:S02]  /*8970*/  LOP3.LUT R4, R4, 0xfffffffc, RZ, 0xc0, !PT ;  /* 0xfffffffc04047812 */ /* 0x000fe400078ec0ff */
[--C-:B------:R-:W-:Y:S02]  /*8980*/  SHF.R.S32.HI R6, RZ, 0x5, R11.reuse ;  /* 0x00000005ff067819 */ /* 0x100fe4000001140b */
[----:B------:R-:W-:Y:S01]  /*8990*/  SHF.R.S32.HI R5, RZ, 0x1f, R11 ;  /* 0x0000001fff057819 */ /* 0x000fe2000001140b */
[----:B------:R-:W-:Y:S01]  /*89a0*/  IMAD.IADD R0, R16, 0x1, -R4 ;  /* 0x0000000110007824 */ /* 0x000fe200078e0a04 */
[----:B------:R-:W-:-:S02]  /*89b0*/  LOP3.LUT R11, R11, 0xffffffe0, RZ, 0xc0, !PT ;  /* 0xffffffe00b0b7812 */ /* 0x000fc400078ec0ff */
[----:B------:R-:W-:Y:S01]  /*89c0*/  LEA.HI R4, R5, R6, RZ, 0x2 ;  /* 0x0000000605047211 */ /* 0x000fe200078f10ff */
[----:B------:R-:W-:Y:S01]  /*89d0*/  IMAD.IADD R5, R3, 0x1, R8 ;  /* 0x0000000103057824 */ /* 0x000fe200078e0208 */
[----:B------:R-:W-:Y:S02]  /*89e0*/  LEA.HI R7, R0, R0, RZ, 0x1 ;  /* 0x0000000000077211 */ /* 0x000fe400078f08ff */
[----:B------:R-:W-:Y:S01]  /*89f0*/  LOP3.LUT R8, R4, 0xffffffc, RZ, 0xc0, !PT ;  /* 0x0ffffffc04087812 */ /* 0x000fe200078ec0ff */
[----:B------:R-:W-:Y:S01]  /*8a00*/  IMAD.MOV.U32 R4, RZ, RZ, R2 ;  /* 0x000000ffff047224 */ /* 0x000fe200078e0002 */
[----:B------:R-:W-:Y:S01]  /*8a10*/  IADD3 R16, -R11, R16, RZ ;  /* 0x000000100b107210 */ /* 0x000fe20007ffe1ff */
[C---:B------:R-:W-:Y:S01]  /*8a20*/  IMAD.SHL.U32 R2, R7.reuse, 0x20, RZ ;  /* 0x0000002007027824 */ /* 0x040fe200078e00ff */
[----:B------:R-:W-:Y:S01]  /*8a30*/  LOP3.LUT R3, R7, 0x1ffffffe, RZ, 0xc0, !PT ;  /* 0x1ffffffe07037812 */ /* 0x000fe200078ec0ff */
[----:B------:R-:W-:Y:S01]  /*8a40*/  IMAD.IADD R9, R6, 0x1, -R8 ;  /* 0x0000000106097824 */ /* 0x000fe200078e0a08 */
[----:B------:R-:W-:Y:S01]  /*8a50*/  SHF.R.S32.HI R7, RZ, 0x1f, R16 ;  /* 0x0000001fff077819 */ /* 0x000fe20000011410 */
[----:B---3--:R-:W-:Y:S01]  /*8a60*/  IMAD.WIDE.U32 R4, R13, c[0x0][0x4d8], R4 ;  /* 0x000136000d047a25 */ /* 0x008fe200078e0004 */
[----:B------:R-:W-:-:S02]  /*8a70*/  IADD3 R8, R0, -R3, RZ ;  /* 0x8000000300087210 */ /* 0x000fc40007ffe0ff */
[----:B------:R-:W-:Y:S01]  /*8a80*/  LEA.HI R17, R7, R16, RZ, 0x2 ;  /* 0x0000001007117211 */ /* 0x000fe200078f10ff */
[----:B------:R-:W-:Y:S01]  /*8a90*/  IMAD R0, R10, c[0x0][0x438], RZ ;  /* 0x00010e000a007a24 */ /* 0x000fe200078e02ff */
[----:B------:R-:W-:Y:S02]  /*8aa0*/  SHF.R.S32.HI R10, RZ, 0x1f, R13 ;  /* 0x0000001fff0a7819 */ /* 0x000fe4000001140d */
[----:B------:R-:W-:Y:S01]  /*8ab0*/  SHF.R.S32.HI R7, RZ, 0x2, R17 ;  /* 0x00000002ff077819 */ /* 0x000fe20000011411 */
[C---:B------:R-:W-:Y:S01]  /*8ac0*/  IMAD R6, R251.reuse, c[0x0][0x43c], R0 ;  /* 0x00010f00fb067a24 */ /* 0x040fe200078e0200 */
[----:B------:R-:W-:Y:S01]  /*8ad0*/  LOP3.LUT R0, R2, 0xffffffc0, RZ, 0xc0, !PT ;  /* 0xffffffc002007812 */ /* 0x000fe200078ec0ff */
[----:B------:R-:W-:Y:S01]  /*8ae0*/  IMAD.WIDE.U32 R2, R251, c[0x0][0x438], RZ ;  /* 0x00010e00fb027a25 */ /* 0x000fe200078e00ff */
[----:B------:R-:W-:-:S03]  /*8af0*/  LOP3.LUT P1, RZ, R16, 0x3, RZ, 0xc0, !PT ;  /* 0x0000000310ff7812 */ /* 0x000fc6000782c0ff */
[----:B------:R-:W-:Y:S02]  /*8b00*/  IMAD R8, R8, 0x8, R0 ;  /* 0x0000000808087824 */ /* 0x000fe400078e0200 */
[----:B------:R-:W-:Y:S02]  /*8b10*/  IMAD R14, R9, 0x10, R7 ;  /* 0x00000010090e7824 */ /* 0x000fe400078e0207 */
[----:B------:R-:W-:Y:S02]  /*8b20*/  IMAD R11, R10, c[0x0][0x4d8], RZ ;  /* 0x000136000a0b7a24 */ /* 0x000fe400078e02ff */
[----:B------:R-:W-:Y:S02]  /*8b30*/  IMAD.IADD R8, R14, 0x1, R8 ;  /* 0x000000010e087824 */ /* 0x000fe400078e0208 */
[----:B------:R-:W-:Y:S02]  /*8b40*/  IMAD.IADD R3, R3, 0x1, R6 ;  /* 0x0000000103037824 */ /* 0x000fe400078e0206 */
[----:B------:R-:W-:-:S02]  /*8b50*/  IMAD R6, R10, c[0x0][0x440], RZ ;  /* 0x000110000a067a24 */ /* 0x000fc400078e02ff */
[----:B----4-:R-:W-:Y:S02]  /*8b60*/  IMAD R8, R15, 0x80, R8 ;  /* 0x000000800f087824 */ /* 0x010fe400078e0208 */
[C---:B------:R-:W-:Y:S02]  /*8b70*/  IMAD R0, R13.reuse, c[0x0][0x4dc], R11 ;  /* 0x000137000d007a24 */ /* 0x040fe400078e020b */
[C---:B------:R-:W-:Y:S02]  /*8b80*/  IMAD R6, R13.reuse, c[0x0][0x444], R6 ;  /* 0x000111000d067a24 */ /* 0x040fe400078e0206 */
[----:B------:R-:W-:Y:S01]  /*8b90*/  IMAD.WIDE.U32 R2, R13, c[0x0][0x440], R2 ;  /* 0x000110000d027a25 */ /* 0x000fe200078e0002 */
[----:B------:R-:W-:Y:S02]  /*8ba0*/  IADD3 R5, R5, R0, RZ ;  /* 0x0000000005057210 */ /* 0x000fe40007ffe0ff */
[----:B------:R-:W-:Y:S01]  /*8bb0*/  SHF.R.S32.HI R0, RZ, 0x1f, R12 ;  /* 0x0000001fff007819 */ /* 0x000fe2000001140c */
[----:B------:R-:W-:Y:S01]  /*8bc0*/  @P0 IMAD.HI.U32 R11, R8, c[0x0][0x4ec], RZ ;  /* 0x00013b00080b0a27 */ /* 0x000fe200078e00ff */
[----:B------:R-:W-:-:S03]  /*8bd0*/  IADD3 R3, R3, R6, RZ ;  /* 0x0000000603037210 */ /* 0x000fc60007ffe0ff */
[----:B------:R-:W-:-:S04]  /*8be0*/  @P0 IMAD.HI.U32 R10, R8, c[0x0][0x4ec], RZ ;  /* 0x00013b00080a0a27 */ /* 0x000fc800078e00ff */
[--C-:B------:R-:W-:Y:S01]  /*8bf0*/  IMAD.MOV.U32 R6, RZ, RZ, R8.reuse ;  /* 0x000000ffff067224 */ /* 0x100fe200078e0008 */
[----:B------:R-:W-:Y:S01]  /*8c00*/  @P0 SHF.R.U32.HI R6, RZ, c[0x0][0x4f0], R11 ;  /* 0x00013c00ff060a19 */ /* 0x000fe2000001160b */
[----:B------:R-:W-:Y:S01]  /*8c10*/  IMAD.MOV.U32 R7, RZ, RZ, R8 ;  /* 0x000000ffff077224 */ /* 0x000fe200078e0008 */
[----:B------:R-:W-:Y:S01]  /*8c20*/  @P0 SHF.R.U32.HI R7, RZ, c[0x0][0x4f0], R10 ;  /* 0x00013c00ff070a19 */ /* 0x000fe2000001160a */
[----:B------:R-:W-:Y:S01]  /*8c30*/  IMAD R9, R0, c[0x0][0x448], RZ ;  /* 0x0001120000097a24 */ /* 0x000fe200078e02ff */
[----:B------:R-:W-:Y:S01]  /*8c40*/  IADD3 R10, -R6, RZ, RZ ;  /* 0x000000ff060a7210 */ /* 0x000fe20007ffe1ff */
[----:B------:R-:W-:Y:S02]  /*8c50*/  IMAD R0, R0, c[0x0][0x4e0], RZ ;  /* 0x0001380000007a24 */ /* 0x000fe400078e02ff */
[C---:B------:R-:W-:Y:S01]  /*8c60*/  IMAD R11, R12.reuse, c[0x0][0x44c], R9 ;  /* 0x000113000c0b7a24 */ /* 0x040fe200078e0209 */
[----:B------:R-:W-:Y:S01]  /*8c70*/  SHF.R.S32.HI R9, RZ, 0x1f, R7 ;  /* 0x0000001fff097819 */ /* 0x000fe20000011407 */
[----:B------:R-:W-:-:S02]  /*8c80*/  IMAD R13, R12, c[0x0][0x4e4], R0 ;  /* 0x000139000c0d7a24 */ /* 0x000fc400078e0200 */
[----:B------:R-:W-:-:S04]  /*8c90*/  IMAD.WIDE.U32 R4, R12, c[0x0][0x4e0], R4 ;  /* 0x000138000c047a25 */ /* 0x000fc800078e0004 */
[----:B------:R-:W-:Y:S01]  /*8ca0*/  IMAD R0, R10, c[0x0][0x4e8], R8 ;  /* 0x00013a000a007a24 */ /* 0x000fe200078e0208 */
[----:B------:R-:W-:Y:S01]  /*8cb0*/  SHF.R.S32.HI R10, RZ, 0x1f, R6 ;  /* 0x0000001fff0a7819 */ /* 0x000fe20000011406 */
[----:B------:R-:W-:Y:S01]  /*8cc0*/  IMAD R9, R9, c[0x0][0x430], RZ ;  /* 0x00010c0009097a24 */ /* 0x000fe200078e02ff */
[----:B------:R-:W-:Y:S01]  /*8cd0*/  IADD3 R4, P0, R6, R4, RZ ;  /* 0x0000000406047210 */ /* 0x000fe20007f1e0ff */
[----:B------:R-:W-:Y:S01]  /*8ce0*/  IMAD.WIDE.U32 R2, R12, c[0x0][0x448], R2 ;  /* 0x000112000c027a25 */ /* 0x000fe200078e0002 */
[----:B------:R-:W-:Y:S02]  /*8cf0*/  SHF.R.S32.HI R6, RZ, 0x1f, R0 ;  /* 0x0000001fff067819 */ /* 0x000fe40000011400 */
[----:B------:R-:W-:Y:S01]  /*8d00*/  IADD3.X R5, R10, R5, R13, P0, !PT ;  /* 0x000000050a057210 */ /* 0x000fe200007fe40d */
[----:B------:R-:W-:Y:S02]  /*8d10*/  IMAD R10, R7, c[0x0][0x434], R9 ;  /* 0x00010d00070a7a24 */ /* 0x000fe400078e0209 */
[----:B------:R-:W-:-:S02]  /*8d20*/  IMAD R9, R6, c[0x0][0x4c8], RZ ;  /* 0x0001320006097a24 */ /* 0x000fc400078e02ff */
[----:B------:R-:W-:Y:S02]  /*8d30*/  IMAD.MOV R6, RZ, RZ, -R7 ;  /* 0x000000ffff067224 */ /* 0x000fe400078e0a07 */
[----:B------:R-:W-:-:S04]  /*8d40*/  IMAD.WIDE.U32 R4, R0, c[0x0][0x4c8], R4 ;  /* 0x0001320000047a25 */ /* 0x000fc800078e0004 */
[----:B------:R-:W-:Y:S02]  /*8d50*/  IMAD R0, R0, c[0x0][0x4cc], R9 ;  /* 0x0001330000007a24 */ /* 0x000fe400078e0209 */
[----:B------:R-:W-:Y:S02]  /*8d60*/  IMAD.IADD R3, R3, 0x1, R11 ;  /* 0x0000000103037824 */ /* 0x000fe400078e020b */
[----:B------:R-:W-:Y:S01]  /*8d70*/  IMAD R13, R6, c[0x0][0x4e8], R8 ;  /* 0x00013a00060d7a24 */ /* 0x000fe200078e0208 */
[C---:B------:R-:W-:Y:S01]  /*8d80*/  LEA R6, P0, R4.reuse, c[0x0][0x4a8], 0x2 ;  /* 0x00012a0004067a11 */ /* 0x040fe200078010ff */
[----:B------:R-:W-:Y:S02]  /*8d90*/  IMAD.IADD R0, R5, 0x1, R0 ;  /* 0x0000000105007824 */ /* 0x000fe400078e0200 */
[----:B------:R-:W-:Y:S01]  /*8da0*/  IMAD.WIDE.U32 R2, R7, c[0x0][0x430], R2 ;  /* 0x00010c0007027a25 */ /* 0x000fe200078e0002 */
[----:B------:R-:W-:Y:S01]  /*8db0*/  SHF.R.S32.HI R7, RZ, 0x1f, R13 ;  /* 0x0000001fff077819 */ /* 0x000fe2000001140d */
[----:B------:R-:W-:Y:S01]  /*8dc0*/  SHFL.IDX PT, R8, R6, 0x2, 0x1c1f ;  /* 0x005c1f0006087f89 */ /* 0x000fe200000e0000 */
[----:B------:R-:W-:Y:S01]  /*8dd0*/  LEA.HI.X R0, R4, c[0x0][0x4ac], R0, 0x2, P0 ;  /* 0x00012b0004007a11 */ /* 0x000fe200000f1400 */
[----:B------:R-:W-:Y:S01]  /*8de0*/  IMAD R12, R15, 0x80, R14 ;  /* 0x000000800f0c7824 */ /* 0x000fe200078e020e */
[----:B------:R-:W-:Y:S01]  /*8df0*/  IADD3 R3, R3, R10, RZ ;  /* 0x0000000a03037210 */ /* 0x000fe20007ffe0ff */
[----:B------:R-:W-:Y:S01]  /*8e00*/  IMAD R7, R7, c[0x0][0x428], RZ ;  /* 0x00010a0007077a24 */ /* 0x000fe200078e02ff */
[----:B------:R-:W-:Y:S02]  /*8e10*/  SHFL.IDX PT, R4, R6, RZ, 0x1c1f ;  /* 0x001c1fff06047589 */ /* 0x000fe400000e0000 */
[C---:B------:R-:W-:Y:S01]  /*8e20*/  IADD3 R14, R12.reuse, 0x40, RZ ;  /* 0x000000400c0e7810 */ /* 0x040fe20007ffe0ff */
[C---:B------:R-:W-:Y:S01]  /*8e30*/  IMAD R15, R13.reuse, c[0x0][0x42c], R7 ;  /* 0x00010b000d0f7a24 */ /* 0x040fe200078e0207 */
[----:B------:R-:W1:Y:S01]  /*8e40*/  SHFL.IDX PT, R5, R0, RZ, 0x1c1f ;  /* 0x001c1fff00057589 */ /* 0x000e6200000e0000 */
[----:B------:R-:W-:Y:S01]  /*8e50*/  IMAD.WIDE.U32 R2, R13, c[0x0][0x428], R2 ;  /* 0x00010a000d027a25 */ /* 0x000fe200078e0002 */
[----:B------:R-:W-:-:S02]  /*8e60*/  IADD3 R13, R12, 0x48, RZ ;  /* 0x000000480c0d7810 */ /* 0x000fc40007ffe0ff */
[----:B------:R-:W-:Y:S01]  /*8e70*/  SHFL.IDX PT, R10, R6, 0x1, 0x1c1f ;  /* 0x003c1f00060a7f89 */ /* 0x000fe200000e0000 */
[-C--:B------:R-:W-:Y:S02]  /*8e80*/  ISETP.GE.OR P4, PT, R12, R24.reuse, P1 ;  /* 0x000000180c00720c */ /* 0x080fe40000f86670 */
[-C--:B------:R-:W-:Y:S01]  /*8e90*/  ISETP.GE.OR P2, PT, R14, R24.reuse, P1 ;  /* 0x000000180e00720c */ /* 0x080fe20000f46670 */
[----:B------:R-:W2:Y:S01]  /*8ea0*/  SHFL.IDX PT, R11, R0, 0x1, 0x1c1f ;  /* 0x003c1f00000b7f89 */ /* 0x000ea200000e0000 */
[----:B------:R-:W-:Y:S02]  /*8eb0*/  IADD3 R3, R3, R15, RZ ;  /* 0x0000000f03037210 */ /* 0x000fe40007ffe0ff */
[----:B------:R-:W-:Y:S01]  /*8ec0*/  LEA R23, P0, R2, c[0x0][0x400], 0x2 ;  /* 0x0001000002177a11 */ /* 0x000fe200078010ff */
[----:B------:R-:W3:Y:S01]  /*8ed0*/  SHFL.IDX PT, R9, R0, 0x2, 0x1c1f ;  /* 0x005c1f0000097f89 */ /* 0x000ee200000e0000 */
[-C--:B------:R-:W-:Y:S02]  /*8ee0*/  ISETP.GE.AND P5, PT, R14, R24.reuse, PT ;  /* 0x000000180e00720c */ /* 0x080fe40003fa6270 */
[----:B------:R-:W-:Y:S01]  /*8ef0*/  LEA.HI.X R22, R2, c[0x0][0x404], R3, 0x2, P0 ;  /* 0x0001010002167a11 */ /* 0x000fe200000f1403 */
[----:B------:R-:W-:Y:S01]  /*8f00*/  SHFL.IDX PT, R6, R6, 0x3, 0x1c1f ;  /* 0x007c1f0006067f89 */ /* 0x000fe200000e0000 */
[----:B------:R-:W-:-:S03]  /*8f10*/  ISETP.GE.AND P6, PT, R13, R24, PT ;  /* 0x000000180d00720c */ /* 0x000fc60003fc6270 */
[----:B------:R4:W2:Y:S04]  /*8f20*/  SHFL.IDX PT, R7, R0, 0x3, 0x1c1f ;  /* 0x007c1f0000077f89 */ /* 0x0008a800000e0000 */
[----:B-1----:R1:W-:Y:S04]  /*8f30*/  @!P4 ST.E [R4.64], R18 ;  /* 0x000000120400c985 */ /* 0x0023e8000c101906 */
[----:B------:R1:W1:Y:S04]  /*8f40*/  SHFL.IDX PT, R2, R23, RZ, 0x1c1f ;  /* 0x001c1fff17027589 */ /* 0x00026800000e0000 */
[----:B------:R1:W1:Y:S01]  /*8f50*/  SHFL.IDX PT, R3, R22, RZ, 0x1c1f ;  /* 0x001c1fff16037589 */ /* 0x00026200000e0000 */
[----:B----4-:R-:W-:-:S04]  /*8f60*/  IADD3 R0, R12, 0x8, RZ ;  /* 0x000000080c007810 */ /* 0x010fc80007ffe0ff */
[CC--:B------:R-:W-:Y:S02]  /*8f70*/  ISETP.GE.OR P3, PT, R0.reuse, R24.reuse, P1 ;  /* 0x000000180000720c */ /* 0x0c0fe40000f66670 */
[-C--:B------:R-:W-:Y:S02]  /*8f80*/  ISETP.GE.OR P1, PT, R13, R24.reuse, P1 ;  /* 0x000000180d00720c */ /* 0x080fe40000f26670 */
[----:B------:R-:W-:Y:S02]  /*8f90*/  ISETP.GE.AND P0, PT, R0, R24, PT ;  /* 0x000000180000720c */ /* 0x000fe40003f06270 */
[----:B------:R-:W-:-:S05]  /*8fa0*/  LOP3.LUT R0, R17, 0x7ffffffc, RZ, 0xc0, !PT ;  /* 0x7ffffffc11007812 */ /* 0x000fca00078ec0ff */
[----:B------:R-:W-:Y:S02]  /*8fb0*/  IMAD.IADD R0, R16, 0x1, -R0 ;  /* 0x0000000110007824 */ /* 0x000fe400078e0a00 */
[----:B--2---:R2:W-:Y:S03]  /*8fc0*/  @!P3 ST.E [R10.64], R19 ;  /* 0x000000130a00b985 */ /* 0x0045e6000c101906 */
[----:B------:R-:W-:Y:S01]  /*8fd0*/  SHF.L.U32 R0, R0, 0x1, RZ ;  /* 0x0000000100007819 */ /* 0x000fe200000006ff */
[----:B---3--:R2:W-:Y:S04]  /*8fe0*/  @!P2 ST.E [R8.64], R20 ;  /* 0x000000140800a985 */ /* 0x0085e8000c101906 */
[----:B------:R2:W-:Y:S01]  /*8ff0*/  @!P1 ST.E [R6.64], R21 ;  /* 0x0000001506009985 */ /* 0x0005e2000c101906 */
[----:B------:R-:W-:-:S13]  /*9000*/  ISETP.GE.AND P1, PT, R12, R24, PT ;  /* 0x000000180c00720c */ /* 0x000fda0003f26270 */
[----:B------:R-:W-:Y:S05]  /*9010*/  @P1 BRA `(.L_x_17) ;  /* 0x0000045000001947 */ /* 0x000fea0003800000 */
[C---:B-12---:R-:W-:Y:S02]  /*9020*/  IADD3 R6, R0.reuse, 0x8, RZ ;  /* 0x0000000800067810 */ /* 0x046fe40007ffe0ff */
[----:B------:R-:W-:Y:S02]  /*9030*/  IADD3 R5, R0, 0x10, RZ ;  /* 0x0000001000057810 */ /* 0x000fe40007ffe0ff */
[----:B------:R-:W-:Y:S02]  /*9040*/  ISETP.GE.AND P3, PT, R6, c[0x0][0x3c8], PT ;  /* 0x0000f20006007a0c */ /* 0x000fe40003f66270 */
[----:B------:R-:W-:Y:S02]  /*9050*/  ISETP.GE.AND P2, PT, R5, c[0x0][0x3c8], PT ;  /* 0x0000f20005007a0c */ /* 0x000fe40003f46270 */
[C---:B------:R-:W-:Y:S02]  /*9060*/  IADD3 R4, R0.reuse, 0x18, RZ ;  /* 0x0000001800047810 */ /* 0x040fe40007ffe0ff */
[----:B------:R-:W-:-:S02]  /*9070*/  ISETP.GE.AND P4, PT, R0, c[0x0][0x3c8], PT ;  /* 0x0000f20000007a0c */ /* 0x000fc40003f86270 */
[----:B------:R-:W-:-:S05]  /*9080*/  ISETP.GE.AND P1, PT, R4, c[0x0][0x3c8], PT ;  /* 0x0000f20004007a0c */ /* 0x000fca0003f26270 */
[----:B------:R-:W-:Y:S02]  /*9090*/  @!P3 LEA.HI R6, R6, R6, RZ, 0x1 ;  /* 0x000000060606b211 */ /* 0x000fe400078f08ff */
[----:B------:R-:W-:Y:S02]  /*90a0*/  @!P2 LEA.HI R5, R5, R5, RZ, 0x1 ;  /* 0x000000050505a211 */ /* 0x000fe400078f08ff */
[----:B------:R-:W-:Y:S02]  /*90b0*/  @!P3 LOP3.LUT R6, R6, 0xfffffffe, RZ, 0xc0, !PT ;  /* 0xfffffffe0606b812 */ /* 0x000fe400078ec0ff */
[----:B------:R-:W-:Y:S01]  /*90c0*/  @!P2 LOP3.LUT R5, R5, 0xfffffffe, RZ, 0xc0, !PT ;  /* 0xfffffffe0505a812 */ /* 0x000fe200078ec0ff */
[----:B------:R-:W-:Y:S01]  /*90d0*/  @!P4 IMAD.WIDE R8, R0, 0x4, R2 ;  /* 0x000000040008c825 */ /* 0x000fe200078e0202 */
[----:B------:R-:W-:-:S03]  /*90e0*/  @!P1 LEA.HI R10, R4, R4, RZ, 0x1 ;  /* 0x00000004040a9211 */ /* 0x000fc600078f08ff */
[--C-:B------:R-:W-:Y:S01]  /*90f0*/  @!P3 IMAD.WIDE R6, R6, 0x4, R2.reuse ;  /* 0x000000040606b825 */ /* 0x100fe200078e0202 */
[----:B------:R1:W-:Y:S03]  /*9100*/  @!P4 ST.E.64 [R8.64], R144 ;  /* 0x000000900800c985 */ /* 0x0003e6000c101b06 */
[----:B------:R-:W-:Y:S01]  /*9110*/  @!P2 IMAD.WIDE R4, R5, 0x4, R2 ;  /* 0x000000040504a825 */ /* 0x000fe200078e0202 */
[----:B------:R2:W-:Y:S04]  /*9120*/  @!P3 ST.E.64 [R6.64], R152 ;  /* 0x000000980600b985 */ /* 0x0005e8000c101b06 */
[----:B------:R3:W-:Y:S01]  /*9130*/  @!P2 ST.E.64 [R4.64], R68 ;  /* 0x000000440400a985 */ /* 0x0007e2000c101b06 */
[----:B-1----:R-:W-:-:S02]  /*9140*/  @!P1 LOP3.LUT R8, R10, 0xfffffffe, RZ, 0xc0, !PT ;  /* 0xfffffffe0a089812 */ /* 0x002fc400078ec0ff */
[----:B------:R-:W-:-:S03]  /*9150*/  IADD3 R9, R0, 0x20, RZ ;  /* 0x0000002000097810 */ /* 0x000fc60007ffe0ff */
[----:B--2---:R-:W-:Y:S01]  /*9160*/  @!P1 IMAD.WIDE R6, R8, 0x4, R2 ;  /* 0x0000000408069825 */ /* 0x004fe200078e0202 */
[----:B------:R-:W-:Y:S02]  /*9170*/  ISETP.GE.AND P4, PT, R9, c[0x0][0x3c8], PT ;  /* 0x0000f20009007a0c */ /* 0x000fe40003f86270 */
[C---:B---3--:R-:W-:Y:S02]  /*9180*/  IADD3 R5, R0.reuse, 0x28, RZ ;  /* 0x0000002800057810 */ /* 0x048fe40007ffe0ff */
[C---:B------:R-:W-:Y:S01]  /*9190*/  IADD3 R4, R0.reuse, 0x30, RZ ;  /* 0x0000003000047810 */ /* 0x040fe20007ffe0ff */
[----:B------:R1:W-:Y:S01]  /*91a0*/  @!P1 ST.E.64 [R6.64], R80 ;  /* 0x0000005006009985 */ /* 0x0003e2000c101b06 */
[----:B------:R-:W-:Y:S02]  /*91b0*/  IADD3 R8, R0, 0x38, RZ ;  /* 0x0000003800087810 */ /* 0x000fe40007ffe0ff */
[----:B------:R-:W-:Y:S02]  /*91c0*/  ISETP.GE.AND P3, PT, R5, c[0x0][0x3c8], PT ;  /* 0x0000f20005007a0c */ /* 0x000fe40003f66270 */
[----:B------:R-:W-:-:S02]  /*91d0*/  ISETP.GE.AND P2, PT, R4, c[0x0][0x3c8], PT ;  /* 0x0000f20004007a0c */ /* 0x000fc40003f46270 */
[----:B------:R-:W-:Y:S02]  /*91e0*/  ISETP.GE.AND P1, PT, R8, c[0x0][0x3c8], PT ;  /* 0x0000f20008007a0c */ /* 0x000fe40003f26270 */
[----:B------:R-:W-:-:S09]  /*91f0*/  @!P4 LEA.HI R9, R9, R9, RZ, 0x1 ;  /* 0x000000090909c211 */ /* 0x000fd200078f08ff */
[----:B------:R-:W-:Y:S02]  /*9200*/  @!P2 LEA.HI R4, R4, R4, RZ, 0x1 ;  /* 0x000000040404a211 */ /* 0x000fe400078f08ff */
[----:B------:R-:W-:-:S04]  /*9210*/  @!P1 LEA.HI R8, R8, R8, RZ, 0x1 ;  /* 0x0000000808089211 */ /* 0x000fc800078f08ff */
[----:B------:R-:W-:Y:S02]  /*9220*/  @!P1 LOP3.LUT R10, R8, 0xfffffffe, RZ, 0xc0, !PT ;  /* 0xfffffffe080a9812 */ /* 0x000fe400078ec0ff */
[----:B-1----:R-:W-:Y:S02]  /*9230*/  @!P3 LEA.HI R6, R5, R5, RZ, 0x1 ;  /* 0x000000050506b211 */ /* 0x002fe400078f08ff */
[----:B------:R-:W-:Y:S02]  /*9240*/  @!P4 LOP3.LUT R5, R9, 0xfffffffe, RZ, 0xc0, !PT ;  /* 0xfffffffe0905c812 */ /* 0x000fe400078ec0ff */
[----:B------:R-:W-:Y:S02]  /*9250*/  @!P3 LOP3.LUT R9, R6, 0xfffffffe, RZ, 0xc0, !PT ;  /* 0xfffffffe0609b812 */ /* 0x000fe400078ec0ff */
[----:B------:R-:W-:Y:S01]  /*9260*/  @!P2 LOP3.LUT R6, R4, 0xfffffffe, RZ, 0xc0, !PT ;  /* 0xfffffffe0406a812 */ /* 0x000fe200078ec0ff */
[----:B------:R-:W-:-:S04]  /*9270*/  @!P4 IMAD.WIDE R4, R5, 0x4, R2 ;  /* 0x000000040504c825 */ /* 0x000fc800078e0202 */
[--C-:B------:R-:W-:Y:S01]  /*9280*/  @!P3 IMAD.WIDE R8, R9, 0x4, R2.reuse ;  /* 0x000000040908b825 */ /* 0x100fe200078e0202 */
[----:B------:R1:W-:Y:S03]  /*9290*/  @!P4 ST.E.64 [R4.64], R84 ;  /* 0x000000540400c985 */ /* 0x0003e6000c101b06 */
[--C-:B------:R-:W-:Y:S01]  /*92a0*/  @!P2 IMAD.WIDE R6, R6, 0x4, R2.reuse ;  /* 0x000000040606a825 */ /* 0x100fe200078e0202 */
[----:B------:R2:W-:Y:S04]  /*92b0*/  @!P3 ST.E.64 [R8.64], R92 ;  /* 0x0000005c0800b985 */ /* 0x0005e8000c101b06 */
[----:B------:R3:W-:Y:S01]  /*92c0*/  @!P2 ST.E.64 [R6.64], R96 ;  /* 0x000000600600a985 */ /* 0x0007e2000c101b06 */
[----:B-1----:R-:W-:Y:S01]  /*92d0*/  @!P1 IMAD.WIDE R4, R10, 0x4, R2 ;  /* 0x000000040a049825 */ /* 0x002fe200078e0202 */
[----:B--2---:R-:W-:-:S04]  /*92e0*/  IADD3 R8, R0, 0x40, RZ ;  /* 0x0000004000087810 */ /* 0x004fc80007ffe0ff */
[----:B------:R1:W-:Y:S01]  /*92f0*/  @!P1 ST.E.64 [R4.64], R104 ;  /* 0x0000006804009985 */ /* 0x0003e2000c101b06 */
[----:B---3--:R-:W-:Y:S02]  /*9300*/  IADD3 R6, R0, 0x48, RZ ;  /* 0x0000004800067810 */ /* 0x008fe40007ffe0ff */
[----:B------:R-:W-:Y:S02]  /*9310*/  ISETP.GE.AND P4, PT, R8, c[0x0][0x3c8], PT ;  /* 0x0000f20008007a0c */ /* 0x000fe40003f86270 */
[----:B------:R-:W-:-:S11]  /*9320*/  ISETP.GE.AND P3, PT, R6, c[0x0][0x3c8], PT ;  /* 0x0000f20006007a0c */ /* 0x000fd60003f66270 */
[----:B------:R-:W-:Y:S02]  /*9330*/  @!P4 LEA.HI R8, R8, R8, RZ, 0x1 ;  /* 0x000000080808c211 */ /* 0x000fe400078f08ff */
[----:B------:R-:W-:-:S04]  /*9340*/  @!P3 LEA.HI R7, R6, R6, RZ, 0x1 ;  /* 0x000000060607b211 */ /* 0x000fc800078f08ff */
[----:B------:R-:W-:Y:S02]  /*9350*/  @!P3 LOP3.LUT R7, R7, 0xfffffffe, RZ, 0xc0, !PT ;  /* 0xfffffffe0707b812 */ /* 0x000fe400078ec0ff */
[C---:B-1----:R-:W-:Y:S02]  /*9360*/  IADD3 R5, R0.reuse, 0x50, RZ ;  /* 0x0000005000057810 */ /* 0x042fe40007ffe0ff */
[----:B------:R-:W-:Y:S02]  /*9370*/  IADD3 R4, R0, 0x58, RZ ;  /* 0x0000005800047810 */ /* 0x000fe40007ffe0ff */
[----:B------:R-:W-:Y:S02]  /*9380*/  ISETP.GE.AND P2, PT, R5, c[0x0][0x3c8], PT ;  /* 0x0000f20005007a0c */ /* 0x000fe40003f46270 */
[----:B------:R-:W-:-:S11]  /*9390*/  ISETP.GE.AND P1, PT, R4, c[0x0][0x3c8], PT ;  /* 0x0000f20004007a0c */ /* 0x000fd60003f26270 */
[----:B------:R-:W-:Y:S02]  /*93a0*/  @!P2 LEA.HI R6, R5, R5, RZ, 0x1 ;  /* 0x000000050506a211 */ /* 0x000fe400078f08ff */
[----:B------:R-:W-:Y:S02]  /*93b0*/  @!P1 LEA.HI R4, R4, R4, RZ, 0x1 ;  /* 0x0000000404049211 */ /* 0x000fe400078f08ff */
[----:B------:R-:W-:Y:S02]  /*93c0*/  @!P4 LOP3.LUT R5, R8, 0xfffffffe, RZ, 0xc0, !PT ;  /* 0xfffffffe0805c812 */ /* 0x000fe400078ec0ff */
[----:B------:R-:W-:Y:S01]  /*93d0*/  @!P2 LOP3.LUT R10, R6, 0xfffffffe, RZ, 0xc0, !PT ;  /* 0xfffffffe060aa812 */ /* 0x000fe200078ec0ff */
[----:B------:R-:W-:Y:S01]  /*93e0*/  @!P3 IMAD.WIDE R6, R7, 0x4, R2 ;  /* 0x000000040706b825 */ /* 0x000fe200078e0202 */
[----:B------:R-:W-:-:S03]  /*93f0*/  @!P1 LOP3.LUT R11, R4, 0xfffffffe, RZ, 0xc0, !PT ;  /* 0xfffffffe040b9812 */ /* 0x000fc600078ec0ff */
[----:B------:R-:W-:-:S04]  /*9400*/  @!P4 IMAD.WIDE R8, R5, 0x4, R2 ;  /* 0x000000040508c825 */ /* 0x000fc800078e0202 */
[--C-:B------:R-:W-:Y:S01]  /*9410*/  @!P2 IMAD.WIDE R4, R10, 0x4, R2.reuse ;  /* 0x000000040a04a825 */ /* 0x100fe200078e0202 */
[----:B------:R1:W-:Y:S03]  /*9420*/  @!P4 ST.E.64 [R8.64], R108 ;  /* 0x0000006c0800c985 */ /* 0x0003e6000c101b06 */
[----:B------:R-:W-:Y:S01]  /*9430*/  @!P1 IMAD.WIDE R2, R11, 0x4, R2 ;  /* 0x000000040b029825 */ /* 0x000fe200078e0202 */
[----:B------:R1:W-:Y:S04]  /*9440*/  @!P3 ST.E.64 [R6.64], R116 ;  /* 0x000000740600b985 */ /* 0x0003e8000c101b06 */
[----:B------:R1:W-:Y:S04]  /*9450*/  @!P2 ST.E.64 [R4.64], R120 ;  /* 0x000000780400a985 */ /* 0x0003e8000c101b06 */
[----:B------:R1:W-:Y:S02]  /*9460*/  @!P1 ST.E.64 [R2.64], R168 ;  /* 0x000000a802009985 */ /* 0x0003e4000c101b06 */
.L_x_17:
[----:B-1----:R-:W-:Y:S05]  /*9470*/  BSYNC B0 ;  /* 0x0000000000007941 */ /* 0x002fea0003800000 */
.L_x_16:
[----:B------:R1:W3:Y:S01]  /*9480*/  SHFL.IDX PT, R3, R22, 0x1, 0x1c1f ;  /* 0x003c1f0016037f89 */ /* 0x0002e200000e0000 */
[----:B------:R-:W-:Y:S03]  /*9490*/  BSSY B0, `(.L_x_18) ;  /* 0x0000048000007945 */ /* 0x000fe60003800000 */
[----:B------:R1:W4:Y:S01]  /*94a0*/  SHFL.IDX PT, R2, R23, 0x1, 0x1c1f ;  /* 0x003c1f0017027f89 */ /* 0x00032200000e0000 */
[----:B------:R-:W-:Y:S05]  /*94b0*/  @P0 BRA `(.L_x_19) ;  /* 0x0000045000000947 */ /* 0x000fea0003800000 */
[C---:B------:R-:W-:Y:S02]  /*94c0*/  IADD3 R4, R0.reuse, 0x8, RZ ;  /* 0x0000000800047810 */ /* 0x040fe40007ffe0ff */
[----:B------:R-:W-:-:S02]  /*94d0*/  ISETP.GE.AND P1, PT, R0, c[0x0][0x3c8], PT ;  /* 0x0000f20000007a0c */ /* 0x000fc40003f26270 */
[----:B------:R-:W-:Y:S02]  /*94e0*/  ISETP.GE.AND P0, PT, R4, c[0x0][0x3c8], PT ;  /* 0x0000f20004007a0c */ /* 0x000fe40003f06270 */
[C---:B--2---:R-:W-:Y:S02]  /*94f0*/  IADD3 R8, R0.reuse, 0x10, RZ ;  /* 0x0000001000087810 */ /* 0x044fe40007ffe0ff */
[C---:B------:R-:W-:Y:S02]  /*9500*/  IADD3 R9, R0.reuse, 0x18, RZ ;  /* 0x0000001800097810 */ /* 0x040fe40007ffe0ff */
[C---:B------:R-:W-:Y:S02]  /*9510*/  IADD3 R10, R0.reuse, 0x20, RZ ;  /* 0x00000020000a7810 */ /* 0x040fe40007ffe0ff */
[----:B------:R-:W-:Y:S02]  /*9520*/  IADD3 R11, R0, 0x28, RZ ;  /* 0x00000028000b7810 */ /* 0x000fe40007ffe0ff */
[----:B------:R-:W-:Y:S01]  /*9530*/  ISETP.GE.AND P4, PT, R8, c[0x0][0x3c8], PT ;  /* 0x0000f20008007a0c */ /* 0x000fe20003f86270 */
[C---:B---34-:R-:W-:Y:S01]  /*9540*/  @!P1 IMAD.WIDE R6, R0.reuse, 0x4, R2 ;  /* 0x0000000400069825 */ /* 0x058fe200078e0202 */
[----:B------:R-:W-:-:S02]  /*9550*/  IADD3 R12, R0, 0x30, RZ ;  /* 0x00000030000c7810 */ /* 0x000fc40007ffe0ff */
[----:B------:R-:W-:Y:S02]  /*9560*/  @!P0 LEA.HI R4, R4, R4, RZ, 0x1 ;  /* 0x0000000404048211 */ /* 0x000fe400078f08ff */
[----:B------:R-:W-:Y:S01]  /*9570*/  ISETP.GE.AND P3, PT, R9, c[0x0][0x3c8], PT ;  /* 0x0000f20009007a0c */ /* 0x000fe20003f66270 */
[----:B------:R2:W-:Y:S01]  /*9580*/  @!P1 ST.E.64 [R6.64], R146 ;  /* 0x0000009206009985 */ /* 0x0005e2000c101b06 */
[----:B------:R-:W-:Y:S02]  /*9590*/  @!P0 LOP3.LUT R4, R4, 0xfffffffe, RZ, 0xc0, !PT ;  /* 0xfffffffe04048812 */ /* 0x000fe400078ec0ff */
[----:B------:R-:W-:Y:S02]  /*95a0*/  ISETP.GE.AND P2, PT, R10, c[0x0][0x3c8], PT ;  /* 0x0000f2000a007a0c */ /* 0x000fe40003f46270 */
[----:B------:R-:W-:Y:S01]  /*95b0*/  ISETP.GE.AND P1, PT, R11, c[0x0][0x3c8], PT ;  /* 0x0000f2000b007a0c */ /* 0x000fe20003f26270 */
[----:B------:R-:W-:-:S05]  /*95c0*/  @!P0 IMAD.WIDE R4, R4, 0x4, R2 ;  /* 0x0000000404048825 */ /* 0x000fca00078e0202 */
[----:B------:R3:W-:Y:S01]  /*95d0*/  @!P0 ST.E.64 [R4.64], R154 ;  /* 0x0000009a04008985 */ /* 0x0007e2000c101b06 */
[----:B------:R-:W-:-:S13]  /*95e0*/  ISETP.GE.AND P0, PT, R12, c[0x0][0x3c8], PT ;  /* 0x0000f2000c007a0c */ /* 0x000fda0003f06270 */
[----:B------:R-:W-:Y:S02]  /*95f0*/  @!P0 LEA.HI R12, R12, R12, RZ, 0x1 ;  /* 0x0000000c0c0c8211 */ /* 0x000fe400078f08ff */
[----:B--2---:R-:W-:Y:S02]  /*9600*/  @!P3 LEA.HI R6, R9, R9, RZ, 0x1 ;  /* 0x000000090906b211 */ /* 0x004fe400078f08ff */
[----:B------:R-:W-:Y:S02]  /*9610*/  @!P1 LEA.HI R7, R11, R11, RZ, 0x1 ;  /* 0x0000000b0b079211 */ /* 0x000fe400078f08ff */
[----:B------:R-:W-:Y:S02]  /*9620*/  @!P3 LOP3.LUT R6, R6, 0xfffffffe, RZ, 0xc0, !PT ;  /* 0xfffffffe0606b812 */ /* 0x000fe400078ec0ff */
[----:B------:R-:W-:Y:S02]  /*9630*/  @!P1 LOP3.LUT R7, R7, 0xfffffffe, RZ, 0xc0, !PT ;  /* 0xfffffffe07079812 */ /* 0x000fe400078ec0ff */
[----:B------:R-:W-:-:S02]  /*9640*/  @!P0 LOP3.LUT R12, R12, 0xfffffffe, RZ, 0xc0, !PT ;  /* 0xfffffffe0c0c8812 */ /* 0x000fc400078ec0ff */
[----:B---3--:R-:W-:Y:S01]  /*9650*/  @!P4 LEA.HI R4, R8, R8, RZ, 0x1 ;  /* 0x000000080804c211 */ /* 0x008fe200078f08ff */
[--C-:B------:R-:W-:Y:S01]  /*9660*/  @!P3 IMAD.WIDE R8, R6, 0x4, R2.reuse ;  /* 0x000000040608b825 */ /* 0x100fe200078e0202 */
[----:B------:R-:W-:Y:S02]  /*9670*/  @!P2 LEA.HI R5, R10, R10, RZ, 0x1 ;  /* 0x0000000a0a05a211 */ /* 0x000fe400078f08ff */
[----:B------:R-:W-:Y:S01]  /*9680*/  @!P4 LOP3.LUT R4, R4, 0xfffffffe, RZ, 0xc0, !PT ;  /* 0xfffffffe0404c812 */ /* 0x000fe200078ec0ff */
[----:B------:R-:W-:Y:S01]  /*9690*/  @!P1 IMAD.WIDE R6, R7, 0x4, R2 ;  /* 0x0000000407069825 */ /* 0x000fe200078e0202 */
[----:B------:R-:W-:-:S03]  /*96a0*/  @!P2 LOP3.LUT R10, R5, 0xfffffffe, RZ, 0xc0, !PT ;  /* 0xfffffffe050aa812 */ /* 0x000fc600078ec0ff */
[----:B------:R-:W-:-:S04]  /*96b0*/  @!P4 IMAD.WIDE R4, R4, 0x4, R2 ;  /* 0x000000040404c825 */ /* 0x000fc800078e0202 */
[--C-:B------:R-:W-:Y:S01]  /*96c0*/  @!P2 IMAD.WIDE R10, R10, 0x4, R2.reuse ;  /* 0x000000040a0aa825 */ /* 0x100fe200078e0202 */
[----:B------:R2:W-:Y:S04]  /*96d0*/  @!P4 ST.E.64 [R4.64], R70 ;  /* 0x000000460400c985 */ /* 0x0005e8000c101b06 */
[----:B------:R3:W-:Y:S04]  /*96e0*/  @!P3 ST.E.64 [R8.64], R82 ;  /* 0x000000520800b985 */ /* 0x0007e8000c101b06 */
[----:B------:R-:W-:Y:S04]  /*96f0*/  @!P2 ST.E.64 [R10.64], R86 ;  /* 0x000000560a00a985 */ /* 0x000fe8000c101b06 */
[----:B------:R4:W-:Y:S01]  /*9700*/  @!P1 ST.E.64 [R6.64], R94 ;  /* 0x0000005e06009985 */ /* 0x0009e2000c101b06 */
[----:B--2---:R-:W-:Y:S01]  /*9710*/  @!P0 IMAD.WIDE R4, R12, 0x4, R2 ;  /* 0x000000040c048825 */ /* 0x004fe200078e0202 */
[----:B---3--:R-:W-:-:S04]  /*9720*/  IADD3 R8, R0, 0x38, RZ ;  /* 0x0000003800087810 */ /* 0x008fc80007ffe0ff */
[----:B------:R2:W-:Y:S01]  /*9730*/  @!P0 ST.E.64 [R4.64], R98 ;  /* 0x0000006204008985 */ /* 0x0005e2000c101b06 */
[----:B------:R-:W-:Y:S02]  /*9740*/  ISETP.GE.AND P4, PT, R8, c[0x0][0x3c8], PT ;  /* 0x0000f20008007a0c */ /* 0x000fe40003f86270 */
[C---:B----4-:R-:W-:Y:S02]  /*9750*/  IADD3 R7, R0.reuse, 0x40, RZ ;  /* 0x0000004000077810 */ /* 0x050fe40007ffe0ff */
[----:B------:R-:W-:Y:S02]  /*9760*/  IADD3 R6, R0, 0x48, RZ ;  /* 0x0000004800067810 */ /* 0x000fe40007ffe0ff */
[----:B------:R-:W-:Y:S02]  /*9770*/  ISETP.GE.AND P3, PT, R7, c[0x0][0x3c8], PT ;  /* 0x0000f20007007a0c */ /* 0x000fe40003f66270 */
[----:B------:R-:W-:-:S05]  /*9780*/  ISETP.GE.AND P2, PT, R6, c[0x0][0x3c8], PT ;  /* 0x0000f20006007a0c */ /* 0x000fca0003f46270 */
[----:B------:R-:W-:-:S06]  /*9790*/  @!P4 LEA.HI R9, R8, R8, RZ, 0x1 ;  /* 0x000000080809c211 */ /* 0x000fcc00078f08ff */
[----:B------:R-:W-:Y:S02]  /*97a0*/  @!P3 LEA.HI R8, R7, R7, RZ, 0x1 ;  /* 0x000000070708b211 */ /* 0x000fe400078f08ff */
[----:B------:R-:W-:Y:S02]  /*97b0*/  @!P2 LEA.HI R7, R6, R6, RZ, 0x1 ;  /* 0x000000060607a211 */ /* 0x000fe400078f08ff */
[----:B------:R-:W-:Y:S02]  /*97c0*/  @!P3 LOP3.LUT R8, R8, 0xfffffffe, RZ, 0xc0, !PT ;  /* 0xfffffffe0808b812 */ /* 0x000fe400078ec0ff */
[C---:B--2---:R-:W-:Y:S02]  /*97d0*/  IADD3 R5, R0.reuse, 0x50, RZ ;  /* 0x0000005000057810 */ /* 0x044fe40007ffe0ff */
[----:B------:R-:W-:Y:S02]  /*97e0*/  IADD3 R4, R0, 0x58, RZ ;  /* 0x0000005800047810 */ /* 0x000fe40007ffe0ff */
[----:B------:R-:W-:-:S02]  /*97f0*/  ISETP.GE.AND P1, PT, R5, c[0x0][0x3c8], PT ;  /* 0x0000f20005007a0c */ /* 0x000fc40003f26270 */
[----:B------:R-:W-:Y:S02]  /*9800*/  ISETP.GE.AND P0, PT, R4, c[0x0][0x3c8], PT ;  /* 0x0000f20004007a0c */ /* 0x000fe40003f06270 */
[----:B------:R-:W-:-:S09]  /*9810*/  @!P2 LOP3.LUT R7, R7, 0xfffffffe, RZ, 0xc0, !PT ;  /* 0xfffffffe0707a812 */ /* 0x000fd200078ec0ff */
[----:B------:R-:W-:Y:S02]  /*9820*/  @!P1 LEA.HI R6, R5, R5, RZ, 0x1 ;  /* 0x0000000505069211 */ /* 0x000fe400078f08ff */
[----:B------:R-:W-:Y:S02]  /*9830*/  @!P0 LEA.HI R4, R4, R4, RZ, 0x1 ;  /* 0x0000000404048211 */ /* 0x000fe400078f08ff */
[----:B------:R-:W-:Y:S01]  /*9840*/  @!P4 LOP3.LUT R5, R9, 0xfffffffe, RZ, 0xc0, !PT ;  /* 0xfffffffe0905c812 */ /* 0x000fe200078ec0ff */
[--C-:B------:R-:W-:Y:S01]  /*9850*/  @!P3 IMAD.WIDE R8, R8, 0x4, R2.reuse ;  /* 0x000000040808b825 */ /* 0x100fe200078e0202 */
[----:B------:R-:W-:Y:S02]  /*9860*/  @!P1 LOP3.LUT R12, R6, 0xfffffffe, RZ, 0xc0, !PT ;  /* 0xfffffffe060c9812 */ /* 0x000fe400078ec0ff */
[----:B------:R-:W-:Y:S01]  /*9870*/  @!P0 LOP3.LUT R13, R4, 0xfffffffe, RZ, 0xc0, !PT ;  /* 0xfffffffe040d8812 */ /* 0x000fe200078ec0ff */
[----:B------:R-:W-:-:S04]  /*9880*/  @!P4 IMAD.WIDE R10, R5, 0x4, R2 ;  /* 0x00000004050ac825 */ /* 0x000fc800078e0202 */
[--C-:B------:R-:W-:Y:S01]  /*9890*/  @!P2 IMAD.WIDE R6, R7, 0x4, R2.reuse ;  /* 0x000000040706a825 */ /* 0x100fe200078e0202 */
[----:B------:R2:W-:Y:S03]  /*98a0*/  @!P4 ST.E.64 [R10.64], R106 ;  /* 0x0000006a0a00c985 */ /* 0x0005e6000c101b06 */
[--C-:B------:R-:W-:Y:S01]  /*98b0*/  @!P1 IMAD.WIDE R4, R12, 0x4, R2.reuse ;  /* 0x000000040c049825 */ /* 0x100fe200078e0202 */
[----:B------:R2:W-:Y:S03]  /*98c0*/  @!P3 ST.E.64 [R8.64], R110 ;  /* 0x0000006e0800b985 */ /* 0x0005e6000c101b06 */
[----:B------:R-:W-:Y:S01]  /*98d0*/  @!P0 IMAD.WIDE R2, R13, 0x4, R2 ;  /* 0x000000040d028825 */ /* 0x000fe200078e0202 */
[----:B------:R2:W-:Y:S04]  /*98e0*/  @!P2 ST.E.64 [R6.64], R118 ;  /* 0x000000760600a985 */ /* 0x0005e8000c101b06 */
[----:B------:R2:W-:Y:S04]  /*98f0*/  @!P1 ST.E.64 [R4.64], R122 ;  /* 0x0000007a04009985 */ /* 0x0005e8000c101b06 */
[----:B------:R2:W-:Y:S02]  /*9900*/  @!P0 ST.E.64 [R2.64], R170 ;  /* 0x000000aa02008985 */ /* 0x0005e4000c101b06 */
.L_x_19:
[----:B------:R-:W-:Y:S05]  /*9910*/  BSYNC B0 ;  /* 0x0000000000007941 */ /* 0x000fea0003800000 */
.L_x_18:
[----:B--23--:R2:W3:Y:S01]  /*9920*/  SHFL.IDX PT, R3, R22, 0x2, 0x1c1f ;  /* 0x005c1f0016037f89 */ /* 0x00c4e200000e0000 */
[----:B------:R-:W-:Y:S03]  /*9930*/  BSSY B0, `(.L_x_20) ;  /* 0x0000048000007945 */ /* 0x000fe60003800000 */
[----:B----4-:R2:W4:Y:S01]  /*9940*/  SHFL.IDX PT, R2, R23, 0x2, 0x1c1f ;  /* 0x005c1f0017027f89 */ /* 0x01052200000e0000 */
[----:B------:R-:W-:Y:S05]  /*9950*/  @P5 BRA `(.L_x_21) ;  /* 0x0000045000005947 */ /* 0x000fea0003800000 */
[C---:B------:R-:W-:Y:S02]  /*9960*/  IADD3 R6, R0.reuse, 0x8, RZ ;  /* 0x0000000800067810 */ /* 0x040fe40007ffe0ff */
[----:B------:R-:W-:-:S02]  /*9970*/  IADD3 R5, R0, 0x10, RZ ;  /* 0x0000001000057810 */ /* 0x000fc40007ffe0ff */
[C---:B------:R-:W-:Y:S02]  /*9980*/  IADD3 R4, R0.reuse, 0x18, RZ ;  /* 0x0000001800047810 */ /* 0x040fe40007ffe0ff */
[C---:B------:R-:W-:Y:S02]  /*9990*/  ISETP.GE.AND P5, PT, R0.reuse, c[0x0][0x3c8], PT ;  /* 0x0000f20000007a0c */ /* 0x040fe40003fa6270 */
[----:B------:R-:W-:Y:S02]  /*99a0*/  IADD3 R7, R0, 0x20, RZ ;  /* 0x0000002000077810 */ /* 0x000fe40007ffe0ff */
[----:B------:R-:W-:Y:S02]  /*99b0*/  ISETP.GE.AND P4, PT, R6, c[0x0][0x3c8], PT ;  /* 0x0000f20006007a0c */ /* 0x000fe40003f86270 */
[----:B------:R-:W-:Y:S02]  /*99c0*/  IADD3 R10, R0, 0x28, RZ ;  /* 0x00000028000a7810 */ /* 0x000fe40007ffe0ff */
[----:B------:R-:W-:-:S02]  /*99d0*/  ISETP.GE.AND P3, PT, R5, c[0x0][0x3c8], PT ;  /* 0x0000f20005007a0c */ /* 0x000fc40003f66270 */
[----:B------:R-:W-:Y:S02]  /*99e0*/  ISETP.GE.AND P2, PT, R4, c[0x0][0x3c8], PT ;  /* 0x0000f20004007a0c */ /* 0x000fe40003f46270 */
[----:B------:R-:W-:Y:S01]  /*99f0*/  ISETP.GE.AND P1, PT, R7, c[0x0][0x3c8], PT ;  /* 0x0000f20007007a0c */ /* 0x000fe20003f26270 */
[----:B---34-:R-:W-:Y:S01]  /*9a00*/  @!P5 IMAD.WIDE R8, R0, 0x4, R2 ;  /* 0x000000040008d825 */ /* 0x018fe200078e0202 */
[----:B------:R-:W-:-:S03]  /*9a10*/  ISETP.GE.AND P0, PT, R10, c[0x0][0x3c8], PT ;  /* 0x0000f2000a007a0c */ /* 0x000fc60003f06270 */
[----:B------:R-:W-:Y:S01]  /*9a20*/  @!P4 LEA.HI R6, R6, R6, RZ, 0x1 ;  /* 0x000000060606c211 */ /* 0x000fe200078f08ff */
[----:B------:R3:W-:Y:S03]  /*9a30*/  @!P5 ST.E.64 [R8.64], R140 ;  /* 0x0000008c0800d985 */ /* 0x0007e6000c101b06 */
[----:B------:R-:W-:Y:S02]  /*9a40*/  @!P3 LEA.HI R5, R5, R5, RZ, 0x1 ;  /* 0x000000050505b211 */ /* 0x000fe400078f08ff */
[----:B------:R-:W-:Y:S02]  /*9a50*/  @!P2 LEA.HI R4, R4, R4, RZ, 0x1 ;  /* 0x000000040404a211 */ /* 0x000fe400078f08ff */
[----:B------:R-:W-:Y:S02]  /*9a60*/  @!P4 LOP3.LUT R6, R6, 0xfffffffe, RZ, 0xc0, !PT ;  /* 0xfffffffe0606c812 */ /* 0x000fe400078ec0ff */
[----:B------:R-:W-:-:S02]  /*9a70*/  @!P1 LEA.HI R7, R7, R7, RZ, 0x1 ;  /* 0x0000000707079211 */ /* 0x000fc400078f08ff */
[----:B------:R-:W-:Y:S02]  /*9a80*/  @!P0 LEA.HI R10, R10, R10, RZ, 0x1 ;  /* 0x0000000a0a0a8211 */ /* 0x000fe400078f08ff */
[----:B------:R-:W-:Y:S02]  /*9a90*/  @!P2 LOP3.LUT R11, R4, 0xfffffffe, RZ, 0xc0, !PT ;  /* 0xfffffffe040ba812 */ /* 0x000fe400078ec0ff */
[----:B------:R-:W-:Y:S02]  /*9aa0*/  @!P1 LOP3.LUT R7, R7, 0xfffffffe, RZ, 0xc0, !PT ;  /* 0xfffffffe07079812 */ /* 0x000fe400078ec0ff */
[----:B------:R-:W-:Y:S01]  /*9ab0*/  @!P0 LOP3.LUT R12, R10, 0xfffffffe, RZ, 0xc0, !PT ;  /* 0xfffffffe0a0c8812 */ /* 0x000fe200078ec0ff */
[----:B------:R-:W-:Y:S01]  /*9ac0*/  @!P2 IMAD.WIDE R10, R11, 0x4, R2 ;  /* 0x000000040b0aa825 */ /* 0x000fe200078e0202 */
[----:B---3--:R-:W-:-:S03]  /*9ad0*/  @!P3 LOP3.LUT R8, R5, 0xfffffffe, RZ, 0xc0, !PT ;  /* 0xfffffffe0508b812 */ /* 0x008fc600078ec0ff */
[----:B------:R-:W-:-:S04]  /*9ae0*/  @!P4 IMAD.WIDE R4, R6, 0x4, R2 ;  /* 0x000000040604c825 */ /* 0x000fc800078e0202 */
[--C-:B------:R-:W-:Y:S01]  /*9af0*/  @!P3 IMAD.WIDE R8, R8, 0x4, R2.reuse ;  /* 0x000000040808b825 */ /* 0x100fe200078e0202 */
[----:B------:R3:W-:Y:S03]  /*9b00*/  @!P4 ST.E.64 [R4.64], R148 ;  /* 0x000000940400c985 */ /* 0x0007e6000c101b06 */
[--C-:B------:R-:W-:Y:S01]  /*9b10*/  @!P1 IMAD.WIDE R6, R7, 0x4, R2.reuse ;  /* 0x0000000407069825 */ /* 0x100fe200078e0202 */
[----:B------:R4:W-:Y:S04]  /*9b20*/  @!P3 ST.E.64 [R8.64], R72 ;  /* 0x000000480800b985 */ /* 0x0009e8000c101b06 */
[----:B------:R-:W-:Y:S04]  /*9b30*/  @!P2 ST.E.64 [R10.64], R76 ;  /* 0x0000004c0a00a985 */ /* 0x000fe8000c101b06 */
[----:B------:R1:W-:Y:S01]  /*9b40*/  @!P1 ST.E.64 [R6.64], R88 ;  /* 0x0000005806009985 */ /* 0x0003e2000c101b06 */
[----:B---3--:R-:W-:Y:S01]  /*9b50*/  @!P0 IMAD.WIDE R4, R12, 0x4, R2 ;  /* 0x000000040c048825 */ /* 0x008fe200078e0202 */
[----:B----4-:R-:W-:-:S04]  /*9b60*/  IADD3 R9, R0, 0x30, RZ ;  /* 0x0000003000097810 */ /* 0x010fc80007ffe0ff */
[----:B------:R3:W-:Y:S01]  /*9b70*/  @!P0 ST.E.64 [R4.64], R156 ;  /* 0x0000009c04008985 */ /* 0x0007e2000c101b06 */
[----:B------:R-:W-:Y:S02]  /*9b80*/  IADD3 R8, R0, 0x38, RZ ;  /* 0x0000003800087810 */ /* 0x000fe40007ffe0ff */
[----:B------:R-:W-:Y:S02]  /*9b90*/  ISETP.GE.AND P5, PT, R9, c[0x0][0x3c8], PT ;  /* 0x0000f20009007a0c */ /* 0x000fe40003fa6270 */
[----:B------:R-:W-:Y:S02]  /*9ba0*/  ISETP.GE.AND P4, PT, R8, c[0x0][0x3c8], PT ;  /* 0x0000f20008007a0c */ /* 0x000fe40003f86270 */
[C---:B-1----:R-:W-:Y:S02]  /*9bb0*/  IADD3 R7, R0.reuse, 0x40, RZ ;  /* 0x0000004000077810 */ /* 0x042fe40007ffe0ff */
[----:B------:R-:W-:Y:S02]  /*9bc0*/  IADD3 R6, R0, 0x48, RZ ;  /* 0x0000004800067810 */ /* 0x000fe40007ffe0ff */
[----:B------:R-:W-:-:S02]  /*9bd0*/  ISETP.GE.AND P3, PT, R7, c[0x0][0x3c8], PT ;  /* 0x0000f20007007a0c */ /* 0x000fc40003f66270 */
[----:B------:R-:W-:-:S03]  /*9be0*/  ISETP.GE.AND P2, PT, R6, c[0x0][0x3c8], PT ;  /* 0x0000f20006007a0c */ /* 0x000fc60003f46270 */
[----:B------:R-:W-:Y:S02]  /*9bf0*/  @!P5 LEA.HI R9, R9, R9, RZ, 0x1 ;  /* 0x000000090909d211 */ /* 0x000fe400078f08ff */
[----:B------:R-:W-:-:S04]  /*9c00*/  @!P4 LEA.HI R10, R8, R8, RZ, 0x1 ;  /* 0x00000008080ac211 */ /* 0x000fc800078f08ff */
[----:B------:R-:W-:Y:S02]  /*9c10*/  @!P4 LOP3.LUT R10, R10, 0xfffffffe, RZ, 0xc0, !PT ;  /* 0xfffffffe0a0ac812 */ /* 0x000fe400078ec0ff */
[----:B------:R-:W-:Y:S02]  /*9c20*/  @!P3 LEA.HI R8, R7, R7, RZ, 0x1 ;  /* 0x000000070708b211 */ /* 0x000fe400078f08ff */
[----:B------:R-:W-:Y:S01]  /*9c30*/  @!P2 LEA.HI R7, R6, R6, RZ, 0x1 ;  /* 0x000000060607a211 */ /* 0x000fe200078f08ff */
[----:B------:R-:W-:Y:S01]  /*9c40*/  @!P4 IMAD.WIDE R10, R10, 0x4, R2 ;  /* 0x000000040a0ac825 */ /* 0x000fe200078e0202 */
[----:B------:R-:W-:Y:S02]  /*9c50*/  @!P3 LOP3.LUT R8, R8, 0xfffffffe, RZ, 0xc0, !PT ;  /* 0xfffffffe0808b812 */ /* 0x000fe400078ec0ff */
[C---:B---3--:R-:W-:Y:S02]  /*9c60*/  IADD3 R5, R0.reuse, 0x50, RZ ;  /* 0x0000005000057810 */ /* 0x048fe40007ffe0ff */
[----:B------:R-:W-:-:S02]  /*9c70*/  IADD3 R4, R0, 0x58, RZ ;  /* 0x0000005800047810 */ /* 0x000fc40007ffe0ff */
[----:B------:R-:W-:Y:S02]  /*9c80*/  ISETP.GE.AND P1, PT, R5, c[0x0][0x3c8], PT ;  /* 0x0000f20005007a0c */ /* 0x000fe40003f26270 */
[----:B------:R-:W-:Y:S02]  /*9c90*/  ISETP.GE.AND P0, PT, R4, c[0x0][0x3c8], PT ;  /* 0x0000f20004007a0c */ /* 0x000fe40003f06270 */
[----:B------:R-:W-:-:S09]  /*9ca0*/  @!P2 LOP3.LUT R7, R7, 0xfffffffe, RZ, 0xc0, !PT ;  /* 0xfffffffe0707a812 */ /* 0x000fd200078ec0ff */
[----:B------:R-:W-:Y:S02]  /*9cb0*/  @!P1 LEA.HI R6, R5, R5, RZ, 0x1 ;  /* 0x0000000505069211 */ /* 0x000fe400078f08ff */
[----:B------:R-:W-:Y:S01]  /*9cc0*/  @!P5 LOP3.LUT R5, R9, 0xfffffffe, RZ, 0xc0, !PT ;  /* 0xfffffffe0905d812 */ /* 0x000fe200078ec0ff */
[--C-:B------:R-:W-:Y:S01]  /*9cd0*/  @!P3 IMAD.WIDE R8, R8, 0x4, R2.reuse ;  /* 0x000000040808b825 */ /* 0x100fe200078e0202 */
[----:B------:R-:W-:Y:S02]  /*9ce0*/  @!P0 LEA.HI R4, R4, R4, RZ, 0x1 ;  /* 0x0000000404048211 */ /* 0x000fe400078f08ff */
[----:B------:R-:W-:Y:S01]  /*9cf0*/  @!P1 LOP3.LUT R14, R6, 0xfffffffe, RZ, 0xc0, !PT ;  /* 0xfffffffe060e9812 */ /* 0x000fe200078ec0ff */
[----:B------:R-:W-:Y:S01]  /*9d00*/  @!P5 IMAD.WIDE R12, R5, 0x4, R2 ;  /* 0x00000004050cd825 */ /* 0x000fe200078e0202 */
[----:B------:R-:W-:-:S03]  /*9d10*/  @!P0 LOP3.LUT R15, R4, 0xfffffffe, RZ, 0xc0, !PT ;  /* 0xfffffffe040f8812 */ /* 0x000fc600078ec0ff */
[--C-:B------:R-:W-:Y:S01]  /*9d20*/  @!P2 IMAD.WIDE R6, R7, 0x4, R2.reuse ;  /* 0x000000040706a825 */ /* 0x100fe200078e0202 */
[----:B------:R1:W-:Y:S03]  /*9d30*/  @!P5 ST.E.64 [R12.64], R100 ;  /* 0x000000640c00d985 */ /* 0x0003e6000c101b06 */
[--C-:B------:R-:W-:Y:S01]  /*9d40*/  @!P1 IMAD.WIDE R4, R14, 0x4, R2.reuse ;  /* 0x000000040e049825 */ /* 0x100fe200078e0202 */
[----:B------:R1:W-:Y:S03]  /*9d50*/  @!P4 ST.E.64 [R10.64], R160 ;  /* 0x000000a00a00c985 */ /* 0x0003e6000c101b06 */
[----:B------:R-:W-:Y:S01]  /*9d60*/  @!P0 IMAD.WIDE R2, R15, 0x4, R2 ;  /* 0x000000040f028825 */ /* 0x000fe200078e0202 */
[----:B------:R1:W-:Y:S04]  /*9d70*/  @!P3 ST.E.64 [R8.64], R112 ;  /* 0x000000700800b985 */ /* 0x0003e8000c101b06 */
[----:B------:R1:W-:Y:S04]  /*9d80*/  @!P2 ST.E.64 [R6.64], R164 ;  /* 0x000000a40600a985 */ /* 0x0003e8000c101b06 */
[----:B------:R1:W-:Y:S04]  /*9d90*/  @!P1 ST.E.64 [R4.64], R124 ;  /* 0x0000007c04009985 */ /* 0x0003e8000c101b06 */
[----:B------:R1:W-:Y:S02]  /*9da0*/  @!P0 ST.E.64 [R2.64], R128 ;  /* 0x0000008002008985 */ /* 0x0003e4000c101b06 */
.L_x_21:
[----:B------:R-:W-:Y:S05]  /*9db0*/  BSYNC B0 ;  /* 0x0000000000007941 */ /* 0x000fea0003800000 */
.L_x_20:
[----:B-1-3--:R1:W3:Y:S04]  /*9dc0*/  SHFL.IDX PT, R3, R22, 0x3, 0x1c1f ;  /* 0x007c1f0016037f89 */ /* 0x00a2e800000e0000 */
[----:B----4-:R1:W4:Y:S01]  /*9dd0*/  SHFL.IDX PT, R2, R23, 0x3, 0x1c1f ;  /* 0x007c1f0017027f89 */ /* 0x01032200000e0000 */
[----:B------:R-:W-:Y:S05]  /*9de0*/  @P6 EXIT ;  /* 0x000000000000694d */ /* 0x000fea0003800000 */
[C---:B------:R-:W-:Y:S02]  /*9df0*/  IADD3 R6, R0.reuse, 0x8, RZ ;  /* 0x0000000800067810 */ /* 0x040fe40007ffe0ff */
[----:B------:R-:W-:-:S02]  /*9e00*/  IADD3 R5, R0, 0x10, RZ ;  /* 0x0000001000057810 */ /* 0x000fc40007ffe0ff */
[----:B------:R-:W-:Y:S02]  /*9e10*/  IADD3 R4, R0, 0x18, RZ ;  /* 0x0000001800047810 */ /* 0x000fe40007ffe0ff */
[----:B------:R-:W-:Y:S02]  /*9e20*/  ISETP.GE.AND P2, PT, R6, c[0x0][0x3c8], PT ;  /* 0x0000f20006007a0c */ /* 0x000fe40003f46270 */
[----:B------:R-:W-:Y:S02]  /*9e30*/  ISETP.GE.AND P1, PT, R5, c[0x0][0x3c8], PT ;  /* 0x0000f20005007a0c */ /* 0x000fe40003f26270 */
[----:B------:R-:W-:Y:S02]  /*9e40*/  ISETP.GE.AND P0, PT, R4, c[0x0][0x3c8], PT ;  /* 0x0000f20004007a0c */ /* 0x000fe40003f06270 */
[C---:B------:R-:W-:Y:S02]  /*9e50*/  ISETP.GE.AND P3, PT, R0.reuse, c[0x0][0x3c8], PT ;  /* 0x0000f20000007a0c */ /* 0x040fe40003f66270 */
[----:B------:R-:W-:-:S02]  /*9e60*/  IADD3 R13, R0, 0x20, RZ ;  /* 0x00000020000d7810 */ /* 0x000fc40007ffe0ff */
[----:B------:R-:W-:Y:S02]  /*9e70*/  IADD3 R14, R0, 0x28, RZ ;  /* 0x00000028000e7810 */ /* 0x000fe40007ffe0ff */
[----:B------:R-:W-:Y:S02]  /*9e80*/  ISETP.GE.AND P6, PT, R13, c[0x0][0x3c8], PT ;  /* 0x0000f2000d007a0c */ /* 0x000fe40003fc6270 */
[----:B------:R-:W-:Y:S02]  /*9e90*/  @!P2 LEA.HI R8, R6, R6, RZ, 0x1 ;  /* 0x000000060608a211 */ /* 0x000fe400078f08ff */
[----:B------:R-:W-:Y:S02]  /*9ea0*/  @!P1 LEA.HI R5, R5, R5, RZ, 0x1 ;  /* 0x0000000505059211 */ /* 0x000fe400078f08ff */
[----:B------:R-:W-:Y:S01]  /*9eb0*/  @!P0 LEA.HI R4, R4, R4, RZ, 0x1 ;  /* 0x0000000404048211 */ /* 0x000fe200078f08ff */
[----:B---34-:R-:W-:Y:S01]  /*9ec0*/  @!P3 IMAD.WIDE R10, R0, 0x4, R2 ;  /* 0x00000004000ab825 */ /* 0x018fe200078e0202 */
[----:B------:R-:W-:-:S02]  /*9ed0*/  @!P2 LOP3.LUT R8, R8, 0xfffffffe, RZ, 0xc0, !PT ;  /* 0xfffffffe0808a812 */ /* 0x000fc400078ec0ff */
[----:B------:R-:W-:Y:S02]  /*9ee0*/  @!P1 LOP3.LUT R5, R5, 0xfffffffe, RZ, 0xc0, !PT ;  /* 0xfffffffe05059812 */ /* 0x000fe400078ec0ff */
[----:B------:R-:W-:Y:S01]  /*9ef0*/  ISETP.GE.AND P5, PT, R14, c[0x0][0x3c8], PT ;  /* 0x0000f2000e007a0c */ /* 0x000fe20003fa6270 */
[--C-:B------:R-:W-:Y:S01]  /*9f00*/  @!P2 IMAD.WIDE R8, R8, 0x4, R2.reuse ;  /* 0x000000040808a825 */ /* 0x100fe200078e0202 */
[----:B------:R-:W-:Y:S01]  /*9f10*/  @!P0 LOP3.LUT R4, R4, 0xfffffffe, RZ, 0xc0, !PT ;  /* 0xfffffffe04048812 */ /* 0x000fe200078ec0ff */
[----:B------:R3:W-:Y:S01]  /*9f20*/  @!P3 ST.E.64 [R10.64], R142 ;  /* 0x0000008e0a00b985 */ /* 0x0007e2000c101b06 */
[----:B------:R-:W-:Y:S01]  /*9f30*/  IADD3 R12, R0, 0x50, RZ ;  /* 0x00000050000c7810 */ /* 0x000fe20007ffe0ff */
[--C-:B------:R-:W-:Y:S02]  /*9f40*/  @!P1 IMAD.WIDE R6, R5, 0x4, R2.reuse ;  /* 0x0000000405069825 */ /* 0x100fe400078e0202 */
[----:B------:R4:W-:Y:S02]  /*9f50*/  @!P2 ST.E.64 [R8.64], R150 ;  /* 0x000000960800a985 */ /* 0x0009e4000c101b06 */
[----:B------:R-:W-:-:S02]  /*9f60*/  @!P0 IMAD.WIDE R4, R4, 0x4, R2 ;  /* 0x0000000404048825 */ /* 0x000fc400078e0202 */
[----:B------:R-:W-:Y:S04]  /*9f70*/  @!P1 ST.E.64 [R6.64], R74 ;  /* 0x0000004a06009985 */ /* 0x000fe8000c101b06 */
[----:B------:R1:W-:Y:S01]  /*9f80*/  @!P0 ST.E.64 [R4.64], R78 ;  /* 0x0000004e04008985 */ /* 0x0003e2000c101b06 */
[----:B------:R-:W-:Y:S02]  /*9f90*/  ISETP.GE.AND P0, PT, R12, c[0x0][0x3c8], PT ;  /* 0x0000f2000c007a0c */ /* 0x000fe40003f06270 */
[C---:B---3--:R-:W-:Y:S02]  /*9fa0*/  IADD3 R10, R0.reuse, 0x40, RZ ;  /* 0x00000040000a7810 */ /* 0x048fe40007ffe0ff */
[C---:B------:R-:W-:Y:S02]  /*9fb0*/  IADD3 R11, R0.reuse, 0x48, RZ ;  /* 0x00000048000b7810 */ /* 0x040fe40007ffe0ff */
[----:B----4-:R-:W-:-:S02]  /*9fc0*/  IADD3 R8, R0, 0x30, RZ ;  /* 0x0000003000087810 */ /* 0x010fc40007ffe0ff */
[----:B------:R-:W-:Y:S02]  /*9fd0*/  IADD3 R9, R0, 0x38, RZ ;  /* 0x0000003800097810 */ /* 0x000fe40007ffe0ff */
[----:B------:R-:W-:Y:S02]  /*9fe0*/  ISETP.GE.AND P4, PT, R8, c[0x0][0x3c8], PT ;  /* 0x0000f20008007a0c */ /* 0x000fe40003f86270 */
[----:B------:R-:W-:Y:S02]  /*9ff0*/  ISETP.GE.AND P3, PT, R9, c[0x0][0x3c8], PT ;  /* 0x0000f20009007a0c */ /* 0x000fe40003f66270 */
[----:B-1----:R-:W-:Y:S02]  /*a000*/  @!P6 LEA.HI R4, R13, R13, RZ, 0x1 ;  /* 0x0000000d0d04e211 */ /* 0x002fe400078f08ff */
[----:B------:R-:W-:Y:S02]  /*a010*/  @!P5 LEA.HI R5, R14, R14, RZ, 0x1 ;  /* 0x0000000e0e05d211 */ /* 0x000fe400078f08ff */
[----:B------:R-:W-:-:S02]  /*a020*/  @!P6 LOP3.LUT R4, R4, 0xfffffffe, RZ, 0xc0, !PT ;  /* 0xfffffffe0404e812 */ /* 0x000fc400078ec0ff */
[----:B------:R-:W-:Y:S02]  /*a030*/  ISETP.GE.AND P2, PT, R10, c[0x0][0x3c8], PT ;  /* 0x0000f2000a007a0c */ /* 0x000fe40003f46270 */
[----:B------:R-:W-:Y:S01]  /*a040*/  @!P5 LOP3.LUT R5, R5, 0xfffffffe, RZ, 0xc0, !PT ;  /* 0xfffffffe0505d812 */ /* 0x000fe200078ec0ff */
[--C-:B------:R-:W-:Y:S01]  /*a050*/  @!P6 IMAD.WIDE R6, R4, 0x4, R2.reuse ;  /* 0x000000040406e825 */ /* 0x100fe200078e0202 */
[----:B------:R-:W-:Y:S02]  /*a060*/  ISETP.GE.AND P1, PT, R11, c[0x0][0x3c8], PT ;  /* 0x0000f2000b007a0c */ /* 0x000fe40003f26270 */
[----:B------:R-:W-:Y:S01]  /*a070*/  IADD3 R0, R0, 0x58, RZ ;  /* 0x0000005800007810 */ /* 0x000fe20007ffe0ff */
[----:B------:R-:W-:Y:S01]  /*a080*/  @!P5 IMAD.WIDE R4, R5, 0x4, R2 ;  /* 0x000000040504d825 */ /* 0x000fe200078e0202 */
[----:B------:R1:W-:Y:S04]  /*a090*/  @!P6 ST.E.64 [R6.64], R90 ;  /* 0x0000005a0600e985 */ /* 0x0003e8000c101b06 */
[----:B------:R3:W-:Y:S01]  /*a0a0*/  @!P5 ST.E.64 [R4.64], R158 ;  /* 0x0000009e0400d985 */ /* 0x0007e2000c101b06 */
[----:B-1----:R-:W-:-:S04]  /*a0b0*/  @!P2 LEA.HI R7, R10, R10, RZ, 0x1 ;  /* 0x0000000a0a07a211 */ /* 0x002fc800078f08ff */
[----:B------:R-:W-:Y:S02]  /*a0c0*/  @!P1 LEA.HI R6, R11, R11, RZ, 0x1 ;  /* 0x0000000b0b069211 */ /* 0x000fe400078f08ff */
[----:B---3--:R-:W-:Y:S02]  /*a0d0*/  @!P4 LEA.HI R4, R8, R8, RZ, 0x1 ;  /* 0x000000080804c211 */ /* 0x008fe400078f08ff */
[----:B------:R-:W-:Y:S02]  /*a0e0*/  @!P3 LEA.HI R8, R9, R9, RZ, 0x1 ;  /* 0x000000090908b211 */ /* 0x000fe400078f08ff */
[----:B------:R-:W-:Y:S02]  /*a0f0*/  @!P0 LEA.HI R5, R12, R12, RZ, 0x1 ;  /* 0x0000000c0c058211 */ /* 0x000fe400078f08ff */
[----:B------:R-:W-:Y:S02]  /*a100*/  @!P4 LOP3.LUT R4, R4, 0xfffffffe, RZ, 0xc0, !PT ;  /* 0xfffffffe0404c812 */ /* 0x000fe400078ec0ff */
[----:B------:R-:W-:-:S02]  /*a110*/  @!P3 LOP3.LUT R8, R8, 0xfffffffe, RZ, 0xc0, !PT ;  /* 0xfffffffe0808b812 */ /* 0x000fc400078ec0ff */
[----:B------:R-:W-:Y:S01]  /*a120*/  @!P2 LOP3.LUT R7, R7, 0xfffffffe, RZ, 0xc0, !PT ;  /* 0xfffffffe0707a812 */ /* 0x000fe200078ec0ff */
[--C-:B------:R-:W-:Y:S01]  /*a130*/  @!P4 IMAD.WIDE R12, R4, 0x4, R2.reuse ;  /* 0x00000004040cc825 */ /* 0x100fe200078e0202 */
[----:B------:R-:W-:Y:S02]  /*a140*/  @!P1 LOP3.LUT R6, R6, 0xfffffffe, RZ, 0xc0, !PT ;  /* 0xfffffffe06069812 */ /* 0x000fe400078ec0ff */
[----:B------:R-:W-:Y:S01]  /*a150*/  @!P0 LOP3.LUT R5, R5, 0xfffffffe, RZ, 0xc0, !PT ;  /* 0xfffffffe05058812 */ /* 0x000fe200078ec0ff */
[--C-:B------:R-:W-:Y:S01]  /*a160*/  @!P3 IMAD.WIDE R10, R8, 0x4, R2.reuse ;  /* 0x00000004080ab825 */ /* 0x100fe200078e0202 */
[----:B------:R1:W-:Y:S03]  /*a170*/  @!P4 ST.E.64 [R12.64], R102 ;  /* 0x000000660c00c985 */ /* 0x0003e6000c101b06 */
[--C-:B------:R-:W-:Y:S01]  /*a180*/  @!P2 IMAD.WIDE R8, R7, 0x4, R2.reuse ;  /* 0x000000040708a825 */ /* 0x100fe200078e0202 */
[----:B------:R1:W-:Y:S03]  /*a190*/  @!P3 ST.E.64 [R10.64], R162 ;  /* 0x000000a20a00b985 */ /* 0x0003e6000c101b06 */
[--C-:B------:R-:W-:Y:S01]  /*a1a0*/  @!P1 IMAD.WIDE R6, R6, 0x4, R2.reuse ;  /* 0x0000000406069825 */ /* 0x100fe200078e0202 */
[----:B------:R1:W-:Y:S03]  /*a1b0*/  @!P2 ST.E.64 [R8.64], R114 ;  /* 0x000000720800a985 */ /* 0x0003e6000c101b06 */
[----:B------:R-:W-:Y:S01]  /*a1c0*/  @!P0 IMAD.WIDE R4, R5, 0x4, R2 ;  /* 0x0000000405048825 */ /* 0x000fe200078e0202 */
[----:B------:R1:W-:Y:S04]  /*a1d0*/  @!P1 ST.E.64 [R6.64], R166 ;  /* 0x000000a606009985 */ /* 0x0003e8000c101b06 */
[----:B------:R1:W-:Y:S01]  /*a1e0*/  @!P0 ST.E.64 [R4.64], R126 ;  /* 0x0000007e04008985 */ /* 0x0003e2000c101b06 */
[----:B------:R-:W-:-:S13]  /*a1f0*/  ISETP.GE.AND P0, PT, R0, c[0x0][0x3c8], PT ;  /* 0x0000f20000007a0c */ /* 0x000fda0003f06270 */
[----:B------:R-:W-:Y:S05]  /*a200*/  @P0 EXIT ;  /* 0x000000000000094d */ /* 0x000fea0003800000 */
[----:B------:R-:W-:-:S04]  /*a210*/  LEA.HI R0, R0, R0, RZ, 0x1 ;  /* 0x0000000000007211 */ /* 0x000fc800078f08ff */
[----:B------:R-:W-:-:S05]  /*a220*/  LOP3.LUT R0, R0, 0xfffffffe, RZ, 0xc0, !PT ;  /* 0xfffffffe00007812 */ /* 0x000fca00078ec0ff */
[----:B------:R-:W-:-:S05]  /*a230*/  IMAD.WIDE R2, R0, 0x4, R2 ;  /* 0x0000000400027825 */ /* 0x000fca00078e0202 */
[----:B------:R-:W-:Y:S01]  /*a240*/  ST.E.64 [R2.64], R130 ;  /* 0x0000008202007985 */ /* 0x000fe2000c101b06 */
[----:B------:R-:W-:Y:S05]  /*a250*/  EXIT ;  /* 0x000000000000794d */ /* 0x000fea0003800000 */
.L_x_15:
[----:B------:R-:W1:Y:S02]  /*a260*/  S2R R0, SR_TID.X ;  /* 0x0000000000007919 */ /* 0x000e640000002100 */
[----:B-1----:R-:W-:-:S13]  /*a270*/  ISETP.GT.AND P0, PT, R0, 0x7f, PT ;  /* 0x0000007f0000780c */ /* 0x002fda0003f04270 */
[----:B------:R-:W-:Y:S05]  /*a280*/  @P0 EXIT ;  /* 0x000000000000094d */ /* 0x000fea0003800000 */
[----:B------:R-:W1:Y:S01]  /*a290*/  S2R R8, SR_CTAID.X ;  /* 0x0000000000087919 */ /* 0x000e620000002500 */
[----:B------:R-:W-:-:S05]  /*a2a0*/  MOV R3, c[0x0][0x4e8] ;  /* 0x00013a0000037a02 */ /* 0x000fca0000000f00 */
[----:B------:R-:W-:Y:S01]  /*a2b0*/  IMAD R2, R3, c[0x0][0x388], RZ ;  /* 0x0000e20003027a24 */ /* 0x000fe200078e02ff */
[----:B-1----:R-:W-:-:S04]  /*a2c0*/  LEA R8, R8, R0, 0x7 ;  /* 0x0000000008087211 */ /* 0x002fc800078e38ff */
[----:B------:R-:W-:-:S13]  /*a2d0*/  ISETP.GE.AND P0, PT, R8, R2, PT ;  /* 0x000000020800720c */ /* 0x000fda0003f06270 */
[----:B------:R-:W-:Y:S05]  /*a2e0*/  @P0 EXIT ;  /* 0x000000000000094d */ /* 0x000fea0003800000 */
[----:B------:R-:W1:Y:S01]  /*a2f0*/  S2R R9, SR_CTAID.Z ;  /* 0x0000000000097919 */ /* 0x000e620000002700 */
[----:B------:R-:W-:Y:S02]  /*a300*/  SHF.R.S32.HI R0, RZ, 0x1f, R251 ;  /* 0x0000001fff007819 */ /* 0x000fe400000114fb */
[----:B------:R-:W-:Y:S01]  /*a310*/  ISETP.NE.AND P0, PT, R3, 0x1, PT ;  /* 0x000000010300780c */ /* 0x000fe20003f05270 */
[----:B------:R-:W2:Y:S01]  /*a320*/  S2R R10, SR_CTAID.Y ;  /* 0x00000000000a7919 */ /* 0x000ea20000002600 */
[C---:B------:R-:W-:Y:S01]  /*a330*/  IMAD.WIDE.U32 R2, R251.reuse, c[0x0][0x4d0], RZ ;  /* 0x00013400fb027a25 */ /* 0x040fe200078e00ff */
[----:B------:R-:W-:Y:S02]  /*a340*/  IADD3 R5, -R251, RZ, RZ ;  /* 0x000000fffb057210 */ /* 0x000fe40007ffe1ff */
[----:B------:R-:W-:Y:S01]  /*a350*/  MOV R4, R8 ;  /* 0x0000000800047202 */ /* 0x000fe20000000f00 */
[----:B------:R-:W-:-:S04]  /*a360*/  IMAD R0, R0, c[0x0][0x4d0], RZ ;  /* 0x0001340000007a24 */ /* 0x000fc800078e02ff */
[----:B------:R-:W-:-:S03]  /*a370*/  IMAD R0, R251, c[0x0][0x4d4], R0 ;  /* 0x00013500fb007a24 */ /* 0x000fc600078e0200 */
[----:B------:R-:W-:Y:S02]  /*a380*/  @P0 IMAD.HI.U32 R6, R8, c[0x0][0x4ec], RZ ;  /* 0x00013b0008060a27 */ /* 0x000fe400078e00ff */
[----:B------:R-:W-:-:S03]  /*a390*/  IADD3 R3, R3, R0, RZ ;  /* 0x0000000003037210 */ /* 0x000fc60007ffe0ff */
[----:B------:R-:W-:Y:S02]  /*a3a0*/  @P0 SHF.R.U32.HI R4, RZ, c[0x0][0x4f0], R6 ;  /* 0x00013c00ff040a19 */ /* 0x000fe40000011606 */
[----:B-1----:R-:W-:Y:S01]  /*a3b0*/  SHF.R.S32.HI R7, RZ, 0x1f, R9 ;  /* 0x0000001fff077819 */ /* 0x002fe20000011409 */
[----:B------:R-:W-:-:S04]  /*a3c0*/  IMAD.WIDE.U32 R2, R9, c[0x0][0x4d8], R2 ;  /* 0x0001360009027a25 */ /* 0x000fc800078e0002 */
[----:B------:R-:W-:Y:S02]  /*a3d0*/  IMAD R0, R7, c[0x0][0x4d8], RZ ;  /* 0x0001360007007a24 */ /* 0x000fe400078e02ff */
[----:B--2---:R-:W-:Y:S01]  /*a3e0*/  IMAD R7, R5, c[0x0][0x550], R10 ;  /* 0x0001540005077a24 */ /* 0x004fe200078e020a */
[----:B------:R-:W-:Y:S01]  /*a3f0*/  IADD3 R5, -R4, RZ, RZ ;  /* 0x000000ff04057210 */ /* 0x000fe20007ffe1ff */
[----:B------:R-:W-:-:S03]  /*a400*/  IMAD R0, R9, c[0x0][0x4dc], R0 ;  /* 0x0001370009007a24 */ /* 0x000fc600078e0200 */
[----:B------:R-:W-:Y:S01]  /*a410*/  SHF.R.S32.HI R6, RZ, 0x1f, R7 ;  /* 0x0000001fff067819 */ /* 0x000fe20000011407 */
[----:B------:R-:W-:Y:S01]  /*a420*/  IMAD R5, R5, c[0x0][0x4e8], R8 ;  /* 0x00013a0005057a24 */ /* 0x000fe200078e0208 */
[----:B------:R-:W-:-:S03]  /*a430*/  IADD3 R3, R0, R3, RZ ;  /* 0x0000000300037210 */ /* 0x000fc60007ffe0ff */
[----:B------:R-:W-:Y:S01]  /*a440*/  IMAD R6, R6, c[0x0][0x4e0], RZ ;  /* 0x0001380006067a24 */ /* 0x000fe200078e02ff */
[----:B------:R-:W-:Y:S01]  /*a450*/  SHF.R.S32.HI R0, RZ, 0x1f, R5 ;  /* 0x0000001fff007819 */ /* 0x000fe20000011405 */
[----:B------:R-:W-:-:S04]  /*a460*/  IMAD.WIDE.U32 R2, R7, c[0x0][0x4e0], R2 ;  /* 0x0001380007027a25 */ /* 0x000fc800078e0002 */
[----:B------:R-:W-:Y:S01]  /*a470*/  IMAD R7, R7, c[0x0][0x4e4], R6 ;  /* 0x0001390007077a24 */ /* 0x000fe200078e0206 */
[----:B------:R-:W-:Y:S01]  /*a480*/  SHF.R.S32.HI R6, RZ, 0x1f, R4 ;  /* 0x0000001fff067819 */ /* 0x000fe20000011404 */
[----:B------:R-:W-:Y:S01]  /*a490*/  IMAD R0, R0, c[0x0][0x4c8], RZ ;  /* 0x0001320000007a24 */ /* 0x000fe200078e02ff */
[----:B------:R-:W-:-:S03]  /*a4a0*/  IADD3 R2, P0, R4, R2, RZ ;  /* 0x0000000204027210 */ /* 0x000fc60007f1e0ff */
[----:B------:R-:W-:Y:S01]  /*a4b0*/  IMAD R0, R5, c[0x0][0x4cc], R0 ;  /* 0x0001330005007a24 */ /* 0x000fe200078e0200 */
[----:B------:R-:W-:-:S05]  /*a4c0*/  IADD3.X R3, R6, R3, R7, P0, !PT ;  /* 0x0000000306037210 */ /* 0x000fca00007fe407 */
[----:B------:R-:W-:-:S05]  /*a4d0*/  IMAD.WIDE.U32 R2, R5, c[0x0][0x4c8], R2 ;  /* 0x0001320005027a25 */ /* 0x000fca00078e0002 */
[----:B------:R-:W-:Y:S02]  /*a4e0*/  IADD3 R0, R3, R0, RZ ;  /* 0x0000000003007210 */ /* 0x000fe40007ffe0ff */
[----:B------:R-:W-:-:S04]  /*a4f0*/  LEA R4, P0, R2, c[0x0][0x4a8], 0x2 ;  /* 0x00012a0002047a11 */ /* 0x000fc800078010ff */
[----:B------:R-:W-:Y:S02]  /*a500*/  LEA.HI.X R5, R2, c[0x0][0x4ac], R0, 0x2, P0 ;  /* 0x00012b0002057a11 */ /* 0x000fe400000f1400 */
[----:B------:R-:W-:-:S05]  /*a510*/  MOV R0, 0xff800000 ;  /* 0xff80000000007802 */ /* 0x000fca0000000f00 */
[----:B------:R-:W-:Y:S01]  /*a520*/  STG.E [R4.64], R0 ;  /* 0x0000000004007986 */ /* 0x000fe2000c101906 */
[----:B------:R-:W-:Y:S05]  /*a530*/  EXIT ;  /* 0x000000000000794d */ /* 0x000fea0003800000 */
.L_x_22:
[----:B------:R-:W-:-:S00]  /*a540*/  BRA `(.L_x_22) ;  /* 0xfffffff000007947 */ /* 0x000fc0000383ffff */
[----:B------:R-:W-:-:S00]  /*a550*/  NOP ;  /* 0x0000000000007918 */ /* 0x000fc00000000000 */
        /* <DEDUP_REMOVED lines=10> */
.L_x_1814:


//--------------------- .text._ZN7cutlass13device_kernelIN5flash19enable_sm80_to_sm89INS1_16FlashAttnFwdSm80INS1_25CollectiveMainloopFwdSm80ILi4ELi1ELb0EN4cute5tupleIJNS5_1CILi128EEENS7_ILi48EEENS7_ILi96EEEEEELi96ENS_10bfloat16_tEfNS_4arch4Sm80ELb0ELb0ELb0ELb1ELb1ELb0ELb1ELb1EEENS1_21CollectiveEpilogueFwdINS6_IJS8_SA_S9_EEENS6_IJNS7_ILi1EEESI_SI_EEESC_SE_Li128ELb1ELb1ELb1ELb0EEENS1_36VarlenDynamicPersistentTileSchedulerILi128ELi48ELi128ELi128ELb1ELb1ELb0ELb0ELb1ELb1EEEEEEEEEvNT_6ParamsE --------------------------
	.section	.text._ZN7cutlass13device_kernelIN5flash19enable_sm80_to_sm89INS1_16FlashAttnFwdSm80INS1_25CollectiveMainloopFwdSm80ILi4ELi1ELb0EN4cute5tupleIJNS5_1CILi128EEENS7_ILi48EEENS7_ILi96EEEEEELi96ENS_10bfloat16_tEfNS_4arch4Sm80ELb0ELb0ELb0ELb1ELb1ELb0ELb1ELb1EEENS1_21CollectiveEpilogueFwdINS6_IJS8_SA_S9_EEENS6_IJNS7_ILi1EEESI_SI_EEESC_SE_Li128ELb1ELb1ELb1ELb0EEENS1_36VarlenDynamicPersistentTileSchedulerILi128ELi48ELi128ELi128ELb1ELb1ELb0ELb0ELb1ELb1EEEEEEEEEvNT_6ParamsE,"ax",@progbits
	.sectioninfo	@"SHI_REGISTERS=255"
	.align	128
.text._ZN7cutlass13device_kernelIN5flash19enable_sm80_to_sm89INS1_16FlashAttnFwdSm80INS1_25CollectiveMainloopFwdSm80ILi4ELi1ELb0EN4cute5tupleIJNS5_1CILi128EEENS7_ILi48EEENS7_ILi96EEEEEELi96ENS_10bfloat16_tEfNS_4arch4Sm80ELb0ELb0ELb0ELb1ELb1ELb0ELb1ELb1EEENS1_21CollectiveEpilogueFwdINS6_IJS8_SA_S9_EEENS6_IJNS7_ILi1EEESI_SI_EEESC_SE_Li128ELb1ELb1ELb1ELb0EEENS1_36VarlenDynamicPersistentTileSchedulerILi128ELi48ELi128ELi128ELb1ELb1ELb0ELb0ELb1ELb1EEEEEEEEEvNT_6ParamsE:
        .type           _ZN7cutlass13device_kernelIN5flash19enable_sm80_to_sm89INS1_16FlashAttnFwdSm80INS1_25CollectiveMainloopFwdSm80ILi4ELi1ELb0EN4cute5tupleIJNS5_1CILi128EEENS7_ILi48EEENS7_ILi96EEEEEELi96ENS_10bfloat16_tEfNS_4arch4Sm80ELb0ELb0ELb0ELb1ELb1ELb0ELb1ELb1EEENS1_21CollectiveEpilogueFwdINS6_IJS8_SA_S9_EEENS6_IJNS7_ILi1EEESI_SI_EEESC_SE_Li128ELb1ELb1ELb1ELb0EEENS1_36VarlenDynamicPersistentTileSchedulerILi128ELi48ELi128ELi128ELb1ELb1ELb0ELb0ELb1ELb1EEEEEEEEEvNT_6ParamsE,@function
        .size           _ZN7cutlass13device_kernelIN5flash19enable_sm80_to_sm89INS1_16FlashAttnFwdSm80INS1_25CollectiveMainloopFwdSm80ILi4ELi1ELb0EN4cute5tupleIJNS5_1CILi128EEENS7_ILi48EEENS7_ILi96EEEEEELi96ENS_10bfloat16_tEfNS_4arch4Sm80ELb0ELb0ELb0ELb1ELb1ELb0ELb1ELb1EEENS1_21CollectiveEpilogueFwdINS6_IJS8_SA_S9_EEENS6_IJNS7_ILi1EEESI_SI_EEESC_SE_Li128ELb1ELb1ELb1ELb0EEENS1_36VarlenDynamicPersistentTileSchedulerILi128ELi48ELi128ELi128ELb1ELb1ELb0ELb0ELb1ELb1EEEEEEEEEvNT_6ParamsE,(.L_x_1815 - _ZN7cutlass13device_kernelIN5flash19enable_sm80_to_sm89INS1_16FlashAttnFwdSm80INS1_25CollectiveMainloopFwdSm80ILi4ELi1ELb0EN4cute5tupleIJNS5_1CILi128EEENS7_ILi48EEENS7_ILi96EEEEEELi96ENS_10bfloat16_tEfNS_4arch4Sm80ELb0ELb0ELb0ELb1ELb1ELb0ELb1ELb1EEENS1_21CollectiveEpilogueFwdINS6_IJS8_SA_S9_EEENS6_IJNS7_ILi1EEESI_SI_EEESC_SE_Li128ELb1ELb1ELb1ELb0EEENS1_36VarlenDynamicPersistentTileSchedulerILi128ELi48ELi128ELi128ELb1ELb1ELb0ELb0ELb1ELb1EEEEEEEEEvNT_6ParamsE)
        .other          _ZN7cutlass13device_kernelIN5flash19enable_sm80_to_sm89INS1_16FlashAttnFwdSm80INS1_25CollectiveMainloopFwdSm80ILi4ELi1ELb0EN4cute5tupleIJNS5_1CILi128EEENS7_ILi48EEENS7_ILi96EEEEEELi96ENS_10bfloat16_tEfNS_4arch4Sm80ELb0ELb0ELb0ELb1ELb1ELb0ELb1ELb1EEENS1_21CollectiveEpilogueFwdINS6_IJS8_SA_S9_EEENS6_IJNS7_ILi1EEESI_SI_EEESC_SE_Li128ELb1ELb1ELb1ELb0EEENS1_36VarlenDynamicPersistentTileSchedulerILi128ELi48ELi128ELi128ELb1ELb1ELb0ELb0ELb1ELb1EEEEEEEEEvNT_6ParamsE,@"STO_CUDA_ENTRY STV_DEFAULT"
_ZN7cutlass13device_kernelIN5flash19enable_sm80_to_sm89INS1_16FlashAttnFwdSm80INS1_25CollectiveMainloopFwdSm80ILi4ELi1ELb0EN4cute5tupleIJNS5_1CILi128EEENS7_ILi48EEENS7_ILi96EEEEEELi96ENS_10bfloat16_tEfNS_4arch4Sm80ELb0ELb0ELb0ELb1ELb1ELb0ELb1ELb1EEENS1_21CollectiveEpilogueFwdINS6_IJS8_SA_S9_EEENS6_IJNS7_ILi1EEESI_SI_EEESC_SE_Li128ELb1ELb1ELb1ELb0EEENS1_36VarlenDynamicPersistentTileSchedulerILi128ELi48ELi128ELi128ELb1ELb1ELb0ELb0ELb1ELb1EEEEEEEEEvNT_6ParamsE:
[----:B------:R-:W-:-:S03]  /*0000*/  MOV R1, c[0x0][0x28] ;  /* 0x00000a0000017a02 */ /* 0x000fc60000000f00 */
[----:B------:R-:W1:Y:S01]  /*0010*/  S2R R2, SR_TID.X ;  /* 0x0000000000027919 */ /* 0x000e620000002100 */
[----:B------:R-:W-:Y:S01]  /*0020*/  IADD3 R1, R1, -0x68, RZ ;  /* 0xffffff9801017810 */ /* 0x000fe20007ffe0ff */
[----:B------:R-:W-:Y:S01]  /*0030*/  ULDC.64 UR6, c[0x0][0x118] ;  /* 0x0000460000067ab9 */ /* 0x000fe20000000a00 */
[----:B-1----:R-:W-:-:S05]  /*0040*/  SHF.R.U32.HI R0, RZ, 0x5, R2 ;  /* 0x00000005ff007819 */ /* 0x002fca0000011602 */
[----:B------:R-:W1:Y:S02]  /*0050*/  SHFL.IDX PT, R3, R0, RZ, 0x1f ;  /* 0x00001fff00037589 */ /* 0x000e6400000e0000 */
[----:B-1----:R-:W-:Y:S02]  /*0060*/  ISETP.NE.AND P0, PT, R3, RZ, PT ;  /* 0x000000ff0300720c */ /* 0x002fe40003f05270 */
[----:B------:R1:W-:Y:S11]  /*0070*/  STL [R1+0x5c], R3 ;  /* 0x00005c0301007387 */ /* 0x0003f60000100800 */
[----:B------:R-:W-:Y:S06]  /*0080*/  @P0 BAR.SYNC.DEFER_BLOCKING 0x5, 0x80 ;  /* 0x0142000000000b1d */ /* 0x000fec0000010000 */
[----:B------:R-:W2:Y:S04]  /*0090*/  @P0 LDS.128 R244, [0xc080] ;  /* 0x00c08000fff40984 */ /* 0x000ea80000000c00 */
[----:B------:R-:W-:Y:S06]  /*00a0*/  @P0 BAR.ARV 0x4, 0x80 ;  /* 0x0102000000000b1d */ /* 0x000fec0000002000 */
[----:B------:R-:W-:Y:S05]  /*00b0*/  @P0 BRA `(.L_x_23) ;  /* 0x00000a7000000947 */ /* 0x000fea0003800000 */
[----:B-1----:R-:W-:Y:S01]  /*00c0*/  LOP3.LUT R12, R2, 0x1f, RZ, 0xc0, !PT ;  /* 0x0000001f020c7812 */ /* 0x002fe200078ec0ff */
[----:B------:R-:W-:Y:S01]  /*00d0*/  CS2R R8, SRZ ;  /* 0x0000000000087805 */ /* 0x000fe2000001ff00 */
[----:B------:R-:W-:-:S02]  /*00e0*/  IMAD.MOV.U32 R7, RZ, RZ, RZ ;  /* 0x000000ffff077224 */ /* 0x000fc400078e00ff */
[----:B------:R-:W-:-:S04]  /*00f0*/  ISETP.NE.AND P6, PT, R12, 0x1f, PT ;  /* 0x0000001f0c00780c */ /* 0x000fc80003fc5270 */
[----:B------:R-:W-:-:S13]  /*0100*/  ISETP.GE.OR P0, PT, R12, c[0x0][0x53c], !P6 ;  /* 0x00014f000c007a0c */ /* 0x000fda0007706670 */
[----:B------:R-:W-:Y:S02]  /*0110*/  @!P0 IMAD.MOV.U32 R4, RZ, RZ, 0x4 ;  /* 0x00000004ff048424 */ /* 0x000fe400078e00ff */
[----:B------:R-:W-:Y:S02]  /*0120*/  @!P0 IMAD.MOV.U32 R2, RZ, RZ, 0x4 ;  /* 0x00000004ff028424 */ /* 0x000fe400078e00ff */
[----:B------:R-:W-:-:S04]  /*0130*/  @!P0 IMAD.WIDE.U32 R4, R12, R4, c[0x0][0x580] ;  /* 0x000160000c048625 */ /* 0x000fc800078e0004 */
[C---:B------:R-:W-:Y:S01]  /*0140*/  @!P0 IMAD.WIDE.U32 R2, R12.reuse, R2, c[0x0][0x578] ;  /* 0x00015e000c028625 */ /* 0x040fe200078e0002 */
[----:B------:R-:W3:Y:S04]  /*0150*/  @!P0 LDG.E R8, [R4.64] ;  /* 0x0000000604088981 */ /* 0x000ee8000c1e1900 */
[----:B------:R-:W3:Y:S01]  /*0160*/  @!P0 LDG.E R7, [R2.64] ;  /* 0x0000000602078981 */ /* 0x000ee2000c1e1900 */
[C---:B------:R-:W-:Y:S01]  /*0170*/  ISETP.NE.AND P5, PT, R12.reuse, RZ, PT ;  /* 0x000000ff0c00720c */ /* 0x040fe20003fa5270 */
[----:B------:R-:W1:Y:S01]  /*0180*/  S2UR UR4, SR_CTAID.X ;  /* 0x00000000000479c3 */ /* 0x000e620000002500 */
[C---:B------:R-:W-:Y:S02]  /*0190*/  ISETP.GE.U32.AND P4, PT, R12.reuse, 0x2, PT ;  /* 0x000000020c00780c */ /* 0x040fe40003f86070 */
[----:B------:R-:W-:-:S02]  /*01a0*/  ISETP.GE.U32.AND P3, PT, R12, 0x4, PT ;  /* 0x000000040c00780c */ /* 0x000fc40003f66070 */
[C---:B------:R-:W-:Y:S02]  /*01b0*/  ISETP.GE.U32.AND P2, PT, R12.reuse, 0x8, PT ;  /* 0x000000080c00780c */ /* 0x040fe40003f46070 */
[----:B------:R-:W-:Y:S01]  /*01c0*/  ISETP.GE.U32.AND P1, PT, R12, 0x10, PT ;  /* 0x000000100c00780c */ /* 0x000fe20003f26070 */
[----:B---3--:R-:W-:-:S05]  /*01d0*/  IMAD R4, R8, R7, RZ ;  /* 0x0000000708047224 */ /* 0x008fca00078e02ff */
[----:B------:R-:W3:Y:S02]  /*01e0*/  SHFL.UP PT, R0, R4, 0x1, RZ ;  /* 0x0420000004007989 */ /* 0x000ee400000e00ff */
[----:B---3--:R-:W-:-:S05]  /*01f0*/  SEL R0, R0, RZ, P5 ;  /* 0x000000ff00007207 */ /* 0x008fca0002800000 */
[----:B------:R-:W-:-:S05]  /*0200*/  IMAD.IADD R4, R4, 0x1, R0 ;  /* 0x0000000104047824 */ /* 0x000fca00078e0200 */
        /* <DEDUP_REMOVED lines=12> */
[----:B------:R-:W3:Y:S02]  /*02d0*/  SHFL.IDX PT, R6, R4, 0x1f, 0x1f ;  /* 0x03e01f0004067f89 */ /* 0x000ee400000e0000 */
[----:B---3--:R-:W-:-:S04]  /*02e0*/  IMAD R6, R6, c[0x0][0x538], RZ ;  /* 0x00014e0006067a24 */ /* 0x008fc800078e02ff */
[----:B------:R-:W-:Y:S01]  /*02f0*/  IMAD.MOV.U32 R0, RZ, RZ, R6 ;  /* 0x000000ffff007224 */ /* 0x000fe200078e0006 */
[----:B-1----:R-:W-:-:S13]  /*0300*/  ISETP.GT.AND P0, PT, R6, UR4, PT ;  /* 0x0000000406007c0c */ /* 0x002fda000bf04270 */
[----:B------:R-:W-:Y:S05]  /*0310*/  @P0 BRA `(.L_x_24) ;  /* 0x0000027000000947 */ /* 0x000fea0003800000 */
[----:B------:R-:W-:Y:S02]  /*0320*/  MOV R6, R0 ;  /* 0x0000000000067202 */ /* 0x000fe40000000f00 */
[----:B------:R-:W-:-:S04]  /*0330*/  MOV R9, RZ ;  /* 0x000000ff00097202 */ /* 0x000fc80000000f00 */
.L_x_28:
[----:B------:R-:W-:-:S04]  /*0340*/  IADD3 R0, R9, 0x1f, RZ ;  /* 0x0000001f09007810 */ /* 0x000fc80007ffe0ff */
[----:B------:R-:W-:-:S13]  /*0350*/  ISETP.GE.AND P0, PT, R0, c[0x0][0x53c], PT ;  /* 0x00014f0000007a0c */ /* 0x000fda0003f06270 */
[----:B------:R-:W-:Y:S05]  /*0360*/  @P0 BRA `(.L_x_25) ;  /* 0x0000074000000947 */ /* 0x000fea0003800000 */
[----:B------:R-:W-:Y:S01]  /*0370*/  MOV R9, R0 ;  /* 0x0000000000097202 */ /* 0x000fe20000000f00 */
[----:B------:R-:W-:Y:S01]  /*0380*/  IMAD.MOV.U32 R7, RZ, RZ, RZ ;  /* 0x000000ffff077224 */ /* 0x000fe200078e00ff */
[----:B------:R-:W-:Y:S02]  /*0390*/  MOV R8, RZ ;  /* 0x000000ff00087202 */ /* 0x000fe40000000f00 */
[----:B------:R-:W-:-:S04]  /*03a0*/  IADD3 R0, R12, R9, RZ ;  /* 0x000000090c007210 */ /* 0x000fc80007ffe0ff */
[----:B------:R-:W-:-:S13]  /*03b0*/  ISETP.GE.OR P0, PT, R0, c[0x0][0x53c], !P6 ;  /* 0x00014f0000007a0c */ /* 0x000fda0007706670 */
[----:B------:R-:W-:Y:S01]  /*03c0*/  @!P0 MOV R2, 0x4 ;  /* 0x0000000400028802 */ /* 0x000fe20000000f00 */
[----:B------:R-:W-:-:S04]  /*03d0*/  @!P0 IMAD.MOV.U32 R3, RZ, RZ, 0x4 ;  /* 0x00000004ff038424 */ /* 0x000fc800078e00ff */
[----:B------:R-:W-:-:S04]  /*03e0*/  @!P0 IMAD.WIDE R4, R0, R2, c[0x0][0x580] ;  /* 0x0001600000048625 */ /* 0x000fc800078e0202 */
[----:B------:R-:W-:Y:S01]  /*03f0*/  @!P0 IMAD.WIDE R2, R0, R3, c[0x0][0x578] ;  /* 0x00015e0000028625 */ /* 0x000fe200078e0203 */
[----:B------:R-:W3:Y:S04]  /*0400*/  @!P0 LDG.E R8, [R4.64] ;  /* 0x0000000604088981 */ /* 0x000ee8000c1e1900 */
[----:B------:R-:W3:Y:S02]  /*0410*/  @!P0 LDG.E R7, [R2.64] ;  /* 0x0000000602078981 */ /* 0x000ee4000c1e1900 */
[----:B---3--:R-:W-:Y:S01]  /*0420*/  IMAD R5, R8, R7, RZ ;  /* 0x0000000708057224 */ /* 0x008fe200078e02ff */
[----:B------:R-:W-:Y:S05]  /*0430*/  BRA.DIV ~URZ, `(.L_x_26) ;  /* 0x0000c9f27f007947 */ /* 0x000fea000b800000 */
[----:B------:R1:W3:Y:S02]  /*0440*/  SHFL.UP PT, R0, R5, 0x1, RZ ;  /* 0x0420000005007989 */ /* 0x0002e400000e00ff */
.L_x_144:
[----:B---3--:R-:W-:-:S04]  /*0450*/  SEL R0, R0, RZ, P5 ;  /* 0x000000ff00007207 */ /* 0x008fc80002800000 */
[----:B-1----:R-:W-:Y:S01]  /*0460*/  IADD3 R5, R5, R0, RZ ;  /* 0x0000000005057210 */ /* 0x002fe20007ffe0ff */
[----:B------:R-:W-:Y:S05]  /*0470*/  BRA.DIV ~URZ, `(.L_x_27) ;  /* 0x0000ca127f007947 */ /* 0x000fea000b800000 */
[----:B------:R-:W1:Y:S02]  /*0480*/  SHFL.UP PT, R0, R5, 0x2, RZ ;  /* 0x0440000005007989 */ /* 0x000e6400000e00ff */
[----:B-1----:R-:W-:-:S05]  /*0490*/  SEL R0, R0, RZ, P4 ;  /* 0x000000ff00007207 */ /* 0x002fca0002000000 */
[----:B------:R-:W-:-:S05]  /*04a0*/  IMAD.IADD R0, R5, 0x1, R0 ;  /* 0x0000000105007824 */ /* 0x000fca00078e0200 */
        /* <DEDUP_REMOVED lines=9> */
[----:B------:R1:W3:Y:S02]  /*0540*/  SHFL.IDX PT, R0, R4, 0x1f, 0x1f ;  /* 0x03e01f0004007f89 */ /* 0x0002e400000e0000 */
.L_x_145:
[----:B---3--:R-:W-:-:S05]  /*0550*/  IMAD R0, R0, c[0x0][0x538], RZ ;  /* 0x00014e0000007a24 */ /* 0x008fca00078e02ff */
[----:B------:R-:W-:-:S04]  /*0560*/  IADD3 R6, R0, R6, RZ ;  /* 0x0000000600067210 */ /* 0x000fc80007ffe0ff */
[----:B------:R-:W-:-:S13]  /*0570*/  ISETP.GT.AND P0, PT, R6, UR4, PT ;  /* 0x0000000406007c0c */ /* 0x000fda000bf04270 */
[----:B-12---:R-:W-:Y:S05]  /*0580*/  @!P0 BRA `(.L_x_28) ;  /* 0xfffffdb000008947 */ /* 0x006fea000383ffff */
.L_x_24:
[----:B--2---:R-:W-:-:S05]  /*0590*/  IADD3 R244, -R0, R6, RZ ;  /* 0x0000000600f47210 */ /* 0x004fca0007ffe1ff */
[----:B------:R-:W-:-:S05]  /*05a0*/  IMAD R0, R4, c[0x0][0x538], R244 ;  /* 0x00014e0004007a24 */ /* 0x000fca00078e02f4 */
[----:B------:R-:W-:Y:S01]  /*05b0*/  ISETP.GT.AND P0, PT, R0, UR4, PT ;  /* 0x0000000400007c0c */ /* 0x000fe2000bf04270 */
[----:B------:R-:W-:-:S12]  /*05c0*/  BRA.DIV ~URZ, `(.L_x_29) ;  /* 0x0000ca827f007947 */ /* 0x000fd8000b800000 */
[----:B------:R-:W-:-:S04]  /*05d0*/  VOTE.ANY R0, PT, !P0 ;  /* 0x0000000000007806 */ /* 0x000fc800040e0100 */
.L_x_146:
[----:B------:R1:W2:Y:S01]  /*05e0*/  POPC R247, R0 ;  /* 0x0000000000f77309 */ /* 0x0002a20000000000 */
[----:B------:R-:W-:Y:S05]  /*05f0*/  BRA.DIV ~URZ, `(.L_x_30) ;  /* 0x0000ca927f007947 */ /* 0x000fea000b800000 */
[----:B--2---:R2:W3:Y:S01]  /*0600*/  SHFL.IDX PT, R11, R8, R247, 0x1f ;  /* 0x00001ff7080b7589 */ /* 0x0044e200000e0000 */
[----:B------:R-:W-:-:S03]  /*0610*/  MOV R6, RZ ;  /* 0x000000ff00067202 */ /* 0x000fc60000000f00 */
[----:B------:R2:W4:Y:S04]  /*0620*/  SHFL.IDX PT, R10, R7, R247, 0x1f ;  /* 0x00001ff7070a7589 */ /* 0x00052800000e0000 */
.L_x_147:
[----:B------:R-:W-:Y:S01]  /*0630*/  ISETP.NE.AND P0, PT, R0, RZ, PT ;  /* 0x000000ff0000720c */ /* 0x000fe20003f05270 */
[----:B------:R-:W-:-:S12]  /*0640*/  BSSY B0, `(.L_x_31) ;  /* 0x0000005000007945 */ /* 0x000fd80003800000 */
[----:B------:R-:W-:Y:S05]  /*0650*/  @!P0 BRA `(.L_x_32) ;  /* 0x0000003000008947 */ /* 0x000fea0003800000 */
[----:B------:R-:W-:Y:S01]  /*0660*/  IADD3 R198, R247, -0x1, RZ ;  /* 0xfffffffff7c67810 */ /* 0x000fe20007ffe0ff */
[----:B------:R-:W-:Y:S05]  /*0670*/  BRA.DIV ~URZ, `(.L_x_33) ;  /* 0x0000caf27f007947 */ /* 0x000fea000b800000 */
[----:B------:R1:W2:Y:S02]  /*0680*/  SHFL.IDX PT, R6, R4, R198, 0x1f ;  /* 0x00001fc604067589 */ /* 0x0002a400000e0000 */
.L_x_32:
[----:B------:R-:W-:Y:S05]  /*0690*/  BSYNC B0 ;  /* 0x0000000000007941 */ /* 0x000fea0003800000 */
.L_x_31:
[----:B-1-3--:R-:W-:Y:S01]  /*06a0*/  IABS R0, R11 ;  /* 0x0000000b00007213 */ /* 0x00afe20000000000 */
[----:B--2---:R-:W-:Y:S02]  /*06b0*/  IMAD R244, R6, c[0x0][0x538], R244 ;  /* 0x00014e0006f47a24 */ /* 0x004fe400078e02f4 */
[----:B------:R-:W-:Y:S02]  /*06c0*/  IMAD.IADD R247, R247, 0x1, R9 ;  /* 0x00000001f7f77824 */ /* 0x000fe400078e0209 */
[----:B------:R-:W-:Y:S01]  /*06d0*/  IMAD.MOV.U32 R5, RZ, RZ, R0 ;  /* 0x000000ffff057224 */ /* 0x000fe200078e0000 */
[----:B----4-:R-:W-:Y:S02]  /*06e0*/  IABS R0, R10 ;  /* 0x0000000a00007213 */ /* 0x010fe40000000000 */
[----:B------:R-:W-:Y:S01]  /*06f0*/  IADD3 R245, -R244, UR4, RZ ;  /* 0x00000004f4f57c10 */ /* 0x000fe2000fffe1ff */
[----:B------:R-:W1:Y:S02]  /*0700*/  I2F.RP R2, R5 ;  /* 0x0000000500027306 */ /* 0x000e640000209400 */
[----:B------:R-:W-:Y:S01]  /*0710*/  IMAD.MOV.U32 R7, RZ, RZ, R0 ;  /* 0x000000ffff077224 */ /* 0x000fe200078e0000 */
[----:B------:R-:W-:-:S02]  /*0720*/  IABS R6, R245 ;  /* 0x000000f500067213 */ /* 0x000fc40000000000 */
[----:B------:R-:W-:-:S03]  /*0730*/  IABS R0, R11 ;  /* 0x0000000b00007213 */ /* 0x000fc60000000000 */
[----:B------:R-:W-:Y:S01]  /*0740*/  I2F.RP R8, R7 ;  /* 0x0000000700087306 */ /* 0x000fe20000209400 */
[----:B------:R-:W-:-:S07]  /*0750*/  IADD3 R0, RZ, -R0, RZ ;  /* 0x80000000ff007210 */ /* 0x000fce0007ffe0ff */
[----:B-1----:R-:W1:Y:S02]  /*0760*/  MUFU.RCP R2, R2 ;  /* 0x0000000200027308 */ /* 0x002e640000001000 */
[----:B-1----:R-:W-:-:S06]  /*0770*/  IADD3 R2, R2, 0xffffffe, RZ ;  /* 0x0ffffffe02027810 */ /* 0x002fcc0007ffe0ff */
[----:B------:R-:W1:Y:S02]  /*0780*/  F2I.FTZ.U32.TRUNC.NTZ R3, R2 ;  /* 0x0000000200037305 */ /* 0x000e64000021f000 */
[----:B-1----:R-:W-:-:S04]  /*0790*/  IMAD.MOV R2, RZ, RZ, -R3 ;  /* 0x000000ffff027224 */ /* 0x002fc800078e0a03 */
[----:B------:R-:W-:Y:S02]  /*07a0*/  IMAD R4, R2, R5, RZ ;  /* 0x0000000502047224 */ /* 0x000fe400078e02ff */
[----:B------:R-:W-:-:S04]  /*07b0*/  IMAD.MOV.U32 R2, RZ, RZ, RZ ;  /* 0x000000ffff027224 */ /* 0x000fc800078e00ff */
[----:B------:R-:W-:-:S04]  /*07c0*/  IMAD.HI.U32 R2, R3, R4, R2 ;  /* 0x0000000403027227 */ /* 0x000fc800078e0002 */
[----:B------:R-:W-:-:S04]  /*07d0*/  IMAD.MOV.U32 R3, RZ, RZ, R6 ;  /* 0x000000ffff037224 */ /* 0x000fc800078e0006 */
[----:B------:R-:W-:-:S04]  /*07e0*/  IMAD.HI.U32 R2, R2, R3, RZ ;  /* 0x0000000302027227 */ /* 0x000fc800078e00ff */
[----:B------:R-:W-:Y:S02]  /*07f0*/  IMAD R0, R2, R0, R3 ;  /* 0x0000000002007224 */ /* 0x000fe400078e0203 */
[----:B------:R-:W1:Y:S03]  /*0800*/  MUFU.RCP R3, R8 ;  /* 0x0000000800037308 */ /* 0x000e660000001000 */
[----:B------:R-:W-:-:S13]  /*0810*/  ISETP.GT.U32.AND P1, PT, R5, R0, PT ;  /* 0x000000000500720c */ /* 0x000fda0003f24070 */
[----:B------:R-:W-:Y:S01]  /*0820*/  @!P1 IMAD.IADD R0, R0, 0x1, -R5 ;  /* 0x0000000100009824 */ /* 0x000fe200078e0a05 */
[----:B-1----:R-:W-:Y:S02]  /*0830*/  IADD3 R3, R3, 0xffffffe, RZ ;  /* 0x0ffffffe03037810 */ /* 0x002fe40007ffe0ff */
[----:B------:R-:W-:Y:S02]  /*0840*/  @!P1 IADD3 R2, R2, 0x1, RZ ;  /* 0x0000000102029810 */ /* 0x000fe40007ffe0ff */
[----:B------:R-:W-:Y:S02]  /*0850*/  ISETP.GE.U32.AND P2, PT, R0, R5, PT ;  /* 0x000000050000720c */ /* 0x000fe40003f46070 */
[----:B------:R-:W1:Y:S01]  /*0860*/  F2I.FTZ.U32.TRUNC.NTZ R3, R3 ;  /* 0x0000000300037305 */ /* 0x000e62000021f000 */
[----:B------:R-:W-:Y:S02]  /*0870*/  LOP3.LUT R0, R245, R11, RZ, 0x3c, !PT ;  /* 0x0000000bf5007212 */ /* 0x000fe400078e3cff */
[----:B------:R-:W-:-:S02]  /*0880*/  ISETP.NE.AND P1, PT, R11, RZ, PT ;  /* 0x000000ff0b00720c */ /* 0x000fc40003f25270 */
[----:B------:R-:W-:-:S06]  /*0890*/  ISETP.GE.AND P0, PT, R0, RZ, PT ;  /* 0x000000ff0000720c */ /* 0x000fcc0003f06270 */
[----:B------:R-:W-:Y:S02]  /*08a0*/  @P2 IADD3 R2, R2, 0x1, RZ ;  /* 0x0000000102022810 */ /* 0x000fe40007ffe0ff */
[----:B-1----:R-:W-:-:S03]  /*08b0*/  IADD3 R0, RZ, -R3, RZ ;  /* 0x80000003ff007210 */ /* 0x002fc60007ffe0ff */
[----:B------:R-:W-:Y:S01]  /*08c0*/  IMAD.MOV.U32 R4, RZ, RZ, R2 ;  /* 0x000000ffff047224 */ /* 0x000fe200078e0002 */
[----:B------:R-:W-:-:S03]  /*08d0*/  MOV R2, RZ ;  /* 0x000000ff00027202 */ /* 0x000fc60000000f00 */
[----:B------:R-:W-:Y:S01]  /*08e0*/  @!P0 IMAD.MOV R4, RZ, RZ, -R4 ;  /* 0x000000ffff048224 */ /* 0x000fe200078e0a04 */
[----:B------:R-:W-:Y:S01]  /*08f0*/  @!P1 LOP3.LUT R4, RZ, R11, RZ, 0x33, !PT ;  /* 0x0000000bff049212 */ /* 0x000fe200078e33ff */
[----:B------:R-:W-:Y:S01]  /*0900*/  IMAD.MOV.U32 R5, RZ, RZ, R0 ;  /* 0x000000ffff057224 */ /* 0x000fe200078e0000 */
[----:B------:R-:W-:Y:S02]  /*0910*/  IABS R0, R10 ;  /* 0x0000000a00007213 */ /* 0x000fe40000000000 */
[----:B------:R-:W-:Y:S01]  /*0920*/  IABS R8, R4 ;  /* 0x0000000400087213 */ /* 0x000fe20000000000 */
[----:B------:R-:W-:Y:S02]  /*0930*/  IMAD R5, R5, R7, RZ ;  /* 0x0000000705057224 */ /* 0x000fe400078e02ff */
[----:B------:R-:W-:Y:S02]  /*0940*/  IMAD.MOV R6, RZ, RZ, -R0 ;  /* 0x000000ffff067224 */ /* 0x000fe400078e0a00 */
[----:B------:R-:W-:-:S04]  /*0950*/  IMAD.HI.U32 R0, R3, R5, R2 ;  /* 0x0000000503007227 */ /* 0x000fc800078e0002 */
[----:B------:R-:W-:Y:S02]  /*0960*/  IMAD.MOV.U32 R2, RZ, RZ, R8 ;  /* 0x000000ffff027224 */ /* 0x000fe400078e0008 */
[----:B------:R-:W-:Y:S02]  /*0970*/  IMAD.MOV.U32 R3, RZ, RZ, R6 ;  /* 0x000000ffff037224 */ /* 0x000fe400078e0006 */
[----:B------:R-:W-:-:S04]  /*0980*/  IMAD.HI.U32 R0, R0, R2, RZ ;  /* 0x0000000200007227 */ /* 0x000fc800078e00ff */
[----:B------:R-:W-:Y:S02]  /*0990*/  IMAD R2, R0, R3, R2 ;  /* 0x0000000300027224 */ /* 0x000fe400078e0202 */
[----:B------:R-:W-:-:S03]  /*09a0*/  IMAD R3, R4, R11, RZ ;  /* 0x0000000b04037224 */ /* 0x000fc600078e02ff */
[----:B------:R-:W-:Y:S02]  /*09b0*/  ISETP.GT.U32.AND P1, PT, R7, R2, PT ;  /* 0x000000020700720c */ /* 0x000fe40003f24070 */
[----:B------:R-:W-:-:S11]  /*09c0*/  IADD3 R245, R245, -R3, RZ ;  /* 0x80000003f5f57210 */ /* 0x000fd60007ffe0ff */
[----:B------:R-:W-:Y:S01]  /*09d0*/  @!P1 IMAD.IADD R2, R2, 0x1, -R7 ;  /* 0x0000000102029824 */ /* 0x000fe200078e0a07 */
[----:B------:R-:W-:Y:S02]  /*09e0*/  @!P1 IADD3 R0, R0, 0x1, RZ ;  /* 0x0000000100009810 */ /* 0x000fe40007ffe0ff */
[----:B------:R-:W-:Y:S02]  /*09f0*/  ISETP.NE.AND P1, PT, R10, RZ, PT ;  /* 0x000000ff0a00720c */ /* 0x000fe40003f25270 */
[----:B------:R-:W-:Y:S02]  /*0a00*/  ISETP.GE.U32.AND P2, PT, R2, R7, PT ;  /* 0x000000070200720c */ /* 0x000fe40003f46070 */
[----:B------:R-:W-:-:S04]  /*0a10*/  LOP3.LUT R2, R4, R10, RZ, 0x3c, !PT ;  /* 0x0000000a04027212 */ /* 0x000fc800078e3cff */
[----:B------:R-:W-:-:S07]  /*0a20*/  ISETP.GE.AND P0, PT, R2, RZ, PT ;  /* 0x000000ff0200720c */ /* 0x000fce0003f06270 */
[----:B------:R-:W-:-:S06]  /*0a30*/  @P2 IADD3 R0, R0, 0x1, RZ ;  /* 0x0000000100002810 */ /* 0x000fcc0007ffe0ff */
[----:B------:R-:W-:Y:S02]  /*0a40*/  @!P0 IADD3 R0, -R0, RZ, RZ ;  /* 0x000000ff00008210 */ /* 0x000fe40007ffe1ff */
[----:B------:R-:W-:-:S05]  /*0a50*/  @!P1 LOP3.LUT R0, RZ, R10, RZ, 0x33, !PT ;  /* 0x0000000aff009212 */ /* 0x000fca00078e33ff */
[--C-:B------:R-:W-:Y:S02]  /*0a60*/  IMAD.MOV R2, RZ, RZ, -R0.reuse ;  /* 0x000000ffff027224 */ /* 0x100fe400078e0a00 */
[C---:B------:R-:W-:Y:S02]  /*0a70*/  IMAD R0, R10.reuse, 0x1000000, R0 ;  /* 0x010000000a007824 */ /* 0x040fe400078e0200 */
[----:B------:R-:W-:-:S04]  /*0a80*/  IMAD R2, R10, R2, R4 ;  /* 0x000000020a027224 */ /* 0x000fc800078e0204 */
[----:B------:R-:W-:Y:S01]  /*0a90*/  IMAD R246, R2, 0x10000, R0 ;  /* 0x0001000002f67824 */ /* 0x000fe200078e0200 */
[----:B------:R-:W-:Y:S05]  /*0aa0*/  BRA `(.L_x_34) ;  /* 0x0000004000007947 */ /* 0x000fea0003800000 */
.L_x_25:
[----:B--2---:R-:W-:Y:S01]  /*0ab0*/  IMAD.MOV.U32 R245, RZ, RZ, RZ ;  /* 0x000000fffff57224 */ /* 0x004fe200078e00ff */
[----:B------:R-:W-:Y:S01]  /*0ac0*/  MOV R246, RZ ;  /* 0x000000ff00f67202 */ /* 0x000fe20000000f00 */
[----:B------:R-:W-:Y:S01]  /*0ad0*/  IMAD.U32 R244, RZ, RZ, UR4 ;  /* 0x00000004fff47e24 */ /* 0x000fe2000f8e00ff */
[----:B------:R-:W-:Y:S02]  /*0ae0*/  MOV R247, c[0x0][0x53c] ;  /* 0x00014f0000f77a02 */ /* 0x000fe40000000f00 */
.L_x_34:
[----:B------:R-:W-:Y:S01]  /*0af0*/  ISETP.NE.AND P0, PT, R12, RZ, PT ;  /* 0x000000ff0c00720c */ /* 0x000fe20003f05270 */
[----:B------:R-:W-:-:S12]  /*0b00*/  WARPSYNC 0xffffffff ;  /* 0xffffffff00007948 */ /* 0x000fd80003800000 */
[----:B------:R1:W-:Y:S04]  /*0b10*/  @!P0 STS.128 [0xc080], R244 ;  /* 0x00c080f4ff008388 */ /* 0x0003e80000000c00 */
[----:B------:R-:W-:Y:S06]  /*0b20*/  BAR.ARV 0x5, 0x80 ;  /* 0x0142000000007b1d */ /* 0x000fec0000002000 */
.L_x_23:
[----:B-12---:R-:W-:-:S13]  /*0b30*/  ISETP.GE.AND P0, PT, R247, c[0x0][0x53c], PT ;  /* 0x00014f00f7007a0c */ /* 0x006fda0003f06270 */
[----:B------:R-:W-:Y:S05]  /*0b40*/  @P0 EXIT ;  /* 0x000000000000094d */ /* 0x000fea0003800000 */
[----:B------:R-:W1:Y:S01]  /*0b50*/  S2R R11, SR_TID.X ;  /* 0x00000000000b7919 */ /* 0x000e620000002100 */
[----:B------:R-:W-:Y:S02]  /*0b60*/  ULDC UR5, c[0x0][0x2ac] ;  /* 0x0000ab0000057ab9 */ /* 0x000fe40000000800 */
[----:B------:R-:W-:Y:S02]  /*0b70*/  ULDC UR4, c[0x0][0x1d0] ;  /* 0x0000740000047ab9 */ /* 0x000fe40000000800 */
[----:B------:R-:W-:Y:S01]  /*0b80*/  UIMAD UR5, UR5, UR4, URZ ;  /* 0x00000004050572a4 */ /* 0x000fe2000f8e023f */
[----:B-1----:R-:W-:-:S04]  /*0b90*/  SHF.R.S32.HI R9, RZ, 0x1f, R11 ;  /* 0x0000001fff097819 */ /* 0x002fc8000001140b */
[CC--:B------:R-:W-:Y:S02]  /*0ba0*/  LEA.HI R2, R9.reuse, R11.reuse, RZ, 0x4 ;  /* 0x0000000b09027211 */ /* 0x0c0fe400078f20ff */
[CC--:B------:R-:W-:Y:S02]  /*0bb0*/  LEA.HI R17, R9.reuse, R11.reuse, RZ, 0x3 ;  /* 0x0000000b09117211 */ /* 0x0c0fe400078f18ff */
[----:B------:R-:W-:Y:S02]  /*0bc0*/  SHF.R.S32.HI R4, RZ, 0x4, R2 ;  /* 0x00000004ff047819 */ /* 0x000fe40000011402 */
[----:B------:R-:W-:Y:S02]  /*0bd0*/  LEA.HI R8, R9, R11, RZ, 0x2 ;  /* 0x0000000b09087211 */ /* 0x000fe400078f10ff */
[C---:B------:R-:W-:Y:S02]  /*0be0*/  LEA.HI R0, R2.reuse, R4, RZ, 0x1 ;  /* 0x0000000402007211 */ /* 0x040fe400078f08ff */
[----:B------:R-:W-:-:S02]  /*0bf0*/  LOP3.LUT R2, R2, 0xfffffff0, RZ, 0xc0, !PT ;  /* 0xfffffff002027812 */ /* 0x000fc400078ec0ff */
[----:B------:R-:W-:Y:S02]  /*0c00*/  SHF.R.S32.HI R5, RZ, 0x3, R17 ;  /* 0x00000003ff057819 */ /* 0x000fe40000011411 */
[----:B------:R-:W-:Y:S01]  /*0c10*/  LOP3.LUT R3, R0, 0xfffffffe, RZ, 0xc0, !PT ;  /* 0xfffffffe00037812 */ /* 0x000fe200078ec0ff */
[----:B------:R-:W-:Y:S01]  /*0c20*/  IMAD.IADD R0, R11, 0x1, -R2 ;  /* 0x000000010b007824 */ /* 0x000fe200078e0a02 */
[----:B------:R-:W-:Y:S01]  /*0c30*/  LOP3.LUT R227, R8, 0xfffffffc, RZ, 0xc0, !PT ;  /* 0xfffffffc08e37812 */ /* 0x000fe200078ec0ff */
[----:B------:R-:W-:Y:S01]  /*0c40*/  IMAD.SHL.U32 R2, R5, 0x40, RZ ;  /* 0x0000004005027824 */ /* 0x000fe200078e00ff */
[----:B------:R-:W-:Y:S01]  /*0c50*/  LEA.HI R5, R9, R11, RZ, 0x5 ;  /* 0x0000000b09057211 */ /* 0x000fe200078f28ff */
[----:B------:R-:W-:Y:S01]  /*0c60*/  IMAD.IADD R12, R4, 0x1, -R3 ;  /* 0x00000001040c7824 */ /* 0x000fe200078e0a03 */
[----:B------:R-:W-:Y:S01]  /*0c70*/  LEA.HI R7, R0, R0, RZ, 0x1 ;  /* 0x0000000000077211 */ /* 0x000fe200078f08ff */
[----:B------:R-:W-:Y:S01]  /*0c80*/  IMAD.IADD R227, R11, 0x1, -R227 ;  /* 0x000000010be37824 */ /* 0x000fe200078e0ae3 */
[----:B------:R-:W-:-:S02]  /*0c90*/  LOP3.LUT R2, R2, 0xc0, RZ, 0xc0, !PT ;  /* 0x000000c002027812 */ /* 0x000fc400078ec0ff */
[----:B------:R-:W-:Y:S01]  /*0ca0*/  LOP3.LUT R4, R7, 0x7fffffe, RZ, 0xc0, !PT ;  /* 0x07fffffe07047812 */ /* 0x000fe200078ec0ff */
[----:B------:R-:W-:Y:S01]  /*0cb0*/  IMAD.SHL.U32 R196, R227, 0x8, RZ ;  /* 0x00000008e3c47824 */ /* 0x000fe200078e00ff */
[----:B------:R-:W-:Y:S02]  /*0cc0*/  SHF.R.S32.HI R6, RZ, 0x1f, R0 ;  /* 0x0000001fff067819 */ /* 0x000fe40000011400 */
[----:B------:R-:W-:Y:S01]  /*0cd0*/  SHF.R.U32.HI R3, RZ, 0x3, R2 ;  /* 0x00000003ff037819 */ /* 0x000fe20000011602 */
[----:B------:R-:W-:Y:S01]  /*0ce0*/  IMAD.IADD R14, R0, 0x1, -R4 ;  /* 0x00000001000e7824 */ /* 0x000fe200078e0a04 */
[----:B------:R-:W-:Y:S02]  /*0cf0*/  LOP3.LUT R2, R2, 0x18, R196, 0xf8, !PT ;  /* 0x0000001802027812 */ /* 0x000fe400078ef8c4 */
[----:B------:R-:W-:Y:S02]  /*0d00*/  LEA.HI R16, R6, R0, RZ, 0x3 ;  /* 0x0000000006107211 */ /* 0x000fe400078f18ff */
[----:B------:R-:W-:-:S02]  /*0d10*/  LOP3.LUT R0, R5, 0xffffffe0, RZ, 0xc0, !PT ;  /* 0xffffffe005007812 */ /* 0x000fc400078ec0ff */
[----:B------:R-:W-:Y:S02]  /*0d20*/  SHF.R.S32.HI R230, RZ, 0x2, R8 ;  /* 0x00000002ffe67819 */ /* 0x000fe40000011408 */
[----:B------:R-:W-:Y:S01]  /*0d30*/  LOP3.LUT R4, R17, 0xfffffff8, RZ, 0xc0, !PT ;  /* 0xfffffff811047812 */ /* 0x000fe200078ec0ff */
[C---:B------:R-:W-:Y:S01]  /*0d40*/  IMAD.IADD R19, R11.reuse, 0x1, -R0 ;  /* 0x000000010b137824 */ /* 0x040fe200078e0a00 */
[----:B------:R-:W-:Y:S02]  /*0d50*/  LOP3.LUT R10, R2, R3, RZ, 0x3c, !PT ;  /* 0x00000003020a7212 */ /* 0x000fe400078e3cff */
[--C-:B------:R-:W-:Y:S01]  /*0d60*/  SHF.R.S32.HI R6, RZ, 0x5, R5.reuse ;  /* 0x00000005ff067819 */ /* 0x100fe20000011405 */
[----:B------:R-:W-:Y:S01]  /*0d70*/  IMAD.IADD R4, R11, 0x1, -R4 ;  /* 0x000000010b047824 */ /* 0x000fe200078e0a04 */
[----:B------:R-:W-:Y:S02]  /*0d80*/  SHF.R.S32.HI R2, RZ, 0x1f, R5 ;  /* 0x0000001fff027819 */ /* 0x000fe40000011405 */
[----:B------:R-:W-:-:S02]  /*0d90*/  LEA.HI R3, R8, R230, RZ, 0x1 ;  /* 0x000000e608037211 */ /* 0x000fc400078f08ff */
[----:B------:R-:W-:Y:S02]  /*0da0*/  LEA.HI R0, R2, R6, RZ, 0x2 ;  /* 0x0000000602007211 */ /* 0x000fe400078f10ff */
[----:B------:R-:W-:Y:S02]  /*0db0*/  LOP3.LUT R2, R3, 0x7fffffe, RZ, 0xc0, !PT ;  /* 0x07fffffe03027812 */ /* 0x000fe400078ec0ff */
[----:B------:R-:W-:Y:S02]  /*0dc0*/  SHF.R.S32.HI R9, RZ, 0x1f, R8 ;  /* 0x0000001fff097819 */ /* 0x000fe40000011408 */
[----:B------:R-:W-:Y:S01]  /*0dd0*/  SHF.R.S32.HI R3, RZ, 0x1f, R19 ;  /* 0x0000001fff037819 */ /* 0x000fe20000011413 */
[----:B------:R-:W-:Y:S01]  /*0de0*/  IMAD.IADD R2, R230, 0x1, -R2 ;  /* 0x00000001e6027824 */ /* 0x000fe200078e0a02 */
[----:B------:R-:W-:Y:S02]  /*0df0*/  LEA.HI R8, R4, R4, RZ, 0x1 ;  /* 0x0000000404087211 */ /* 0x000fe400078f08ff */
[----:B------:R-:W-:-:S02]  /*0e00*/  LOP3.LUT R0, R0, 0xffffffc, RZ, 0xc0, !PT ;  /* 0x0ffffffc00007812 */ /* 0x000fc400078ec0ff */
[----:B------:R-:W-:Y:S02]  /*0e10*/  LEA.HI R13, R3, R19, RZ, 0x2 ;  /* 0x00000013030d7211 */ /* 0x000fe400078f10ff */
[----:B------:R-:W-:Y:S01]  /*0e20*/  LOP3.LUT R3, R8, 0x3fffffe, RZ, 0xc0, !PT ;  /* 0x03fffffe08037812 */ /* 0x000fe200078ec0ff */
[----:B------:R-:W-:Y:S01]  /*0e30*/  IMAD.IADD R5, R6, 0x1, -R0 ;  /* 0x0000000106057824 */ /* 0x000fe200078e0a00 */
[----:B------:R-:W-:Y:S01]  /*0e40*/  IADD3 R229, R196, 0x40, RZ ;  /* 0x00000040c4e57810 */ /* 0x000fe20007ffe0ff */
[----:B------:R-:W-:Y:S01]  /*0e50*/  IMAD R0, R6, 0x8, R2 ;  /* 0x0000000806007824 */ /* 0x000fe200078e0202 */
[----:B------:R-:W-:Y:S01]  /*0e60*/  SHF.R.S32.HI R2, RZ, 0x2, R13 ;  /* 0x00000002ff027819 */ /* 0x000fe2000001140d */
[----:B------:R-:W-:Y:S01]  /*0e70*/  IMAD.IADD R11, R4, 0x1, -R3 ;  /* 0x00000001040b7824 */ /* 0x000fe200078e0a03 */
[----:B------:R-:W-:Y:S01]  /*0e80*/  LEA.HI R3, R9, R230, RZ, 0x3 ;  /* 0x000000e609037211 */ /* 0x000fe200078f18ff */
[----:B------:R-:W-:Y:S01]  /*0e90*/  IMAD.U32 R4, R0, 0x20, R10 ;  /* 0x0000002000047824 */ /* 0x000fe200078e000a */
[----:B------:R-:W-:Y:S01]  /*0ea0*/  LEA.HI R0, R227, R227, RZ, 0x1 ;  /* 0x000000e3e3007211 */ /* 0x000fe200078f08ff */
[----:B------:R-:W-:Y:S01]  /*0eb0*/  IMAD R18, R5, 0x10, R2 ;  /* 0x0000001005127824 */ /* 0x000fe200078e0202 */
[----:B------:R-:W-:Y:S01]  /*0ec0*/  LOP3.LUT R2, R3, 0xfffffff8, RZ, 0xc0, !PT ;  /* 0xfffffff803027812 */ /* 0x000fe200078ec0ff */
[----:B------:R-:W-:Y:S01]  /*0ed0*/  IMAD.SHL.U32 R6, R6, 0x200, RZ ;  /* 0x0000020006067824 */ /* 0x000fe200078e00ff */
[----:B------:R1:W-:Y:S01]  /*0ee0*/  STL [R1+0x3c], R4 ;  /* 0x00003c0401007387 */ /* 0x0003e20000100800 */
[----:B------:R-:W-:-:S02]  /*0ef0*/  SHF.R.S32.HI R9, RZ, 0x1, R7 ;  /* 0x00000001ff097819 */ /* 0x000fc40000011407 */
[----:B------:R-:W-:Y:S01]  /*0f00*/  IMAD.IADD R3, R230, 0x1, -R2 ;  /* 0x00000001e6037824 */ /* 0x000fe200078e0a02 */
[----:B------:R-:W-:Y:S01]  /*0f10*/  SHF.R.S32.HI R10, RZ, 0x1f, R7 ;  /* 0x0000001fff0a7819 */ /* 0x000fe20000011407 */
[----:B------:R-:W-:Y:S01]  /*0f20*/  IMAD.SHL.U32 R2, R0, 0x20, RZ ;  /* 0x0000002000027824 */ /* 0x000fe200078e00ff */
[----:B------:R-:W-:Y:S01]  /*0f30*/  STL [R1+0x60], R18 ;  /* 0x0000601201007387 */ /* 0x000fe20000100800 */
[----:B------:R-:W-:Y:S02]  /*0f40*/  IADD3 R228, R196, 0x20, RZ ;  /* 0x00000020c4e47810 */ /* 0x000fe40007ffe0ff */
[----:B------:R-:W-:Y:S02]  /*0f50*/  LEA.HI R7, R3, R3, RZ, 0x1 ;  /* 0x0000000303077211 */ /* 0x000fe400078f08ff */
[----:B------:R-:W-:Y:S02]  /*0f60*/  LOP3.LUT R2, R2, 0xffffffc0, RZ, 0xc0, !PT ;  /* 0xffffffc002027812 */ /* 0x000fe400078ec0ff */
[----:B------:R-:W-:-:S02]  /*0f70*/  LOP3.LUT R5, R7, 0x3fffffe, RZ, 0xc0, !PT ;  /* 0x03fffffe07057812 */ /* 0x000fc400078ec0ff */
[----:B-1----:R-:W-:Y:S02]  /*0f80*/  LOP3.LUT R4, R0, 0x1ffffffe, RZ, 0xc0, !PT ;  /* 0x1ffffffe00047812 */ /* 0x002fe400078ec0ff */
[----:B------:R-:W-:Y:S01]  /*0f90*/  SHF.R.S32.HI R0, RZ, 0x1, R8 ;  /* 0x00000001ff007819 */ /* 0x000fe20000011408 */
[----:B------:R-:W-:Y:S02]  /*0fa0*/  IMAD.IADD R8, R3, 0x1, -R5 ;  /* 0x0000000103087824 */ /* 0x000fe400078e0a05 */
[C---:B------:R-:W-:Y:S01]  /*0fb0*/  IMAD.IADD R4, R227.reuse, 0x1, -R4 ;  /* 0x00000001e3047824 */ /* 0x040fe200078e0a04 */
[C---:B------:R-:W-:Y:S01]  /*0fc0*/  LOP3.LUT P2, RZ, R0.reuse, 0x2, RZ, 0xc0, !PT ;  /* 0x0000000200ff7812 */ /* 0x040fe2000784c0ff */
[----:B------:R-:W-:Y:S02]  /*0fd0*/  IMAD.SHL.U32 R0, R0, 0x40, RZ ;  /* 0x0000004000007824 */ /* 0x000fe400078e00ff */
[----:B------:R-:W-:Y:S01]  /*0fe0*/  IMAD R15, R4, 0x8, R2 ;  /* 0x00000008040f7824 */ /* 0x000fe200078e0202 */
[----:B------:R-:W-:Y:S01]  /*0ff0*/  LEA.HI R2, R10, R9, RZ, 0x2 ;  /* 0x000000090a027211 */ /* 0x000fe200078f10ff */
[----:B------:R-:W-:Y:S01]  /*1000*/  IMAD R3, R227, 0x2, R6 ;  /* 0x00000002e3037824 */ /* 0x000fe200078e0206 */
[----:B------:R-:W-:-:S02]  /*1010*/  LOP3.LUT R0, R0, 0xc0, RZ, 0xc0, !PT ;  /* 0x000000c000007812 */ /* 0x000fc400078ec0ff */
[----:B------:R-:W-:Y:S02]  /*1020*/  LOP3.LUT R2, R2, 0xfffffffc, RZ, 0xc0, !PT ;  /* 0xfffffffc02027812 */ /* 0x000fe400078ec0ff */
[----:B------:R-:W-:Y:S02]  /*1030*/  LOP3.LUT R5, R0, 0x8, R17, 0xf8, !PT ;  /* 0x0000000800057812 */ /* 0x000fe400078ef811 */
[----:B------:R-:W-:Y:S01]  /*1040*/  SHF.R.U32.HI R4, RZ, 0x3, R0 ;  /* 0x00000003ff047819 */ /* 0x000fe20000011600 */
[----:B------:R-:W-:Y:S01]  /*1050*/  IMAD.IADD R2, R9, 0x1, -R2 ;  /* 0x0000000109027824 */ /* 0x000fe200078e0a02 */
[----:B------:R-:W-:Y:S01]  /*1060*/  SHF.R.S32.HI R0, RZ, 0x1, R7 ;  /* 0x00000001ff007819 */ /* 0x000fe20000011407 */
[----:B------:R-:W-:Y:S01]  /*1070*/  IMAD R7, R8, 0x20, R3 ;  /* 0x0000002008077824 */ /* 0x000fe200078e0203 */
[----:B------:R-:W-:Y:S01]  /*1080*/  LOP3.LUT R10, R5, R4, RZ, 0x3c, !PT ;  /* 0x00000004050a7212 */ /* 0x000fe200078e3cff */
[----:B------:R-:W-:Y:S01]  /*1090*/  IMAD.SHL.U32 R5, R16, 0x20, RZ ;  /* 0x0000002010057824 */ /* 0x000fe200078e00ff */
[C---:B------:R-:W-:Y:S01]  /*10a0*/  LOP3.LUT R4, R0.reuse, 0x1, RZ, 0xc0, !PT ;  /* 0x0000000100047812 */ /* 0x040fe200078ec0ff */
[----:B------:R-:W-:Y:S01]  /*10b0*/  IMAD.SHL.U32 R3, R0, 0x40, RZ ;  /* 0x0000004000037824 */ /* 0x000fe200078e00ff */
[C---:B------:R-:W-:Y:S01]  /*10c0*/  LOP3.LUT P3, RZ, R2.reuse, 0x2, RZ, 0xc0, !PT ;  /* 0x0000000202ff7812 */ /* 0x040fe2000786c0ff */
[----:B------:R-:W-:Y:S01]  /*10d0*/  IMAD.SHL.U32 R2, R2, 0x40, RZ ;  /* 0x0000004002027824 */ /* 0x000fe200078e00ff */
[----:B------:R-:W-:Y:S01]  /*10e0*/  LOP3.LUT P0, RZ, R0, 0x2, RZ, 0xc0, !PT ;  /* 0x0000000200ff7812 */ /* 0x000fe2000780c0ff */
[C---:B------:R-:W-:Y:S01]  /*10f0*/  IMAD.SHL.U32 R8, R12.reuse, 0x8, RZ ;  /* 0x000000080c087824 */ /* 0x040fe200078e00ff */
[----:B------:R-:W-:Y:S01]  /*1100*/  LOP3.LUT R3, R3, 0xc0, RZ, 0xc0, !PT ;  /* 0x000000c003037812 */ /* 0x000fe200078ec0ff */
[----:B------:R-:W-:Y:S01]  /*1110*/  IMAD R9, R12, 0x8, R11 ;  /* 0x000000080c097824 */ /* 0x000fe200078e020b */
[----:B------:R-:W-:-:S02]  /*1120*/  LOP3.LUT R0, R5, 0xffffff00, RZ, 0xc0, !PT ;  /* 0xffffff0005007812 */ /* 0x000fc400078ec0ff */
[----:B------:R-:W-:Y:S02]  /*1130*/  LEA.HI R3, R3, R3, RZ, 0x1d ;  /* 0x0000000303037211 */ /* 0x000fe400078fe8ff */
[----:B------:R-:W-:Y:S01]  /*1140*/  ISETP.NE.U32.AND P1, PT, R4, 0x1, PT ;  /* 0x000000010400780c */ /* 0x000fe20003f25070 */
[----:B------:R-:W-:Y:S01]  /*1150*/  IMAD.IADD R4, R0, 0x1, R6 ;  /* 0x0000000100047824 */ /* 0x000fe200078e0206 */
[----:B------:R-:W-:Y:S01]  /*1160*/  LOP3.LUT R2, R2, 0xc0, RZ, 0xc0, !PT ;  /* 0x000000c002027812 */ /* 0x000fe200078ec0ff */
[----:B------:R-:W-:Y:S02]  /*1170*/  IMAD.IADD R3, R3, 0x1, R7 ;  /* 0x0000000103037824 */ /* 0x000fe400078e0207 */
[----:B------:R-:W-:Y:S01]  /*1180*/  IMAD R7, R14, 0x20, R0 ;  /* 0x000000200e077824 */ /* 0x000fe200078e0200 */
[----:B------:R-:W-:Y:S01]  /*1190*/  LOP3.LUT R6, R2, 0x8, R8, 0xf8, !PT ;  /* 0x0000000802067812 */ /* 0x000fe200078ef808 */
[----:B------:R-:W-:Y:S01]  /*11a0*/  IMAD.SHL.U32 R243, R3, 0x2, RZ ;  /* 0x0000000203f37824 */ /* 0x000fe200078e00ff */
[----:B------:R-:W-:Y:S01]  /*11b0*/  SHF.R.U32.HI R5, RZ, 0x3, R2 ;  /* 0x00000003ff057819 */ /* 0x000fe20000011602 */
[----:B------:R-:W-:Y:S01]  /*11c0*/  IMAD R2, R14, 0x20, R4 ;  /* 0x000000200e027824 */ /* 0x000fe200078e0204 */
[----:B------:R-:W-:Y:S01]  /*11d0*/  SHF.R.S32.HI R8, RZ, 0x1f, R229 ;  /* 0x0000001fff087819 */ /* 0x000fe200000114e5 */
[----:B------:R-:W-:Y:S01]  /*11e0*/  IMAD.U32 R0, R9, 0x20, R10 ;  /* 0x0000002009007824 */ /* 0x000fe200078e000a */
[----:B------:R-:W-:-:S02]  /*11f0*/  IADD3 R4, R243, 0x80, RZ ;  /* 0x00000080f3047810 */ /* 0x000fc40007ffe0ff */
[----:B------:R-:W-:Y:S02]  /*1200*/  IADD3 R248, R243, 0x70, RZ ;  /* 0x00000070f3f87810 */ /* 0x000fe40007ffe0ff */
[----:B------:R-:W-:Y:S02]  /*1210*/  @P1 IADD3 R248, R4, 0x10, RZ ;  /* 0x0000001004f81810 */ /* 0x000fe40007ffe0ff */
[----:B------:R-:W-:Y:S02]  /*1220*/  LOP3.LUT R4, R13, 0x7ffffffc, RZ, 0xc0, !PT ;  /* 0x7ffffffc0d047812 */ /* 0x000fe400078ec0ff */
[----:B------:R-:W-:Y:S01]  /*1230*/  LOP3.LUT R3, R6, R5, RZ, 0x3c, !PT ;  /* 0x0000000506037212 */ /* 0x000fe200078e3cff */
[----:B------:R-:W-:Y:S01]  /*1240*/  IMAD.MOV.U32 R6, RZ, RZ, 0x20 ;  /* 0x00000020ff067424 */ /* 0x000fe200078e00ff */
[----:B------:R-:W-:Y:S01]  /*1250*/  SHF.R.S32.HI R5, RZ, 0x1f, R228 ;  /* 0x0000001fff057819 */ /* 0x000fe200000114e4 */
[----:B------:R-:W-:Y:S01]  /*1260*/  IMAD.IADD R4, R19, 0x1, -R4 ;  /* 0x0000000113047824 */ /* 0x000fe200078e0a04 */
[----:B------:R-:W-:Y:S01]  /*1270*/  LEA R123, R0, 0x3c80, 0x1 ;  /* 0x00003c80007b7811 */ /* 0x000fe200078e08ff */
[----:B------:R-:W-:Y:S01]  /*1280*/  IMAD.IADD R2, R3, 0x1, R2 ;  /* 0x0000000103027824 */ /* 0x000fe200078e0202 */
[----:B------:R-:W-:Y:S01]  /*1290*/  SEL R5, R6, 0xffffffe0, !P0 ;  /* 0xffffffe006057807 */ /* 0x000fe20004000000 */
[----:B------:R-:W-:Y:S01]  /*12a0*/  IMAD.SHL.U32 R4, R4, 0x2, RZ ;  /* 0x0000000204047824 */ /* 0x000fe200078e00ff */
[----:B------:R-:W-:Y:S01]  /*12b0*/  IADD3 R184, R123, 0x20, RZ ;  /* 0x000000207bb87810 */ /* 0x000fe20007ffe0ff */
[----:B------:R-:W-:Y:S01]  /*12c0*/  IMAD.IADD R3, R3, 0x1, R7 ;  /* 0x0000000103037824 */ /* 0x000fe200078e0207 */
[----:B------:R-:W-:Y:S01]  /*12d0*/  SHF.R.S32.HI R7, RZ, 0x1f, R196 ;  /* 0x0000001fff077819 */ /* 0x000fe200000114c4 */
[----:B------:R-:W-:Y:S01]  /*12e0*/  IMAD.IADD R7, R18, 0x1, R15 ;  /* 0x0000000112077824 */ /* 0x000fe200078e020f */
[C---:B------:R-:W-:Y:S01]  /*12f0*/  IADD3 R13, R4.reuse, 0x8, RZ ;  /* 0x00000008040d7810 */ /* 0x040fe20007ffe0ff */
[----:B------:R-:W-:Y:S01]  /*1300*/  STL [R1+0x2c], R4 ;  /* 0x00002c0401007387 */ /* 0x000fe20000100800 */
[----:B------:R-:W-:-:S02]  /*1310*/  IADD3 R12, R4, 0x10, RZ ;  /* 0x00000010040c7810 */ /* 0x000fc40007ffe0ff */
[C---:B------:R-:W-:Y:S01]  /*1320*/  IADD3 R11, R4.reuse, 0x18, RZ ;  /* 0x00000018040b7810 */ /* 0x040fe20007ffe0ff */
[----:B------:R1:W-:Y:S01]  /*1330*/  STL [R1+0x64], R7 ;  /* 0x0000640701007387 */ /* 0x0003e20000100800 */
[C---:B------:R-:W-:Y:S02]  /*1340*/  IADD3 R10, R4.reuse, 0x20, RZ ;  /* 0x00000020040a7810 */ /* 0x040fe40007ffe0ff */
[C---:B------:R-:W-:Y:S01]  /*1350*/  IADD3 R9, R4.reuse, 0x28, RZ ;  /* 0x0000002804097810 */ /* 0x040fe20007ffe0ff */
[----:B------:R2:W-:Y:S01]  /*1360*/  STL [R1+0x18], R13 ;  /* 0x0000180d01007387 */ /* 0x0005e20000100800 */
[C---:B------:R-:W-:Y:S02]  /*1370*/  IADD3 R8, R4.reuse, 0x30, RZ ;  /* 0x0000003004087810 */ /* 0x040fe40007ffe0ff */
[C---:B------:R-:W-:Y:S01]  /*1380*/  IADD3 R252, R4.reuse, 0x40, RZ ;  /* 0x0000004004fc7810 */ /* 0x040fe20007ffe0ff */
[----:B------:R-:W-:Y:S01]  /*1390*/  STL [R1+0x14], R12 ;  /* 0x0000140c01007387 */ /* 0x000fe20000100800 */
[----:B------:R-:W-:-:S02]  /*13a0*/  IADD3 R251, R4, 0x48, RZ ;  /* 0x0000004804fb7810 */ /* 0x000fc40007ffe0ff */
[C---:B------:R-:W-:Y:S01]  /*13b0*/  IADD3 R250, R4.reuse, 0x50, RZ ;  /* 0x0000005004fa7810 */ /* 0x040fe20007ffe0ff */
[----:B------:R3:W-:Y:S01]  /*13c0*/  STL [R1+0x10], R11 ;  /* 0x0000100b01007387 */ /* 0x0007e20000100800 */
[----:B------:R-:W-:Y:S02]  /*13d0*/  IADD3 R249, R4, 0x58, RZ ;  /* 0x0000005804f97810 */ /* 0x000fe40007ffe0ff */
[----:B------:R-:W-:Y:S01]  /*13e0*/  SHF.R.S32.HI R0, RZ, 0x1f, R252 ;  /* 0x0000001fff007819 */ /* 0x000fe200000114fc */
[----:B------:R4:W-:Y:S01]  /*13f0*/  STL [R1+0xc], R10 ;  /* 0x00000c0a01007387 */ /* 0x0009e20000100800 */
[----:B------:R-:W-:Y:S01]  /*1400*/  SHF.R.S32.HI R0, RZ, 0x1f, R250 ;  /* 0x0000001fff007819 */ /* 0x000fe200000114fa */
[----:B------:R-:W-:Y:S01]  /*1410*/  IMAD.IADD R0, R243, 0x1, R5 ;  /* 0x00000001f3007824 */ /* 0x000fe200078e0205 */
[----:B------:R-:W-:Y:S01]  /*1420*/  LEA R182, R2, 0x6080, 0x1 ;  /* 0x0000608002b67811 */ /* 0x000fe200078e08ff */
[----:B------:R-:W-:Y:S01]  /*1430*/  STL [R1+0x8], R9 ;  /* 0x0000080901007387 */ /* 0x000fe20000100800 */
[----:B------:R-:W-:-:S02]  /*1440*/  LEA R180, R3, 0x1880, 0x1 ;  /* 0x0000188003b47811 */ /* 0x000fc400078e08ff */
[----:B------:R-:W-:Y:S01]  /*1450*/  @P2 IADD3 R184, R123, -0x20, RZ ;  /* 0xffffffe07bb82810 */ /* 0x000fe20007ffe0ff */
[----:B------:R5:W-:Y:S01]  /*1460*/  STL [R1+0x4], R8 ;  /* 0x0000040801007387 */ /* 0x000be20000100800 */
[----:B-1----:R-:W-:Y:S02]  /*1470*/  IADD3 R7, R4, 0x38, RZ ;  /* 0x0000003804077810 */ /* 0x002fe40007ffe0ff */
[----:B------:R-:W-:Y:S02]  /*1480*/  SEL R4, R6, 0xffffffe0, !P3 ;  /* 0xffffffe006047807 */ /* 0x000fe40005800000 */
[----:B--2---:R-:W-:Y:S01]  /*1490*/  SHF.R.S32.HI R13, RZ, 0x1f, R13 ;  /* 0x0000001fff0d7819 */ /* 0x004fe2000001140d */
[----:B------:R-:W-:Y:S01]  /*14a0*/  STL [R1], R7 ;  /* 0x0000000701007387 */ /* 0x000fe20000100800 */
[----:B------:R-:W-:Y:S01]  /*14b0*/  SHF.R.S32.HI R6, RZ, 0x1f, R12 ;  /* 0x0000001fff067819 */ /* 0x000fe2000001140c */
[----:B------:R-:W-:Y:S01]  /*14c0*/  IMAD.IADD R183, R182, 0x1, R4 ;  /* 0x00000001b6b77824 */ /* 0x000fe200078e0204 */
[C---:B------:R-:W-:Y:S01]  /*14d0*/  IADD3 R192, R184.reuse, 0x400, RZ ;  /* 0x00000400b8c07810 */ /* 0x040fe20007ffe0ff */
[----:B------:R-:W-:Y:S01]  /*14e0*/  STL [R1+0x58], R13 ;  /* 0x0000580d01007387 */ /* 0x000fe20000100800 */
[----:B------:R-:W-:Y:S01]  /*14f0*/  IADD3 R191, R184, 0x800, RZ ;  /* 0x00000800b8bf7810 */ /* 0x000fe20007ffe0ff */
[----:B------:R-:W-:Y:S01]  /*1500*/  IMAD.IADD R181, R4, 0x1, R180 ;  /* 0x0000000104b57824 */ /* 0x000fe200078e02b4 */
[----:B---3--:R-:W-:Y:S01]  /*1510*/  SHF.R.S32.HI R11, RZ, 0x1f, R11 ;  /* 0x0000001fff0b7819 */ /* 0x008fe2000001140b */
[----:B------:R1:W-:Y:S01]  /*1520*/  STL [R1+0x54], R6 ;  /* 0x0000540601007387 */ /* 0x0003e20000100800 */
[----:B------:R-:W-:-:S02]  /*1530*/  IADD3 R190, R184, 0xc00, RZ ;  /* 0x00000c00b8be7810 */ /* 0x000fc40007ffe0ff */
[----:B----4-:R-:W-:Y:S01]  /*1540*/  SHF.R.S32.HI R10, RZ, 0x1f, R10 ;  /* 0x0000001fff0a7819 */ /* 0x010fe2000001140a */
[----:B------:R-:W-:Y:S01]  /*1550*/  STL [R1+0x50], R11 ;  /* 0x0000500b01007387 */ /* 0x000fe20000100800 */
[C---:B------:R-:W-:Y:S02]  /*1560*/  IADD3 R189, R184.reuse, 0x1000, RZ ;  /* 0x00001000b8bd7810 */ /* 0x040fe40007ffe0ff */
[C---:B------:R-:W-:Y:S01]  /*1570*/  IADD3 R188, R184.reuse, 0x1400, RZ ;  /* 0x00001400b8bc7810 */ /* 0x040fe20007ffe0ff */
[----:B------:R-:W-:Y:S01]  /*1580*/  STL [R1+0x4c], R10 ;  /* 0x00004c0a01007387 */ /* 0x000fe20000100800 */
[C---:B------:R-:W-:Y:S02]  /*1590*/  IADD3 R187, R184.reuse, 0x1800, RZ ;  /* 0x00001800b8bb7810 */ /* 0x040fe40007ffe0ff */
[----:B-----5:R-:W-:Y:S02]  /*15a0*/  SHF.R.S32.HI R8, RZ, 0x1f, R8 ;  /* 0x0000001fff087819 */ /* 0x020fe40000011408 */
[----:B------:R-:W-:-:S02]  /*15b0*/  IADD3 R186, R184, 0x1c00, RZ ;  /* 0x00001c00b8ba7810 */ /* 0x000fc40007ffe0ff */
[----:B------:R-:W-:Y:S02]  /*15c0*/  IADD3 R185, R184, 0x2000, RZ ;  /* 0x00002000b8b97810 */ /* 0x000fe40007ffe0ff */
[----:B-1----:R-:W-:-:S05]  /*15d0*/  SHF.R.S32.HI R6, RZ, 0x1f, R9 ;  /* 0x0000001fff067819 */ /* 0x002fca0000011409 */
[----:B------:R1:W-:Y:S04]  /*15e0*/  STL [R1+0x48], R6 ;  /* 0x0000480601007387 */ /* 0x0003e80000100800 */
[----:B------:R-:W-:Y:S01]  /*15f0*/  STL [R1+0x44], R8 ;  /* 0x0000440801007387 */ /* 0x000fe20000100800 */
[----:B-1----:R-:W-:Y:S02]  /*1600*/  SHF.R.S32.HI R6, RZ, 0x1f, R7 ;  /* 0x0000001fff067819 */ /* 0x002fe40000011407 */
[----:B------:R-:W-:-:S03]  /*1610*/  SHF.R.S32.HI R7, RZ, 0x1f, R251 ;  /* 0x0000001fff077819 */ /* 0x000fc600000114fb */
[----:B------:R1:W-:Y:S04]  /*1620*/  STL [R1+0x40], R6 ;  /* 0x0000400601007387 */ /* 0x0003e80000100800 */
[----:B------:R2:W-:Y:S01]  /*1630*/  STL [R1+0x20], R0 ;  /* 0x0000200001007387 */ /* 0x0005e20000100800 */
[----:B-1----:R-:W-:Y:S01]  /*1640*/  SHF.R.S32.HI R6, RZ, 0x1f, R249 ;  /* 0x0000001fff067819 */ /* 0x002fe200000114f9 */
[----:B--2---:R-:W-:-:S05]  /*1650*/  IMAD.IADD R0, R5, 0x1, R248 ;  /* 0x0000000105007824 */ /* 0x004fca00078e02f8 */
[----:B------:R1:W-:Y:S02]  /*1660*/  STL [R1+0x1c], R0 ;  /* 0x00001c0001007387 */ /* 0x0003e40000100800 */
.L_x_143:
[----:B------:R-:W-:-:S04]  /*1670*/  IMAD.MOV.U32 R8, RZ, RZ, 0x4 ;  /* 0x00000004ff087424 */ /* 0x000fc800078e00ff */
[----:B------:R-:W-:-:S05]  /*1680*/  IMAD.WIDE R2, R247, R8, c[0x0][0x588] ;  /* 0x00016200f7027625 */ /* 0x000fca00078e0208 */
[----:B------:R-:W2:Y:S01]  /*1690*/  LDG.E R242, [R2.64] ;  /* 0x0000000602f27981 */ /* 0x000ea2000c1e1900 */
[----:B------:R-:W-:Y:S01]  /*16a0*/  ISETP.NE.U32.AND P4, PT, RZ, c[0x0][0x370], PT ;  /* 0x0000dc00ff007a0c */ /* 0x000fe20003f85070 */
[----:B------:R-:W-:Y:S01]  /*16b0*/  IMAD.MOV.U32 R236, RZ, RZ, RZ ;  /* 0x000000ffffec7224 */ /* 0x000fe200078e00ff */
[----:B------:R-:W-:Y:S01]  /*16c0*/  ISETP.NE.U32.AND P3, PT, RZ, c[0x0][0x360], PT ;  /* 0x0000d800ff007a0c */ /* 0x000fe20003f65070 */
[----:B------:R-:W-:Y:S01]  /*16d0*/  IMAD.MOV.U32 R10, RZ, RZ, RZ ;  /* 0x000000ffff0a7224 */ /* 0x000fe200078e00ff */
[----:B------:R-:W-:Y:S02]  /*16e0*/  ISETP.NE.AND.EX P4, PT, RZ, c[0x0][0x374], PT, P4 ;  /* 0x0000dd00ff007a0c */ /* 0x000fe40003f85340 */
[----:B------:R-:W-:Y:S02]  /*16f0*/  ISETP.NE.AND.EX P3, PT, RZ, c[0x0][0x364], PT, P3 ;  /* 0x0000d900ff007a0c */ /* 0x000fe40003f65330 */
[----:B------:R-:W-:-:S04]  /*1700*/  ISETP.NE.U32.AND P0, PT, RZ, c[0x0][0x348], PT ;  /* 0x0000d200ff007a0c */ /* 0x000fc80003f05070 */
[----:B------:R-:W-:Y:S02]  /*1710*/  ISETP.NE.AND.EX P0, PT, RZ, c[0x0][0x34c], PT, P0 ;  /* 0x0000d300ff007a0c */ /* 0x000fe40003f05300 */
[----:B--2---:R-:W-:Y:S01]  /*1720*/  SHF.R.S32.HI R12, RZ, 0x1f, R242 ;  /* 0x0000001fff0c7819 */ /* 0x004fe200000114f2 */
[C---:B------:R-:W-:Y:S02]  /*1730*/  IMAD.SHL.U32 R14, R242.reuse, 0x4, RZ ;  /* 0x00000004f20e7824 */ /* 0x040fe400078e00ff */
[C---:B------:R-:W-:Y:S02]  /*1740*/  @P4 LEA R6, P2, R242.reuse, c[0x0][0x370], 0x2 ;  /* 0x0000dc00f2064a11 */ /* 0x040fe400078410ff */
[C-C-:B------:R-:W-:Y:S01]  /*1750*/  SHF.L.U64.HI R13, R242.reuse, 0x2, R12.reuse ;  /* 0x00000002f20d7819 */ /* 0x140fe2000001020c */
[----:B------:R2:W-:Y:S01]  /*1760*/  STL [R1+0x34], R12 ;  /* 0x0000340c01007387 */ /* 0x0005e20000100800 */
[----:B------:R-:W-:Y:S02]  /*1770*/  @P4 LEA.HI.X R7, R242, c[0x0][0x374], R12, 0x2, P2 ;  /* 0x0000dd00f2074a11 */ /* 0x000fe400010f140c */
[C---:B------:R-:W-:Y:S01]  /*1780*/  @P3 IADD3 R4, P1, R14.reuse, c[0x0][0x360], RZ ;  /* 0x0000d8000e043a10 */ /* 0x040fe20007f3e0ff */
[----:B------:R2:W-:Y:S01]  /*1790*/  STL [R1+0x24], R14 ;  /* 0x0000240e01007387 */ /* 0x0005e20000100800 */
[----:B------:R-:W-:-:S02]  /*17a0*/  IADD3 R2, P2, R14, c[0x0][0x348], RZ ;  /* 0x0000d2000e027a10 */ /* 0x000fc40007f5e0ff */
[C---:B------:R-:W-:Y:S01]  /*17b0*/  @P3 IADD3.X R5, R13.reuse, c[0x0][0x364], RZ, P1, !PT ;  /* 0x0000d9000d053a10 */ /* 0x040fe20000ffe4ff */
[----:B------:R2:W5:Y:S01]  /*17c0*/  @P4 LDG.E R236, [R6.64] ;  /* 0x0000000606ec4981 */ /* 0x000562000c1e1900 */
[----:B------:R-:W-:-:S03]  /*17d0*/  IADD3.X R3, R13, c[0x0][0x34c], RZ, P2, !PT ;  /* 0x0000d3000d037a10 */ /* 0x000fc600017fe4ff */
[----:B------:R2:W5:Y:S04]  /*17e0*/  @P3 LDG.E R15, [R4.64] ;  /* 0x00000006040f3981 */ /* 0x000568000c1e1900 */
[----:B------:R2:W5:Y:S04]  /*17f0*/  @P0 LDG.E R10, [R2.64] ;  /* 0x00000006020a0981 */ /* 0x000568000c1e1900 */
[----:B------:R2:W-:Y:S01]  /*1800*/  STL [R1+0x28], R13 ;  /* 0x0000280d01007387 */ /* 0x0005e20000100800 */
[----:B------:R-:W-:Y:S01]  /*1810*/  YIELD ;  /* 0x0000000000007946 */ /* 0x000fe20003800000 */
[----:B------:R-:W-:Y:S05]  /*1820*/  @P3 BRA `(.L_x_35) ;  /* 0x0000005000003947 */ /* 0x000fea0003800000 */
[----:B-----5:R-:W-:Y:S01]  /*1830*/  MOV R15, c[0x0][0x168] ;  /* 0x00005a00000f7a02 */ /* 0x020fe20000000f00 */
[----:B------:R-:W-:Y:S05]  /*1840*/  @!P0 BRA `(.L_x_35) ;  /* 0x0000003000008947 */ /* 0x000fea0003800000 */
[----:B-1----:R1:W3:Y:S04]  /*1850*/  LDG.E R0, [R2.64] ;  /* 0x0000000602007981 */ /* 0x0022e8000c1e1900 */
[----:B-12---:R-:W3:Y:S02]  /*1860*/  LDG.E R2, [R2.64+0x4] ;  /* 0x0000040602027981 */ /* 0x006ee4000c1e1900 */
[----:B---3--:R-:W-:-:S02]  /*1870*/  IADD3 R15, -R0, R2, RZ ;  /* 0x00000002000f7210 */ /* 0x008fc40007ffe1ff */
.L_x_35:
[----:B------:R-:W-:-:S04]  /*1880*/  ISETP.NE.U32.AND P1, PT, RZ, c[0x0][0x368], PT ;  /* 0x0000da00ff007a0c */ /* 0x000fc80003f25070 */
[----:B------:R-:W-:-:S13]  /*1890*/  ISETP.NE.AND.EX P1, PT, RZ, c[0x0][0x36c], PT, P1 ;  /* 0x0000db00ff007a0c */ /* 0x000fda0003f25310 */
[----:B------:R-:W-:Y:S05]  /*18a0*/  @!P1 BRA `(.L_x_36) ;  /* 0x0000004000009947 */ /* 0x000fea0003800000 */
[----:B--2---:R-:W-:-:S04]  /*18b0*/  IADD3 R2, P1, R14, c[0x0][0x368], RZ ;  /* 0x0000da000e027a10 */ /* 0x004fc80007f3e0ff */
[----:B------:R-:W-:-:S05]  /*18c0*/  IADD3.X R3, R13, c[0x0][0x36c], RZ, P1, !PT ;  /* 0x0000db000d037a10 */ /* 0x000fca0000ffe4ff */
[----:B-1----:R1:W5:Y:S01]  /*18d0*/  LDG.E R0, [R2.64] ;  /* 0x0000000602007981 */ /* 0x002362000c1e1900 */
[----:B------:R-:W-:Y:S05]  /*18e0*/  BRA `(.L_x_37) ;  /* 0x0000008000007947 */ /* 0x000fea0003800000 */
.L_x_36:
[----:B------:R-:W-:Y:S01]  /*18f0*/  ISETP.NE.U32.AND P1, PT, RZ, c[0x0][0x350], PT ;  /* 0x0000d400ff007a0c */ /* 0x000fe20003f25070 */
[----:B-1----:R-:W-:-:S03]  /*1900*/  IMAD.U32 R0, RZ, RZ, UR5 ;  /* 0x00000005ff007e24 */ /* 0x002fc6000f8e00ff */
[----:B------:R-:W-:-:S13]  /*1910*/  ISETP.NE.AND.EX P1, PT, RZ, c[0x0][0x354], PT, P1 ;  /* 0x0000d500ff007a0c */ /* 0x000fda0003f25310 */
[----:B------:R-:W-:Y:S05]  /*1920*/  @!P1 BRA `(.L_x_37) ;  /* 0x0000004000009947 */ /* 0x000fea0003800000 */
[----:B--2---:R-:W-:-:S05]  /*1930*/  IMAD.WIDE R2, R242, R8, c[0x0][0x350] ;  /* 0x0000d400f2027625 */ /* 0x004fca00078e0208 */
[----:B------:R-:W2:Y:S04]  /*1940*/  LDG.E R4, [R2.64] ;  /* 0x0000000602047981 */ /* 0x000ea8000c1e1900 */
[----:B------:R-:W2:Y:S02]  /*1950*/  LDG.E R0, [R2.64+0x4] ;  /* 0x0000040602007981 */ /* 0x000ea4000c1e1900 */
[----:B--2---:R-:W-:-:S04]  /*1960*/  IADD3 R0, -R4, R0, RZ ;  /* 0x0000000004007210 */ /* 0x004fc80007ffe1ff */
.L_x_37:
[----:B-12---:R-:W-:Y:S01]  /*1970*/  LOP3.LUT R3, R246, 0xff000000, RZ, 0xc0, !PT ;  /* 0xff000000f6037812 */ /* 0x006fe200078ec0ff */
[----:B-----5:R-:W-:Y:S01]  /*1980*/  IMAD.IADD R16, R0, 0x1, -R236 ;  /* 0x0000000100107824 */ /* 0x020fe200078e0aec */
[----:B------:R-:W-:Y:S01]  /*1990*/  LOP3.LUT R4, R246, 0xff0000, RZ, 0xc0, !PT ;  /* 0x00ff0000f6047812 */ /* 0x000fe200078ec0ff */
[----:B------:R-:W-:Y:S01]  /*19a0*/  BSSY B0, `(.L_x_38) ;  /* 0x000002c000007945 */ /* 0x000fe20003800000 */
[----:B------:R-:W-:-:S02]  /*19b0*/  SHF.R.U32.HI R3, RZ, 0x8, R3 ;  /* 0x00000008ff037819 */ /* 0x000fc40000011603 */
[----:B------:R-:W-:Y:S02]  /*19c0*/  IADD3 R0, R16, 0x2f, RZ ;  /* 0x0000002f10007810 */ /* 0x000fe40007ffe0ff */
[----:B------:R-:W-:Y:S02]  /*19d0*/  LEA.HI R3, R4, R3, RZ, 0x10 ;  /* 0x0000000304037211 */ /* 0x000fe400078f80ff */
[----:B------:R-:W-:Y:S01]  /*19e0*/  ISETP.GE.AND P1, PT, R16, 0x1, PT ;  /* 0x000000011000780c */ /* 0x000fe20003f26270 */
[----:B------:R-:W-:Y:S01]  /*19f0*/  IMAD.HI R0, R0, 0x2aaaaaab, RZ ;  /* 0x2aaaaaab00007827 */ /* 0x000fe200078e02ff */
[----:B------:R-:W-:Y:S02]  /*1a00*/  LOP3.LUT R17, R3, 0xff, RZ, 0xc0, !PT ;  /* 0x000000ff03117812 */ /* 0x000fe400078ec0ff */
[----:B------:R-:W-:Y:S02]  /*1a10*/  SHF.R.U32.HI R5, RZ, 0x10, R3 ;  /* 0x00000010ff057819 */ /* 0x000fe40000011603 */
[----:B------:R-:W-:Y:S01]  /*1a20*/  SHF.R.U32.HI R2, RZ, 0x1f, R0 ;  /* 0x0000001fff027819 */ /* 0x000fe20000011600 */
[----:B------:R1:W-:Y:S03]  /*1a30*/  STL [R1+0x38], R17 ;  /* 0x0000381101007387 */ /* 0x0003e60000100800 */
[----:B------:R-:W-:Y:S01]  /*1a40*/  LEA.HI.SX32 R11, R0, R2, 0x1d ;  /* 0x00000002000b7211 */ /* 0x000fe200078feaff */
[----:B------:R1:W-:Y:S01]  /*1a50*/  STL [R1+0x30], R5 ;  /* 0x0000300501007387 */ /* 0x0003e20000100800 */
[----:B------:R-:W-:Y:S01]  /*1a60*/  IMAD.MOV.U32 R2, RZ, RZ, RZ ;  /* 0x000000ffff027224 */ /* 0x000fe200078e00ff */
[----:B------:R-:W-:Y:S05]  /*1a70*/  @!P1 BRA `(.L_x_39) ;  /* 0x000001e000009947 */ /* 0x000fea0003800000 */
[----:B------:R-:W-:Y:S01]  /*1a80*/  ISETP.NE.AND P1, PT, R5, RZ, PT ;  /* 0x000000ff0500720c */ /* 0x000fe20003f25270 */
[----:B------:R-:W-:-:S03]  /*1a90*/  IMAD.MOV.U32 R4, RZ, RZ, RZ ;  /* 0x000000ffff047224 */ /* 0x000fc600078e00ff */
[----:B------:R-:W-:-:S04]  /*1aa0*/  SEL R0, R5, c[0x0][0x338], P1 ;  /* 0x0000ce0005007a07 */ /* 0x000fc80000800000 */
[----:B------:R-:W-:Y:S02]  /*1ab0*/  IABS R3, R0 ;  /* 0x0000000000037213 */ /* 0x000fe40000000000 */
[----:B------:R-:W-:Y:S02]  /*1ac0*/  IADD3 R6, R11, -0x1, R0 ;  /* 0xffffffff0b067810 */ /* 0x000fe40007ffe000 */
[----:B------:R-:W2:Y:S02]  /*1ad0*/  I2F.RP R2, R3 ;  /* 0x0000000300027306 */ /* 0x000ea40000209400 */
[----:B------:R-:W-:-:S06]  /*1ae0*/  IABS R9, R6 ;  /* 0x0000000600097213 */ /* 0x000fcc0000000000 */
[----:B--2---:R-:W2:Y:S02]  /*1af0*/  MUFU.RCP R2, R2 ;  /* 0x0000000200027308 */ /* 0x004ea40000001000 */
[----:B--2---:R-:W-:-:S06]  /*1b00*/  IADD3 R2, R2, 0xffffffe, RZ ;  /* 0x0ffffffe02027810 */ /* 0x004fcc0007ffe0ff */
[----:B-1----:R-:W1:Y:S02]  /*1b10*/  F2I.FTZ.U32.TRUNC.NTZ R5, R2 ;  /* 0x0000000200057305 */ /* 0x002e64000021f000 */
[----:B-1----:R-:W-:-:S04]  /*1b20*/  IMAD.MOV R2, RZ, RZ, -R5 ;  /* 0x000000ffff027224 */ /* 0x002fc800078e0a05 */
        /* <DEDUP_REMOVED lines=19> */
.L_x_39:
[----:B------:R-:W-:Y:S05]  /*1c60*/  BSYNC B0 ;  /* 0x0000000000007941 */ /* 0x000fea0003800000 */
.L_x_38:
[----:B------:R-:W-:Y:S01]  /*1c70*/  IMAD R231, R17, R2, RZ ;  /* 0x0000000211e77224 */ /* 0x000fe200078e02ff */
[----:B------:R-:W-:Y:S01]  /*1c80*/  PRMT R0, RZ, 0x7610, R0 ;  /* 0x00007610ff007816 */ /* 0x000fe20000000000 */
[----:B------:R-:W-:Y:S01]  /*1c90*/  IMAD.MOV.U32 R24, RZ, RZ, RZ ;  /* 0x000000ffff187224 */ /* 0x000fe200078e00ff */
[----:B------:R-:W-:Y:S01]  /*1ca0*/  MOV R19, RZ ;  /* 0x000000ff00137202 */ /* 0x000fe20000000f00 */
        /* <DEDUP_REMOVED lines=55> */
[----:B------:R-:W-:-:S04]  /*2020*/  @P1 IADD3 R2, P2, R14, c[0x0][0x340], RZ ;  /* 0x0000d0000e021a10 */ /* 0x000fc80007f5e0ff */
[----:B------:R-:W-:-:S05]  /*2030*/  @P1 IADD3.X R3, R13, c[0x0][0x344], RZ, P2, !PT ;  /* 0x0000d1000d031a10 */ /* 0x000fca00017fe4ff */
[----:B------:R2:W5:Y:S01]  /*2040*/  @P1 LDG.E R14, [R2.64] ;  /* 0x00000006020e1981 */ /* 0x000562000c1e1900 */
[----:B------:R-:W-:Y:S01]  /*2050*/  SHF.R.S32.HI R0, RZ, 0x1f, R10 ;  /* 0x0000001fff007819 */ /* 0x000fe2000001140a */
[----:B------:R-:W-:Y:S01]  /*2060*/  IMAD.MOV.U32 R4, RZ, RZ, c[0x0][0x2c4] ;  /* 0x0000b100ff047624 */ /* 0x000fe200078e00ff */
[----:B------:R-:W-:Y:S01]  /*2070*/  LOP3.LUT R13, R246, 0xffff, RZ, 0xc0, !PT ;  /* 0x0000fffff60d7812 */ /* 0x000fe200078ec0ff */
[----:B-1----:R-:W-:Y:S01]  /*2080*/  IMAD R5, R227, 0x20, R230 ;  /* 0x00000020e3057824 */ /* 0x002fe200078e02e6 */
[----:B------:R-:W-:Y:S01]  /*2090*/  SEL R6, R12, RZ, !P0 ;  /* 0x000000ff0c067207 */ /* 0x000fe20004000000 */
[----:B------:R-:W-:Y:S01]  /*20a0*/  IMAD R0, R0, c[0x0][0x178], RZ ;  /* 0x00005e0000007a24 */ /* 0x000fe200078e02ff */
[----:B------:R-:W-:Y:S01]  /*20b0*/  ISETP.NE.AND P2, PT, R4, 0x1, PT ;  /* 0x000000010400780c */ /* 0x000fe20003f45270 */
[----:B------:R-:W-:Y:S01]  /*20c0*/  IMAD R5, R245, 0x80, R5 ;  /* 0x00000080f5057824 */ /* 0x000fe200078e0205 */
[----:B------:R-:W-:Y:S01]  /*20d0*/  SEL R4, R242, RZ, !P0 ;  /* 0x000000fff2047207 */ /* 0x000fe20004000000 */
[----:B------:R-:W-:Y:S01]  /*20e0*/  IMAD R0, R10, c[0x0][0x17c], R0 ;  /* 0x00005f000a007a24 */ /* 0x000fe200078e0200 */
[----:B------:R-:W-:Y:S01]  /*20f0*/  ISETP.GE.AND P5, PT, R228, c[0x0][0x198], PT ;  /* 0x00006600e4007a0c */ /* 0x000fe20003fa6270 */
[----:B------:R-:W-:Y:S01]  /*2100*/  IMAD R6, R6, c[0x0][0x1c0], RZ ;  /* 0x0000700006067a24 */ /* 0x000fe200078e02ff */
[----:B------:R-:W-:-:S02]  /*2110*/  ISETP.GE.AND P4, PT, R229, c[0x0][0x198], PT ;  /* 0x00006600e5007a0c */ /* 0x000fc40003f86270 */
[----:B------:R-:W-:Y:S01]  /*2120*/  IADD3 R118, R197, -0x1, RZ ;  /* 0xffffffffc5767810 */ /* 0x000fe20007ffe0ff */
[----:B------:R-:W-:-:S04]  /*2130*/  IMAD R6, R4, c[0x0][0x1c4], R6 ;  /* 0x0000710004067a24 */ /* 0x000fc800078e0206 */
[----:B------:R-:W-:-:S04]  /*2140*/  @P2 IMAD.HI.U32 R7, R5, c[0x0][0x2c8], RZ ;  /* 0x0000b20005072a27 */ /* 0x000fc800078e00ff */
[----:B--2---:R-:W-:-:S05]  /*2150*/  IMAD.WIDE.U32 R2, R10, c[0x0][0x178], RZ ;  /* 0x00005e000a027a25 */ /* 0x004fca00078e00ff */
[----:B------:R-:W-:Y:S02]  /*2160*/  IADD3 R3, R3, R0, RZ ;  /* 0x0000000003037210 */ /* 0x000fe40007ffe0ff */
[----:B------:R-:W-:Y:S02]  /*2170*/  MOV R0, R5 ;  /* 0x0000000500007202 */ /* 0x000fe40000000f00 */
[----:B------:R-:W-:Y:S01]  /*2180*/  @P2 SHF.R.U32.HI R0, RZ, c[0x0][0x2cc], R7 ;  /* 0x0000b300ff002a19 */ /* 0x000fe20000011607 */
[C---:B------:R-:W-:Y:S01]  /*2190*/  IMAD.WIDE.U32 R2, R13.reuse, c[0x0][0x1b8], R2 ;  /* 0x00006e000d027a25 */ /* 0x040fe200078e0002 */
[----:B------:R-:W-:Y:S02]  /*21a0*/  ISETP.GE.AND P2, PT, R196, c[0x0][0x198], PT ;  /* 0x00006600c4007a0c */ /* 0x000fe40003f46270 */
[----:B------:R-:W-:Y:S01]  /*21b0*/  SHF.R.S32.HI R7, RZ, 0x1f, R0 ;  /* 0x0000001fff077819 */ /* 0x000fe20000011400 */
[----:B------:R-:W-:-:S04]  /*21c0*/  IMAD R3, R13, c[0x0][0x1bc], R3 ;  /* 0x00006f000d037a24 */ /* 0x000fc800078e0203 */
[----:B------:R-:W-:-:S04]  /*21d0*/  IMAD.WIDE.U32 R2, R4, c[0x0][0x1c0], R2 ;  /* 0x0000700004027a25 */ /* 0x000fc800078e0002 */
[----:B------:R-:W-:Y:S01]  /*21e0*/  IMAD.MOV R4, RZ, RZ, -R0 ;  /* 0x000000ffff047224 */ /* 0x000fe200078e0a00 */
[----:B------:R-:W-:-:S03]  /*21f0*/  IADD3 R3, R3, R6, RZ ;  /* 0x0000000603037210 */ /* 0x000fc60007ffe0ff */
[----:B------:R-:W-:Y:S02]  /*2200*/  IMAD R4, R4, c[0x0][0x2c4], R5 ;  /* 0x0000b10004047a24 */ /* 0x000fe400078e0205 */
[----:B------:R-:W-:Y:S02]  /*2210*/  IMAD R5, R7, c[0x0][0x1b0], RZ ;  /* 0x00006c0007057a24 */ /* 0x000fe400078e02ff */
[----:B------:R-:W-:-:S04]  /*2220*/  IMAD.WIDE.U32 R2, R0, c[0x0][0x1b0], R2 ;  /* 0x00006c0000027a25 */ /* 0x000fc800078e0002 */
[----:B------:R-:W-:Y:S01]  /*2230*/  IMAD R6, R0, c[0x0][0x1b4], R5 ;  /* 0x00006d0000067a24 */ /* 0x000fe200078e0205 */
[----:B------:R-:W-:-:S03]  /*2240*/  SHF.R.S32.HI R5, RZ, 0x1f, R4 ;  /* 0x0000001fff057819 */ /* 0x000fc60000011404 */
[----:B------:R-:W-:Y:S02]  /*2250*/  IMAD.IADD R3, R3, 0x1, R6 ;  /* 0x0000000103037824 */ /* 0x000fe400078e0206 */
[----:B------:R-:W-:Y:S02]  /*2260*/  IMAD R0, R5, c[0x0][0x1a8], RZ ;  /* 0x00006a0005007a24 */ /* 0x000fe400078e02ff */
[----:B------:R-:W-:-:S04]  /*2270*/  IMAD.WIDE.U32 R2, R4, c[0x0][0x1a8], R2 ;  /* 0x00006a0004027a25 */ /* 0x000fc800078e0002 */
[----:B------:R-:W-:Y:S01]  /*2280*/  IMAD R0, R4, c[0x0][0x1ac], R0 ;  /* 0x00006b0004007a24 */ /* 0x000fe200078e0200 */
[----:B------:R-:W-:-:S04]  /*2290*/  LEA R12, P0, R2, c[0x0][0x160], 0x1 ;  /* 0x00005800020c7a11 */ /* 0x000fc800078008ff */
[----:B------:R-:W-:-:S04]  /*22a0*/  IADD3 R0, R3, R0, RZ ;  /* 0x0000000003007210 */ /* 0x000fc80007ffe0ff */
[----:B------:R-:W-:Y:S01]  /*22b0*/  LEA.HI.X R5, R2, c[0x0][0x164], R0, 0x1, P0 ;  /* 0x0000590002057a11 */ /* 0x000fe200000f0c00 */
[----:B------:R-:W-:Y:S01]  /*22c0*/  @!P1 IMAD.MOV.U32 R14, RZ, RZ, R242 ;  /* 0x000000ffff0e9224 */ /* 0x000fe200078e00f2 */
[----:B------:R-:W-:Y:S05]  /*22d0*/  BRA.DIV ~URZ, `(.L_x_41) ;  /* 0x0000aef27f007947 */ /* 0x000fea000b800000 */
[----:B------:R1:W2:Y:S02]  /*22e0*/  SHFL.IDX PT, R4, R5, RZ, 0x1c1f ;  /* 0x001c1fff05047589 */ /* 0x0002a400000e0000 */
.L_x_148:
[----:B------:R-:W-:Y:S05]  /*22f0*/  BRA.DIV ~URZ, `(.L_x_42) ;  /* 0x0000af427f007947 */ /* 0x000fea000b800000 */
[----:B------:R3:W4:Y:S02]  /*2300*/  SHFL.IDX PT, R0, R12, RZ, 0x1c1f ;  /* 0x001c1fff0c007589 */ /* 0x00072400000e0000 */
.L_x_149:
[----:B------:R-:W-:Y:S01]  /*2310*/  IMAD R11, R15, c[0x0][0x2c4], RZ ;  /* 0x0000b1000f0b7a24 */ /* 0x000fe200078e02ff */
[----:B------:R-:W-:Y:S01]  /*2320*/  LEA R10, R245, R230, 0x7 ;  /* 0x000000e6f50a7211 */ /* 0x000fe200078e38ff */
[----:B------:R-:W-:Y:S03]  /*2330*/  BSSY B0, `(.L_x_43) ;  /* 0x0000014000007945 */ /* 0x000fe60003800000 */
[----:B------:R-:W-:-:S13]  /*2340*/  ISETP.GE.AND P0, PT, R10, R11, PT ;  /* 0x0000000b0a00720c */ /* 0x000fda0003f06270 */
[----:B------:R-:W-:Y:S05]  /*2350*/  @P0 BRA `(.L_x_44) ;  /* 0x0000011000000947 */ /* 0x000fea0003800000 */
[----:B---3--:R-:W3:Y:S01]  /*2360*/  LDL R17, [R1+0x3c] ;  /* 0x00003c0001117983 */ /* 0x008ee20000100800 */
[-C--:B----4-:R-:W-:Y:S02]  /*2370*/  LEA R8, P3, R196, R0.reuse, 0x1 ;  /* 0x00000000c4087211 */ /* 0x090fe400078608ff */
[----:B------:R-:W-:Y:S02]  /*2380*/  SHF.R.S32.HI R20, RZ, 0x1f, R196 ;  /* 0x0000001fff147819 */ /* 0x000fe400000114c4 */
[-C--:B------:R-:W-:Y:S02]  /*2390*/  LEA R6, P1, R228, R0.reuse, 0x1 ;  /* 0x00000000e4067211 */ /* 0x080fe400078208ff */
[----:B------:R-:W-:Y:S02]  /*23a0*/  SHF.R.S32.HI R19, RZ, 0x1f, R228 ;  /* 0x0000001fff137819 */ /* 0x000fe400000114e4 */
[----:B------:R-:W-:Y:S02]  /*23b0*/  SHF.R.S32.HI R18, RZ, 0x1f, R229 ;  /* 0x0000001fff127819 */ /* 0x000fe400000114e5 */
[----:B------:R-:W-:-:S02]  /*23c0*/  LEA R2, P0, R229, R0, 0x1 ;  /* 0x00000000e5027211 */ /* 0x000fc400078008ff */
[-C--:B--2---:R-:W-:Y:S02]  /*23d0*/  LEA.HI.X R9, R196, R4.reuse, R20, 0x1, P3 ;  /* 0x00000004c4097211 */ /* 0x084fe400018f0c14 */
[-C--:B------:R-:W-:Y:S02]  /*23e0*/  LEA.HI.X R7, R228, R4.reuse, R19, 0x1, P1 ;  /* 0x00000004e4077211 */ /* 0x080fe400008f0c13 */
[----:B------:R-:W-:Y:S01]  /*23f0*/  LEA.HI.X R3, R229, R4, R18, 0x1, P0 ;  /* 0x00000004e5037211 */ /* 0x000fe200000f0c12 */
[----:B---3--:R-:W-:-:S05]  /*2400*/  IMAD.SHL.U32 R0, R17, 0x2, RZ ;  /* 0x0000000211007824 */ /* 0x008fca00078e00ff */
[----:B------:R-:W-:Y:S01]  /*2410*/  @!PT LDS RZ, [RZ] ;  /* 0x00000000fffff984 */ /* 0x000fe20000000800 */
[----:B------:R-:W-:Y:S01]  /*2420*/  @!PT LDS RZ, [RZ] ;  /* 0x00000000fffff984 */ /* 0x000fe20000000800 */
[----:B------:R-:W-:Y:S01]  /*2430*/  @!PT LDS RZ, [RZ] ;  /* 0x00000000fffff984 */ /* 0x000fe20000000800 */
[----:B------:R2:W-:Y:S04]  /*2440*/  LDGSTS.E.BYPASS.LTC128B.128 [R0+0x6080], [R8.64], !P2 ;  /* 0x0608000008007fae */ /* 0x0005e8000d101d46 */
[----:B------:R2:W-:Y:S04]  /*2450*/  LDGSTS.E.BYPASS.LTC128B.128 [R0+0x8080], [R6.64], !P5 ;  /* 0x0808000006007fae */ /* 0x0005e8000e901d46 */
[----:B------:R2:W-:Y:S02]  /*2460*/  LDGSTS.E.BYPASS.LTC128B.128 [R0+0xa080], [R2.64], !P4 ;  /* 0x0a08000002007fae */ /* 0x0005e4000e101d46 */
.L_x_44:
[----:B------:R-:W-:Y:S05]  /*2470*/  BSYNC B0 ;  /* 0x0000000000007941 */ /* 0x000fea0003800000 */
.L_x_43:
[----:B------:R-:W-:Y:S05]  /*2480*/  BRA.DIV ~URZ, `(.L_x_45) ;  /* 0x0000ae227f007947 */ /* 0x000fea000b800000 */
[----:B--2---:R2:W1:Y:S04]  /*2490*/  SHFL.IDX PT, R4, R5, 0x1, 0x1c1f ;  /* 0x003c1f0005047f89 */ /* 0x00446800000e0000 */
[----:B----4-:R2:W4:Y:S02]  /*24a0*/  SHFL.IDX PT, R0, R12, 0x1, 0x1c1f ;  /* 0x003c1f000c007f89 */ /* 0x01052400000e0000 */
.L_x_150:
[----:B------:R-:W-:Y:S01]  /*24b0*/  IADD3 R2, R10, 0x20, RZ ;  /* 0x000000200a027810 */ /* 0x000fe20007ffe0ff */
[----:B------:R-:W-:Y:S03]  /*24c0*/  BSSY B0, `(.L_x_46) ;  /* 0x0000014000007945 */ /* 0x000fe60003800000 */
[----:B------:R-:W-:-:S13]  /*24d0*/  ISETP.GE.AND P0, PT, R2, R11, PT ;  /* 0x0000000b0200720c */ /* 0x000fda0003f06270 */
[----:B------:R-:W-:Y:S05]  /*24e0*/  @P0 BRA `(.L_x_47) ;  /* 0x0000011000000947 */ /* 0x000fea0003800000 */
[----:B--2---:R-:W2:Y:S01]  /*24f0*/  LDL R15, [R1+0x3c] ;  /* 0x00003c00010f7983 */ /* 0x004ea20000100800 */
[-C--:B----4-:R-:W-:Y:S02]  /*2500*/  LEA R8, P3, R196, R0.reuse, 0x1 ;  /* 0x00000000c4087211 */ /* 0x090fe400078608ff */
[----:B------:R-:W-:Y:S02]  /*2510*/  SHF.R.S32.HI R19, RZ, 0x1f, R196 ;  /* 0x0000001fff137819 */ /* 0x000fe400000114c4 */
[-C--:B------:R-:W-:Y:S02]  /*2520*/  LEA R6, P1, R228, R0.reuse, 0x1 ;  /* 0x00000000e4067211 */ /* 0x080fe400078208ff */
[----:B------:R-:W-:Y:S02]  /*2530*/  SHF.R.S32.HI R18, RZ, 0x1f, R228 ;  /* 0x0000001fff127819 */ /* 0x000fe400000114e4 */
[----:B------:R-:W-:Y:S02]  /*2540*/  SHF.R.S32.HI R17, RZ, 0x1f, R229 ;  /* 0x0000001fff117819 */ /* 0x000fe400000114e5 */
[----:B------:R-:W-:-:S02]  /*2550*/  LEA R2, P0, R229, R0, 0x1 ;  /* 0x00000000e5027211 */ /* 0x000fc400078008ff */
[-C--:B-1----:R-:W-:Y:S02]  /*2560*/  LEA.HI.X R9, R196, R4.reuse, R19, 0x1, P3 ;  /* 0x00000004c4097211 */ /* 0x082fe400018f0c13 */
[-C--:B------:R-:W-:Y:S02]  /*2570*/  LEA.HI.X R7, R228, R4.reuse, R18, 0x1, P1 ;  /* 0x00000004e4077211 */ /* 0x080fe400008f0c12 */
[----:B------:R-:W-:Y:S01]  /*2580*/  LEA.HI.X R3, R229, R4, R17, 0x1, P0 ;  /* 0x00000004e5037211 */ /* 0x000fe200000f0c11 */
[----:B--2---:R-:W-:-:S05]  /*2590*/  IMAD.SHL.U32 R0, R15, 0x2, RZ ;  /* 0x000000020f007824 */ /* 0x004fca00078e00ff */
[----:B------:R-:W-:Y:S01]  /*25a0*/  @!PT LDS RZ, [RZ] ;  /* 0x00000000fffff984 */ /* 0x000fe20000000800 */
[----:B------:R-:W-:Y:S01]  /*25b0*/  @!PT LDS RZ, [RZ] ;  /* 0x00000000fffff984 */ /* 0x000fe20000000800 */
[----:B------:R-:W-:Y:S01]  /*25c0*/  @!PT LDS RZ, [RZ] ;  /* 0x00000000fffff984 */ /* 0x000fe20000000800 */
[----:B------:R1:W-:Y:S04]  /*25d0*/  LDGSTS.E.BYPASS.LTC128B.128 [R0+0x6880], [R8.64], !P2 ;  /* 0x0688000008007fae */ /* 0x0003e8000d101d46 */
[----:B------:R1:W-:Y:S04]  /*25e0*/  LDGSTS.E.BYPASS.LTC128B.128 [R0+0x8880], [R6.64], !P5 ;  /* 0x0888000006007fae */ /* 0x0003e8000e901d46 */
[----:B------:R1:W-:Y:S02]  /*25f0*/  LDGSTS.E.BYPASS.LTC128B.128 [R0+0xa880], [R2.64], !P4 ;  /* 0x0a88000002007fae */ /* 0x0003e4000e101d46 */
.L_x_47:
[----:B------:R-:W-:Y:S05]  /*2600*/  BSYNC B0 ;  /* 0x0000000000007941 */ /* 0x000fea0003800000 */
.L_x_46:
[----:B------:R-:W-:Y:S05]  /*2610*/  BRA.DIV ~URZ, `(.L_x_48) ;  /* 0x0000ad627f007947 */ /* 0x000fea000b800000 */
[----:B-1----:R1:W2:Y:S02]  /*2620*/  SHFL.IDX PT, R4, R5, 0x2, 0x1c1f ;  /* 0x005c1f0005047f89 */ /* 0x0022a400000e0000 */
.L_x_151:
[----:B------:R-:W-:Y:S05]  /*2630*/  BRA.DIV ~URZ, `(.L_x_49) ;  /* 0x0000adb27f007947 */ /* 0x000fea000b800000 */
[----:B----4-:R4:W1:Y:S02]  /*2640*/  SHFL.IDX PT, R0, R12, 0x2, 0x1c1f ;  /* 0x005c1f000c007f89 */ /* 0x01086400000e0000 */
.L_x_152:
[----:B------:R-:W-:Y:S01]  /*2650*/  IADD3 R2, R10, 0x40, RZ ;  /* 0x000000400a027810 */ /* 0x000fe20007ffe0ff */
[----:B------:R-:W-:Y:S03]  /*2660*/  BSSY B0, `(.L_x_50) ;  /* 0x0000014000007945 */ /* 0x000fe60003800000 */
[----:B------:R-:W-:-:S13]  /*2670*/  ISETP.GE.AND P0, PT, R2, R11, PT ;  /* 0x0000000b0200720c */ /* 0x000fda0003f06270 */
[----:B------:R-:W-:Y:S05]  /*2680*/  @P0 BRA `(.L_x_51) ;  /* 0x0000011000000947 */ /* 0x000fea0003800000 */
[----:B---3--:R-:W3:Y:S01]  /*2690*/  LDL R15, [R1+0x3c] ;  /* 0x00003c00010f7983 */ /* 0x008ee20000100800 */
[-C--:B-1----:R-:W-:Y:S02]  /*26a0*/  LEA R8, P3, R196, R0.reuse, 0x1 ;  /* 0x00000000c4087211 */ /* 0x082fe400078608ff */
        /* <DEDUP_REMOVED lines=15> */
.L_x_51:
[----:B------:R-:W-:Y:S05]  /*27a0*/  BSYNC B0 ;  /* 0x0000000000007941 */ /* 0x000fea0003800000 */
.L_x_50:
[----:B------:R-:W-:Y:S05]  /*27b0*/  BRA.DIV ~URZ, `(.L_x_52) ;  /* 0x0000aca27f007947 */ /* 0x000fea000b800000 */
[----:B-1----:R1:W3:Y:S04]  /*27c0*/  SHFL.IDX PT, R7, R5, 0x3, 0x1c1f ;  /* 0x007c1f0005077f89 */ /* 0x0022e800000e0000 */
[----:B------:R1:W4:Y:S02]  /*27d0*/  SHFL.IDX PT, R2, R12, 0x3, 0x1c1f ;  /* 0x007c1f000c027f89 */ /* 0x00032400000e0000 */
.L_x_153:
[----:B----4-:R-:W4:Y:S01]  /*27e0*/  LDL R9, [R1+0x3c] ;  /* 0x00003c0001097983 */ /* 0x010f220000100800 */
[----:B------:R-:W-:Y:S01]  /*27f0*/  IADD3 R0, R10, 0x60, RZ ;  /* 0x000000600a007810 */ /* 0x000fe20007ffe0ff */
[----:B------:R-:W-:Y:S01]  /*2800*/  IMAD.MOV.U32 R117, RZ, RZ, 0x30 ;  /* 0x00000030ff757424 */ /* 0x000fe200078e00ff */
[----:B-123--:R-:W-:Y:S01]  /*2810*/  SHF.R.S32.HI R12, RZ, 0x1f, R196 ;  /* 0x0000001fff0c7819 */ /* 0x00efe200000114c4 */
[----:B------:R-:W-:Y:S01]  /*2820*/  IMAD R26, R227, 0x20, R230 ;  /* 0x00000020e31a7824 */ /* 0x000fe200078e02e6 */
[----:B------:R-:W-:Y:S01]  /*2830*/  ISETP.GE.AND P3, PT, R0, R11, PT ;  /* 0x0000000b0000720c */ /* 0x000fe20003f66270 */
[----:B------:R-:W-:Y:S01]  /*2840*/  IMAD.MOV.U32 R0, RZ, RZ, c[0x0][0x2b8] ;  /* 0x0000ae00ff007624 */ /* 0x000fe200078e00ff */
[----:B------:R-:W-:Y:S01]  /*2850*/  SHF.R.S32.HI R27, RZ, 0x1f, R228 ;  /* 0x0000001fff1b7819 */ /* 0x000fe200000114e4 */
[----:B------:R-:W-:Y:S01]  /*2860*/  IMAD R117, R197, R117, -0x30 ;  /* 0xffffffd0c5757424 */ /* 0x000fe200078e0275 */
[----:B------:R-:W-:Y:S01]  /*2870*/  SHF.R.S32.HI R40, RZ, 0x1f, R229 ;  /* 0x0000001fff287819 */ /* 0x000fe200000114e5 */
[----:B-----5:R-:W-:Y:S01]  /*2880*/  IMAD.WIDE.U32 R234, R14, c[0x0][0x2b0], RZ ;  /* 0x0000ac000eea7a25 */ /* 0x020fe200078e00ff */
[----:B------:R-:W-:-:S02]  /*2890*/  ISETP.NE.AND P1, PT, R0, 0x1, PT ;  /* 0x000000010000780c */ /* 0x000fc40003f25270 */
[----:B------:R-:W-:Y:S01]  /*28a0*/  SHF.R.S32.HI R0, RZ, 0x1f, R14 ;  /* 0x0000001fff007819 */ /* 0x000fe2000001140e */
[----:B------:R-:W-:Y:S02]  /*28b0*/  IMAD.IADD R3, R26, 0x1, R117 ;  /* 0x000000011a037824 */ /* 0x000fe400078e0275 */
[----:B------:R-:W-:Y:S02]  /*28c0*/  IMAD.MOV.U32 R194, RZ, RZ, RZ ;  /* 0x000000ffffc27224 */ /* 0x000fe400078e00ff */
[----:B------:R-:W-:Y:S01]  /*28d0*/  @!P3 LEA R4, P0, R196, R2, 0x1 ;  /* 0x00000002c404b211 */ /* 0x000fe200078008ff */
[----:B------:R-:W-:Y:S01]  /*28e0*/  IMAD R6, R0, c[0x0][0x2b0], RZ ;  /* 0x0000ac0000067a24 */ /* 0x000fe200078e02ff */
[C---:B------:R-:W-:Y:S01]  /*28f0*/  ISETP.GE.AND P6, PT, R3.reuse, R16, PT ;  /* 0x000000100300720c */ /* 0x040fe20003fc6270 */
[----:B------:R-:W-:Y:S01]  /*2900*/  IMAD.IADD R3, R3, 0x1, R236 ;  /* 0x0000000103037824 */ /* 0x000fe200078e02ec */
[----:B------:R-:W-:Y:S01]  /*2910*/  @!P3 LEA.HI.X R5, R196, R7, R12, 0x1, P0 ;  /* 0x00000007c405b211 */ /* 0x000fe200000f0c0c */
[----:B------:R-:W-:Y:S01]  /*2920*/  IMAD R6, R14, c[0x0][0x2b4], R6 ;  /* 0x0000ad000e067a24 */ /* 0x000fe200078e0206 */
[----:B------:R-:W-:Y:S01]  /*2930*/  ISETP.GT.OR P6, PT, R26, 0x2f, P6 ;  /* 0x0000002f1a00780c */ /* 0x000fe200037c4670 */
[----:B------:R-:W-:-:S04]  /*2940*/  @P1 IMAD.HI.U32 R8, R3, c[0x0][0x2bc], RZ ;  /* 0x0000af0003081a27 */ /* 0x000fc800078e00ff */
[----:B------:R-:W-:Y:S01]  /*2950*/  IMAD.MOV.U32 R0, RZ, RZ, R3 ;  /* 0x000000ffff007224 */ /* 0x000fe200078e0003 */
[----:B------:R-:W-:Y:S01]  /*2960*/  @P1 SHF.R.U32.HI R0, RZ, c[0x0][0x2c0], R8 ;  /* 0x0000b000ff001a19 */ /* 0x000fe20000011608 */
[----:B------:R-:W-:Y:S01]  /*2970*/  IMAD.IADD R240, R235, 0x1, R6 ;  /* 0x00000001ebf07824 */ /* 0x000fe200078e0206 */
[----:B------:R-:W-:Y:S01]  /*2980*/  @!P3 LEA R6, P1, R229, R2, 0x1 ;  /* 0x00000002e506b211 */ /* 0x000fe200078208ff */
[----:B----4-:R-:W-:-:S05]  /*2990*/  IMAD.SHL.U32 R193, R9, 0x2, RZ ;  /* 0x0000000209c17824 */ /* 0x010fca00078e00ff */
[----:B------:R-:W-:Y:S01]  /*29a0*/  @!PT LDS RZ, [RZ] ;  /* 0x00000000fffff984 */ /* 0x000fe20000000800 */
[----:B------:R-:W-:Y:S01]  /*29b0*/  @!PT LDS RZ, [RZ] ;  /* 0x00000000fffff984 */ /* 0x000fe20000000800 */
[----:B------:R-:W-:Y:S01]  /*29c0*/  @!PT LDS RZ, [RZ] ;  /* 0x00000000fffff984 */ /* 0x000fe20000000800 */
[----:B------:R1:W-:Y:S01]  /*29d0*/  @!P3 LDGSTS.E.BYPASS.LTC128B.128 [R193+0x7880], [R4.64], !P2 ;  /* 0x0788000004c1bfae */ /* 0x0003e2000d101d46 */
[----:B------:R-:W-:-:S04]  /*29e0*/  @!P3 LEA R8, P2, R228, R2, 0x1 ;  /* 0x00000002e408b211 */ /* 0x000fc800078408ff */
[-C--:B------:R-:W-:Y:S02]  /*29f0*/  @!P3 LEA.HI.X R9, R228, R7.reuse, R27, 0x1, P2 ;  /* 0x00000007e409b211 */ /* 0x080fe400010f0c1b */
[----:B------:R-:W-:-:S03]  /*2a00*/  @!P3 LEA.HI.X R7, R229, R7, R40, 0x1, P1 ;  /* 0x00000007e507b211 */ /* 0x000fc600008f0c28 */
[----:B------:R2:W-:Y:S04]  /*2a10*/  @!P3 LDGSTS.E.BYPASS.LTC128B.128 [R193+0x9880], [R8.64], !P5 ;  /* 0x0988000008c1bfae */ /* 0x0005e8000e901d46 */
[----:B------:R3:W-:Y:S04]  /*2a20*/  @!P3 LDGSTS.E.BYPASS.LTC128B.128 [R193+0xb880], [R6.64], !P4 ;  /* 0x0b88000006c1bfae */ /* 0x0007e8000e101d46 */
[----:B------:R-:W0:Y:S01]  /*2a30*/  LDGDEPBAR ;  /* 0x00000000000079af */ /* 0x000e220000000000 */
[----:B------:R-:W-:Y:S03]  /*2a40*/  WARPSYNC 0xffffffff ;  /* 0xffffffff00007948 */ /* 0x000fe60003800000 */
[----:B------:R-:W-:Y:S01]  /*2a50*/  BAR.SYNC.DEFER_BLOCKING 0x0 ;  /* 0x0000000000007b1d */ /* 0x000fe20000010000 */
[----:B-1----:R-:W-:-:S04]  /*2a60*/  @!P6 IADD3 R5, P0, R0, R234, RZ ;  /* 0x000000ea0005e210 */ /* 0x002fc80007f1e0ff */
[----:B------:R-:W-:Y:S02]  /*2a70*/  @!P6 LEA.HI.X.SX32 R2, R0, R240, 0x1, P0 ;  /* 0x000000f00002e211 */ /* 0x000fe400000f0eff */
[----:B------:R-:W-:-:S04]  /*2a80*/  @!P6 LEA R4, P0, R5, c[0x0][0x2a0], 0x2 ;  /* 0x0000a8000504ea11 */ /* 0x000fc800078010ff */
[----:B------:R-:W-:-:S05]  /*2a90*/  @!P6 LEA.HI.X R5, R5, c[0x0][0x2a4], R2, 0x2, P0 ;  /* 0x0000a9000505ea11 */ /* 0x000fca00000f1402 */
[----:B------:R1:W4:Y:S01]  /*2aa0*/  @!P6 LDG.E R194, [R4.64] ;  /* 0x0000000604c2e981 */ /* 0x000322000c1e1900 */
[----:B------:R-:W-:Y:S01]  /*2ab0*/  IMAD.MOV R0, RZ, RZ, -R0 ;  /* 0x000000ffff007224 */ /* 0x000fe200078e0a00 */
[----:B------:R-:W-:Y:S01]  /*2ac0*/  ISETP.GE.AND P4, PT, R196, c[0x0][0x1d4], PT ;  /* 0x00007500c4007a0c */ /* 0x000fe20003f86270 */
[C---:B------:R-:W-:Y:S01]  /*2ad0*/  IMAD.WIDE.U32 R232, R13.reuse, c[0x0][0x1e8], RZ ;  /* 0x00007a000de87a25 */ /* 0x040fe200078e00ff */
[----:B------:R-:W-:Y:S01]  /*2ae0*/  ISETP.GE.AND P3, PT, R228, c[0x0][0x1d4], PT ;  /* 0x00007500e4007a0c */ /* 0x000fe20003f66270 */
[----:B------:R-:W-:Y:S02]  /*2af0*/  BSSY B0, `(.L_x_53) ;  /* 0x0000076000007945 */ /* 0x000fe40003800000 */
[----:B------:R-:W-:Y:S02]  /*2b00*/  IMAD R195, R0, c[0x0][0x2b8], R3 ;  /* 0x0000ae0000c37a24 */ /* 0x000fe400078e0203 */
[----:B------:R-:W-:Y:S02]  /*2b10*/  IMAD R237, R13, c[0x0][0x1ec], R233 ;  /* 0x00007b000ded7a24 */ /* 0x000fe400078e02e9 */
[----:B------:R-:W-:-:S04]  /*2b20*/  IMAD.WIDE.U32 R2, R195, c[0x0][0x1e0], RZ ;  /* 0x00007800c3027a25 */ /* 0x000fc800078e00ff */
[----:B------:R-:W-:Y:S02]  /*2b30*/  IMAD R116, R118, -0x30, R16 ;  /* 0xffffffd076747824 */ /* 0x000fe400078e0210 */
[----:B------:R-:W-:-:S04]  /*2b40*/  IMAD.WIDE.U32 R238, R13, c[0x0][0x210], RZ ;  /* 0x000084000dee7a25 */ /* 0x000fc800078e00ff */
[----:B------:R-:W-:Y:S01]  /*2b50*/  IMAD R241, R13, c[0x0][0x214], R239 ;  /* 0x000085000df17a24 */ /* 0x000fe200078e02ef */
[----:B-1----:R-:W-:-:S05]  /*2b60*/  SHF.R.S32.HI R4, RZ, 0x1f, R195 ;  /* 0x0000001fff047819 */ /* 0x002fca00000114c3 */
[C---:B------:R-:W-:Y:S02]  /*2b70*/  IMAD R0, R4.reuse, c[0x0][0x1e0], RZ ;  /* 0x0000780004007a24 */ /* 0x040fe400078e02ff */
[----:B---3--:R-:W-:Y:S02]  /*2b80*/  IMAD R6, R4, c[0x0][0x208], RZ ;  /* 0x0000820004067a24 */ /* 0x008fe400078e02ff */
[C---:B------:R-:W-:Y:S02]  /*2b90*/  IMAD R0, R195.reuse, c[0x0][0x1e4], R0 ;  /* 0x00007900c3007a24 */ /* 0x040fe400078e0200 */
[----:B------:R-:W-:Y:S02]  /*2ba0*/  IMAD R6, R195, c[0x0][0x20c], R6 ;  /* 0x00008300c3067a24 */ /* 0x000fe400078e0206 */
[----:B------:R-:W-:Y:S01]  /*2bb0*/  IMAD.IADD R3, R3, 0x1, R0 ;  /* 0x0000000103037824 */ /* 0x000fe200078e0200 */
[----:B----4-:R-:W-:-:S03]  /*2bc0*/  SHF.R.S32.HI R7, RZ, 0x1f, R194 ;  /* 0x0000001fff077819 */ /* 0x010fc600000114c2 */
[----:B------:R-:W-:-:S04]  /*2bd0*/  IMAD.WIDE.U32 R2, R194, c[0x0][0x1f0], R2 ;  /* 0x00007c00c2027a25 */ /* 0x000fc800078e0002 */
[----:B------:R-:W-:-:S04]  /*2be0*/  IMAD R0, R7, c[0x0][0x1f0], RZ ;  /* 0x00007c0007007a24 */ /* 0x000fc800078e02ff */
[----:B------:R-:W-:Y:S01]  /*2bf0*/  IMAD R5, R194, c[0x0][0x1f4], R0 ;  /* 0x00007d00c2057a24 */ /* 0x000fe200078e0200 */
[----:B------:R-:W-:-:S04]  /*2c00*/  IADD3 R0, P0, R2, R232, RZ ;  /* 0x000000e802007210 */ /* 0x000fc80007f1e0ff */
[----:B------:R-:W-:Y:S01]  /*2c10*/  IADD3.X R5, R237, R3, R5, P0, !PT ;  /* 0x00000003ed057210 */ /* 0x000fe200007fe405 */
[----:B------:R-:W-:Y:S01]  /*2c20*/  IMAD.WIDE.U32 R2, R195, c[0x0][0x208], RZ ;  /* 0x00008200c3027a25 */ /* 0x000fe200078e00ff */
[----:B------:R-:W-:-:S03]  /*2c30*/  LEA R4, P0, R0, c[0x0][0x1c8], 0x1 ;  /* 0x0000720000047a11 */ /* 0x000fc600078008ff */
[----:B------:R-:W-:Y:S01]  /*2c40*/  IMAD.IADD R3, R3, 0x1, R6 ;  /* 0x0000000103037824 */ /* 0x000fe200078e0206 */
[----:B------:R-:W-:Y:S01]  /*2c50*/  LEA.HI.X R11, R0, c[0x0][0x1cc], R5, 0x1, P0 ;  /* 0x00007300000b7a11 */ /* 0x000fe200000f0c05 */
[----:B------:R-:W-:Y:S01]  /*2c60*/  SHFL.IDX PT, R10, R4, 0x1, 0x1c1f ;  /* 0x003c1f00040a7f89 */ /* 0x000fe200000e0000 */
[----:B------:R-:W-:Y:S01]  /*2c70*/  IMNMX R5, R116, 0x30, PT ;  /* 0x0000003074057817 */ /* 0x000fe20003800200 */
[----:B------:R-:W-:Y:S02]  /*2c80*/  IMAD.WIDE.U32 R2, R194, c[0x0][0x218], R2 ;  /* 0x00008600c2027a25 */ /* 0x000fe400078e0002 */
[----:B------:R1:W3:Y:S02]  /*2c90*/  SHFL.IDX PT, R0, R4, RZ, 0x1c1f ;  /* 0x001c1fff04007589 */ /* 0x0002e400000e0000 */
[----:B------:R-:W-:Y:S02]  /*2ca0*/  IMAD.IADD R5, R5, 0x1, -R230 ;  /* 0x0000000105057824 */ /* 0x000fe400078e0ae6 */
[----:B------:R-:W4:Y:S03]  /*2cb0*/  SHFL.IDX PT, R6, R11, RZ, 0x1c1f ;  /* 0x001c1fff0b067589 */ /* 0x000f2600000e0000 */
[C---:B------:R-:W-:Y:S01]  /*2cc0*/  ISETP.GE.AND P6, PT, R5.reuse, 0x1, PT ;  /* 0x000000010500780c */ /* 0x040fe20003fc6270 */
[----:B------:R-:W2:Y:S01]  /*2cd0*/  SHFL.IDX PT, R11, R11, 0x1, 0x1c1f ;  /* 0x003c1f000b0b7f89 */ /* 0x000ea200000e0000 */
[----:B------:R-:W-:Y:S01]  /*2ce0*/  ISETP.GE.AND P5, PT, R5, 0x21, PT ;  /* 0x000000210500780c */ /* 0x000fe20003fa6270 */
[----:B-1----:R-:W-:Y:S01]  /*2cf0*/  IMAD R4, R7, c[0x0][0x218], RZ ;  /* 0x0000860007047a24 */ /* 0x002fe200078e02ff */
[----:B------:R-:W-:-:S09]  /*2d00*/  IADD3 R7, P0, R2, R238, RZ ;  /* 0x000000ee02077210 */ /* 0x000fd20007f1e0ff */
[----:B---3--:R-:W-:Y:S01]  /*2d10*/  @P6 LEA R2, P2, R228, R0, 0x1 ;  /* 0x00000000e4026211 */ /* 0x008fe200078408ff */
[----:B------:R-:W-:Y:S01]  /*2d20*/  IMAD R4, R194, c[0x0][0x21c], R4 ;  /* 0x00008700c2047a24 */ /* 0x000fe200078e0204 */
[----:B------:R-:W-:-:S04]  /*2d30*/  LEA R25, P1, R7, c[0x0][0x1f8], 0x1 ;  /* 0x00007e0007197a11 */ /* 0x000fc800078208ff */
[----:B------:R-:W-:Y:S01]  /*2d40*/  IADD3.X R3, R241, R3, R4, P0, !PT ;  /* 0x00000003f1037210 */ /* 0x000fe200007fe404 */
[----:B------:R-:W1:Y:S01]  /*2d50*/  SHFL.IDX PT, R20, R25, RZ, 0x1c1f ;  /* 0x001c1fff19147589 */ /* 0x000e6200000e0000 */
[C---:B------:R-:W-:Y:S02]  /*2d60*/  @P6 LEA R4, P0, R196.reuse, R0, 0x1 ;  /* 0x00000000c4046211 */ /* 0x040fe400078008ff */
[----:B------:R-:W-:Y:S02]  /*2d70*/  LEA.HI.X R24, R7, c[0x0][0x1fc], R3, 0x1, P1 ;  /* 0x00007f0007187a11 */ /* 0x000fe400008f0c03 */
[----:B----4-:R-:W-:Y:S02]  /*2d80*/  @P6 LEA.HI.X R5, R196, R6, R12, 0x1, P0 ;  /* 0x00000006c4056211 */ /* 0x010fe400000f0c0c */
[C---:B--2---:R-:W-:Y:S01]  /*2d90*/  @P6 LEA R8, P0, R229.reuse, R0, 0x1 ;  /* 0x00000000e5086211 */ /* 0x044fe200078008ff */
[----:B------:R-:W2:Y:S01]  /*2da0*/  SHFL.IDX PT, R21, R24, RZ, 0x1c1f ;  /* 0x001c1fff18157589 */ /* 0x000ea200000e0000 */
[-C--:B------:R-:W-:Y:S01]  /*2db0*/  @P6 LEA.HI.X R3, R228, R6.reuse, R27, 0x1, P2 ;  /* 0x00000006e4036211 */ /* 0x080fe200010f0c1b */
[----:B------:R-:W-:Y:S01]  /*2dc0*/  IMAD.IADD R0, R116, 0x1, -R230 ;  /* 0x0000000174007824 */ /* 0x000fe200078e0ae6 */
[C---:B------:R-:W-:Y:S01]  /*2dd0*/  ISETP.GE.AND P2, PT, R229.reuse, c[0x0][0x1d4], PT ;  /* 0x00007500e5007a0c */ /* 0x040fe20003f46270 */
[----:B------:R3:W-:Y:S01]  /*2de0*/  @P6 LDGSTS.E.BYPASS.LTC128B.128 [R193+0x3c80], [R4.64], !P4 ;  /* 0x03c8000004c16fae */ /* 0x0007e2000e101d46 */
[----:B------:R-:W-:-:S02]  /*2df0*/  @P6 LEA.HI.X R9, R229, R6, R40, 0x1, P0 ;  /* 0x00000006e5096211 */ /* 0x000fc400000f0c28 */
[C---:B------:R-:W-:Y:S01]  /*2e00*/  @P5 LEA R6, P0, R196.reuse, R10, 0x1 ;  /* 0x0000000ac4065211 */ /* 0x040fe200078008ff */
[----:B------:R4:W-:Y:S03]  /*2e10*/  @P6 LDGSTS.E.BYPASS.LTC128B.128 [R193+0x4880], [R2.64], !P3 ;  /* 0x0488000002c16fae */ /* 0x0009e6000d901d46 */
[----:B------:R-:W-:-:S05]  /*2e20*/  @P5 LEA.HI.X R7, R196, R11, R12, 0x1, P0 ;  /* 0x0000000bc4075211 */ /* 0x000fca00000f0c0c */
[----:B------:R1:W-:Y:S01]  /*2e30*/  @P6 LDGSTS.E.BYPASS.LTC128B.128 [R193+0x5480], [R8.64], !P2 ;  /* 0x0548000008c16fae */ /* 0x0003e2000d101d46 */
[----:B------:R-:W-:-:S03]  /*2e40*/  ISETP.GE.AND P6, PT, R228, c[0x0][0x1d4], PT ;  /* 0x00007500e4007a0c */ /* 0x000fc60003fc6270 */
[----:B------:R1:W-:Y:S01]  /*2e50*/  @P5 LDGSTS.E.BYPASS.LTC128B.128 [R193+0x4480], [R6.64], !P4 ;  /* 0x0448000006c15fae */ /* 0x0003e2000e101d46 */
[CC--:B---3--:R-:W-:Y:S02]  /*2e60*/  @P5 LEA R4, P1, R228.reuse, R10.reuse, 0x1 ;  /* 0x0000000ae4045211 */ /* 0x0c8fe400078208ff */
[C---:B----4-:R-:W-:Y:S02]  /*2e70*/  @P5 LEA R2, P0, R229.reuse, R10, 0x1 ;  /* 0x0000000ae5025211 */ /* 0x050fe400078008ff */
[-C--:B------:R-:W-:Y:S02]  /*2e80*/  @P5 LEA.HI.X R5, R228, R11.reuse, R27, 0x1, P1 ;  /* 0x0000000be4055211 */ /* 0x080fe400008f0c1b */
[C---:B------:R-:W-:Y:S02]  /*2e90*/  @P5 LEA.HI.X R3, R229.reuse, R11, R40, 0x1, P0 ;  /* 0x0000000be5035211 */ /* 0x040fe400000f0c28 */
[----:B------:R-:W-:Y:S01]  /*2ea0*/  ISETP.GE.AND P1, PT, R196, c[0x0][0x1d4], PT ;  /* 0x00007500c4007a0c */ /* 0x000fe20003f26270 */
[----:B------:R3:W-:Y:S04]  /*2eb0*/  @P5 LDGSTS.E.BYPASS.LTC128B.128 [R193+0x5080], [R4.64], !P3 ;  /* 0x0508000004c15fae */ /* 0x0007e8000d901d46 */
[----:B------:R1:W-:Y:S01]  /*2ec0*/  @P5 LDGSTS.E.BYPASS.LTC128B.128 [R193+0x5c80], [R2.64], !P2 ;  /* 0x05c8000002c15fae */ /* 0x0003e2000d101d46 */
[----:B------:R-:W-:-:S03]  /*2ed0*/  ISETP.GE.AND P5, PT, R229, c[0x0][0x1d4], PT ;  /* 0x00007500e5007a0c */ /* 0x000fc60003fa6270 */
[----:B------:R-:W0:Y:S01]  /*2ee0*/  LDGDEPBAR ;  /* 0x00000000000079af */ /* 0x000e220000000000 */
[----:B-1----:R-:W-:Y:S01]  /*2ef0*/  LEA R2, P0, R196, R20, 0x1 ;  /* 0x00000014c4027211 */ /* 0x002fe200078008ff */
[----:B------:R-:W-:-:S04]  /*2f00*/  DEPBAR.LE SB0, 0x1 ;  /* 0x000080400000791a */ /* 0x000fc80000000000 */
[----:B------:R-:W-:-:S04]  /*2f10*/  DEPBAR.LE SB0, 0x0 ;  /* 0x000080000000791a */ /* 0x000fc80000000000 */
[----:B------:R-:W-:Y:S01]  /*2f20*/  BAR.SYNC.DEFER_BLOCKING 0x0 ;  /* 0x0000000000007b1d */ /* 0x000fe20000010000 */
[----:B--2---:R-:W-:Y:S02]  /*2f30*/  LEA.HI.X R3, R196, R21, R12, 0x1, P0 ;  /* 0x00000015c4037211 */ /* 0x004fe400000f0c0c */
[C---:B------:R-:W-:Y:S02]  /*2f40*/  ISETP.LT.OR P0, PT, R0.reuse, 0x1, P1 ;  /* 0x000000010000780c */ /* 0x040fe40000f01670 */
[----:B------:R-:W-:Y:S01]  /*2f50*/  ISETP.LT.OR P1, PT, R0, 0x1, P6 ;  /* 0x000000010000780c */ /* 0x000fe20003721670 */
[----:B------:R1:W2:Y:S04]  /*2f60*/  LDSM.16.M88.4 R12, [R182] ;  /* 0x00000000b60c783b */ /* 0x0002a80000000200 */
[----:B------:R1:W4:Y:S04]  /*2f70*/  LDSM.16.M88.4 R8, [R182+0x1000] ;  /* 0x00100000b608783b */ /* 0x0003280000000200 */
[----:B------:R1:W1:Y:S04]  /*2f80*/  LDSM.16.M88.4 R36, [R123] ;  /* 0x000000007b24783b */ /* 0x0002680000000200 */
[----:B------:R1:W1:Y:S04]  /*2f90*/  LDSM.16.M88.4 R32, [R123+0x400] ;  /* 0x000400007b20783b */ /* 0x0002680000000200 */
[----:B------:R1:W1:Y:S04]  /*2fa0*/  LDSM.16.M88.4 R28, [R123+0x800] ;  /* 0x000800007b1c783b */ /* 0x0002680000000200 */
[----:B------:R1:W1:Y:S04]  /*2fb0*/  LDSM.16.M88.4 R16, [R183] ;  /* 0x00000000b710783b */ /* 0x0002680000000200 */
[----:B---3--:R3:W1:Y:S04]  /*2fc0*/  LDSM.16.M88.4 R4, [R183+0x1000] ;  /* 0x00100000b704783b */ /* 0x0086680000000200 */
[----:B------:R3:W1:Y:S04]  /*2fd0*/  LDSM.16.M88.4 R56, [R184] ;  /* 0x00000000b838783b */ /* 0x0006680000000200 */
[----:B------:R3:W1:Y:S04]  /*2fe0*/  LDSM.16.M88.4 R64, [R192] ;  /* 0x00000000c040783b */ /* 0x0006680000000200 */
[----:B------:R3:W1:Y:S04]  /*2ff0*/  LDSM.16.M88.4 R72, [R191] ;  /* 0x00000000bf48783b */ /* 0x0006680000000200 */
[----:B------:R-:W-:Y:S01]  /*3000*/  @!PT LDS RZ, [RZ] ;  /* 0x00000000fffff984 */ /* 0x000fe20000000800 */
[----:B------:R-:W-:Y:S01]  /*3010*/  @!PT LDS RZ, [RZ] ;  /* 0x00000000fffff984 */ /* 0x000fe20000000800 */
[----:B------:R-:W-:Y:S01]  /*3020*/  @!PT LDS RZ, [RZ] ;  /* 0x00000000fffff984 */ /* 0x000fe20000000800 */
[----:B------:R2:W-:Y:S01]  /*3030*/  LDGSTS.E.BYPASS.LTC128B.128 [R193+0x1880], [R2.64], !P0 ;  /* 0x0188000002c17fae */ /* 0x0005e2000c101d46 */
[----:B------:R-:W-:-:S04]  /*3040*/  LEA R22, P0, R228, R20, 0x1 ;  /* 0x00000014e4167211 */ /* 0x000fc800078008ff */
[----:B------:R-:W-:Y:S02]  /*3050*/  LEA.HI.X R23, R228, R21, R27, 0x1, P0 ;  /* 0x00000015e4177211 */ /* 0x000fe400000f0c1b */
[----:B------:R-:W1:Y:S04]  /*3060*/  S2R R27, SR_TID.X ;  /* 0x00000000001b7919 */ /* 0x000e680000002100 */
[----:B------:R3:W-:Y:S01]  /*3070*/  LDGSTS.E.BYPASS.LTC128B.128 [R193+0x2480], [R22.64], !P1 ;  /* 0x0248000016c17fae */ /* 0x0007e2000c901d46 */
[----:B------:R-:W-:Y:S02]  /*3080*/  ISETP.GT.AND P1, PT, R26, 0x2f, PT ;  /* 0x0000002f1a00780c */ /* 0x000fe40003f24270 */
[----:B--2---:R-:W-:-:S04]  /*3090*/  LEA R2, P0, R229, R20, 0x1 ;  /* 0x00000014e5027211 */ /* 0x004fc800078008ff */
[----:B------:R-:W-:Y:S02]  /*30a0*/  LEA.HI.X R3, R229, R21, R40, 0x1, P0 ;  /* 0x00000015e5037211 */ /* 0x000fe400000f0c28 */
[----:B------:R-:W-:-:S13]  /*30b0*/  ISETP.LT.OR P0, PT, R0, 0x1, P5 ;  /* 0x000000010000780c */ /* 0x000fda0002f01670 */
[----:B------:R3:W-:Y:S01]  /*30c0*/  LDGSTS.E.BYPASS.LTC128B.128 [R193+0x3080], [R2.64], !P0 ;  /* 0x0308000002c17fae */ /* 0x0007e2000c101d46 */
[----:B-1----:R-:W-:-:S13]  /*30d0*/  ISETP.GT.AND P0, PT, R27, 0x3f, PT ;  /* 0x0000003f1b00780c */ /* 0x002fda0003f04270 */
[----:B------:R-:W-:Y:S05]  /*30e0*/  @P0 BRA `(.L_x_54) ;  /* 0x0000016000000947 */ /* 0x000fea0003800000 */
[----:B----4-:R-:W-:Y:S05]  /*30f0*/  BRA.DIV ~URZ, `(.L_x_55) ;  /* 0x0000a4327f007947 */ /* 0x010fea000b800000 */
[----:B------:R1:W2:Y:S04]  /*3100*/  SHFL.IDX PT, R20, R24, 0x1, 0x1c1f ;  /* 0x003c1f0018147f89 */ /* 0x0002a800000e0000 */
[----:B---3--:R1:W3:Y:S02]  /*3110*/  SHFL.IDX PT, R2, R25, 0x1, 0x1c1f ;  /* 0x003c1f0019027f89 */ /* 0x0082e400000e0000 */
.L_x_154:
[----:B------:R-:W-:Y:S02]  /*3120*/  SHF.R.S32.HI R3, RZ, 0x1f, R196 ;  /* 0x0000001fff037819 */ /* 0x000fe400000114c4 */
[----:B---3--:R-:W-:Y:S02]  /*3130*/  LEA R22, P0, R196, R2, 0x1 ;  /* 0x00000002c4167211 */ /* 0x008fe400078008ff */
[----:B------:R-:W-:Y:S02]  /*3140*/  ISETP.LT.OR P6, PT, R0, 0x21, P6 ;  /* 0x000000210000780c */ /* 0x000fe400037c1670 */
[----:B--2---:R-:W-:-:S02]  /*3150*/  LEA.HI.X R23, R196, R20, R3, 0x1, P0 ;  /* 0x00000014c4177211 */ /* 0x004fc400000f0c03 */
[----:B------:R-:W-:Y:S02]  /*3160*/  ISETP.GE.AND P0, PT, R196, c[0x0][0x1d4], PT ;  /* 0x00007500c4007a0c */ /* 0x000fe40003f06270 */
[----:B------:R-:W-:Y:S02]  /*3170*/  SHF.R.S32.HI R3, RZ, 0x1f, R228 ;  /* 0x0000001fff037819 */ /* 0x000fe400000114e4 */
[C---:B------:R-:W-:Y:S02]  /*3180*/  ISETP.LT.OR P0, PT, R0.reuse, 0x21, P0 ;  /* 0x000000210000780c */ /* 0x040fe40000701670 */
[----:B------:R-:W-:Y:S02]  /*3190*/  ISETP.LT.OR P5, PT, R0, 0x21, P5 ;  /* 0x000000210000780c */ /* 0x000fe40002fa1670 */
[----:B------:R-:W-:-:S09]  /*31a0*/  SHF.R.S32.HI R21, RZ, 0x1f, R229 ;  /* 0x0000001fff157819 */ /* 0x000fd200000114e5 */
[----:B------:R-:W-:Y:S01]  /*31b0*/  @!PT LDS RZ, [RZ] ;  /* 0x00000000fffff984 */ /* 0x000fe20000000800 */
[----:B------:R-:W-:Y:S01]  /*31c0*/  @!PT LDS RZ, [RZ] ;  /* 0x00000000fffff984 */ /* 0x000fe20000000800 */
[----:B------:R-:W-:Y:S01]  /*31d0*/  @!PT LDS RZ, [RZ] ;  /* 0x00000000fffff984 */ /* 0x000fe20000000800 */
[----:B------:R2:W-:Y:S02]  /*31e0*/  LDGSTS.E.BYPASS.LTC128B.128 [R193+0x2080], [R22.64], !P0 ;  /* 0x0208000016c17fae */ /* 0x0005e4000c101d46 */
[----:B--2---:R-:W-:-:S04]  /*31f0*/  LEA R22, P0, R228, R2, 0x1 ;  /* 0x00000002e4167211 */ /* 0x004fc800078008ff */
[----:B------:R-:W-:Y:S02]  /*3200*/  LEA.HI.X R23, R228, R20, R3, 0x1, P0 ;  /* 0x00000014e4177211 */ /* 0x000fe400000f0c03 */
[----:B------:R-:W-:-:S03]  /*3210*/  LEA R2, P0, R229, R2, 0x1 ;  /* 0x00000002e5027211 */ /* 0x000fc600078008ff */
[----:B------:R2:W-:Y:S01]  /*3220*/  LDGSTS.E.BYPASS.LTC128B.128 [R193+0x2c80], [R22.64], !P6 ;  /* 0x02c8000016c17fae */ /* 0x0005e2000f101d46 */
[----:B------:R-:W-:-:S05]  /*3230*/  LEA.HI.X R3, R229, R20, R21, 0x1, P0 ;  /* 0x00000014e5037211 */ /* 0x000fca00000f0c15 */
[----:B------:R2:W-:Y:S04]  /*3240*/  LDGSTS.E.BYPASS.LTC128B.128 [R193+0x3880], [R2.64], !P5 ;  /* 0x0388000002c17fae */ /* 0x0005e8000e901d46 */
.L_x_54:
[----:B----4-:R-:W-:Y:S05]  /*3250*/  BSYNC B0 ;  /* 0x0000000000007941 */ /* 0x010fea0003800000 */
.L_x_53:
[----:B------:R-:W0:Y:S01]  /*3260*/  LDGDEPBAR ;  /* 0x00000000000079af */ /* 0x000e220000000000 */
[----:B------:R-:W-:Y:S01]  /*3270*/  WARPSYNC 0xffffffff ;  /* 0xffffffff00007948 */ /* 0x000fe20003800000 */
[C---:B------:R-:W-:Y:S01]  /*3280*/  HMMA.16816.F32.BF16 R48, R8.reuse, R36, RZ ;  /* 0x000000240830723c */ /* 0x040fe200000418ff */
[----:B------:R-:W-:Y:S01]  /*3290*/  ISETP.GT.AND P0, PT, R118, R231, PT ;  /* 0x000000e77600720c */ /* 0x000fe20003f04270 */
[----:B------:R-:W-:Y:S06]  /*32a0*/  BSSY B1, `(.L_x_56) ;  /* 0x00000a9000017945 */ /* 0x000fec0003800000 */
[C---:B------:R-:W-:Y:S08]  /*32b0*/  HMMA.16816.F32.BF16 R40, R8.reuse, R32, RZ ;  /* 0x000000200828723c */ /* 0x040ff000000418ff */
[C---:B--23--:R-:W-:Y:S08]  /*32c0*/  HMMA.16816.F32.BF16 R20, R8.reuse, R28, RZ ;  /* 0x0000001c0814723c */ /* 0x04cff000000418ff */
[C---:B------:R-:W-:Y:S08]  /*32d0*/  HMMA.16816.F32.BF16 R44, R8.reuse, R38, RZ ;  /* 0x00000026082c723c */ /* 0x040ff000000418ff */
[C---:B-1----:R-:W-:Y:S08]  /*32e0*/  HMMA.16816.F32.BF16 R24, R8.reuse, R34, RZ ;  /* 0x000000220818723c */ /* 0x042ff000000418ff */
[----:B------:R-:W-:Y:S08]  /*32f0*/  HMMA.16816.F32.BF16 R8, R8, R30, RZ ;  /* 0x0000001e0808723c */ /* 0x000ff000000418ff */
[C---:B------:R-:W-:Y:S08]  /*3300*/  HMMA.16816.F32.BF16 R52, R12.reuse, R36, RZ ;  /* 0x000000240c34723c */ /* 0x040ff000000418ff */
[C---:B------:R-:W-:Y:S08]  /*3310*/  HMMA.16816.F32.BF16 R36, R12.reuse, R38, RZ ;  /* 0x000000260c24723c */ /* 0x040ff000000418ff */
[C---:B------:R-:W-:Y:S08]  /*3320*/  HMMA.16816.F32.BF16 R68, R12.reuse, R32, RZ ;  /* 0x000000200c44723c */ /* 0x040ff000000418ff */
[C---:B------:R-:W-:Y:S08]  /*3330*/  HMMA.16816.F32.BF16 R80, R12.reuse, R28, RZ ;  /* 0x0000001c0c50723c */ /* 0x040ff000000418ff */
[C---:B------:R-:W-:Y:S01]  /*3340*/  HMMA.16816.F32.BF16 R84, R12.reuse, R34, RZ ;  /* 0x000000220c54723c */ /* 0x040fe200000418ff */
[----:B------:R-:W-:Y:S07]  /*3350*/  LDSM.16.M88.4 R32, [R123+0xc00] ;  /* 0x000c00007b20783b */ /* 0x000fee0000000200 */
[----:B------:R-:W-:Y:S01]  /*3360*/  HMMA.16816.F32.BF16 R92, R12, R30, RZ ;  /* 0x0000001e0c5c723c */ /* 0x000fe200000418ff */
[----:B------:R-:W-:Y:S04]  /*3370*/  LDSM.16.M88.4 R28, [R123+0x1000] ;  /* 0x001000007b1c783b */ /* 0x000fe80000000200 */
[----:B------:R-:W-:Y:S03]  /*3380*/  LDSM.16.M88.4 R12, [R123+0x1400] ;  /* 0x001400007b0c783b */ /* 0x000fe60000000200 */
[C---:B------:R-:W-:Y:S01]  /*3390*/  HMMA.16816.F32.BF16 R108, R4.reuse, R56, R48 ;  /* 0x00000038046c723c */ /* 0x040fe20000041830 */
[----:B------:R-:W-:Y:S07]  /*33a0*/  LDSM.16.M88.4 R48, [R189] ;  /* 0x00000000bd30783b */ /* 0x000fee0000000200 */
[C---:B------:R-:W-:Y:S08]  /*33b0*/  HMMA.16816.F32.BF16 R104, R4.reuse, R64, R40 ;  /* 0x000000400468723c */ /* 0x040ff00000041828 */
[C---:B------:R-:W-:Y:S01]  /*33c0*/  HMMA.16816.F32.BF16 R100, R4.reuse, R72, R20 ;  /* 0x000000480464723c */ /* 0x040fe20000041814 */
[----:B------:R-:W-:Y:S07]  /*33d0*/  LDSM.16.M88.4 R20, [R183+0x3000] ;  /* 0x00300000b714783b */ /* 0x000fee0000000200 */
[C---:B------:R-:W-:Y:S08]  /*33e0*/  HMMA.16816.F32.BF16 R96, R4.reuse, R58, R44 ;  /* 0x0000003a0460723c */ /* 0x040ff0000004182c */
[C---:B------:R-:W-:Y:S01]  /*33f0*/  HMMA.16816.F32.BF16 R88, R4.reuse, R66, R24 ;  /* 0x000000420458723c */ /* 0x040fe20000041818 */
[----:B------:R-:W-:Y:S07]  /*3400*/  LDSM.16.M88.4 R24, [R183+0x2000] ;  /* 0x00200000b718783b */ /* 0x000fee0000000200 */
[----:B------:R-:W-:Y:S01]  /*3410*/  HMMA.16816.F32.BF16 R76, R4, R74, R8 ;  /* 0x0000004a044c723c */ /* 0x000fe20000041808 */
[----:B------:R-:W1:Y:S04]  /*3420*/  LDSM.16.M88.4 R4, [R182+0x3000] ;  /* 0x00300000b604783b */ /* 0x000e680000000200 */
[----:B------:R-:W2:Y:S03]  /*3430*/  LDSM.16.M88.4 R8, [R182+0x2000] ;  /* 0x00200000b608783b */ /* 0x000ea60000000200 */
[C---:B------:R-:W-:Y:S01]  /*3440*/  HMMA.16816.F32.BF16 R60, R16.reuse, R56, R52 ;  /* 0x00000038103c723c */ /* 0x040fe20000041834 */
[----:B------:R-:W3:Y:S07]  /*3450*/  LDSM.16.M88.4 R52, [R190] ;  /* 0x00000000be34783b */ /* 0x000eee0000000200 */
[C---:B------:R-:W-:Y:S01]  /*3460*/  HMMA.16816.F32.BF16 R44, R16.reuse, R58, R36 ;  /* 0x0000003a102c723c */ /* 0x040fe20000041824 */
[----:B------:R-:W4:Y:S07]  /*3470*/  LDSM.16.M88.4 R56, [R188] ;  /* 0x00000000bc38783b */ /* 0x000f2e0000000200 */
[C---:B------:R-:W-:Y:S08]  /*3480*/  HMMA.16816.F32.BF16 R40, R16.reuse, R64, R68 ;  /* 0x000000401028723c */ /* 0x040ff00000041844 */
[C---:B------:R-:W-:Y:S08]  /*3490*/  HMMA.16816.F32.BF16 R68, R16.reuse, R72, R80 ;  /* 0x000000481044723c */ /* 0x040ff00000041850 */
[C---:B------:R-:W-:Y:S08]  /*34a0*/  HMMA.16816.F32.BF16 R36, R16.reuse, R66, R84 ;  /* 0x000000421024723c */ /* 0x040ff00000041854 */
[----:B------:R-:W-:Y:S08]  /*34b0*/  HMMA.16816.F32.BF16 R16, R16, R74, R92 ;  /* 0x0000004a1010723c */ /* 0x000ff0000004185c */
[C---:B-1----:R-:W-:Y:S08]  /*34c0*/  HMMA.16816.F32.BF16 R104, R4.reuse, R28, R104 ;  /* 0x0000001c0468723c */ /* 0x042ff00000041868 */
[C---:B------:R-:W-:Y:S08]  /*34d0*/  HMMA.16816.F32.BF16 R80, R4.reuse, R14, R76 ;  /* 0x0000000e0450723c */ /* 0x040ff0000004184c */
[C---:B------:R-:W-:Y:S08]  /*34e0*/  HMMA.16816.F32.BF16 R64, R4.reuse, R32, R108 ;  /* 0x000000200440723c */ /* 0x040ff0000004186c */
[C---:B------:R-:W-:Y:S08]  /*34f0*/  HMMA.16816.F32.BF16 R100, R4.reuse, R12, R100 ;  /* 0x0000000c0464723c */ /* 0x040ff00000041864 */
[C---:B------:R-:W-:Y:S08]  /*3500*/  HMMA.16816.F32.BF16 R96, R4.reuse, R34, R96 ;  /* 0x000000220460723c */ /* 0x040ff00000041860 */
[----:B------:R-:W-:Y:S08]  /*3510*/  HMMA.16816.F32.BF16 R88, R4, R30, R88 ;  /* 0x0000001e0458723c */ /* 0x000ff00000041858 */
[C---:B--2---:R-:W-:Y:S08]  /*3520*/  HMMA.16816.F32.BF16 R76, R8.reuse, R32, R60 ;  /* 0x00000020084c723c */ /* 0x044ff0000004183c */
[C---:B------:R-:W-:Y:S01]  /*3530*/  HMMA.16816.F32.BF16 R72, R8.reuse, R34, R44 ;  /* 0x000000220848723c */ /* 0x040fe2000004182c */
[----:B------:R-:W-:Y:S07]  /*3540*/  LDSM.16.M88.4 R44, [R123+0x1800] ;  /* 0x001800007b2c783b */ /* 0x000fee0000000200 */
[C---:B------:R-:W-:Y:S01]  /*3550*/  HMMA.16816.F32.BF16 R32, R8.reuse, R28, R40 ;  /* 0x0000001c0820723c */ /* 0x040fe20000041828 */
[----:B------:R-:W-:Y:S07]  /*3560*/  LDSM.16.M88.4 R40, [R123+0x1c00] ;  /* 0x001c00007b28783b */ /* 0x000fee0000000200 */
[C---:B------:R-:W-:Y:S01]  /*3570*/  HMMA.16816.F32.BF16 R28, R8.reuse, R30, R36 ;  /* 0x0000001e081c723c */ /* 0x040fe20000041824 */
[----:B------:R-:W-:Y:S07]  /*3580*/  LDSM.16.M88.4 R36, [R123+0x2000] ;  /* 0x002000007b24783b */ /* 0x000fee0000000200 */
[C---:B------:R-:W-:Y:S08]  /*3590*/  HMMA.16816.F32.BF16 R4, R8.reuse, R12, R68 ;  /* 0x0000000c0804723c */ /* 0x040ff00000041844 */
[----:B------:R-:W-:Y:S01]  /*35a0*/  HMMA.16816.F32.BF16 R8, R8, R14, R16 ;  /* 0x0000000e0808723c */ /* 0x000fe20000041810 */
[----:B------:R-:W1:Y:S04]  /*35b0*/  LDSM.16.M88.4 R12, [R182+0x5000] ;  /* 0x00500000b60c783b */ /* 0x000e680000000200 */
[----:B------:R-:W2:Y:S03]  /*35c0*/  LDSM.16.M88.4 R16, [R182+0x4000] ;  /* 0x00400000b610783b */ /* 0x000ea60000000200 */
[C---:B------:R-:W-:Y:S08]  /*35d0*/  HMMA.16816.F32.BF16 R108, R20.reuse, R48, R104 ;  /* 0x00000030146c723c */ /* 0x040ff00000041868 */
[C---:B---3--:R-:W-:Y:S08]  /*35e0*/  HMMA.16816.F32.BF16 R64, R20.reuse, R52, R64 ;  /* 0x000000341440723c */ /* 0x048ff00000041840 */
[C---:B------:R-:W-:Y:S08]  /*35f0*/  HMMA.16816.F32.BF16 R60, R20.reuse, R54, R96 ;  /* 0x00000036143c723c */ /* 0x040ff00000041860 */
[C---:B------:R-:W-:Y:S08]  /*3600*/  HMMA.16816.F32.BF16 R104, R20.reuse, R50, R88 ;  /* 0x000000321468723c */ /* 0x040ff00000041858 */
[C---:B----4-:R-:W-:Y:S08]  /*3610*/  HMMA.16816.F32.BF16 R112, R20.reuse, R56, R100 ;  /* 0x000000381470723c */ /* 0x050ff00000041864 */
[----:B------:R-:W-:Y:S01]  /*3620*/  HMMA.16816.F32.BF16 R100, R20, R58, R80 ;  /* 0x0000003a1464723c */ /* 0x000fe20000041850 */
[----:B------:R-:W-:Y:S07]  /*3630*/  LDSM.16.M88.4 R20, [R185] ;  /* 0x00000000b914783b */ /* 0x000fee0000000200 */
[C---:B------:R-:W-:Y:S08]  /*3640*/  HMMA.16816.F32.BF16 R96, R24.reuse, R52, R76 ;  /* 0x000000341860723c */ /* 0x040ff0000004184c */
[C---:B------:R-:W-:Y:S01]  /*3650*/  HMMA.16816.F32.BF16 R88, R24.reuse, R48, R32 ;  /* 0x000000301858723c */ /* 0x040fe20000041820 */
[----:B------:R-:W-:Y:S07]  /*3660*/  LDSM.16.M88.4 R32, [R187] ;  /* 0x00000000bb20783b */ /* 0x000fee0000000200 */
[C---:B------:R-:W-:Y:S08]  /*3670*/  HMMA.16816.F32.BF16 R92, R24.reuse, R54, R72 ;  /* 0x00000036185c723c */ /* 0x040ff00000041848 */
[C---:B------:R-:W-:Y:S01]  /*3680*/  HMMA.16816.F32.BF16 R84, R24.reuse, R50, R28 ;  /* 0x000000321854723c */ /* 0x040fe2000004181c */
[----:B------:R-:W-:Y:S07]  /*3690*/  LDSM.16.M88.4 R28, [R186] ;  /* 0x00000000ba1c783b */ /* 0x000fee0000000200 */
[C---:B------:R-:W-:Y:S01]  /*36a0*/  HMMA.16816.F32.BF16 R80, R24.reuse, R56, R4 ;  /* 0x000000381850723c */ /* 0x040fe20000041804 */
[----:B------:R-:W3:Y:S07]  /*36b0*/  LDSM.16.M88.4 R4, [R183+0x5000] ;  /* 0x00500000b704783b */ /* 0x000eee0000000200 */
[----:B------:R-:W-:Y:S01]  /*36c0*/  HMMA.16816.F32.BF16 R76, R24, R58, R8 ;  /* 0x0000003a184c723c */ /* 0x000fe20000041808 */
[----:B------:R-:W4:Y:S01]  /*36d0*/  LDSM.16.M88.4 R8, [R183+0x4000] ;  /* 0x00400000b708783b */ /* 0x000f220000000200 */
[----:B------:R-:W-:-:S06]  /*36e0*/  DEPBAR.LE SB0, 0x0 ;  /* 0x000080000000791a */ /* 0x000fcc0000000000 */
[C---:B-1----:R-:W-:Y:S08]  /*36f0*/  HMMA.16816.F32.BF16 R72, R12.reuse, R44, R64 ;  /* 0x0000002c0c48723c */ /* 0x042ff00000041840 */
[C---:B------:R-:W-:Y:S08]  /*3700*/  HMMA.16816.F32.BF16 R68, R12.reuse, R46, R60 ;  /* 0x0000002e0c44723c */ /* 0x040ff0000004183c */
[C---:B------:R-:W-:Y:S08]  /*3710*/  HMMA.16816.F32.BF16 R64, R12.reuse, R40, R108 ;  /* 0x000000280c40723c */ /* 0x040ff0000004186c */
[C---:B------:R-:W-:Y:S08]  /*3720*/  HMMA.16816.F32.BF16 R60, R12.reuse, R42, R104 ;  /* 0x0000002a0c3c723c */ /* 0x040ff00000041868 */
[C---:B------:R-:W-:Y:S08]  /*3730*/  HMMA.16816.F32.BF16 R56, R12.reuse, R36, R112 ;  /* 0x000000240c38723c */ /* 0x040ff00000041870 */
[----:B------:R-:W-:Y:S08]  /*3740*/  HMMA.16816.F32.BF16 R52, R12, R38, R100 ;  /* 0x000000260c34723c */ /* 0x000ff00000041864 */
[C---:B--2---:R-:W-:Y:S08]  /*3750*/  HMMA.16816.F32.BF16 R48, R16.reuse, R44, R96 ;  /* 0x0000002c1030723c */ /* 0x044ff00000041860 */
[C---:B------:R-:W-:Y:S08]  /*3760*/  HMMA.16816.F32.BF16 R24, R16.reuse, R40, R88 ;  /* 0x000000281018723c */ /* 0x040ff00000041858 */
[C---:B------:R-:W-:Y:S08]  /*3770*/  HMMA.16816.F32.BF16 R44, R16.reuse, R46, R92 ;  /* 0x0000002e102c723c */ /* 0x040ff0000004185c */
[C---:B------:R-:W-:Y:S08]  /*3780*/  HMMA.16816.F32.BF16 R40, R16.reuse, R42, R84 ;  /* 0x0000002a1028723c */ /* 0x040ff00000041854 */
[C---:B------:R-:W-:Y:S08]  /*3790*/  HMMA.16816.F32.BF16 R12, R16.reuse, R36, R80 ;  /* 0x00000024100c723c */ /* 0x040ff00000041850 */
[----:B------:R-:W-:Y:S08]  /*37a0*/  HMMA.16816.F32.BF16 R16, R16, R38, R76 ;  /* 0x000000261010723c */ /* 0x000ff0000004184c */
[C---:B---3--:R-:W-:Y:S08]  /*37b0*/  HMMA.16816.F32.BF16 R76, R4.reuse, R28, R64 ;  /* 0x0000001c044c723c */ /* 0x048ff00000041840 */
[C---:B------:R-:W-:Y:S08]  /*37c0*/  HMMA.16816.F32.BF16 R80, R4.reuse, R30, R60 ;  /* 0x0000001e0450723c */ /* 0x040ff0000004183c */
[C---:B------:R-:W-:Y:S08]  /*37d0*/  HMMA.16816.F32.BF16 R84, R4.reuse, R20, R56 ;  /* 0x000000140454723c */ /* 0x040ff00000041838 */
[C---:B------:R-:W-:Y:S08]  /*37e0*/  HMMA.16816.F32.BF16 R64, R4.reuse, R22, R52 ;  /* 0x000000160440723c */ /* 0x040ff00000041834 */
[C---:B------:R-:W-:Y:S08]  /*37f0*/  HMMA.16816.F32.BF16 R72, R4.reuse, R32, R72 ;  /* 0x000000200448723c */ /* 0x040ff00000041848 */
[----:B------:R-:W-:Y:S08]  /*3800*/  HMMA.16816.F32.BF16 R68, R4, R34, R68 ;  /* 0x000000220444723c */ /* 0x000ff00000041844 */
[C---:B----4-:R-:W-:Y:S08]  /*3810*/  HMMA.16816.F32.BF16 R48, R8.reuse, R32, R48 ;  /* 0x000000200830723c */ /* 0x050ff00000041830 */
[C---:B------:R-:W-:Y:S08]  /*3820*/  HMMA.16816.F32.BF16 R44, R8.reuse, R34, R44 ;  /* 0x00000022082c723c */ /* 0x040ff0000004182c */
[C---:B------:R-:W-:Y:S08]  /*3830*/  HMMA.16816.F32.BF16 R56, R8.reuse, R28, R24 ;  /* 0x0000001c0838723c */ /* 0x040ff00000041818 */
[C---:B------:R-:W-:Y:S08]  /*3840*/  HMMA.16816.F32.BF16 R60, R8.reuse, R30, R40 ;  /* 0x0000001e083c723c */ /* 0x040ff00000041828 */
[C---:B------:R-:W-:Y:S08]  /*3850*/  HMMA.16816.F32.BF16 R52, R8.reuse, R20, R12 ;  /* 0x000000140834723c */ /* 0x040ff0000004180c */
[----:B------:R-:W-:Y:S01]  /*3860*/  HMMA.16816.F32.BF16 R36, R8, R22, R16 ;  /* 0x000000160824723c */ /* 0x000fe20000041810 */
[----:B------:R-:W-:Y:S06]  /*3870*/  BAR.SYNC.DEFER_BLOCKING 0x0 ;  /* 0x0000000000007b1d */ /* 0x000fec0000010000 */
[----:B------:R-:W-:Y:S01]  /*3880*/  @!UPT UIADD3 URZ, URZ, URZ, URZ ;  /* 0x0000003f3f3ff290 */ /* 0x000fe2000fffe03f */
[----:B------:R-:W-:Y:S11]  /*3890*/  @!P0 BRA `(.L_x_57) ;  /* 0x0000049000008947 */ /* 0x000ff60003800000 */
[----:B------:R-:W-:Y:S02]  /*38a0*/  IMAD.MOV.U32 R0, RZ, RZ, c[0x0][0x2b8] ;  /* 0x0000ae00ff007624 */ /* 0x000fe400078e00ff */
[----:B------:R-:W-:-:S02]  /*38b0*/  IMAD R2, R227, 0x20, R230 ;  /* 0x00000020e3027824 */ /* 0x000fc400078e02e6 */
[----:B------:R-:W-:Y:S01]  /*38c0*/  IMAD.MOV.U32 R194, RZ, RZ, RZ ;  /* 0x000000ffffc27224 */ /* 0x000fe200078e00ff */
[----:B------:R-:W-:Y:S02]  /*38d0*/  ISETP.NE.AND P0, PT, R0, 0x1, PT ;  /* 0x000000010000780c */ /* 0x000fe40003f05270 */
[----:B------:R-:W-:-:S04]  /*38e0*/  IADD3 R2, R2, R117, R236 ;  /* 0x0000007502027210 */ /* 0x000fc80007ffe0ec */
[----:B------:R-:W-:-:S05]  /*38f0*/  IADD3 R2, R2, -0x30, RZ ;  /* 0xffffffd002027810 */ /* 0x000fca0007ffe0ff */
[----:B------:R-:W-:Y:S02]  /*3900*/  IMAD.MOV.U32 R0, RZ, RZ, R2 ;  /* 0x000000ffff007224 */ /* 0x000fe400078e0002 */
[----:B------:R-:W-:-:S05]  /*3910*/  @P0 IMAD.HI.U32 R3, R2, c[0x0][0x2bc], RZ ;  /* 0x0000af0002030a27 */ /* 0x000fca00078e00ff */
[----:B------:R-:W-:-:S04]  /*3920*/  @P0 SHF.R.U32.HI R0, RZ, c[0x0][0x2c0], R3 ;  /* 0x0000b000ff000a19 */ /* 0x000fc80000011603 */
[----:B------:R-:W-:-:S04]  /*3930*/  @!P1 IADD3 R3, P0, R0, R234, RZ ;  /* 0x000000ea00039210 */ /* 0x000fc80007f1e0ff */
[----:B------:R-:W-:Y:S02]  /*3940*/  @!P1 LEA.HI.X.SX32 R5, R0, R240, 0x1, P0 ;  /* 0x000000f000059211 */ /* 0x000fe400000f0eff */
[----:B------:R-:W-:-:S04]  /*3950*/  @!P1 LEA R4, P0, R3, c[0x0][0x2a0], 0x2 ;  /* 0x0000a80003049a11 */ /* 0x000fc800078010ff */
[----:B------:R-:W-:-:S05]  /*3960*/  @!P1 LEA.HI.X R5, R3, c[0x0][0x2a4], R5, 0x2, P0 ;  /* 0x0000a90003059a11 */ /* 0x000fca00000f1405 */
[----:B------:R-:W2:Y:S01]  /*3970*/  @!P1 LDG.E R194, [R4.64] ;  /* 0x0000000604c29981 */ /* 0x000ea2000c1e1900 */
[----:B------:R-:W-:Y:S01]  /*3980*/  IMAD.MOV R0, RZ, RZ, -R0 ;  /* 0x000000ffff007224 */ /* 0x000fe200078e0a00 */
[----:B------:R-:W-:-:S03]  /*3990*/  IADD3 R11, -R230, 0x30, RZ ;  /* 0x00000030e60b7810 */ /* 0x000fc60007ffe1ff */
[----:B------:R-:W-:Y:S01]  /*39a0*/  IMAD R195, R0, c[0x0][0x2b8], R2 ;  /* 0x0000ae0000c37a24 */ /* 0x000fe200078e0202 */
[----:B------:R-:W-:-:S03]  /*39b0*/  ISETP.GE.AND P6, PT, R11, 0x1, PT ;  /* 0x000000010b00780c */ /* 0x000fc60003fc6270 */
[----:B------:R-:W-:Y:S01]  /*39c0*/  IMAD.WIDE.U32 R2, R195, c[0x0][0x1e0], RZ ;  /* 0x00007800c3027a25 */ /* 0x000fe200078e00ff */
[----:B------:R-:W-:-:S05]  /*39d0*/  SHF.R.S32.HI R0, RZ, 0x1f, R195 ;  /* 0x0000001fff007819 */ /* 0x000fca00000114c3 */
[----:B------:R-:W-:-:S04]  /*39e0*/  IMAD R0, R0, c[0x0][0x1e0], RZ ;  /* 0x0000780000007a24 */ /* 0x000fc800078e02ff */
[----:B------:R-:W-:-:S04]  /*39f0*/  IMAD R0, R195, c[0x0][0x1e4], R0 ;  /* 0x00007900c3007a24 */ /* 0x000fc800078e0200 */
[----:B------:R-:W-:Y:S01]  /*3a00*/  IMAD.IADD R3, R3, 0x1, R0 ;  /* 0x0000000103037824 */ /* 0x000fe200078e0200 */
[----:B--2---:R-:W-:-:S03]  /*3a10*/  SHF.R.S32.HI R0, RZ, 0x1f, R194 ;  /* 0x0000001fff007819 */ /* 0x004fc600000114c2 */
[----:B------:R-:W-:-:S04]  /*3a20*/  IMAD.WIDE.U32 R2, R194, c[0x0][0x1f0], R2 ;  /* 0x00007c00c2027a25 */ /* 0x000fc800078e0002 */
[----:B------:R-:W-:Y:S01]  /*3a30*/  IMAD R4, R0, c[0x0][0x1f0], RZ ;  /* 0x00007c0000047a24 */ /* 0x000fe200078e02ff */
[----:B------:R-:W-:-:S03]  /*3a40*/  IADD3 R0, P5, R232, R2, RZ ;  /* 0x00000002e8007210 */ /* 0x000fc60007fbe0ff */
[----:B------:R-:W-:Y:S01]  /*3a50*/  IMAD R2, R194, c[0x0][0x1f4], R4 ;  /* 0x00007d00c2027a24 */ /* 0x000fe200078e0204 */
[----:B------:R-:W-:-:S04]  /*3a60*/  LEA R10, P0, R0, c[0x0][0x1c8], 0x1 ;  /* 0x00007200000a7a11 */ /* 0x000fc800078008ff */
[----:B------:R-:W-:-:S04]  /*3a70*/  IADD3.X R2, R237, R3, R2, P5, !PT ;  /* 0x00000003ed027210 */ /* 0x000fc80002ffe402 */
[----:B------:R-:W-:Y:S01]  /*3a80*/  LEA.HI.X R5, R0, c[0x0][0x1cc], R2, 0x1, P0 ;  /* 0x0000730000057a11 */ /* 0x000fe200000f0c02 */
[----:B------:R-:W-:Y:S05]  /*3a90*/  BRA.DIV ~URZ, `(.L_x_58) ;  /* 0x00009b627f007947 */ /* 0x000fea000b800000 */
[----:B------:R1:W2:Y:S02]  /*3aa0*/  SHFL.IDX PT, R4, R5, RZ, 0x1c1f ;  /* 0x001c1fff05047589 */ /* 0x0002a400000e0000 */
.L_x_155:
[----:B------:R-:W-:Y:S05]  /*3ab0*/  BRA.DIV ~URZ, `(.L_x_59) ;  /* 0x00009bb27f007947 */ /* 0x000fea000b800000 */
[----:B------:R3:W4:Y:S02]  /*3ac0*/  SHFL.IDX PT, R0, R10, RZ, 0x1c1f ;  /* 0x001c1fff0a007589 */ /* 0x00072400000e0000 */
.L_x_156:
[----:B------:R-:W-:Y:S01]  /*3ad0*/  BSSY B0, `(.L_x_60) ;  /* 0x0000011000007945 */ /* 0x000fe20003800000 */
[----:B------:R-:W-:Y:S05]  /*3ae0*/  @!P6 BRA `(.L_x_61) ;  /* 0x000000f00000e947 */ /* 0x000fea0003800000 */
[-C--:B----4-:R-:W-:Y:S02]  /*3af0*/  LEA R8, P6, R196, R0.reuse, 0x1 ;  /* 0x00000000c4087211 */ /* 0x090fe400078c08ff */
[----:B------:R-:W-:Y:S02]  /*3b00*/  SHF.R.S32.HI R14, RZ, 0x1f, R196 ;  /* 0x0000001fff0e7819 */ /* 0x000fe400000114c4 */
[----:B------:R-:W-:Y:S02]  /*3b10*/  LEA R6, P5, R228, R0, 0x1 ;  /* 0x00000000e4067211 */ /* 0x000fe400078a08ff */
[----:B------:R-:W-:Y:S02]  /*3b20*/  SHF.R.S32.HI R13, RZ, 0x1f, R228 ;  /* 0x0000001fff0d7819 */ /* 0x000fe400000114e4 */
[----:B------:R-:W-:-:S02]  /*3b30*/  SHF.R.S32.HI R12, RZ, 0x1f, R229 ;  /* 0x0000001fff0c7819 */ /* 0x000fc400000114e5 */
[C---:B------:R-:W-:Y:S02]  /*3b40*/  LEA R2, P0, R229.reuse, R0, 0x1 ;  /* 0x00000000e5027211 */ /* 0x040fe400078008ff */
[-C--:B--2---:R-:W-:Y:S02]  /*3b50*/  LEA.HI.X R9, R196, R4.reuse, R14, 0x1, P6 ;  /* 0x00000004c4097211 */ /* 0x084fe400030f0c0e */
[-C--:B------:R-:W-:Y:S02]  /*3b60*/  LEA.HI.X R7, R228, R4.reuse, R13, 0x1, P5 ;  /* 0x00000004e4077211 */ /* 0x080fe400028f0c0d */
[----:B------:R-:W-:Y:S01]  /*3b70*/  LEA.HI.X R3, R229, R4, R12, 0x1, P0 ;  /* 0x00000004e5037211 */ /* 0x000fe200000f0c0c */
[----:B------:R-:W-:Y:S01]  /*3b80*/  @!PT LDS RZ, [RZ] ;  /* 0x00000000fffff984 */ /* 0x000fe20000000800 */
[----:B------:R-:W-:Y:S01]  /*3b90*/  @!PT LDS RZ, [RZ] ;  /* 0x00000000fffff984 */ /* 0x000fe20000000800 */
[----:B------:R-:W-:Y:S01]  /*3ba0*/  @!PT LDS RZ, [RZ] ;  /* 0x00000000fffff984 */ /* 0x000fe20000000800 */
[----:B------:R2:W-:Y:S04]  /*3bb0*/  LDGSTS.E.BYPASS.LTC128B.128 [R193+0x3c80], [R8.64], !P4 ;  /* 0x03c8000008c17fae */ /* 0x0005e8000e101d46 */
[----:B------:R2:W-:Y:S04]  /*3bc0*/  LDGSTS.E.BYPASS.LTC128B.128 [R193+0x4880], [R6.64], !P3 ;  /* 0x0488000006c17fae */ /* 0x0005e8000d901d46 */
[----:B------:R2:W-:Y:S02]  /*3bd0*/  LDGSTS.E.BYPASS.LTC128B.128 [R193+0x5480], [R2.64], !P2 ;  /* 0x0548000002c17fae */ /* 0x0005e4000d101d46 */
.L_x_61:
[----:B------:R-:W-:Y:S05]  /*3be0*/  BSYNC B0 ;  /* 0x0000000000007941 */ /* 0x000fea0003800000 */
.L_x_60:
[----:B------:R-:W-:Y:S01]  /*3bf0*/  ISETP.GE.AND P0, PT, R11, 0x21, PT ;  /* 0x000000210b00780c */ /* 0x000fe20003f06270 */
[----:B------:R-:W-:Y:S06]  /*3c00*/  BRA.DIV ~URZ, `(.L_x_62) ;  /* 0x00009ad27f007947 */ /* 0x000fec000b800000 */
[----:B--2---:R2:W1:Y:S04]  /*3c10*/  SHFL.IDX PT, R4, R5, 0x1, 0x1c1f ;  /* 0x003c1f0005047f89 */ /* 0x00446800000e0000 */
[----:B----4-:R2:W4:Y:S02]  /*3c20*/  SHFL.IDX PT, R0, R10, 0x1, 0x1c1f ;  /* 0x003c1f000a007f89 */ /* 0x01052400000e0000 */
.L_x_157:
[----:B------:R-:W-:Y:S05]  /*3c30*/  @!P0 BRA `(.L_x_57) ;  /* 0x000000f000008947 */ /* 0x000fea0003800000 */
[----:B----4-:R-:W-:Y:S02]  /*3c40*/  LEA R8, P6, R196, R0, 0x1 ;  /* 0x00000000c4087211 */ /* 0x010fe400078c08ff */
[----:B------:R-:W-:-:S02]  /*3c50*/  SHF.R.S32.HI R11, RZ, 0x1f, R196 ;  /* 0x0000001fff0b7819 */ /* 0x000fc400000114c4 */
[-C--:B------:R-:W-:Y:S02]  /*3c60*/  LEA R6, P5, R228, R0.reuse, 0x1 ;  /* 0x00000000e4067211 */ /* 0x080fe400078a08ff */
[----:B--23--:R-:W-:Y:S02]  /*3c70*/  SHF.R.S32.HI R10, RZ, 0x1f, R228 ;  /* 0x0000001fff0a7819 */ /* 0x00cfe400000114e4 */
[----:B-1----:R-:W-:Y:S02]  /*3c80*/  SHF.R.S32.HI R5, RZ, 0x1f, R229 ;  /* 0x0000001fff057819 */ /* 0x002fe400000114e5 */
[----:B------:R-:W-:Y:S02]  /*3c90*/  LEA R2, P0, R229, R0, 0x1 ;  /* 0x00000000e5027211 */ /* 0x000fe400078008ff */
[-C--:B------:R-:W-:Y:S02]  /*3ca0*/  LEA.HI.X R9, R196, R4.reuse, R11, 0x1, P6 ;  /* 0x00000004c4097211 */ /* 0x080fe400030f0c0b */
[----:B------:R-:W-:-:S02]  /*3cb0*/  LEA.HI.X R7, R228, R4, R10, 0x1, P5 ;  /* 0x00000004e4077211 */ /* 0x000fc400028f0c0a */
[----:B------:R-:W-:Y:S01]  /*3cc0*/  LEA.HI.X R3, R229, R4, R5, 0x1, P0 ;  /* 0x00000004e5037211 */ /* 0x000fe200000f0c05 */
[----:B------:R-:W-:Y:S01]  /*3cd0*/  @!PT LDS RZ, [RZ] ;  /* 0x00000000fffff984 */ /* 0x000fe20000000800 */
[----:B------:R-:W-:Y:S01]  /*3ce0*/  @!PT LDS RZ, [RZ] ;  /* 0x00000000fffff984 */ /* 0x000fe20000000800 */
[----:B------:R-:W-:Y:S01]  /*3cf0*/  @!PT LDS RZ, [RZ] ;  /* 0x00000000fffff984 */ /* 0x000fe20000000800 */
[----:B------:R1:W-:Y:S04]  /*3d00*/  LDGSTS.E.BYPASS.LTC128B.128 [R193+0x4480], [R8.64], !P4 ;  /* 0x0448000008c17fae */ /* 0x0003e8000e101d46 */
[----:B------:R1:W-:Y:S04]  /*3d10*/  LDGSTS.E.BYPASS.LTC128B.128 [R193+0x5080], [R6.64], !P3 ;  /* 0x0508000006c17fae */ /* 0x0003e8000d901d46 */
[----:B------:R1:W-:Y:S02]  /*3d20*/  LDGSTS.E.BYPASS.LTC128B.128 [R193+0x5c80], [R2.64], !P2 ;  /* 0x05c8000002c17fae */ /* 0x0003e4000d101d46 */
.L_x_57:
[----:B------:R-:W-:Y:S05]  /*3d30*/  BSYNC B1 ;  /* 0x0000000000017941 */ /* 0x000fea0003800000 */
.L_x_56:
[----:B----4-:R-:W4:Y:S04]  /*3d40*/  LDL R0, [R1+0x2c] ;  /* 0x00002c0001007983 */ /* 0x010f280000100800 */
[----:B------:R-:W0:Y:S01]  /*3d50*/  LDGDEPBAR ;  /* 0x00000000000079af */ /* 0x000e220000000000 */
[----:B----4-:R-:W-:-:S05]  /*3d60*/  IMAD.IADD R0, R116, 0x1, -R0 ;  /* 0x0000000174007824 */ /* 0x010fca00078e0a00 */
[C---:B------:R-:W-:Y:S02]  /*3d70*/  ISETP.GT.AND P6, PT, R0.reuse, RZ, PT ;  /* 0x000000ff0000720c */ /* 0x040fe40003fc4270 */
[C---:B------:R-:W-:Y:S02]  /*3d80*/  ISETP.GT.AND P5, PT, R0.reuse, 0x1, PT ;  /* 0x000000010000780c */ /* 0x040fe40003fa4270 */
[C---:B------:R-:W-:Y:S02]  /*3d90*/  ISETP.GT.AND P2, PT, R0.reuse, 0x8, PT ;  /* 0x000000080000780c */ /* 0x040fe40003f44270 */
[----:B------:R-:W-:Y:S02]  /*3da0*/  ISETP.GT.AND P0, PT, R0, 0x9, PT ;  /* 0x000000090000780c */ /* 0x000fe40003f04270 */
[----:B------:R-:W-:Y:S02]  /*3db0*/  FSEL R33, R74, -INF , P6 ;  /* 0xff8000004a217808 */ /* 0x000fe40003000000 */
[----:B------:R-:W-:-:S02]  /*3dc0*/  FSEL R25, R72, -INF , P6 ;  /* 0xff80000048197808 */ /* 0x000fc40003000000 */
[----:B------:R-:W-:Y:S02]  /*3dd0*/  FSEL R35, R75, -INF , P5 ;  /* 0xff8000004b237808 */ /* 0x000fe40002800000 */
[----:B------:R-:W-:Y:S02]  /*3de0*/  FSEL R26, R73, -INF , P5 ;  /* 0xff800000491a7808 */ /* 0x000fe40002800000 */
[----:B------:R-:W-:Y:S02]  /*3df0*/  FSEL R16, R50, -INF , P6 ;  /* 0xff80000032107808 */ /* 0x000fe40003000000 */
[----:B-1----:R-:W-:Y:S02]  /*3e00*/  FSEL R9, R48, -INF , P6 ;  /* 0xff80000030097808 */ /* 0x002fe40003000000 */
[----:B------:R-:W-:Y:S02]  /*3e10*/  FSEL R17, R51, -INF , P5 ;  /* 0xff80000033117808 */ /* 0x000fe40002800000 */
[----:B--23--:R-:W-:-:S02]  /*3e20*/  FSEL R10, R49, -INF , P5 ;  /* 0xff800000310a7808 */ /* 0x00cfc40002800000 */
[----:B------:R-:W-:Y:S02]  /*3e30*/  FSEL R40, R70, -INF , P2 ;  /* 0xff80000046287808 */ /* 0x000fe40001000000 */
[----:B------:R-:W-:Y:S02]  /*3e40*/  FSEL R28, R68, -INF , P2 ;  /* 0xff800000441c7808 */ /* 0x000fe40001000000 */
[----:B------:R-:W-:Y:S02]  /*3e50*/  FSEL R41, R71, -INF , P0 ;  /* 0xff80000047297808 */ /* 0x000fe40000000000 */
[----:B------:R-:W-:Y:S02]  /*3e60*/  FSEL R29, R69, -INF , P0 ;  /* 0xff800000451d7808 */ /* 0x000fe40000000000 */
[----:B------:R-:W-:Y:S02]  /*3e70*/  FSEL R19, R46, -INF , P2 ;  /* 0xff8000002e137808 */ /* 0x000fe40001000000 */
[----:B------:R-:W-:-:S02]  /*3e80*/  FSEL R11, R44, -INF , P2 ;  /* 0xff8000002c0b7808 */ /* 0x000fc40001000000 */
[----:B------:R-:W-:Y:S02]  /*3e90*/  FSEL R21, R47, -INF , P0 ;  /* 0xff8000002f157808 */ /* 0x000fe40000000000 */
[----:B------:R-:W-:Y:S02]  /*3ea0*/  FSEL R12, R45, -INF , P0 ;  /* 0xff8000002d0c7808 */ /* 0x000fe40000000000 */
[C---:B------:R-:W-:Y:S02]  /*3eb0*/  ISETP.GT.AND P6, PT, R0.reuse, 0x10, PT ;  /* 0x000000100000780c */ /* 0x040fe40003fc4270 */
[C---:B------:R-:W-:Y:S02]  /*3ec0*/  ISETP.GT.AND P5, PT, R0.reuse, 0x11, PT ;  /* 0x000000110000780c */ /* 0x040fe40003fa4270 */
[C---:B------:R-:W-:Y:S02]  /*3ed0*/  ISETP.GT.AND P2, PT, R0.reuse, 0x18, PT ;  /* 0x000000180000780c */ /* 0x040fe40003f44270 */
[----:B------:R-:W-:-:S02]  /*3ee0*/  ISETP.GT.AND P0, PT, R0, 0x19, PT ;  /* 0x000000190000780c */ /* 0x000fc40003f04270 */
        /* <DEDUP_REMOVED lines=16> */
[C---:B------:R-:W-:Y:S02]  /*3ff0*/  ISETP.GT.AND P6, PT, R0.reuse, 0x20, PT ;  /* 0x000000200000780c */ /* 0x040fe40003fc4270 */
[----:B------:R-:W-:-:S02]  /*4000*/  ISETP.GT.AND P5, PT, R0, 0x21, PT ;  /* 0x000000210000780c */ /* 0x000fc40003fa4270 */
[C---:B------:R-:W-:Y:S02]  /*4010*/  ISETP.GT.AND P2, PT, R0.reuse, 0x28, PT ;  /* 0x000000280000780c */ /* 0x040fe40003f44270 */
[----:B------:R-:W-:Y:S02]  /*4020*/  ISETP.GT.AND P0, PT, R0, 0x29, PT ;  /* 0x000000290000780c */ /* 0x000fe40003f04270 */
[----:B------:R-:W-:Y:S02]  /*4030*/  FMNMX.FTZ R0, R9, R10, !PT ;  /* 0x0000000a09007209 */ /* 0x000fe40007810000 */
[----:B------:R-:W-:Y:S02]  /*4040*/  FMNMX.FTZ R2, R16, R17, !PT ;  /* 0x0000001110027209 */ /* 0x000fe40007810000 */
[----:B------:R-:W-:Y:S02]  /*4050*/  FMNMX.FTZ R3, R25, R26, !PT ;  /* 0x0000001a19037209 */ /* 0x000fe40007810000 */
[----:B------:R-:W-:-:S02]  /*4060*/  FMNMX.FTZ R4, R33, R35, !PT ;  /* 0x0000002321047209 */ /* 0x000fc40007810000 */
[----:B------:R-:W-:Y:S02]  /*4070*/  FMNMX.FTZ R0, R11, R0, !PT ;  /* 0x000000000b007209 */ /* 0x000fe40007810000 */
[----:B------:R-:W-:Y:S02]  /*4080*/  FMNMX.FTZ R2, R19, R2, !PT ;  /* 0x0000000213027209 */ /* 0x000fe40007810000 */
        /* <DEDUP_REMOVED lines=18> */
[----:B------:R-:W-:Y:S02]  /*41b0*/  FSEL R133, R86, -INF , P6 ;  /* 0xff80000056857808 */ /* 0x000fe40003000000 */
[----:B------:R-:W-:Y:S02]  /*41c0*/  FSEL R131, R84, -INF , P6 ;  /* 0xff80000054837808 */ /* 0x000fe40003000000 */
[----:B------:R-:W-:Y:S02]  /*41d0*/  FSEL R126, R54, -INF , P6 ;  /* 0xff800000367e7808 */ /* 0x000fe40003000000 */
[----:B------:R-:W-:-:S02]  /*41e0*/  FSEL R118, R52, -INF , P6 ;  /* 0xff80000034767808 */ /* 0x000fc40003000000 */
[----:B------:R-:W-:Y:S02]  /*41f0*/  FMNMX.FTZ R0, R18, R0, !PT ;  /* 0x0000000012007209 */ /* 0x000fe40007810000 */
[----:B------:R-:W-:Y:S02]  /*4200*/  FMNMX.FTZ R2, R27, R2, !PT ;  /* 0x000000021b027209 */ /* 0x000fe40007810000 */
[----:B------:R-:W-:Y:S02]  /*4210*/  FMNMX.FTZ R3, R34, R3, !PT ;  /* 0x0000000322037209 */ /* 0x000fe40007810000 */
[----:B------:R-:W-:Y:S02]  /*4220*/  FMNMX.FTZ R4, R45, R4, !PT ;  /* 0x000000042d047209 */ /* 0x000fe40007810000 */
[----:B------:R-:W-:Y:S02]  /*4230*/  FSEL R132, R87, -INF , P5 ;  /* 0xff80000057847808 */ /* 0x000fe40002800000 */
[----:B------:R-:W-:-:S02]  /*4240*/  FSEL R130, R85, -INF , P5 ;  /* 0xff80000055827808 */ /* 0x000fc40002800000 */
[----:B------:R-:W-:Y:S02]  /*4250*/  FSEL R124, R55, -INF , P5 ;  /* 0xff800000377c7808 */ /* 0x000fe40002800000 */
[----:B------:R-:W-:Y:S02]  /*4260*/  FSEL R117, R53, -INF , P5 ;  /* 0xff80000035757808 */ /* 0x000fe40002800000 */
[----:B------:R-:W-:Y:S02]  /*4270*/  FMNMX.FTZ R0, R118, R0, !PT ;  /* 0x0000000076007209 */ /* 0x000fe40007810000 */
[----:B------:R-:W-:Y:S02]  /*4280*/  FMNMX.FTZ R2, R126, R2, !PT ;  /* 0x000000027e027209 */ /* 0x000fe40007810000 */
[----:B------:R-:W-:Y:S02]  /*4290*/  FMNMX.FTZ R3, R131, R3, !PT ;  /* 0x0000000383037209 */ /* 0x000fe40007810000 */
[----:B------:R-:W-:-:S02]  /*42a0*/  FMNMX.FTZ R4, R133, R4, !PT ;  /* 0x0000000485047209 */ /* 0x000fc40007810000 */
[----:B------:R-:W-:Y:S02]  /*42b0*/  FSEL R129, R66, -INF , P2 ;  /* 0xff80000042817808 */ /* 0x000fe40001000000 */
[----:B------:R-:W-:Y:S02]  /*42c0*/  FSEL R127, R64, -INF , P2 ;  /* 0xff800000407f7808 */ /* 0x000fe40001000000 */
[----:B------:R-:W-:Y:S02]  /*42d0*/  FSEL R115, R38, -INF , P2 ;  /* 0xff80000026737808 */ /* 0x000fe40001000000 */
[----:B------:R-:W-:Y:S02]  /*42e0*/  FSEL R113, R36, -INF , P2 ;  /* 0xff80000024717808 */ /* 0x000fe40001000000 */
        /* <DEDUP_REMOVED lines=12> */
[----:B------:R-:W-:Y:S02]  /*43b0*/  FMNMX.FTZ R0, R112, R0, !PT ;  /* 0x0000000070007209 */ /* 0x000fe40007810000 */
[----:B------:R-:W-:-:S02]  /*43c0*/  FMNMX.FTZ R5, R114, R2, !PT ;  /* 0x0000000272057209 */ /* 0x000fc40007810000 */
[----:B------:R-:W-:Y:S02]  /*43d0*/  FMNMX.FTZ R6, R125, R3, !PT ;  /* 0x000000037d067209 */ /* 0x000fe40007810000 */
[----:B------:R-:W-:Y:S01]  /*43e0*/  FMNMX.FTZ R7, R128, R4, !PT ;  /* 0x0000000480077209 */ /* 0x000fe20007810000 */
[----:B------:R-:W-:Y:S05]  /*43f0*/  BRA.DIV ~URZ, `(.L_x_63) ;  /* 0x000093b27f007947 */ /* 0x000fea000b800000 */
[----:B------:R1:W2:Y:S02]  /*4400*/  SHFL.BFLY PT, R2, R0, 0x2, 0x1f ;  /* 0x0c401f0000027f89 */ /* 0x0002a400000e0000 */
.L_x_158:
[----:B--2---:R-:W-:Y:S01]  /*4410*/  FMNMX.FTZ R4, R0, R2, !PT ;  /* 0x0000000200047209 */ /* 0x004fe20007810000 */
[----:B------:R-:W-:Y:S05]  /*4420*/  BRA.DIV ~URZ, `(.L_x_64) ;  /* 0x000093e27f007947 */ /* 0x000fea000b800000 */
[----:B-1----:R-:W1:Y:S04]  /*4430*/  SHFL.BFLY PT, R0, R5, 0x2, 0x1f ;  /* 0x0c401f0005007f89 */ /* 0x002e6800000e0000 */
[----:B------:R-:W2:Y:S04]  /*4440*/  SHFL.BFLY PT, R2, R6, 0x2, 0x1f ;  /* 0x0c401f0006027f89 */ /* 0x000ea800000e0000 */
[----:B------:R-:W3:Y:S04]  /*4450*/  SHFL.BFLY PT, R8, R7, 0x2, 0x1f ;  /* 0x0c401f0007087f89 */ /* 0x000ee800000e0000 */
[----:B------:R-:W4:Y:S01]  /*4460*/  SHFL.BFLY PT, R3, R4, 0x1, 0x1f ;  /* 0x0c201f0004037f89 */ /* 0x000f2200000e0000 */
[----:B-1----:R-:W-:-:S02]  /*4470*/  FMNMX.FTZ R0, R5, R0, !PT ;  /* 0x0000000005007209 */ /* 0x002fc40007810000 */
[----:B--2---:R-:W-:-:S03]  /*4480*/  FMNMX.FTZ R2, R6, R2, !PT ;  /* 0x0000000206027209 */ /* 0x004fc60007810000 */
[----:B------:R-:W1:Y:S01]  /*4490*/  SHFL.BFLY PT, R5, R0, 0x1, 0x1f ;  /* 0x0c201f0000057f89 */ /* 0x000e6200000e0000 */
[----:B---3--:R-:W-:-:S03]  /*44a0*/  FMNMX.FTZ R7, R7, R8, !PT ;  /* 0x0000000807077209 */ /* 0x008fc60007810000 */
[----:B------:R-:W2:Y:S01]  /*44b0*/  SHFL.BFLY PT, R6, R2, 0x1, 0x1f ;  /* 0x0c201f0002067f89 */ /* 0x000ea200000e0000 */
[----:B----4-:R-:W-:-:S03]  /*44c0*/  FMNMX.FTZ R122, R4, R3, !PT ;  /* 0x00000003047a7209 */ /* 0x010fc60007810000 */
[----:B------:R3:W4:Y:S01]  /*44d0*/  SHFL.BFLY PT, R8, R7, 0x1, 0x1f ;  /* 0x0c201f0007087f89 */ /* 0x00072200000e0000 */
[----:B-1----:R-:W-:Y:S02]  /*44e0*/  FMNMX.FTZ R121, R0, R5, !PT ;  /* 0x0000000500797209 */ /* 0x002fe40007810000 */
[----:B--2---:R-:W-:Y:S02]  /*44f0*/  FMNMX.FTZ R120, R2, R6, !PT ;  /* 0x0000000602787209 */ /* 0x004fe40007810000 */
.L_x_159:
[C---:B------:R-:W-:Y:S01]  /*4500*/  FMUL.FTZ R0, R122.reuse, c[0x0][0x2d0] ;  /* 0x0000b4007a007a20 */ /* 0x040fe20000410000 */
[----:B------:R-:W-:Y:S01]  /*4510*/  FSETP.NEU.FTZ.AND P0, PT, R122, -INF , PT ;  /* 0xff8000007a00780b */ /* 0x000fe20003f1d000 */
[C---:B------:R-:W-:Y:S01]  /*4520*/  FMUL.FTZ R3, R121.reuse, c[0x0][0x2d0] ;  /* 0x0000b40079037a20 */ /* 0x040fe20000410000 */
[----:B----4-:R-:W-:Y:S01]  /*4530*/  FMNMX.FTZ R119, R8, R7, !PT ;  /* 0x0000000708777209 */ /* 0x010fe20007810000 */
[----:B------:R-:W-:Y:S01]  /*4540*/  WARPSYNC 0xffffffff ;  /* 0xffffffff00007948 */ /* 0x000fe20003800000 */
[----:B------:R-:W-:Y:S01]  /*4550*/  FSEL R20, R0, RZ, P0 ;  /* 0x000000ff00147208 */ /* 0x000fe20000000000 */
[----:B------:R-:W-:Y:S01]  /*4560*/  LDSM.16.MT88.4 R36, [R180] ;  /* 0x00000000b424783b */ /* 0x000fe20000004200 */
[----:B------:R-:W-:-:S02]  /*4570*/  FSETP.NEU.FTZ.AND P0, PT, R121, -INF , PT ;  /* 0xff8000007900780b */ /* 0x000fc40003f1d000 */
[----:B------:R-:W-:Y:S01]  /*4580*/  IADD3 R197, R197, -0x2, RZ ;  /* 0xfffffffec5c57810 */ /* 0x000fe20007ffe0ff */
[--C-:B------:R-:W-:Y:S01]  /*4590*/  FFMA.FTZ R0, R9, c[0x0][0x2d0], -R20.reuse ;  /* 0x0000b40009007a23 */ /* 0x100fe20000010814 */
[----:B------:R-:W-:Y:S01]  /*45a0*/  FSEL R3, R3, RZ, P0 ;  /* 0x000000ff03037208 */ /* 0x000fe20000000000 */
[----:B------:R-:W-:Y:S01]  /*45b0*/  FFMA.FTZ R2, R15, c[0x0][0x2d0], -R20 ;  /* 0x0000b4000f027a23 */ /* 0x000fe20000010814 */
[----:B------:R-:W-:Y:S01]  /*45c0*/  FSETP.NEU.FTZ.AND P0, PT, R120, -INF , PT ;  /* 0xff8000007800780b */ /* 0x000fe20003f1d000 */
[----:B------:R1:W-:Y:S01]  /*45d0*/  MUFU.EX2 R154, R0 ;  /* 0x00000000009a7308 */ /* 0x0003e20000000800 */
[----:B------:R-:W2:Y:S01]  /*45e0*/  LDSM.16.MT88.4 R60, [R181+0xc00] ;  /* 0x000c0000b53c783b */ /* 0x000ea20000004200 */
[----:B------:R-:W-:-:S03]  /*45f0*/  FFMA.FTZ R4, R24, c[0x0][0x2d0], -R3 ;  /* 0x0000b40018047a23 */ /* 0x000fc60000010803 */
[----:B------:R-:W-:Y:S03]  /*4600*/  LDSM.16.MT88.4 R56, [R180+0x1800] ;  /* 0x00180000b438783b */ /* 0x000fe60000004200 */
[----:B------:R4:W-:Y:S01]  /*4610*/  MUFU.EX2 R222, R2 ;  /* 0x0000000200de7308 */ /* 0x0009e20000000800 */
[----:B------:R-:W5:Y:S04]  /*4620*/  LDSM.16.MT88.4 R52, [R181+0x1800] ;  /* 0x00180000b534783b */ /* 0x000f680000004200 */
[----:B------:R-:W-:Y:S01]  /*4630*/  LDSM.16.MT88.4 R48, [R181+0x1000] ;  /* 0x00100000b530783b */ /* 0x000fe20000004200 */
[----:B-1----:R-:W-:Y:S02]  /*4640*/  FFMA.FTZ R0, R10, c[0x0][0x2d0], -R20 ;  /* 0x0000b4000a007a23 */ /* 0x002fe40000010814 */
[----:B------:R1:W-:Y:S01]  /*4650*/  MUFU.EX2 R215, R4 ;  /* 0x0000000400d77308 */ /* 0x0003e20000000800 */
[----:B------:R-:W3:Y:S04]  /*4660*/  LDSM.16.MT88.4 R68, [R181] ;  /* 0x00000000b544783b */ /* 0x000ee80000004200 */
[----:B------:R-:W2:Y:S01]  /*4670*/  LDSM.16.MT88.4 R64, [R180+0xc00] ;  /* 0x000c0000b440783b */ /* 0x000ea20000004200 */
[----:B----4-:R-:W-:-:S02]  /*4680*/  FMUL.FTZ R2, R120, c[0x0][0x2d0] ;  /* 0x0000b40078027a20 */ /* 0x010fc40000410000 */
[----:B------:R4:W-:Y:S01]  /*4690*/  MUFU.EX2 R153, R0 ;  /* 0x0000000000997308 */ /* 0x0009e20000000800 */
[----:B------:R-:W-:Y:S02]  /*46a0*/  LDSM.16.MT88.4 R144, [R180+0x800] ;  /* 0x00080000b490783b */ /* 0x000fe40000004200 */
[----:B------:R-:W-:Y:S02]  /*46b0*/  FSEL R2, R2, RZ, P0 ;  /* 0x000000ff02027208 */ /* 0x000fe40000000000 */
[----:B------:R-:W-:-:S03]  /*46c0*/  FSETP.NEU.FTZ.AND P0, PT, R119, -INF , PT ;  /* 0xff8000007700780b */ /* 0x000fc60003f1d000 */
[----:B-1----:R-:W-:-:S04]  /*46d0*/  FFMA.FTZ R4, R32, c[0x0][0x2d0], -R2 ;  /* 0x0000b40020047a23 */ /* 0x002fc80000010802 */
[----:B------:R1:W-:Y:S01]  /*46e0*/  MUFU.EX2 R210, R4 ;  /* 0x0000000400d27308 */ /* 0x0003e20000000800 */
[----:B----4-:R-:W-:-:S07]  /*46f0*/  FFMA.FTZ R0, R11, c[0x0][0x2d0], -R20 ;  /* 0x0000b4000b007a23 */ /* 0x010fce0000010814 */
[----:B------:R4:W-:Y:S01]  /*4700*/  MUFU.EX2 R177, R0 ;  /* 0x0000000000b17308 */ /* 0x0009e20000000800 */
[----:B-1----:R-:W-:-:S07]  /*4710*/  FFMA.FTZ R4, R34, c[0x0][0x2d0], -R2 ;  /* 0x0000b40022047a23 */ /* 0x002fce0000010802 */
[----:B------:R-:W1:Y:S01]  /*4720*/  MUFU.EX2 R211, R4 ;  /* 0x0000000400d37308 */ /* 0x000e620000000800 */
[----:B----4-:R-:W-:-:S07]  /*4730*/  FFMA.FTZ R0, R12, c[0x0][0x2d0], -R20 ;  /* 0x0000b4000c007a23 */ /* 0x010fce0000010814 */
[----:B------:R4:W2:Y:S01]  /*4740*/  MUFU.EX2 R217, R0 ;  /* 0x0000000000d97308 */ /* 0x0008a20000000800 */
[----:B-1----:R-:W-:Y:S01]  /*4750*/  F2FP.BF16.PACK_AB R6, R211, R210 ;  /* 0x000000d2d306723e */ /* 0x002fe200000010ff */
[----:B----4-:R-:W-:-:S06]  /*4760*/  FFMA.FTZ R0, R13, c[0x0][0x2d0], -R20 ;  /* 0x0000b4000d007a23 */ /* 0x010fcc0000010814 */
[----:B------:R1:W-:Y:S02]  /*4770*/  MUFU.EX2 R218, R0 ;  /* 0x0000000000da7308 */ /* 0x0003e40000000800 */
[----:B-1----:R-:W-:-:S06]  /*4780*/  FFMA.FTZ R0, R14, c[0x0][0x2d0], -R20 ;  /* 0x0000b4000e007a23 */ /* 0x002fcc0000010814 */
[----:B------:R1:W4:Y:S02]  /*4790*/  MUFU.EX2 R219, R0 ;  /* 0x0000000000db7308 */ /* 0x0003240000000800 */
[----:B-1----:R-:W-:Y:S01]  /*47a0*/  FFMA.FTZ R0, R18, c[0x0][0x2d0], -R20 ;  /* 0x0000b40012007a23 */ /* 0x002fe20000010814 */
[----:B--2---:R-:W-:Y:S02]  /*47b0*/  F2FP.BF16.PACK_AB R18, R217, R177 ;  /* 0x000000b1d912723e */ /* 0x004fe400000010ff */
[----:B----4-:R-:W-:-:S03]  /*47c0*/  F2FP.BF16.PACK_AB R8, R219, R218 ;  /* 0x000000dadb08723e */ /* 0x010fc600000010ff */
[----:B------:R1:W2:Y:S02]  /*47d0*/  MUFU.EX2 R223, R0 ;  /* 0x0000000000df7308 */ /* 0x0002a40000000800 */
[----:B-1----:R-:W-:Y:S01]  /*47e0*/  FFMA.FTZ R0, R16, c[0x0][0x2d0], -R3 ;  /* 0x0000b40010007a23 */ /* 0x002fe20000010803 */
[----:B------:R-:W-:Y:S02]  /*47f0*/  F2FP.BF16.PACK_AB R16, R153, R154 ;  /* 0x0000009a9910723e */ /* 0x000fe400000010ff */
[----:B--2---:R-:W-:-:S03]  /*4800*/  F2FP.BF16.PACK_AB R10, R223, R222 ;  /* 0x000000dedf0a723e */ /* 0x004fc600000010ff */
[----:B------:R1:W-:Y:S02]  /*4810*/  MUFU.EX2 R152, R0 ;  /* 0x0000000000987308 */ /* 0x0003e40000000800 */
[----:B-1----:R-:W-:-:S06]  /*4820*/  FFMA.FTZ R0, R17, c[0x0][0x2d0], -R3 ;  /* 0x0000b40011007a23 */ /* 0x002fcc0000010803 */
[----:B------:R1:W2:Y:S02]  /*4830*/  MUFU.EX2 R135, R0 ;  /* 0x0000000000877308 */ /* 0x0002a40000000800 */
[----:B-1----:R-:W-:Y:S01]  /*4840*/  FFMA.FTZ R0, R19, c[0x0][0x2d0], -R3 ;  /* 0x0000b40013007a23 */ /* 0x002fe20000010803 */
[----:B--2---:R-:W-:-:S05]  /*4850*/  F2FP.BF16.PACK_AB R17, R135, R152 ;  /* 0x000000988711723e */ /* 0x004fca00000010ff */
[----:B------:R1:W-:Y:S02]  /*4860*/  MUFU.EX2 R176, R0 ;  /* 0x0000000000b07308 */ /* 0x0003e40000000800 */
[----:B-1----:R-:W-:-:S06]  /*4870*/  FFMA.FTZ R0, R21, c[0x0][0x2d0], -R3 ;  /* 0x0000b40015007a23 */ /* 0x002fcc0000010803 */
[----:B------:R1:W2:Y:S02]  /*4880*/  MUFU.EX2 R212, R0 ;  /* 0x0000000000d47308 */ /* 0x0002a40000000800 */
[----:B-1----:R-:W-:Y:S01]  /*4890*/  FFMA.FTZ R0, R22, c[0x0][0x2d0], -R3 ;  /* 0x0000b40016007a23 */ /* 0x002fe20000010803 */
[----:B--2---:R-:W-:-:S05]  /*48a0*/  F2FP.BF16.PACK_AB R19, R212, R176 ;  /* 0x000000b0d413723e */ /* 0x004fca00000010ff */
[----:B------:R1:W-:Y:S02]  /*48b0*/  MUFU.EX2 R213, R0 ;  /* 0x0000000000d57308 */ /* 0x0003e40000000800 */
[C---:B------:R-:W-:Y:S08]  /*48c0*/  HMMA.16816.F32.BF16 R100, R16.reuse, R60, RZ ;  /* 0x0000003c1064723c */ /* 0x040ff000000418ff */
[----:B-----5:R-:W-:Y:S01]  /*48d0*/  HMMA.16816.F32.BF16 R76, R16, R52, RZ ;  /* 0x00000034104c723c */ /* 0x020fe200000418ff */
[----:B-1----:R-:W-:-:S04]  /*48e0*/  FFMA.FTZ R0, R23, c[0x0][0x2d0], -R3 ;  /* 0x0000b40017007a23 */ /* 0x002fc80000010803 */
[----:B------:R1:W2:Y:S03]  /*48f0*/  MUFU.EX2 R214, R0 ;  /* 0x0000000000d67308 */ /* 0x0002a60000000800 */
[C---:B---3--:R-:W-:Y:S08]  /*4900*/  HMMA.16816.F32.BF16 R108, R16.reuse, R68, RZ ;  /* 0x00000044106c723c */ /* 0x048ff000000418ff */
[----:B------:R-:W-:Y:S01]  /*4910*/  HMMA.16816.F32.BF16 R104, R16, R64, RZ ;  /* 0x000000401068723c */ /* 0x000fe200000418ff */
[----:B-1----:R-:W-:Y:S01]  /*4920*/  FFMA.FTZ R0, R27, c[0x0][0x2d0], -R3 ;  /* 0x0000b4001b007a23 */ /* 0x002fe20000010803 */
[----:B--2---:R-:W-:-:S06]  /*4930*/  F2FP.BF16.PACK_AB R9, R214, R213 ;  /* 0x000000d5d609723e */ /* 0x004fcc00000010ff */
[----:B------:R-:W-:Y:S01]  /*4940*/  HMMA.16816.F32.BF16 R96, R16, R56, RZ ;  /* 0x000000381060723c */ /* 0x000fe200000418ff */
[----:B------:R1:W2:Y:S02]  /*4950*/  MUFU.EX2 R216, R0 ;  /* 0x0000000000d87308 */ /* 0x0002a40000000800 */
[----:B-1----:R-:W-:Y:S01]  /*4960*/  FFMA.FTZ R0, R25, c[0x0][0x2d0], -R2 ;  /* 0x0000b40019007a23 */ /* 0x002fe20000010802 */
[----:B--2---:R-:W-:-:S05]  /*4970*/  F2FP.BF16.PACK_AB R11, R216, R215 ;  /* 0x000000d7d80b723e */ /* 0x004fca00000010ff */
[----:B------:R1:W-:Y:S02]  /*4980*/  MUFU.EX2 R134, R0 ;  /* 0x0000000000867308 */ /* 0x0003e40000000800 */
[----:B------:R-:W-:Y:S01]  /*4990*/  HMMA.16816.F32.BF16 R160, R8, R48, R100 ;  /* 0x0000003008a0723c */ /* 0x000fe20000041864 */
[----:B-1----:R-:W-:-:S05]  /*49a0*/  FFMA.FTZ R0, R26, c[0x0][0x2d0], -R2 ;  /* 0x0000b4001a007a23 */ /* 0x002fca0000010802 */
        /* <DEDUP_REMOVED lines=9> */
[----:B-1----:R-:W-:Y:S02]  /*4a40*/  FFMA.FTZ R0, R31, c[0x0][0x2d0], -R2 ;  /* 0x0000b4001f007a23 */ /* 0x002fe40000010802 */
[----:B------:R-:W1:Y:S04]  /*4a50*/  LDSM.16.MT88.4 R28, [R180+0x400] ;  /* 0x00040000b41c783b */ /* 0x000e680000004200 */
[----:B------:R2:W-:Y:S02]  /*4a60*/  MUFU.EX2 R209, R0 ;  /* 0x0000000000d17308 */ /* 0x0005e40000000800 */
[----:B--2---:R-:W-:-:S05]  /*4a70*/  FMUL.FTZ R0, R119, c[0x0][0x2d0] ;  /* 0x0000b40077007a20 */ /* 0x004fca0000410000 */
[----:B------:R-:W-:Y:S02]  /*4a80*/  FSEL R0, R0, RZ, P0 ;  /* 0x000000ff00007208 */ /* 0x000fe40000000000 */
[----:B------:R-:W-:-:S03]  /*4a90*/  ISETP.GE.AND P0, PT, R197, R231, PT ;  /* 0x000000e7c500720c */ /* 0x000fc60003f06270 */
[----:B------:R-:W-:-:S04]  /*4aa0*/  FFMA.FTZ R4, R33, c[0x0][0x2d0], -R0 ;  /* 0x0000b40021047a23 */ /* 0x000fc80000010800 */
[----:B------:R2:W-:Y:S02]  /*4ab0*/  MUFU.EX2 R198, R4 ;  /* 0x0000000400c67308 */ /* 0x0005e40000000800 */
[--C-:B--2---:R-:W-:Y:S02]  /*4ac0*/  FFMA.FTZ R4, R35, c[0x0][0x2d0], -R0.reuse ;  /* 0x0000b40023047a23 */ /* 0x104fe40000010800 */
[----:B------:R-:W-:Y:S04]  /*4ad0*/  HMMA.16816.F32.BF16 R32, R16, R36, RZ ;  /* 0x000000241020723c */ /* 0x000fe800000418ff */
[----:B------:R2:W3:Y:S02]  /*4ae0*/  MUFU.EX2 R178, R4 ;  /* 0x0000000400b27308 */ /* 0x0004e40000000800 */
[----:B--2---:R-:W-:Y:S01]  /*4af0*/  FFMA.FTZ R4, R40, c[0x0][0x2d0], -R0 ;  /* 0x0000b40028047a23 */ /* 0x004fe20000010800 */
[----:B---3--:R-:W-:-:S05]  /*4b00*/  F2FP.BF16.PACK_AB R13, R178, R198 ;  /* 0x000000c6b20d723e */ /* 0x008fca00000010ff */
[----:B------:R2:W-:Y:S11]  /*4b10*/  MUFU.EX2 R179, R4 ;  /* 0x0000000400b37308 */ /* 0x0005f60000000800 */
[----:B------:R-:W-:Y:S01]  /*4b20*/  @!UPT UIADD3 URZ, URZ, URZ, URZ ;  /* 0x0000003f3f3ff290 */ /* 0x000fe2000fffe03f */
[----:B-1----:R-:W-:Y:S01]  /*4b30*/  HMMA.16816.F32.BF16 R136, R8, R28, R32 ;  /* 0x0000001c0888723c */ /* 0x002fe20000041820 */
[----:B------:R-:W1:Y:S01]  /*4b40*/  LDSM.16.MT88.4 R32, [R181+0x400] ;  /* 0x00040000b520783b */ /* 0x000e620000004200 */
[----:B--2---:R-:W-:-:S04]  /*4b50*/  FFMA.FTZ R4, R41, c[0x0][0x2d0], -R0 ;  /* 0x0000b40029047a23 */ /* 0x004fc80000010800 */
[----:B------:R2:W3:Y:S02]  /*4b60*/  MUFU.EX2 R199, R4 ;  /* 0x0000000400c77308 */ /* 0x0004e40000000800 */
[----:B--2---:R-:W-:Y:S01]  /*4b70*/  FFMA.FTZ R4, R42, c[0x0][0x2d0], -R0 ;  /* 0x0000b4002a047a23 */ /* 0x004fe20000010800 */
[----:B---3--:R-:W-:-:S05]  /*4b80*/  F2FP.BF16.PACK_AB R15, R199, R179 ;  /* 0x000000b3c70f723e */ /* 0x008fca00000010ff */
[----:B------:R2:W-:Y:S01]  /*4b90*/  MUFU.EX2 R202, R4 ;  /* 0x0000000400ca7308 */ /* 0x0005e20000000800 */
[----:B-1----:R-:W-:Y:S08]  /*4ba0*/  HMMA.16816.F32.BF16 R148, R8, R32, R108 ;  /* 0x000000200894723c */ /* 0x002ff0000004186c */
[----:B------:R-:W-:Y:S01]  /*4bb0*/  HMMA.16816.F32.BF16 R24, R12, R36, RZ ;  /* 0x000000240c18723c */ /* 0x000fe200000418ff */
[----:B--2---:R-:W-:-:S02]  /*4bc0*/  FFMA.FTZ R4, R43, c[0x0][0x2d0], -R0 ;  /* 0x0000b4002b047a23 */ /* 0x004fc40000010800 */
[----:B------:R-:W1:Y:S05]  /*4bd0*/  LDSM.16.MT88.4 R40, [R181+0x1c00] ;  /* 0x001c0000b528783b */ /* 0x000e6a0000004200 */
[C---:B------:R-:W-:Y:S01]  /*4be0*/  HMMA.16816.F32.BF16 R80, R12.reuse, R56, RZ ;  /* 0x000000380c50723c */ /* 0x040fe200000418ff */
[----:B------:R2:W3:Y:S07]  /*4bf0*/  MUFU.EX2 R203, R4 ;  /* 0x0000000400cb7308 */ /* 0x0004ee0000000800 */
[C---:B------:R-:W-:Y:S08]  /*4c00*/  HMMA.16816.F32.BF16 R72, R12.reuse, R52, RZ ;  /* 0x000000340c48723c */ /* 0x040ff000000418ff */
[----:B------:R-:W-:Y:S01]  /*4c10*/  HMMA.16816.F32.BF16 R92, R12, R68, RZ ;  /* 0x000000440c5c723c */ /* 0x000fe200000418ff */
[----:B--2---:R-:W-:Y:S01]  /*4c20*/  FFMA.FTZ R4, R44, c[0x0][0x2d0], -R0 ;  /* 0x0000b4002c047a23 */ /* 0x004fe20000010800 */
[----:B---3--:R-:W-:-:S03]  /*4c30*/  F2FP.BF16.PACK_AB R5, R203, R202 ;  /* 0x000000cacb05723e */ /* 0x008fc600000010ff */
[----:B------:R2:W-:Y:S03]  /*4c40*/  MUFU.EX2 R205, R4 ;  /* 0x0000000400cd7308 */ /* 0x0005e60000000800 */
[C---:B------:R-:W-:Y:S08]  /*4c50*/  HMMA.16816.F32.BF16 R88, R12.reuse, R64, RZ ;  /* 0x000000400c58723c */ /* 0x040ff000000418ff */
[----:B------:R-:W-:Y:S01]  /*4c60*/  HMMA.16816.F32.BF16 R84, R12, R60, RZ ;  /* 0x0000003c0c54723c */ /* 0x000fe200000418ff */
[----:B--2---:R-:W-:-:S02]  /*4c70*/  FFMA.FTZ R4, R45, c[0x0][0x2d0], -R0 ;  /* 0x0000b4002d047a23 */ /* 0x004fc40000010800 */
[----:B------:R-:W2:Y:S05]  /*4c80*/  LDSM.16.MT88.4 R44, [R180+0x1c00] ;  /* 0x001c0000b42c783b */ /* 0x000eaa0000004200 */
[----:B-1----:R-:W-:Y:S01]  /*4c90*/  HMMA.16816.F32.BF16 R100, R8, R40, R76 ;  /* 0x000000280864723c */ /* 0x002fe2000004184c */
[----:B------:R1:W3:Y:S07]  /*4ca0*/  MUFU.EX2 R204, R4 ;  /* 0x0000000400cc7308 */ /* 0x0002ee0000000800 */
[----:B------:R-:W-:Y:S01]  /*4cb0*/  HMMA.16816.F32.BF16 R76, R12, R38, RZ ;  /* 0x000000260c4c723c */ /* 0x000fe200000418ff */
[----:B-1----:R-:W-:-:S02]  /*4cc0*/  F2FP.BF16.PACK_AB R4, R209, R208 ;  /* 0x000000d0d104723e */ /* 0x002fc400000010ff */
[----:B---3--:R-:W-:-:S07]  /*4cd0*/  F2FP.BF16.PACK_AB R7, R204, R205 ;  /* 0x000000cdcc07723e */ /* 0x008fce00000010ff */
[C---:B------:R-:W-:Y:S01]  /*4ce0*/  HMMA.16816.F32.BF16 R140, R4.reuse, R28, R24 ;  /* 0x0000001c048c723c */ /* 0x040fe20000041818 */
[----:B------:R-:W1:Y:S07]  /*4cf0*/  LDSM.16.MT88.4 R24, [R180+0x1000] ;  /* 0x00100000b418783b */ /* 0x000e6e0000004200 */
[C---:B------:R-:W-:Y:S08]  /*4d00*/  HMMA.16816.F32.BF16 R164, R4.reuse, R40, R72 ;  /* 0x0000002804a4723c */ /* 0x040ff00000041848 */
[----:B--2---:R-:W-:Y:S08]  /*4d10*/  HMMA.16816.F32.BF16 R168, R4, R44, R80 ;  /* 0x0000002c04a8723c */ /* 0x004ff00000041850 */
[C---:B------:R-:W-:Y:S08]  /*4d20*/  HMMA.16816.F32.BF16 R80, R16.reuse, R38, RZ ;  /* 0x000000261050723c */ /* 0x040ff000000418ff */
[-C--:B------:R-:W-:Y:S08]  /*4d30*/  HMMA.16816.F32.BF16 R72, R16, R70.reuse, RZ ;  /* 0x000000461048723c */ /* 0x080ff000000418ff */
[----:B------:R-:W-:Y:S08]  /*4d40*/  HMMA.16816.F32.BF16 R68, R12, R70, RZ ;  /* 0x000000460c44723c */ /* 0x000ff000000418ff */
[-C--:B------:R-:W-:Y:S08]  /*4d50*/  HMMA.16816.F32.BF16 R36, R16, R66.reuse, RZ ;  /* 0x000000421024723c */ /* 0x080ff000000418ff */
[----:B------:R-:W-:Y:S08]  /*4d60*/  HMMA.16816.F32.BF16 R64, R12, R66, RZ ;  /* 0x000000420c40723c */ /* 0x000ff000000418ff */
[----:B------:R-:W-:Y:S08]  /*4d70*/  HMMA.16816.F32.BF16 R92, R4, R32, R92 ;  /* 0x00000020045c723c */ /* 0x000ff0000004185c */
[C---:B-1----:R-:W-:Y:S08]  /*4d80*/  HMMA.16816.F32.BF16 R156, R8.reuse, R24, R104 ;  /* 0x00000018089c723c */ /* 0x042ff00000041868 */
[-C--:B------:R-:W-:Y:S08]  /*4d90*/  HMMA.16816.F32.BF16 R72, R8, R34.reuse, R72 ;  /* 0x000000220848723c */ /* 0x080ff00000041848 */
[C---:B------:R-:W-:Y:S08]  /*4da0*/  HMMA.16816.F32.BF16 R68, R4.reuse, R34, R68 ;  /* 0x000000220444723c */ /* 0x040ff00000041844 */
[----:B------:R-:W-:Y:S08]  /*4db0*/  HMMA.16816.F32.BF16 R104, R4, R24, R88 ;  /* 0x000000180468723c */ /* 0x000ff00000041858 */
[-C--:B------:R-:W-:Y:S08]  /*4dc0*/  HMMA.16816.F32.BF16 R80, R8, R30.reuse, R80 ;  /* 0x0000001e0850723c */ /* 0x080ff00000041850 */
[----:B------:R-:W-:Y:S08]  /*4dd0*/  HMMA.16816.F32.BF16 R76, R4, R30, R76 ;  /* 0x0000001e044c723c */ /* 0x000ff0000004184c */
[-C--:B------:R-:W-:Y:S08]  /*4de0*/  HMMA.16816.F32.BF16 R36, R8, R26.reuse, R36 ;  /* 0x0000001a0824723c */ /* 0x080ff00000041824 */
[----:B------:R-:W-:Y:S08]  /*4df0*/  HMMA.16816.F32.BF16 R32, R4, R26, R64 ;  /* 0x0000001a0420723c */ /* 0x000ff00000041840 */
[C---:B------:R-:W-:Y:S08]  /*4e00*/  HMMA.16816.F32.BF16 R28, R12.reuse, R62, RZ ;  /* 0x0000003e0c1c723c */ /* 0x040ff000000418ff */
[C---:B------:R-:W-:Y:S08]  /*4e10*/  HMMA.16816.F32.BF16 R24, R12.reuse, R58, RZ ;  /* 0x0000003a0c18723c */ /* 0x040ff000000418ff */
[----:B------:R-:W-:Y:S08]  /*4e20*/  HMMA.16816.F32.BF16 R12, R12, R54, RZ ;  /* 0x000000360c0c723c */ /* 0x000ff000000418ff */
[C---:B------:R-:W-:Y:S08]  /*4e30*/  HMMA.16816.F32.BF16 R60, R16.reuse, R62, RZ ;  /* 0x0000003e103c723c */ /* 0x040ff000000418ff */
[C---:B------:R-:W-:Y:S08]  /*4e40*/  HMMA.16816.F32.BF16 R56, R16.reuse, R58, RZ ;  /* 0x0000003a1038723c */ /* 0x040ff000000418ff */
[----:B------:R-:W-:Y:S08]  /*4e50*/  HMMA.16816.F32.BF16 R16, R16, R54, RZ ;  /* 0x000000361010723c */ /* 0x000ff000000418ff */
[C---:B------:R-:W-:Y:S08]  /*4e60*/  HMMA.16816.F32.BF16 R172, R4.reuse, R48, R84 ;  /* 0x0000003004ac723c */ /* 0x040ff00000041854 */
[C---:B------:R-:W-:Y:S08]  /*4e70*/  HMMA.16816.F32.BF16 R28, R4.reuse, R50, R28 ;  /* 0x00000032041c723c */ /* 0x040ff0000004181c */
[C---:B------:R-:W-:Y:S08]  /*4e80*/  HMMA.16816.F32.BF16 R24, R4.reuse, R46, R24 ;  /* 0x0000002e0418723c */ /* 0x040ff00000041818 */
[-C--:B------:R-:W-:Y:S07]  /*4e90*/  HMMA.16816.F32.BF16 R12, R4, R42.reuse, R12 ;  /* 0x0000002a040c723c */ /* 0x080fee000004180c */
[--C-:B------:R-:W-:Y:S01]  /*4ea0*/  FFMA.FTZ R4, R118, c[0x0][0x2d0], -R20.reuse ;  /* 0x0000b40076047a23 */ /* 0x100fe20000010814 */
[C---:B------:R-:W-:Y:S03]  /*4eb0*/  HMMA.16816.F32.BF16 R16, R8.reuse, R42, R16 ;  /* 0x0000002a0810723c */ /* 0x040fe60000041810 */
[----:B------:R1:W-:Y:S05]  /*4ec0*/  MUFU.EX2 R42, R4 ;  /* 0x00000004002a7308 */ /* 0x0003ea0000000800 */
[C---:B------:R-:W-:Y:S08]  /*4ed0*/  HMMA.16816.F32.BF16 R84, R8.reuse, R44, R96 ;  /* 0x0000002c0854723c */ /* 0x040ff00000041860 */
[----:B------:R-:W-:Y:S01]  /*4ee0*/  HMMA.16816.F32.BF16 R88, R8, R50, R60 ;  /* 0x000000320858723c */ /* 0x000fe2000004183c */
[----:B------:R-:W2:Y:S01]  /*4ef0*/  LDSM.16.MT88.4 R60, [R180+0x1400] ;  /* 0x00140000b43c783b */ /* 0x000ea20000004200 */
[----:B-1----:R-:W-:-:S04]  /*4f00*/  FFMA.FTZ R4, R117, c[0x0][0x2d0], -R20 ;  /* 0x0000b40075047a23 */ /* 0x002fc80000010814 */
[----:B------:R1:W3:Y:S02]  /*4f10*/  MUFU.EX2 R43, R4 ;  /* 0x00000004002b7308 */ /* 0x0002e40000000800 */
[----:B------:R-:W-:Y:S07]  /*4f20*/  HMMA.16816.F32.BF16 R96, R8, R46, R56 ;  /* 0x0000002e0860723c */ /* 0x000fee0000041838 */
[----:B------:R-:W-:Y:S02]  /*4f30*/  FADD.FTZ R8, R134, R116 ;  /* 0x0000007486087221 */ /* 0x000fe40000010000 */
[----:B-1----:R-:W-:-:S04]  /*4f40*/  FFMA.FTZ R4, R113, c[0x0][0x2d0], -R20 ;  /* 0x0000b40071047a23 */ /* 0x002fc80000010814 */
[----:B------:R1:W-:Y:S02]  /*4f50*/  MUFU.EX2 R44, R4 ;  /* 0x00000004002c7308 */ /* 0x0003e40000000800 */
[----:B-1----:R-:W-:Y:S01]  /*4f60*/  FFMA.FTZ R4, R112, c[0x0][0x2d0], -R20 ;  /* 0x0000b40070047a23 */ /* 0x002fe20000010814 */
[----:B---3--:R-:W-:-:S05]  /*4f70*/  F2FP.BF16.PACK_AB R112, R43, R42 ;  /* 0x0000002a2b70723e */ /* 0x008fca00000010ff */
[----:B------:R1:W-:Y:S02]  /*4f80*/  MUFU.EX2 R200, R4 ;  /* 0x0000000400c87308 */ /* 0x0003e40000000800 */
[----:B-1----:R-:W-:-:S06]  /*4f90*/  FFMA.FTZ R4, R126, c[0x0][0x2d0], -R3 ;  /* 0x0000b4007e047a23 */ /* 0x002fcc0000010803 */
[----:B------:R1:W-:Y:S02]  /*4fa0*/  MUFU.EX2 R23, R4 ;  /* 0x0000000400177308 */ /* 0x0003e40000000800 */
[----:B-1----:R-:W-:-:S06]  /*4fb0*/  FFMA.FTZ R4, R124, c[0x0][0x2d0], -R3 ;  /* 0x0000b4007c047a23 */ /* 0x002fcc0000010803 */
[----:B------:R1:W3:Y:S02]  /*4fc0*/  MUFU.EX2 R40, R4 ;  /* 0x0000000400287308 */ /* 0x0002e40000000800 */
[--C-:B-1----:R-:W-:Y:S01]  /*4fd0*/  FFMA.FTZ R4, R115, c[0x0][0x2d0], -R3.reuse ;  /* 0x0000b40073047a23 */ /* 0x102fe20000010803 */
[----:B---3--:R-:W-:Y:S01]  /*4fe0*/  F2FP.BF16.PACK_AB R113, R40, R23 ;  /* 0x000000172871723e */ /* 0x008fe200000010ff */
[----:B------:R-:W-:Y:S01]  /*4ff0*/  FFMA.FTZ R3, R114, c[0x0][0x2d0], -R3 ;  /* 0x0000b40072037a23 */ /* 0x000fe20000010803 */
[----:B------:R-:W-:-:S03]  /*5000*/  F2FP.BF16.PACK_AB R114, R200, R44 ;  /* 0x0000002cc872723e */ /* 0x000fc600000010ff */
[----:B------:R1:W-:Y:S08]  /*5010*/  MUFU.EX2 R41, R4 ;  /* 0x0000000400297308 */ /* 0x0003f00000000800 */
[----:B------:R3:W4:Y:S01]  /*5020*/  MUFU.EX2 R201, R3 ;  /* 0x0000000300c97308 */ /* 0x0007220000000800 */
[----:B-1----:R-:W-:Y:S02]  /*5030*/  FADD.FTZ R4, R154, R153 ;  /* 0x000000999a047221 */ /* 0x002fe40000010000 */
[----:B---3--:R-:W-:Y:S01]  /*5040*/  FFMA.FTZ R3, R131, c[0x0][0x2d0], -R2 ;  /* 0x0000b40083037a23 */ /* 0x008fe20000010802 */
[----:B----4-:R-:W-:-:S04]  /*5050*/  F2FP.BF16.PACK_AB R115, R201, R41 ;  /* 0x00000029c973723e */ /* 0x010fc800000010ff */
[----:B------:R1:W-:Y:S03]  /*5060*/  MUFU.EX2 R20, R3 ;  /* 0x0000000300147308 */ /* 0x0003e60000000800 */
[C---:B------:R-:W-:Y:S08]  /*5070*/  HMMA.16816.F32.BF16 R136, R112.reuse, R144, R136 ;  /* 0x000000907088723c */ /* 0x040ff00000041888 */
[----:B--2---:R-:W-:Y:S01]  /*5080*/  HMMA.16816.F32.BF16 R52, R112, R60, R156 ;  /* 0x0000003c7034723c */ /* 0x004fe2000004189c */
[----:B-1----:R-:W-:-:S04]  /*5090*/  FFMA.FTZ R3, R130, c[0x0][0x2d0], -R2 ;  /* 0x0000b40082037a23 */ /* 0x002fc80000010802 */
[----:B------:R1:W2:Y:S03]  /*50a0*/  MUFU.EX2 R21, R3 ;  /* 0x0000000300157308 */ /* 0x0002a60000000800 */
[----:B------:R-:W-:Y:S01]  /*50b0*/  HMMA.16816.F32.BF16 R64, R112, R62, R36 ;  /* 0x0000003e7040723c */ /* 0x000fe20000041824 */
[--C-:B-1----:R-:W-:Y:S01]  /*50c0*/  FFMA.FTZ R3, R127, c[0x0][0x2d0], -R2.reuse ;  /* 0x0000b4007f037a23 */ /* 0x102fe20000010802 */
[----:B--2---:R-:W-:Y:S01]  /*50d0*/  F2FP.BF16.PACK_AB R108, R21, R20 ;  /* 0x00000014156c723e */ /* 0x004fe200000010ff */
[----:B------:R-:W-:Y:S02]  /*50e0*/  FFMA.FTZ R2, R125, c[0x0][0x2d0], -R2 ;  /* 0x0000b4007d027a23 */ /* 0x000fe40000010802 */
[----:B------:R1:W-:Y:S08]  /*50f0*/  MUFU.EX2 R22, R3 ;  /* 0x0000000300167308 */ /* 0x0003f00000000800 */
[----:B------:R2:W3:Y:S01]  /*5100*/  MUFU.EX2 R220, R2 ;  /* 0x0000000200dc7308 */ /* 0x0004e20000000800 */
[----:B-1----:R-:W-:-:S07]  /*5110*/  FFMA.FTZ R3, R129, c[0x0][0x2d0], -R0 ;  /* 0x0000b40081037a23 */ /* 0x002fce0000010800 */
[----:B------:R-:W-:Y:S01]  /*5120*/  MUFU.EX2 R11, R3 ;  /* 0x00000003000b7308 */ /* 0x000fe20000000800 */
[----:B--2---:R-:W-:Y:S01]  /*5130*/  FFMA.FTZ R2, R133, c[0x0][0x2d0], -R0 ;  /* 0x0000b40085027a23 */ /* 0x004fe20000010800 */
[----:B---3--:R-:W-:-:S06]  /*5140*/  F2FP.BF16.PACK_AB R110, R220, R22 ;  /* 0x00000016dc6e723e */ /* 0x008fcc00000010ff */
[----:B------:R1:W-:Y:S02]  /*5150*/  MUFU.EX2 R10, R2 ;  /* 0x00000002000a7308 */ /* 0x0003e40000000800 */
[--C-:B-1----:R-:W-:Y:S02]  /*5160*/  FFMA.FTZ R2, R132, c[0x0][0x2d0], -R0.reuse ;  /* 0x0000b40084027a23 */ /* 0x102fe40000010800 */
[----:B------:R-:W-:-:S04]  /*5170*/  FFMA.FTZ R0, R128, c[0x0][0x2d0], -R0 ;  /* 0x0000b40080007a23 */ /* 0x000fc80000010800 */
[----:B------:R1:W2:Y:S08]  /*5180*/  MUFU.EX2 R9, R2 ;  /* 0x0000000200097308 */ /* 0x0002b00000000800 */
[----:B------:R3:W4:Y:S01]  /*5190*/  MUFU.EX2 R221, R0 ;  /* 0x0000000000dd7308 */ /* 0x0007220000000800 */
[----:B-1----:R-:W-:Y:S01]  /*51a0*/  FADD.FTZ R2, R152, R135 ;  /* 0x0000008798027221 */ /* 0x002fe20000010000 */
[----:B--2---:R-:W-:Y:S01]  /*51b0*/  F2FP.BF16.PACK_AB R109, R9, R10 ;  /* 0x0000000a096d723e */ /* 0x004fe200000010ff */
[----:B------:R-:W1:Y:S01]  /*51c0*/  LDSM.16.MT88.4 R152, [R181+0x800] ;  /* 0x00080000b598783b */ /* 0x000e620000004200 */
[----:B------:R-:W-:Y:S01]  /*51d0*/  HMMA.16816.F32.BF16 R132, R112, R146, R80 ;  /* 0x000000927084723c */ /* 0x000fe20000041850 */
[----:B------:R-:W-:-:S02]  /*51e0*/  FADD.FTZ R3, R176, R2 ;  /* 0x00000002b0037221 */ /* 0x000fc40000010000 */
[----:B------:R-:W-:Y:S02]  /*51f0*/  FADD.FTZ R2, R206, R8 ;  /* 0x00000008ce027221 */ /* 0x000fe40000010000 */
[----:B---3--:R-:W-:Y:S01]  /*5200*/  FADD.FTZ R0, R177, R4 ;  /* 0x00000004b1007221 */ /* 0x008fe20000010000 */
[----:B----4-:R-:W-:Y:S01]  /*5210*/  F2FP.BF16.PACK_AB R111, R221, R11 ;  /* 0x0000000bdd6f723e */ /* 0x010fe200000010ff */
[----:B------:R-:W2:Y:S01]  /*5220*/  LDSM.16.MT88.4 R4, [R181+0x2000] ;  /* 0x00200000b504783b */ /* 0x000ea20000004200 */
        /* <DEDUP_REMOVED lines=9> */
[----:B------:R-:W3:Y:S01]  /*52c0*/  LDSM.16.MT88.4 R76, [R181+0x1400] ;  /* 0x00140000b54c783b */ /* 0x000ee20000004200 */
[----:B------:R-:W-:Y:S02]  /*52d0*/  FADD.FTZ R3, R214, R3 ;  /* 0x00000003d6037221 */ /* 0x000fe40000010000 */
[----:B------:R-:W-:Y:S02]  /*52e0*/  FADD.FTZ R2, R209, R2 ;  /* 0x00000002d1027221 */ /* 0x000fe40000010000 */
[----:B------:R-:W-:-:S02]  /*52f0*/  FADD.FTZ R0, R222, R0 ;  /* 0x00000000de007221 */ /* 0x000fc40000010000 */
[----:B------:R-:W-:Y:S01]  /*5300*/  HMMA.16816.F32.BF16 R56, R108, R60, R104 ;  /* 0x0000003c6c38723c */ /* 0x000fe20000041868 */
[----:B------:R-:W-:-:S07]  /*5310*/  FADD.FTZ R3, R215, R3 ;  /* 0x00000003d7037221 */ /* 0x000fce0000010000 */
[----:B------:R-:W-:Y:S08]  /*5320*/  HMMA.16816.F32.BF16 R60, R108, R62, R32 ;  /* 0x0000003e6c3c723c */ /* 0x000ff00000041820 */
[-C--:B-1----:R-:W-:Y:S08]  /*5330*/  HMMA.16816.F32.BF16 R128, R112, R152.reuse, R148 ;  /* 0x000000987080723c */ /* 0x082ff00000041894 */
[----:B------:R-:W-:Y:S01]  /*5340*/  HMMA.16816.F32.BF16 R148, R108, R152, R92 ;  /* 0x000000986c94723c */ /* 0x000fe2000004185c */
[----:B------:R-:W1:Y:S07]  /*5350*/  LDSM.16.MT88.4 R92, [R180+0x2000] ;  /* 0x00200000b45c783b */ /* 0x000e6e0000004200 */
[-C--:B--2---:R-:W-:Y:S08]  /*5360*/  HMMA.16816.F32.BF16 R100, R112, R4.reuse, R100 ;  /* 0x000000047064723c */ /* 0x084ff00000041864 */
[----:B------:R-:W-:Y:S07]  /*5370*/  HMMA.16816.F32.BF16 R104, R108, R4, R164 ;  /* 0x000000046c68723c */ /* 0x000fee00000418a4 */
        /* <DEDUP_REMOVED lines=11> */
[C---:B---3--:R-:W-:Y:S01]  /*5430*/  HMMA.16816.F32.BF16 R80, R112.reuse, R78, R88 ;  /* 0x0000004e7050723c */ /* 0x048fe20000041858 */
        /* <DEDUP_REMOVED lines=9> */
[----:B-1----:R-:W-:Y:S01]  /*54d0*/  HMMA.16816.F32.BF16 R84, R112, R92, R84 ;  /* 0x0000005c7054723c */ /* 0x002fe20000041854 */
[----:B------:R-:W-:Y:S02]  /*54e0*/  FADD.FTZ R2, R21, R3 ;  /* 0x0000000315027221 */ /* 0x000fe40000010000 */
[----:B------:R-:W-:Y:S02]  /*54f0*/  FADD.FTZ R0, R9, R0 ;  /* 0x0000000009007221 */ /* 0x000fe40000010000 */
[----:B------:R-:W-:-:S02]  /*5500*/  FADD.FTZ R4, R44, R4 ;  /* 0x000000042c047221 */ /* 0x000fc40000010000 */
[----:B------:R-:W-:Y:S01]  /*5510*/  FADD.FTZ R3, R41, R5 ;  /* 0x0000000529037221 */ /* 0x000fe20000010000 */
[----:B------:R-:W-:Y:S01]  /*5520*/  HMMA.16816.F32.BF16 R96, R112, R94, R96 ;  /* 0x0000005e7060723c */ /* 0x000fe20000041860 */
[----:B------:R-:W-:Y:S02]  /*5530*/  FADD.FTZ R2, R22, R2 ;  /* 0x0000000216027221 */ /* 0x000fe40000010000 */
[----:B------:R-:W-:Y:S02]  /*5540*/  FADD.FTZ R0, R11, R0 ;  /* 0x000000000b007221 */ /* 0x000fe40000010000 */
[----:B------:R-:W-:Y:S02]  /*5550*/  FADD.FTZ R200, R200, R4 ;  /* 0x00000004c8c87221 */ /* 0x000fe40000010000 */
[----:B------:R-:W-:Y:S01]  /*5560*/  FADD.FTZ R201, R201, R3 ;  /* 0x00000003c9c97221 */ /* 0x000fe20000010000 */
[----:B------:R-:W-:Y:S01]  /*5570*/  HMMA.16816.F32.BF16 R72, R108, R76, R172 ;  /* 0x0000004c6c48723c */ /* 0x000fe200000418ac */
[----:B------:R-:W-:-:S02]  /*5580*/  FADD.FTZ R220, R220, R2 ;  /* 0x00000002dcdc7221 */ /* 0x000fc40000010000 */
[----:B------:R-:W-:-:S05]  /*5590*/  FADD.FTZ R221, R221, R0 ;  /* 0x00000000dddd7221 */ /* 0x000fca0000010000 */
[C---:B------:R-:W-:Y:S08]  /*55a0*/  HMMA.16816.F32.BF16 R88, R108.reuse, R92, R168 ;  /* 0x0000005c6c58723c */ /* 0x040ff000000418a8 */
[C---:B------:R-:W-:Y:S08]  /*55b0*/  HMMA.16816.F32.BF16 R76, R108.reuse, R78, R28 ;  /* 0x0000004e6c4c723c */ /* 0x040ff0000004181c */
[----:B------:R-:W-:Y:S08]  /*55c0*/  HMMA.16816.F32.BF16 R92, R108, R94, R24 ;  /* 0x0000005e6c5c723c */ /* 0x000ff00000041818 */
[-C--:B------:R-:W-:Y:S08]  /*55d0*/  HMMA.16816.F32.BF16 R112, R112, R6.reuse, R16 ;  /* 0x000000067070723c */ /* 0x080ff00000041810 */
[----:B------:R-:W-:Y:S01]  /*55e0*/  HMMA.16816.F32.BF16 R108, R108, R6, R12 ;  /* 0x000000066c6c723c */ /* 0x000fe2000004180c */
[----:B------:R-:W-:Y:S07]  /*55f0*/  @!UPT UIADD3 URZ, URZ, URZ, URZ ;  /* 0x0000003f3f3ff290 */ /* 0x000fee000fffe03f */
[----:B------:R-:W-:Y:S11]  /*5600*/  @!P0 BRA `(.L_x_65) ;  /* 0x00002ac000008947 */ /* 0x000ff60003800000 */
.L_x_77:
[----:B------:R-:W-:Y:S04]  /*5610*/  DEPBAR.LE SB0, 0x0 ;  /* 0x000080000000791a */ /* 0x000fe80000000000 */
[----:B------:R-:W-:Y:S01]  /*5620*/  WARPSYNC 0xffffffff ;  /* 0xffffffff00007948 */ /* 0x000fe20003800000 */
[----:B------:R-:W-:Y:S01]  /*5630*/  BAR.SYNC.DEFER_BLOCKING 0x0 ;  /* 0x0000000000007b1d */ /* 0x000fe20000010000 */
[----:B------:R-:W-:Y:S01]  /*5640*/  SHF.R.S32.HI R0, RZ, 0x1f, R195 ;  /* 0x0000001fff007819 */ /* 0x000fe200000114c3 */
[----:B------:R-:W-:Y:S01]  /*5650*/  IMAD.WIDE.U32 R2, R195, c[0x0][0x208], RZ ;  /* 0x00008200c3027a25 */ /* 0x000fe200078e00ff */
[----:B------:R-:W-:Y:S02]  /*5660*/  ISETP.GE.AND P6, PT, R229, c[0x0][0x1d4], PT ;  /* 0x00007500e5007a0c */ /* 0x000fe40003fc6270 */
[----:B------:R-:W-:Y:S01]  /*5670*/  MOV R117, R121 ;  /* 0x0000007900757202 */ /* 0x000fe20000000f00 */
[----:B------:R-:W-:Y:S01]  /*5680*/  IMAD R0, R0, c[0x0][0x208], RZ ;  /* 0x0000820000007a24 */ /* 0x000fe200078e02ff */
[----:B------:R-:W-:Y:S03]  /*5690*/  MOV R118, R120 ;  /* 0x0000007800767202 */ /* 0x000fe60000000f00 */
[----:B------:R-:W-:Y:S04]  /*56a0*/  IMAD R0, R195, c[0x0][0x20c], R0 ;  /* 0x00008300c3007a24 */ /* 0x000fe800078e0200 */
[----:B------:R-:W-:Y:S01]  /*56b0*/  IMAD.IADD R3, R3, 0x1, R0 ;  /* 0x0000000103037824 */ /* 0x000fe200078e0200 */
[----:B------:R-:W-:Y:S03]  /*56c0*/  SHF.R.S32.HI R0, RZ, 0x1f, R194 ;  /* 0x0000001fff007819 */ /* 0x000fe600000114c2 */
[----:B------:R-:W-:Y:S04]  /*56d0*/  IMAD.WIDE.U32 R2, R194, c[0x0][0x218], R2 ;  /* 0x00008600c2027a25 */ /* 0x000fe800078e0002 */
[----:B------:R-:W-:Y:S01]  /*56e0*/  IMAD R4, R0, c[0x0][0x218], RZ ;  /* 0x0000860000047a24 */ /* 0x000fe200078e02ff */
[----:B------:R-:W-:Y:S01]  /*56f0*/  IADD3 R0, P0, R238, R2, RZ ;  /* 0x00000002ee007210 */ /* 0x000fe20007f1e0ff */
[----:B------:R1:W2:Y:S02]  /*5700*/  LDSM.16.M88.4 R48, [R182] ;  /* 0x00000000b630783b */ /* 0x0002a40000000200 */
[----:B------:R-:W-:Y:S02]  /*5710*/  IMAD R4, R194, c[0x0][0x21c], R4 ;  /* 0x00008700c2047a24 */ /* 0x000fe400078e0204 */
[----:B------:R1:W3:Y:S03]  /*5720*/  LDSM.16.M88.4 R44, [R182+0x1000] ;  /* 0x00100000b62c783b */ /* 0x0002e60000000200 */
[----:B------:R-:W-:Y:S01]  /*5730*/  IADD3.X R2, R241, R3, R4, P0, !PT ;  /* 0x00000003f1027210 */ /* 0x000fe200007fe404 */
[----:B------:R1:W4:Y:S01]  /*5740*/  LDSM.16.M88.4 R16, [R123] ;  /* 0x000000007b10783b */ /* 0x0003220000000200 */
[C---:B------:R-:W-:Y:S03]  /*5750*/  LEA R11, P0, R0.reuse, c[0x0][0x1f8], 0x1 ;  /* 0x00007e00000b7a11 */ /* 0x040fe600078008ff */
[----:B------:R1:W1:Y:S01]  /*5760*/  LDSM.16.M88.4 R32, [R123+0x400] ;  /* 0x000400007b20783b */ /* 0x0002620000000200 */
[----:B------:R-:W-:Y:S01]  /*5770*/  LEA.HI.X R10, R0, c[0x0][0x1fc], R2, 0x1, P0 ;  /* 0x00007f00000a7a11 */ /* 0x000fe200000f0c02 */
[----:B------:R-:W-:Y:S02]  /*5780*/  IMAD.MOV.U32 R0, RZ, RZ, R122 ;  /* 0x000000ffff007224 */ /* 0x000fe400078e007a */
[----:B------:R1:W1:Y:S04]  /*5790*/  LDSM.16.M88.4 R156, [R123+0x800] ;  /* 0x000800007b9c783b */ /* 0x0002680000000200 */
[----:B------:R1:W1:Y:S04]  /*57a0*/  LDSM.16.M88.4 R160, [R183] ;  /* 0x00000000b7a0783b */ /* 0x0002680000000200 */
[----:B------:R1:W1:Y:S04]  /*57b0*/  LDSM.16.M88.4 R168, [R183+0x1000] ;  /* 0x00100000b7a8783b */ /* 0x0002680000000200 */
[----:B------:R1:W1:Y:S04]  /*57c0*/  LDSM.16.M88.4 R164, [R184] ;  /* 0x00000000b8a4783b */ /* 0x0002680000000200 */
[----:B------:R1:W1:Y:S04]  /*57d0*/  LDSM.16.M88.4 R172, [R192] ;  /* 0x00000000c0ac783b */ /* 0x0002680000000200 */
[----:B------:R1:W1:Y:S01]  /*57e0*/  LDSM.16.M88.4 R176, [R191] ;  /* 0x00000000bfb0783b */ /* 0x0002620000000200 */
[----:B------:R-:W-:-:S05]  /*57f0*/  BRA.DIV ~URZ, `(.L_x_66) ;  /* 0x000082527f007947 */ /* 0x000fca000b800000 */
[----:B------:R4:W3:Y:S02]  /*5800*/  SHFL.IDX PT, R2, R10, RZ, 0x1c1f ;  /* 0x001c1fff0a027589 */ /* 0x0008e400000e0000 */
.L_x_160:
[----:B------:R-:W-:Y:S01]  /*5810*/  SHF.R.S32.HI R12, RZ, 0x1f, R229 ;  /* 0x0000001fff0c7819 */ /* 0x000fe200000114e5 */
[----:B------:R-:W5:Y:S01]  /*5820*/  SHFL.IDX PT, R3, R11, RZ, 0x1c1f ;  /* 0x001c1fff0b037589 */ /* 0x000f6200000e0000 */
[----:B------:R-:W-:Y:S01]  /*5830*/  SHF.R.S32.HI R14, RZ, 0x1f, R196 ;  /* 0x0000001fff0e7819 */ /* 0x000fe200000114c4 */
[----:B------:R-:W-:Y:S01]  /*5840*/  BSSY B0, `(.L_x_67) ;  /* 0x0000023000007945 */ /* 0x000fe20003800000 */
[----:B------:R-:W-:Y:S02]  /*5850*/  SHF.R.S32.HI R13, RZ, 0x1f, R228 ;  /* 0x0000001fff0d7819 */ /* 0x000fe400000114e4 */
[CC--:B-----5:R-:W-:Y:S02]  /*5860*/  LEA R4, P0, R229.reuse, R3.reuse, 0x1 ;  /* 0x00000003e5047211 */ /* 0x0e0fe400078008ff */
[-C--:B------:R-:W-:Y:S02]  /*5870*/  LEA R8, P5, R196, R3.reuse, 0x1 ;  /* 0x00000003c4087211 */ /* 0x080fe400078a08ff */
[-C--:B---3--:R-:W-:Y:S02]  /*5880*/  LEA.HI.X R5, R229, R2.reuse, R12, 0x1, P0 ;  /* 0x00000002e5057211 */ /* 0x088fe400000f0c0c */
[----:B------:R-:W3:Y:S01]  /*5890*/  S2R R12, SR_TID.X ;  /* 0x00000000000c7919 */ /* 0x000ee20000002100 */
[----:B------:R-:W-:Y:S02]  /*58a0*/  LEA R6, P2, R228, R3, 0x1 ;  /* 0x00000003e4067211 */ /* 0x000fe400078408ff */
[-C--:B------:R-:W-:Y:S02]  /*58b0*/  LEA.HI.X R9, R196, R2.reuse, R14, 0x1, P5 ;  /* 0x00000002c4097211 */ /* 0x080fe400028f0c0e */
[----:B------:R-:W-:Y:S03]  /*58c0*/  LEA.HI.X R7, R228, R2, R13, 0x1, P2 ;  /* 0x00000002e4077211 */ /* 0x000fe600010f0c0d */
[----:B------:R-:W-:Y:S01]  /*58d0*/  @!PT LDS RZ, [RZ] ;  /* 0x00000000fffff984 */ /* 0x000fe20000000800 */
[----:B------:R-:W-:Y:S01]  /*58e0*/  @!PT LDS RZ, [RZ] ;  /* 0x00000000fffff984 */ /* 0x000fe20000000800 */
[----:B------:R4:W-:Y:S04]  /*58f0*/  LDGSTS.E.BYPASS.LTC128B.128 [R193+0x1880], [R8.64], !P4 ;  /* 0x0188000008c17fae */ /* 0x0009e8000e101d46 */
[----:B------:R4:W-:Y:S04]  /*5900*/  LDGSTS.E.BYPASS.LTC128B.128 [R193+0x2480], [R6.64], !P3 ;  /* 0x0248000006c17fae */ /* 0x0009e8000d901d46 */
[----:B------:R4:W-:Y:S01]  /*5910*/  LDGSTS.E.BYPASS.LTC128B.128 [R193+0x3080], [R4.64], !P6 ;  /* 0x0308000004c17fae */ /* 0x0009e2000f101d46 */
[----:B---3--:R-:W-:Y:S11]  /*5920*/  ISETP.GT.AND P0, PT, R12, 0x3f, PT ;  /* 0x0000003f0c00780c */ /* 0x008ff60003f04270 */
[----:B------:R-:W-:Y:S02]  /*5930*/  @!UPT UIADD3 URZ, URZ, URZ, URZ ;  /* 0x0000003f3f3ff290 */ /* 0x000fe4000fffe03f */
[----:B------:R-:W-:-:S05]  /*5940*/  @P0 BRA `(.L_x_68) ;  /* 0x0000012000000947 */ /* 0x000fca0003800000 */
[----:B------:R-:W-:-:S05]  /*5950*/  BRA.DIV ~URZ, `(.L_x_69) ;  /* 0x000081627f007947 */ /* 0x000fca000b800000 */
[----:B----4-:R3:W4:Y:S04]  /*5960*/  SHFL.IDX PT, R4, R10, 0x1, 0x1c1f ;  /* 0x003c1f000a047f89 */ /* 0x01072800000e0000 */
[----:B------:R3:W2:Y:S02]  /*5970*/  SHFL.IDX PT, R2, R11, 0x1, 0x1c1f ;  /* 0x003c1f000b027f89 */ /* 0x0006a400000e0000 */
.L_x_161:
[-C--:B--2---:R-:W-:Y:S02]  /*5980*/  LEA R8, P5, R196, R2.reuse, 0x1 ;  /* 0x00000002c4087211 */ /* 0x084fe400078a08ff */
[----:B---3--:R-:W-:Y:S02]  /*5990*/  SHF.R.S32.HI R11, RZ, 0x1f, R196 ;  /* 0x0000001fff0b7819 */ /* 0x008fe400000114c4 */
[----:B------:R-:W-:Y:S02]  /*59a0*/  LEA R6, P2, R228, R2, 0x1 ;  /* 0x00000002e4067211 */ /* 0x000fe400078408ff */
[----:B----4-:R-:W-:Y:S02]  /*59b0*/  LEA.HI.X R9, R196, R4, R11, 0x1, P5 ;  /* 0x00000004c4097211 */ /* 0x010fe400028f0c0b */
[----:B------:R-:W-:Y:S02]  /*59c0*/  SHF.R.S32.HI R10, RZ, 0x1f, R228 ;  /* 0x0000001fff0a7819 */ /* 0x000fe400000114e4 */
[C---:B------:R-:W-:Y:S01]  /*59d0*/  LEA R2, P0, R229.reuse, R2, 0x1 ;  /* 0x00000002e5027211 */ /* 0x040fe200078008ff */
[----:B------:R-:W-:Y:S01]  /*59e0*/  @!PT LDS RZ, [RZ] ;  /* 0x00000000fffff984 */ /* 0x000fe20000000800 */
[----:B------:R-:W-:Y:S01]  /*59f0*/  @!PT LDS RZ, [RZ] ;  /* 0x00000000fffff984 */ /* 0x000fe20000000800 */
[----:B------:R-:W-:Y:S01]  /*5a00*/  @!PT LDS RZ, [RZ] ;  /* 0x00000000fffff984 */ /* 0x000fe20000000800 */
[----:B------:R2:W-:Y:S01]  /*5a10*/  LDGSTS.E.BYPASS.LTC128B.128 [R193+0x2080], [R8.64], !P4 ;  /* 0x0208000008c17fae */ /* 0x0005e2000e101d46 */
[-C--:B------:R-:W-:Y:S02]  /*5a20*/  LEA.HI.X R7, R228, R4.reuse, R10, 0x1, P2 ;  /* 0x00000004e4077211 */ /* 0x080fe400010f0c0a */
[----:B------:R-:W-:Y:S03]  /*5a30*/  SHF.R.S32.HI R5, RZ, 0x1f, R229 ;  /* 0x0000001fff057819 */ /* 0x000fe600000114e5 */
[----:B------:R2:W-:Y:S01]  /*5a40*/  LDGSTS.E.BYPASS.LTC128B.128 [R193+0x2c80], [R6.64], !P3 ;  /* 0x02c8000006c17fae */ /* 0x0005e2000d901d46 */
[----:B------:R-:W-:Y:S05]  /*5a50*/  LEA.HI.X R3, R229, R4, R5, 0x1, P0 ;  /* 0x00000004e5037211 */ /* 0x000fea00000f0c05 */
[----:B------:R2:W-:Y:S02]  /*5a60*/  LDGSTS.E.BYPASS.LTC128B.128 [R193+0x3880], [R2.64], !P6 ;  /* 0x0388000002c17fae */ /* 0x0005e4000f101d46 */
.L_x_68:
[----:B------:R-:W-:Y:S05]  /*5a70*/  BSYNC B0 ;  /* 0x0000000000007941 */ /* 0x000fea0003800000 */
.L_x_67:
[----:B------:R-:W0:Y:S01]  /*5a80*/  LDGDEPBAR ;  /* 0x00000000000079af */ /* 0x000e220000000000 */
[----:B------:R-:W-:Y:S01]  /*5a90*/  WARPSYNC 0xffffffff ;  /* 0xffffffff00007948 */ /* 0x000fe20003800000 */
[-C--:B--2-4-:R-:W-:Y:S01]  /*5aa0*/  HMMA.16816.F32.BF16 R4, R48, R16.reuse, RZ ;  /* 0x000000103004723c */ /* 0x094fe200000418ff */
[----:B------:R-:W-:Y:S02]  /*5ab0*/  BSSY B0, `(.L_x_70) ;  /* 0x00000a6000007945 */ /* 0x000fe40003800000 */
[----:B------:R-:W-:Y:S05]  /*5ac0*/  ISETP.GT.AND P0, PT, R197, R231, PT ;  /* 0x000000e7c500720c */ /* 0x000fea0003f04270 */
[C---:B------:R-:W-:Y:S08]  /*5ad0*/  HMMA.16816.F32.BF16 R8, R44.reuse, R16, RZ ;  /* 0x000000102c08723c */ /* 0x040ff000000418ff */
[-C--:B------:R-:W-:Y:S08]  /*5ae0*/  HMMA.16816.F32.BF16 R12, R44, R18.reuse, RZ ;  /* 0x000000122c0c723c */ /* 0x080ff000000418ff */
[C---:B------:R-:W-:Y:S08]  /*5af0*/  HMMA.16816.F32.BF16 R16, R48.reuse, R18, RZ ;  /* 0x000000123010723c */ /* 0x040ff000000418ff */
[-C--:B-1----:R-:W-:Y:S08]  /*5b00*/  HMMA.16816.F32.BF16 R20, R48, R32.reuse, RZ ;  /* 0x000000203014723c */ /* 0x082ff000000418ff */
[C---:B------:R-:W-:Y:S08]  /*5b10*/  HMMA.16816.F32.BF16 R24, R44.reuse, R32, RZ ;  /* 0x000000202c18723c */ /* 0x040ff000000418ff */
[-C--:B------:R-:W-:Y:S08]  /*5b20*/  HMMA.16816.F32.BF16 R28, R44, R34.reuse, RZ ;  /* 0x000000222c1c723c */ /* 0x080ff000000418ff */
[C---:B------:R-:W-:Y:S08]  /*5b30*/  HMMA.16816.F32.BF16 R32, R48.reuse, R34, RZ ;  /* 0x000000223020723c */ /* 0x040ff000000418ff */
[-C--:B------:R-:W-:Y:S08]  /*5b40*/  HMMA.16816.F32.BF16 R36, R48, R156.reuse, RZ ;  /* 0x0000009c3024723c */ /* 0x080ff000000418ff */
[C---:B------:R-:W-:Y:S08]  /*5b50*/  HMMA.16816.F32.BF16 R40, R44.reuse, R156, RZ ;  /* 0x0000009c2c28723c */ /* 0x040ff000000418ff */
[-C--:B------:R-:W-:Y:S08]  /*5b60*/  HMMA.16816.F32.BF16 R44, R44, R158.reuse, RZ ;  /* 0x0000009e2c2c723c */ /* 0x080ff000000418ff */
[----:B------:R-:W-:Y:S01]  /*5b70*/  HMMA.16816.F32.BF16 R48, R48, R158, RZ ;  /* 0x0000009e3030723c */ /* 0x000fe200000418ff */
[----:B------:R-:W-:Y:S07]  /*5b80*/  LDSM.16.M88.4 R156, [R182+0x2000] ;  /* 0x00200000b69c783b */ /* 0x000fee0000000200 */
[-C--:B------:R-:W-:Y:S08]  /*5b90*/  HMMA.16816.F32.BF16 R4, R160, R164.reuse, R4 ;  /* 0x000000a4a004723c */ /* 0x080ff00000041804 */
[C---:B------:R-:W-:Y:S08]  /*5ba0*/  HMMA.16816.F32.BF16 R8, R168.reuse, R164, R8 ;  /* 0x000000a4a808723c */ /* 0x040ff00000041808 */
        /* <DEDUP_REMOVED lines=13> */
[----:B------:R-:W3:Y:S07]  /*5c80*/  LDSM.16.M88.4 R160, [R123+0x1000] ;  /* 0x001000007ba0783b */ /* 0x000eee0000000200 */
[-C--:B-1----:R-:W-:Y:S08]  /*5c90*/  HMMA.16816.F32.BF16 R4, R156, R164.reuse, R4 ;  /* 0x000000a49c04723c */ /* 0x082ff00000041804 */
[C---:B--2---:R-:W-:Y:S08]  /*5ca0*/  HMMA.16816.F32.BF16 R8, R168.reuse, R164, R8 ;  /* 0x000000a4a808723c */ /* 0x044ff00000041808 */
[-C--:B------:R-:W-:Y:S08]  /*5cb0*/  HMMA.16816.F32.BF16 R12, R168, R166.reuse, R12 ;  /* 0x000000a6a80c723c */ /* 0x080ff0000004180c */
[C---:B------:R-:W-:Y:S01]  /*5cc0*/  HMMA.16816.F32.BF16 R16, R156.reuse, R166, R16 ;  /* 0x000000a69c10723c */ /* 0x040fe20000041810 */
[----:B------:R-:W-:Y:S07]  /*5cd0*/  LDSM.16.M88.4 R164, [R190] ;  /* 0x00000000bea4783b */ /* 0x000fee0000000200 */
[-C--:B---3--:R-:W-:Y:S08]  /*5ce0*/  HMMA.16816.F32.BF16 R20, R156, R160.reuse, R20 ;  /* 0x000000a09c14723c */ /* 0x088ff00000041814 */
[C---:B------:R-:W-:Y:S08]  /*5cf0*/  HMMA.16816.F32.BF16 R24, R168.reuse, R160, R24 ;  /* 0x000000a0a818723c */ /* 0x040ff00000041818 */
[-C--:B------:R-:W-:Y:S08]  /*5d00*/  HMMA.16816.F32.BF16 R28, R168, R162.reuse, R28 ;  /* 0x000000a2a81c723c */ /* 0x080ff0000004181c */
[C---:B------:R-:W-:Y:S01]  /*5d10*/  HMMA.16816.F32.BF16 R32, R156.reuse, R162, R32 ;  /* 0x000000a29c20723c */ /* 0x040fe20000041820 */
[----:B------:R-:W1:Y:S07]  /*5d20*/  LDSM.16.M88.4 R160, [R183+0x2000] ;  /* 0x00200000b7a0783b */ /* 0x000e6e0000000200 */
[-C--:B------:R-:W-:Y:S08]  /*5d30*/  HMMA.16816.F32.BF16 R36, R156, R172.reuse, R36 ;  /* 0x000000ac9c24723c */ /* 0x080ff00000041824 */
[C---:B------:R-:W-:Y:S08]  /*5d40*/  HMMA.16816.F32.BF16 R40, R168.reuse, R172, R40 ;  /* 0x000000aca828723c */ /* 0x040ff00000041828 */
[-C--:B------:R-:W-:Y:S01]  /*5d50*/  HMMA.16816.F32.BF16 R44, R168, R174.reuse, R44 ;  /* 0x000000aea82c723c */ /* 0x080fe2000004182c */
[----:B------:R-:W2:Y:S07]  /*5d60*/  LDSM.16.M88.4 R168, [R183+0x3000] ;  /* 0x00300000b7a8783b */ /* 0x000eae0000000200 */
[----:B------:R-:W-:Y:S01]  /*5d70*/  HMMA.16816.F32.BF16 R48, R156, R174, R48 ;  /* 0x000000ae9c30723c */ /* 0x000fe20000041830 */
[----:B------:R-:W3:Y:S07]  /*5d80*/  LDSM.16.M88.4 R156, [R189] ;  /* 0x00000000bd9c783b */ /* 0x000eee0000000200 */
[-C--:B-1----:R-:W-:Y:S01]  /*5d90*/  HMMA.16816.F32.BF16 R4, R160, R164.reuse, R4 ;  /* 0x000000a4a004723c */ /* 0x082fe20000041804 */
[----:B------:R-:W1:Y:S07]  /*5da0*/  LDSM.16.M88.4 R172, [R188] ;  /* 0x00000000bcac783b */ /* 0x000e6e0000000200 */
[C---:B--2---:R-:W-:Y:S08]  /*5db0*/  HMMA.16816.F32.BF16 R8, R168.reuse, R164, R8 ;  /* 0x000000a4a808723c */ /* 0x044ff00000041808 */
[-C--:B------:R-:W-:Y:S08]  /*5dc0*/  HMMA.16816.F32.BF16 R12, R168, R166.reuse, R12 ;  /* 0x000000a6a80c723c */ /* 0x080ff0000004180c */
[C---:B------:R-:W-:Y:S01]  /*5dd0*/  HMMA.16816.F32.BF16 R16, R160.reuse, R166, R16 ;  /* 0x000000a6a010723c */ /* 0x040fe20000041810 */
[----:B------:R-:W-:Y:S07]  /*5de0*/  LDSM.16.M88.4 R164, [R123+0x1800] ;  /* 0x001800007ba4783b */ /* 0x000fee0000000200 */
[-C--:B---3--:R-:W-:Y:S08]  /*5df0*/  HMMA.16816.F32.BF16 R20, R160, R156.reuse, R20 ;  /* 0x0000009ca014723c */ /* 0x088ff00000041814 */
[C---:B------:R-:W-:Y:S08]  /*5e00*/  HMMA.16816.F32.BF16 R24, R168.reuse, R156, R24 ;  /* 0x0000009ca818723c */ /* 0x040ff00000041818 */
[-C--:B------:R-:W-:Y:S08]  /*5e10*/  HMMA.16816.F32.BF16 R28, R168, R158.reuse, R28 ;  /* 0x0000009ea81c723c */ /* 0x080ff0000004181c */
[C---:B------:R-:W-:Y:S01]  /*5e20*/  HMMA.16816.F32.BF16 R32, R160.reuse, R158, R32 ;  /* 0x0000009ea020723c */ /* 0x040fe20000041820 */
[----:B------:R-:W2:Y:S07]  /*5e30*/  LDSM.16.M88.4 R156, [R182+0x4000] ;  /* 0x00400000b69c783b */ /* 0x000eae0000000200 */
[-C--:B-1----:R-:W-:Y:S08]  /*5e40*/  HMMA.16816.F32.BF16 R36, R160, R172.reuse, R36 ;  /* 0x000000aca024723c */ /* 0x082ff00000041824 */
[C---:B------:R-:W-:Y:S08]  /*5e50*/  HMMA.16816.F32.BF16 R40, R168.reuse, R172, R40 ;  /* 0x000000aca828723c */ /* 0x040ff00000041828 */
[-C--:B------:R-:W-:Y:S01]  /*5e60*/  HMMA.16816.F32.BF16 R44, R168, R174.reuse, R44 ;  /* 0x000000aea82c723c */ /* 0x080fe2000004182c */
[----:B------:R-:W1:Y:S07]  /*5e70*/  LDSM.16.M88.4 R168, [R182+0x5000] ;  /* 0x00500000b6a8783b */ /* 0x000e6e0000000200 */
[----:B------:R-:W-:Y:S01]  /*5e80*/  HMMA.16816.F32.BF16 R48, R160, R174, R48 ;  /* 0x000000aea030723c */ /* 0x000fe20000041830 */
[----:B------:R-:W3:Y:S07]  /*5e90*/  LDSM.16.M88.4 R160, [R123+0x1c00] ;  /* 0x001c00007ba0783b */ /* 0x000eee0000000200 */
[-C--:B--2---:R-:W-:Y:S01]  /*5ea0*/  HMMA.16816.F32.BF16 R4, R156, R164.reuse, R4 ;  /* 0x000000a49c04723c */ /* 0x084fe20000041804 */
[----:B------:R-:W2:Y:S07]  /*5eb0*/  LDSM.16.M88.4 R172, [R123+0x2000] ;  /* 0x002000007bac783b */ /* 0x000eae0000000200 */
[C---:B-1----:R-:W-:Y:S08]  /*5ec0*/  HMMA.16816.F32.BF16 R8, R168.reuse, R164, R8 ;  /* 0x000000a4a808723c */ /* 0x042ff00000041808 */
        /* <DEDUP_REMOVED lines=8> */
[-C--:B--2---:R-:W-:Y:S08]  /*5f50*/  HMMA.16816.F32.BF16 R36, R156, R172.reuse, R36 ;  /* 0x000000ac9c24723c */ /* 0x084ff00000041824 */
[C---:B------:R-:W-:Y:S08]  /*5f60*/  HMMA.16816.F32.BF16 R40, R168.reuse, R172, R40 ;  /* 0x000000aca828723c */ /* 0x040ff00000041828 */
[-C--:B------:R-:W-:Y:S01]  /*5f70*/  HMMA.16816.F32.BF16 R44, R168, R174.reuse, R44 ;  /* 0x000000aea82c723c */ /* 0x080fe2000004182c */
[----:B------:R-:W2:Y:S07]  /*5f80*/  LDSM.16.M88.4 R168, [R183+0x5000] ;  /* 0x00500000b7a8783b */ /* 0x000eae0000000200 */
[----:B------:R-:W-:Y:S01]  /*5f90*/  HMMA.16816.F32.BF16 R48, R156, R174, R48 ;  /* 0x000000ae9c30723c */ /* 0x000fe20000041830 */
[----:B------:R-:W3:Y:S07]  /*5fa0*/  LDSM.16.M88.4 R156, [R186] ;  /* 0x00000000ba9c783b */ /* 0x000eee0000000200 */
[-C--:B-1----:R-:W-:Y:S01]  /*5fb0*/  HMMA.16816.F32.BF16 R4, R160, R164.reuse, R4 ;  /* 0x000000a4a004723c */ /* 0x082fe20000041804 */
[----:B------:R-:W1:Y:S01]  /*5fc0*/  LDSM.16.M88.4 R172, [R185] ;  /* 0x00000000b9ac783b */ /* 0x000e620000000200 */
[----:B------:R-:W-:Y:S07]  /*5fd0*/  DEPBAR.LE SB0, 0x0 ;  /* 0x000080000000791a */ /* 0x000fee0000000000 */
[----:B------:R-:W-:Y:S01]  /*5fe0*/  BAR.SYNC.DEFER_BLOCKING 0x0 ;  /* 0x0000000000007b1d */ /* 0x000fe20000010000 */
[C---:B--2---:R-:W-:Y:S08]  /*5ff0*/  HMMA.16816.F32.BF16 R8, R168.reuse, R164, R8 ;  /* 0x000000a4a808723c */ /* 0x044ff00000041808 */
[-C--:B------:R-:W-:Y:S08]  /*6000*/  HMMA.16816.F32.BF16 R12, R168, R166.reuse, R12 ;  /* 0x000000a6a80c723c */ /* 0x080ff0000004180c */
[C---:B------:R-:W-:Y:S08]  /*6010*/  HMMA.16816.F32.BF16 R16, R160.reuse, R166, R16 ;  /* 0x000000a6a010723c */ /* 0x040ff00000041810 */
[-C--:B---3--:R-:W-:Y:S08]  /*6020*/  HMMA.16816.F32.BF16 R20, R160, R156.reuse, R20 ;  /* 0x0000009ca014723c */ /* 0x088ff00000041814 */
[C---:B------:R-:W-:Y:S08]  /*6030*/  HMMA.16816.F32.BF16 R24, R168.reuse, R156, R24 ;  /* 0x0000009ca818723c */ /* 0x040ff00000041818 */
[-C--:B------:R-:W-:Y:S08]  /*6040*/  HMMA.16816.F32.BF16 R28, R168, R158.reuse, R28 ;  /* 0x0000009ea81c723c */ /* 0x080ff0000004181c */
[C---:B------:R-:W-:Y:S08]  /*6050*/  HMMA.16816.F32.BF16 R32, R160.reuse, R158, R32 ;  /* 0x0000009ea020723c */ /* 0x040ff00000041820 */
[-C--:B-1----:R-:W-:Y:S08]  /*6060*/  HMMA.16816.F32.BF16 R36, R160, R172.reuse, R36 ;  /* 0x000000aca024723c */ /* 0x082ff00000041824 */
[C---:B------:R-:W-:Y:S08]  /*6070*/  HMMA.16816.F32.BF16 R40, R168.reuse, R172, R40 ;  /* 0x000000aca828723c */ /* 0x040ff00000041828 */
[-C--:B------:R-:W-:Y:S08]  /*6080*/  HMMA.16816.F32.BF16 R44, R168, R174.reuse, R44 ;  /* 0x000000aea82c723c */ /* 0x080ff0000004182c */
[----:B------:R-:W-:Y:S01]  /*6090*/  HMMA.16816.F32.BF16 R48, R160, R174, R48 ;  /* 0x000000aea030723c */ /* 0x000fe20000041830 */
[----:B------:R-:W-:Y:S07]  /*60a0*/  @!UPT UIADD3 URZ, URZ, URZ, URZ ;  /* 0x0000003f3f3ff290 */ /* 0x000fee000fffe03f */
[----:B------:R-:W-:-:S11]  /*60b0*/  @!P0 BRA `(.L_x_71) ;  /* 0x0000045000008947 */ /* 0x000fd60003800000 */
[----:B------:R-:W-:Y:S02]  /*60c0*/  IMAD.MOV.U32 R2, RZ, RZ, 0x1 ;  /* 0x00000001ff027424 */ /* 0x000fe400078e00ff */
[----:B------:R-:W-:Y:S02]  /*60d0*/  IMAD R3, R197, 0x30, R236 ;  /* 0x00000030c5037824 */ /* 0x000fe400078e02ec */
[----:B------:R-:W-:Y:S01]  /*60e0*/  IMAD.MOV.U32 R194, RZ, RZ, RZ ;  /* 0x000000ffffc27224 */ /* 0x000fe200078e00ff */
[----:B------:R-:W-:Y:S01]  /*60f0*/  ISETP.NE.AND P0, PT, R2, c[0x0][0x2b8], PT ;  /* 0x0000ae0002007a0c */ /* 0x000fe20003f05270 */
[----:B------:R-:W-:Y:S05]  /*6100*/  IMAD R2, R227, 0x20, R230 ;  /* 0x00000020e3027824 */ /* 0x000fea00078e02e6 */
[----:B------:R-:W-:Y:S05]  /*6110*/  IADD3 R3, R3, -0x30, R2 ;  /* 0xffffffd003037810 */ /* 0x000fea0007ffe002 */
[--C-:B------:R-:W-:Y:S02]  /*6120*/  IMAD.MOV.U32 R2, RZ, RZ, R3.reuse ;  /* 0x000000ffff027224 */ /* 0x100fe400078e0003 */
[----:B------:R-:W-:Y:S05]  /*6130*/  @P0 IMAD.HI.U32 R116, R3, c[0x0][0x2bc], RZ ;  /* 0x0000af0003740a27 */ /* 0x000fea00078e00ff */
[----:B------:R-:W-:Y:S04]  /*6140*/  @P0 SHF.R.U32.HI R2, RZ, c[0x0][0x2c0], R116 ;  /* 0x0000b000ff020a19 */ /* 0x000fe80000011674 */
[C---:B------:R-:W-:Y:S04]  /*6150*/  @!P1 IADD3 R116, P0, R2.reuse, R234, RZ ;  /* 0x000000ea02749210 */ /* 0x040fe80007f1e0ff */
[----:B------:R-:W-:Y:S01]  /*6160*/  @!P1 LEA.HI.X.SX32 R157, R2, R240, 0x1, P0 ;  /* 0x000000f0029d9211 */ /* 0x000fe200000f0eff */
[----:B------:R-:W-:Y:S01]  /*6170*/  IMAD.MOV R2, RZ, RZ, -R2 ;  /* 0x000000ffff027224 */ /* 0x000fe200078e0a02 */
[----:B------:R-:W-:Y:S03]  /*6180*/  @!P1 LEA R156, P0, R116, c[0x0][0x2a0], 0x2 ;  /* 0x0000a800749c9a11 */ /* 0x000fe600078010ff */
[----:B------:R-:W-:Y:S01]  /*6190*/  IMAD R195, R2, c[0x0][0x2b8], R3 ;  /* 0x0000ae0002c37a24 */ /* 0x000fe200078e0203 */
[----:B------:R-:W-:Y:S04]  /*61a0*/  @!P1 LEA.HI.X R157, R116, c[0x0][0x2a4], R157, 0x2, P0 ;  /* 0x0000a900749d9a11 */ /* 0x000fe800000f149d */
[----:B------:R-:W-:Y:S01]  /*61b0*/  SHF.R.S32.HI R2, RZ, 0x1f, R195 ;  /* 0x0000001fff027819 */ /* 0x000fe200000114c3 */
[----:B------:R1:W2:Y:S04]  /*61c0*/  @!P1 LDG.E R194, [R156.64] ;  /* 0x000000069cc29981 */ /* 0x0002a8000c1e1900 */
[----:B------:R-:W-:Y:S02]  /*61d0*/  IMAD R116, R2, c[0x0][0x1e0], RZ ;  /* 0x0000780002747a24 */ /* 0x000fe400078e02ff */
[C---:B------:R-:W-:Y:S04]  /*61e0*/  IMAD.WIDE.U32 R2, R195.reuse, c[0x0][0x1e0], RZ ;  /* 0x00007800c3027a25 */ /* 0x040fe800078e00ff */
[----:B------:R-:W-:Y:S04]  /*61f0*/  IMAD R116, R195, c[0x0][0x1e4], R116 ;  /* 0x00007900c3747a24 */ /* 0x000fe800078e0274 */
[----:B------:R-:W-:Y:S01]  /*6200*/  IMAD.IADD R3, R3, 0x1, R116 ;  /* 0x0000000103037824 */ /* 0x000fe200078e0274 */
[----:B-1----:R-:W-:Y:S04]  /*6210*/  IADD3 R156, -R230, 0x30, RZ ;  /* 0x00000030e69c7810 */ /* 0x002fe80007ffe1ff */
[----:B------:R-:W-:Y:S02]  /*6220*/  ISETP.GE.AND P5, PT, R156, 0x1, PT ;  /* 0x000000019c00780c */ /* 0x000fe40003fa6270 */
[----:B--2---:R-:W-:Y:S01]  /*6230*/  SHF.R.S32.HI R116, RZ, 0x1f, R194 ;  /* 0x0000001fff747819 */ /* 0x004fe200000114c2 */
[----:B------:R-:W-:Y:S04]  /*6240*/  IMAD.WIDE.U32 R2, R194, c[0x0][0x1f0], R2 ;  /* 0x00007c00c2027a25 */ /* 0x000fe800078e0002 */
[----:B------:R-:W-:Y:S01]  /*6250*/  IMAD R116, R116, c[0x0][0x1f0], RZ ;  /* 0x00007c0074747a24 */ /* 0x000fe200078e02ff */
[----:B------:R-:W-:Y:S03]  /*6260*/  IADD3 R2, P2, R232, R2, RZ ;  /* 0x00000002e8027210 */ /* 0x000fe60007f5e0ff */
[----:B------:R-:W-:Y:S01]  /*6270*/  IMAD R116, R194, c[0x0][0x1f4], R116 ;  /* 0x00007d00c2747a24 */ /* 0x000fe200078e0274 */
[C---:B------:R-:W-:Y:S04]  /*6280*/  LEA R162, P0, R2.reuse, c[0x0][0x1c8], 0x1 ;  /* 0x0000720002a27a11 */ /* 0x040fe800078008ff */
[----:B------:R-:W-:Y:S04]  /*6290*/  IADD3.X R3, R237, R3, R116, P2, !PT ;  /* 0x00000003ed037210 */ /* 0x000fe800017fe474 */
[----:B------:R-:W-:Y:S01]  /*62a0*/  LEA.HI.X R157, R2, c[0x0][0x1cc], R3, 0x1, P0 ;  /* 0x00007300029d7a11 */ /* 0x000fe200000f0c03 */
[----:B------:R-:W-:-:S05]  /*62b0*/  BRA.DIV ~URZ, `(.L_x_72) ;  /* 0x000078d27f007947 */ /* 0x000fca000b800000 */
[----:B------:R1:W2:Y:S02]  /*62c0*/  SHFL.IDX PT, R116, R157, RZ, 0x1c1f ;  /* 0x001c1fff9d747589 */ /* 0x0002a400000e0000 */
.L_x_162:
[----:B------:R-:W-:-:S05]  /*62d0*/  BRA.DIV ~URZ, `(.L_x_73) ;  /* 0x000079227f007947 */ /* 0x000fca000b800000 */
[----:B------:R3:W4:Y:S02]  /*62e0*/  SHFL.IDX PT, R2, R162, RZ, 0x1c1f ;  /* 0x001c1fffa2027589 */ /* 0x00072400000e0000 */
.L_x_163:
[----:B------:R-:W-:Y:S02]  /*62f0*/  SHF.R.S32.HI R3, RZ, 0x1f, R196 ;  /* 0x0000001fff037819 */ /* 0x000fe400000114c4 */
[-C--:B----4-:R-:W-:Y:S02]  /*6300*/  @P5 LEA R160, P0, R196, R2.reuse, 0x1 ;  /* 0x00000002c4a05211 */ /* 0x090fe400078008ff */
[----:B------:R-:W-:Y:S02]  /*6310*/  @P5 LEA R158, P2, R228, R2, 0x1 ;  /* 0x00000002e49e5211 */ /* 0x000fe400078408ff */
[----:B--2---:R-:W-:Y:S02]  /*6320*/  @P5 LEA.HI.X R161, R196, R116, R3, 0x1, P0 ;  /* 0x00000074c4a15211 */ /* 0x004fe400000f0c03 */
[----:B------:R-:W-:Y:S02]  /*6330*/  SHF.R.S32.HI R164, RZ, 0x1f, R228 ;  /* 0x0000001fffa47819 */ /* 0x000fe400000114e4 */
[C---:B------:R-:W-:Y:S01]  /*6340*/  @P5 LEA R2, P0, R229.reuse, R2, 0x1 ;  /* 0x00000002e5025211 */ /* 0x040fe200078008ff */
[----:B------:R-:W-:Y:S01]  /*6350*/  @!PT LDS RZ, [RZ] ;  /* 0x00000000fffff984 */ /* 0x000fe20000000800 */
[----:B------:R-:W-:Y:S01]  /*6360*/  @!PT LDS RZ, [RZ] ;  /* 0x00000000fffff984 */ /* 0x000fe20000000800 */
[----:B------:R-:W-:Y:S01]  /*6370*/  @!PT LDS RZ, [RZ] ;  /* 0x00000000fffff984 */ /* 0x000fe20000000800 */
[----:B------:R2:W-:Y:S01]  /*6380*/  @P5 LDGSTS.E.BYPASS.LTC128B.128 [R193+0x3c80], [R160.64], !P4 ;  /* 0x03c80000a0c15fae */ /* 0x0005e2000e101d46 */
[-C--:B------:R-:W-:Y:S02]  /*6390*/  @P5 LEA.HI.X R159, R228, R116.reuse, R164, 0x1, P2 ;  /* 0x00000074e49f5211 */ /* 0x080fe400010f0ca4 */
[----:B------:R-:W-:Y:S03]  /*63a0*/  SHF.R.S32.HI R163, RZ, 0x1f, R229 ;  /* 0x0000001fffa37819 */ /* 0x000fe600000114e5 */
[----:B------:R2:W-:Y:S01]  /*63b0*/  @P5 LDGSTS.E.BYPASS.LTC128B.128 [R193+0x4880], [R158.64], !P3 ;  /* 0x048800009ec15fae */ /* 0x0005e2000d901d46 */
[----:B------:R-:W-:Y:S02]  /*63c0*/  @P5 LEA.HI.X R3, R229, R116, R163, 0x1, P0 ;  /* 0x00000074e5035211 */ /* 0x000fe400000f0ca3 */
[----:B------:R-:W-:Y:S03]  /*63d0*/  ISETP.GE.AND P0, PT, R156, 0x21, PT ;  /* 0x000000219c00780c */ /* 0x000fe60003f06270 */
[----:B------:R2:W-:Y:S01]  /*63e0*/  @P5 LDGSTS.E.BYPASS.LTC128B.128 [R193+0x5480], [R2.64], !P6 ;  /* 0x0548000002c15fae */ /* 0x0005e2000f101d46 */
[----:B------:R-:W-:-:S05]  /*63f0*/  BRA.DIV ~URZ, `(.L_x_74) ;  /* 0x000078727f007947 */ /* 0x000fca000b800000 */
[----:B------:R4:W1:Y:S04]  /*6400*/  SHFL.IDX PT, R116, R157, 0x1, 0x1c1f ;  /* 0x003c1f009d747f89 */ /* 0x00086800000e0000 */
[----:B--2---:R4:W2:Y:S02]  /*6410*/  SHFL.IDX PT, R2, R162, 0x1, 0x1c1f ;  /* 0x003c1f00a2027f89 */ /* 0x0048a400000e0000 */
.L_x_164:
[-C--:B--2---:R-:W-:Y:S02]  /*6420*/  @P0 LEA R158, P2, R196, R2.reuse, 0x1 ;  /* 0x00000002c49e0211 */ /* 0x084fe400078408ff */
[----:B------:R-:W-:Y:S02]  /*6430*/  SHF.R.S32.HI R3, RZ, 0x1f, R196 ;  /* 0x0000001fff037819 */ /* 0x000fe400000114c4 */
[----:B------:R-:W-:Y:S02]  /*6440*/  @P0 LEA R156, P5, R228, R2, 0x1 ;  /* 0x00000002e49c0211 */ /* 0x000fe400078a08ff */
[----:B-1----:R-:W-:Y:S02]  /*6450*/  @P0 LEA.HI.X R159, R196, R116, R3, 0x1, P2 ;  /* 0x00000074c49f0211 */ /* 0x002fe400010f0c03 */
[----:B------:R-:W-:Y:S02]  /*6460*/  SHF.R.S32.HI R161, RZ, 0x1f, R228 ;  /* 0x0000001fffa17819 */ /* 0x000fe400000114e4 */
[C---:B------:R-:W-:Y:S01]  /*6470*/  @P0 LEA R2, P2, R229.reuse, R2, 0x1 ;  /* 0x00000002e5020211 */ /* 0x040fe200078408ff */
[----:B------:R-:W-:Y:S01]  /*6480*/  @!PT LDS RZ, [RZ] ;  /* 0x00000000fffff984 */ /* 0x000fe20000000800 */
[----:B------:R-:W-:Y:S01]  /*6490*/  @!PT LDS RZ, [RZ] ;  /* 0x00000000fffff984 */ /* 0x000fe20000000800 */
[----:B------:R-:W-:Y:S01]  /*64a0*/  @!PT LDS RZ, [RZ] ;  /* 0x00000000fffff984 */ /* 0x000fe20000000800 */
[----:B------:R1:W-:Y:S01]  /*64b0*/  @P0 LDGSTS.E.BYPASS.LTC128B.128 [R193+0x4480], [R158.64], !P4 ;  /* 0x044800009ec10fae */ /* 0x0003e2000e101d46 */
[-C--:B----4-:R-:W-:Y:S02]  /*64c0*/  @P0 LEA.HI.X R157, R228, R116.reuse, R161, 0x1, P5 ;  /* 0x00000074e49d0211 */ /* 0x090fe400028f0ca1 */
[----:B------:R-:W-:Y:S03]  /*64d0*/  SHF.R.S32.HI R160, RZ, 0x1f, R229 ;  /* 0x0000001fffa07819 */ /* 0x000fe600000114e5 */
[----:B------:R1:W-:Y:S01]  /*64e0*/  @P0 LDGSTS.E.BYPASS.LTC128B.128 [R193+0x5080], [R156.64], !P3 ;  /* 0x050800009cc10fae */ /* 0x0003e2000d901d46 */
[----:B------:R-:W-:Y:S05]  /*64f0*/  @P0 LEA.HI.X R3, R229, R116, R160, 0x1, P2 ;  /* 0x00000074e5030211 */ /* 0x000fea00010f0ca0 */
[----:B------:R1:W-:Y:S02]  /*6500*/  @P0 LDGSTS.E.BYPASS.LTC128B.128 [R193+0x5c80], [R2.64], !P6 ;  /* 0x05c8000002c10fae */ /* 0x0003e4000f101d46 */
.L_x_71:
[----:B------:R-:W-:Y:S05]  /*6510*/  BSYNC B0 ;  /* 0x0000000000007941 */ /* 0x000fea0003800000 */
.L_x_70:
[----:B------:R-:W-:Y:S01]  /*6520*/  FMNMX.FTZ R122, R4, R122, !PT ;  /* 0x0000007a047a7209 */ /* 0x000fe20007810000 */
[----:B------:R-:W0:Y:S01]  /*6530*/  LDGDEPBAR ;  /* 0x00000000000079af */ /* 0x000e220000000000 */
[----:B------:R-:W-:Y:S02]  /*6540*/  FMNMX.FTZ R116, R6, R121, !PT ;  /* 0x0000007906747209 */ /* 0x000fe40007810000 */
[----:B-1----:R-:W-:Y:S02]  /*6550*/  FMNMX.FTZ R3, R8, R120, !PT ;  /* 0x0000007808037209 */ /* 0x002fe40007810000 */
        /* <DEDUP_REMOVED lines=45> */
[----:B------:R-:W-:-:S05]  /*6830*/  BRA.DIV ~URZ, `(.L_x_75) ;  /* 0x000075027f007947 */ /* 0x000fca000b800000 */
[----:B------:R1:W2:Y:S02]  /*6840*/  SHFL.BFLY PT, R2, R116, 0x2, 0x1f ;  /* 0x0c401f0074027f89 */ /* 0x0002a400000e0000 */
.L_x_165:
[----:B--2---:R-:W-:Y:S01]  /*6850*/  FMNMX.FTZ R122, R116, R2, !PT ;  /* 0x00000002747a7209 */ /* 0x004fe20007810000 */
[----:B------:R-:W-:-:S05]  /*6860*/  BRA.DIV ~URZ, `(.L_x_76) ;  /* 0x000075227f007947 */ /* 0x000fca000b800000 */
[----:B------:R-:W-:Y:S04]  /*6870*/  SHFL.BFLY PT, R3, R120, 0x2, 0x1f ;  /* 0x0c401f0078037f89 */ /* 0x000fe800000e0000 */
[----:B------:R-:W-:Y:S04]  /*6880*/  SHFL.BFLY PT, R2, R156, 0x2, 0x1f ;  /* 0x0c401f009c027f89 */ /* 0x000fe800000e0000 */
[----:B-1----:R-:W-:Y:S04]  /*6890*/  SHFL.BFLY PT, R116, R157, 0x2, 0x1f ;  /* 0x0c401f009d747f89 */ /* 0x002fe800000e0000 */
[----:B------:R-:W1:Y:S02]  /*68a0*/  SHFL.BFLY PT, R121, R122, 0x1, 0x1f ;  /* 0x0c201f007a797f89 */ /* 0x000e6400000e0000 */
[----:B-1----:R-:W-:Y:S02]  /*68b0*/  FMNMX.FTZ R122, R122, R121, !PT ;  /* 0x000000797a7a7209 */ /* 0x002fe40007810000 */
[----:B------:R-:W-:Y:S02]  /*68c0*/  FMNMX.FTZ R3, R120, R3, !PT ;  /* 0x0000000378037209 */ /* 0x000fe40007810000 */
[----:B------:R-:W-:Y:S02]  /*68d0*/  FMNMX.FTZ R120, R156, R2, !PT ;  /* 0x000000029c787209 */ /* 0x000fe40007810000 */
[----:B------:R-:W-:Y:S01]  /*68e0*/  FMNMX.FTZ R116, R157, R116, !PT ;  /* 0x000000749d747209 */ /* 0x000fe20007810000 */
[----:B------:R-:W1:Y:S04]  /*68f0*/  SHFL.BFLY PT, R156, R3, 0x1, 0x1f ;  /* 0x0c201f00039c7f89 */ /* 0x000e6800000e0000 */
[----:B------:R-:W2:Y:S04]  /*6900*/  SHFL.BFLY PT, R158, R120, 0x1, 0x1f ;  /* 0x0c201f00789e7f89 */ /* 0x000ea800000e0000 */
[----:B------:R4:W3:Y:S01]  /*6910*/  SHFL.BFLY PT, R2, R116, 0x1, 0x1f ;  /* 0x0c201f0074027f89 */ /* 0x0008e200000e0000 */
[----:B-1----:R-:W-:Y:S02]  /*6920*/  FMNMX.FTZ R121, R3, R156, !PT ;  /* 0x0000009c03797209 */ /* 0x002fe40007810000 */
[----:B--2---:R-:W-:Y:S02]  /*6930*/  FMNMX.FTZ R120, R120, R158, !PT ;  /* 0x0000009e78787209 */ /* 0x004fe40007810000 */
.L_x_166:
[----:B------:R-:W-:Y:S01]  /*6940*/  FADD.FTZ R0, -R122, R0 ;  /* 0x000000007a007221 */ /* 0x000fe20000010100 */
[----:B---3--:R-:W-:Y:S01]  /*6950*/  FMNMX.FTZ R2, R2, R116, !PT ;  /* 0x0000007402027209 */ /* 0x008fe20007810000 */
[----:B------:R-:W-:Y:S01]  /*6960*/  FMUL.FTZ R157, R122, c[0x0][0x2d0] ;  /* 0x0000b4007a9d7a20 */ /* 0x000fe20000410000 */
[----:B------:R-:W-:Y:S01]  /*6970*/  WARPSYNC 0xffffffff ;  /* 0xffffffff00007948 */ /* 0x000fe20003800000 */
[----:B------:R-:W-:Y:S01]  /*6980*/  FMUL.FTZ R0, R0, c[0x0][0x2d0] ;  /* 0x0000b40000007a20 */ /* 0x000fe20000410000 */
[----:B------:R-:W-:Y:S01]  /*6990*/  ISETP.GT.AND P0, PT, R197, R231, PT ;  /* 0x000000e7c500720c */ /* 0x000fe20003f04270 */
[----:B------:R-:W-:Y:S02]  /*69a0*/  FMUL.FTZ R156, R121, c[0x0][0x2d0] ;  /* 0x0000b400799c7a20 */ /* 0x000fe40000410000 */
[----:B------:R1:W2:Y:S01]  /*69b0*/  MUFU.EX2 R3, R0 ;  /* 0x0000000000037308 */ /* 0x0002a20000000800 */
[----:B------:R-:W-:Y:S02]  /*69c0*/  FMUL.FTZ R158, R2, c[0x0][0x2d0] ;  /* 0x0000b400029e7a20 */ /* 0x000fe40000410000 */
[--C-:B------:R-:W-:Y:S02]  /*69d0*/  FFMA.FTZ R6, R6, c[0x0][0x2d0], -R156.reuse ;  /* 0x0000b40006067a23 */ /* 0x100fe4000001089c */
[--C-:B------:R-:W-:Y:S02]  /*69e0*/  FFMA.FTZ R164, R32, c[0x0][0x2d0], -R157.reuse ;  /* 0x0000b40020a47a23 */ /* 0x100fe4000001089d */
[--C-:B------:R-:W-:Y:S02]  /*69f0*/  FFMA.FTZ R163, R33, c[0x0][0x2d0], -R157.reuse ;  /* 0x0000b40021a37a23 */ /* 0x100fe4000001089d */
[--C-:B------:R-:W-:Y:S01]  /*6a00*/  FFMA.FTZ R160, R34, c[0x0][0x2d0], -R156.reuse ;  /* 0x0000b40022a07a23 */ /* 0x100fe2000001089c */
[----:B------:R3:W-:Y:S01]  /*6a10*/  MUFU.EX2 R167, R6 ;  /* 0x0000000600a77308 */ /* 0x0007e20000000800 */
[--C-:B------:R-:W-:Y:S02]  /*6a20*/  FFMA.FTZ R159, R35, c[0x0][0x2d0], -R156.reuse ;  /* 0x0000b400239f7a23 */ /* 0x100fe4000001089c */
[----:B------:R-:W5:Y:S01]  /*6a30*/  LDSM.16.MT88.4 R32, [R180] ;  /* 0x00000000b420783b */ /* 0x000f620000004200 */
[--C-:B------:R-:W-:Y:S02]  /*6a40*/  FFMA.FTZ R7, R7, c[0x0][0x2d0], -R156.reuse ;  /* 0x0000b40007077a23 */ /* 0x100fe4000001089c */
[--C-:B------:R-:W-:Y:S02]  /*6a50*/  FFMA.FTZ R178, R36, c[0x0][0x2d0], -R157.reuse ;  /* 0x0000b40024b27a23 */ /* 0x100fe4000001089d */
[--C-:B------:R-:W-:Y:S02]  /*6a60*/  FFMA.FTZ R177, R37, c[0x0][0x2d0], -R157.reuse ;  /* 0x0000b40025b17a23 */ /* 0x100fe4000001089d */
[----:B------:R-:W-:Y:S01]  /*6a70*/  MUFU.EX2 R206, R7 ;  /* 0x0000000700ce7308 */ /* 0x000fe20000000800 */
[--C-:B------:R-:W-:Y:S02]  /*6a80*/  FFMA.FTZ R162, R22, c[0x0][0x2d0], -R156.reuse ;  /* 0x0000b40016a27a23 */ /* 0x100fe4000001089c */
[--C-:B------:R-:W-:Y:S02]  /*6a90*/  FFMA.FTZ R161, R23, c[0x0][0x2d0], -R156.reuse ;  /* 0x0000b40017a17a23 */ /* 0x100fe4000001089c */
[--C-:B-1----:R-:W-:Y:S02]  /*6aa0*/  FFMA.FTZ R0, R4, c[0x0][0x2d0], -R157.reuse ;  /* 0x0000b40004007a23 */ /* 0x102fe4000001089d */
[----:B------:R-:W-:Y:S02]  /*6ab0*/  FMUL.FTZ R4, R120, c[0x0][0x2d0] ;  /* 0x0000b40078047a20 */ /* 0x000fe40000410000 */
[----:B------:R-:W-:Y:S01]  /*6ac0*/  FFMA.FTZ R173, R50, c[0x0][0x2d0], -R156 ;  /* 0x0000b40032ad7a23 */ /* 0x000fe2000001089c */
[----:B------:R1:W-:Y:S01]  /*6ad0*/  MUFU.EX2 R168, R0 ;  /* 0x0000000000a87308 */ /* 0x0003e20000000800 */
[--C-:B------:R-:W-:Y:S02]  /*6ae0*/  FFMA.FTZ R171, R40, c[0x0][0x2d0], -R4.reuse ;  /* 0x0000b40028ab7a23 */ /* 0x100fe40000010804 */
[----:B----4-:R-:W-:Y:S02]  /*6af0*/  FFMA.FTZ R116, R25, c[0x0][0x2d0], -R4 ;  /* 0x0000b40019747a23 */ /* 0x010fe40000010804 */
[----:B---3--:R-:W-:Y:S02]  /*6b00*/  FFMA.FTZ R6, R14, c[0x0][0x2d0], -R158 ;  /* 0x0000b4000e067a23 */ /* 0x008fe4000001089e */
[--C-:B------:R-:W-:Y:S02]  /*6b10*/  FFMA.FTZ R170, R41, c[0x0][0x2d0], -R4.reuse ;  /* 0x0000b40029aa7a23 */ /* 0x100fe40000010804 */
[--C-:B------:R-:W-:Y:S01]  /*6b20*/  FFMA.FTZ R169, R44, c[0x0][0x2d0], -R4.reuse ;  /* 0x0000b4002ca97a23 */ /* 0x100fe20000010804 */
[----:B------:R-:W-:Y:S01]  /*6b30*/  MUFU.EX2 R219, R6 ;  /* 0x0000000600db7308 */ /* 0x000fe20000000800 */
[----:B------:R-:W-:Y:S02]  /*6b40*/  FFMA.FTZ R172, R45, c[0x0][0x2d0], -R4 ;  /* 0x0000b4002dac7a23 */ /* 0x000fe40000010804 */
[--C-:B------:R-:W-:Y:S02]  /*6b50*/  FFMA.FTZ R166, R20, c[0x0][0x2d0], -R157.reuse ;  /* 0x0000b40014a67a23 */ /* 0x100fe4000001089d */
[--C-:B------:R-:W-:Y:S02]  /*6b60*/  FFMA.FTZ R165, R21, c[0x0][0x2d0], -R157.reuse ;  /* 0x0000b40015a57a23 */ /* 0x100fe4000001089d */
[----:B------:R-:W-:Y:S02]  /*6b70*/  FFMA.FTZ R176, R48, c[0x0][0x2d0], -R157 ;  /* 0x0000b40030b07a23 */ /* 0x000fe4000001089d */
[--C-:B------:R-:W-:Y:S01]  /*6b80*/  FFMA.FTZ R175, R38, c[0x0][0x2d0], -R156.reuse ;  /* 0x0000b40026af7a23 */ /* 0x100fe2000001089c */
[----:B------:R-:W-:Y:S01]  /*6b90*/  MUFU.EX2 R208, R116 ;  /* 0x0000007400d07308 */ /* 0x000fe20000000800 */
[----:B------:R-:W-:Y:S02]  /*6ba0*/  FFMA.FTZ R174, R39, c[0x0][0x2d0], -R156 ;  /* 0x0000b40027ae7a23 */ /* 0x000fe4000001089c */
[--C-:B------:R-:W-:Y:S02]  /*6bb0*/  FFMA.FTZ R25, R28, c[0x0][0x2d0], -R4.reuse ;  /* 0x0000b4001c197a23 */ /* 0x100fe40000010804 */
[----:B-1----:R-:W-:Y:S02]  /*6bc0*/  FADD.FTZ R0, -R121, R117 ;  /* 0x0000007579007221 */ /* 0x002fe40000010100 */
[--C-:B------:R-:W-:Y:S02]  /*6bd0*/  FFMA.FTZ R29, R29, c[0x0][0x2d0], -R4.reuse ;  /* 0x0000b4001d1d7a23 */ /* 0x100fe40000010804 */
[----:B------:R-:W-:Y:S01]  /*6be0*/  FMUL.FTZ R0, R0, c[0x0][0x2d0] ;  /* 0x0000b40000007a20 */ /* 0x000fe20000410000 */
[----:B------:R-:W-:Y:S10]  /*6bf0*/  MUFU.EX2 R214, R165 ;  /* 0x000000a500d67308 */ /* 0x000ff40000000800 */
[----:B------:R1:W-:Y:S10]  /*6c00*/  MUFU.EX2 R117, R0 ;  /* 0x0000000000757308 */ /* 0x0003f40000000800 */
[----:B------:R-:W-:Y:S10]  /*6c10*/  MUFU.EX2 R209, R162 ;  /* 0x000000a200d17308 */ /* 0x000ff40000000800 */
[----:B------:R-:W3:Y:S01]  /*6c20*/  MUFU.EX2 R212, R161 ;  /* 0x000000a100d47308 */ /* 0x000ee20000000800 */
[--C-:B-1----:R-:W-:Y:S02]  /*6c30*/  FFMA.FTZ R0, R5, c[0x0][0x2d0], -R157.reuse ;  /* 0x0000b40005007a23 */ /* 0x102fe4000001089d */
[--C-:B------:R-:W-:Y:S07]  /*6c40*/  FFMA.FTZ R5, R16, c[0x0][0x2d0], -R157.reuse ;  /* 0x0000b40010057a23 */ /* 0x100fee000001089d */
[----:B------:R1:W-:Y:S10]  /*6c50*/  MUFU.EX2 R207, R0 ;  /* 0x0000000000cf7308 */ /* 0x0003f40000000800 */
[----:B------:R4:W-:Y:S10]  /*6c60*/  MUFU.EX2 R211, R5 ;  /* 0x0000000500d37308 */ /* 0x0009f40000000800 */
[----:B------:R-:W-:Y:S01]  /*6c70*/  MUFU.EX2 R215, R164 ;  /* 0x000000a400d77308 */ /* 0x000fe20000000800 */
[--C-:B-1----:R-:W-:Y:S02]  /*6c80*/  FFMA.FTZ R0, R17, c[0x0][0x2d0], -R157.reuse ;  /* 0x0000b40011007a23 */ /* 0x102fe4000001089d */
[----:B------:R-:W-:Y:S07]  /*6c90*/  FFMA.FTZ R157, R49, c[0x0][0x2d0], -R157 ;  /* 0x0000b400319d7a23 */ /* 0x000fee000001089d */
[----:B------:R1:W1:Y:S01]  /*6ca0*/  MUFU.EX2 R226, R0 ;  /* 0x0000000000e27308 */ /* 0x0002620000000800 */
[----:B----4-:R-:W-:Y:S02]  /*6cb0*/  FFMA.FTZ R5, R8, c[0x0][0x2d0], -R4 ;  /* 0x0000b40008057a23 */ /* 0x010fe40000010804 */
[----:B------:R-:W-:Y:S07]  /*6cc0*/  FFMA.FTZ R8, R15, c[0x0][0x2d0], -R158 ;  /* 0x0000b4000f087a23 */ /* 0x000fee000001089e */
[----:B------:R4:W-:Y:S10]  /*6cd0*/  MUFU.EX2 R199, R5 ;  /* 0x0000000500c77308 */ /* 0x0009f40000000800 */
[----:B------:R-:W-:Y:S01]  /*6ce0*/  MUFU.EX2 R218, R8 ;  /* 0x0000000800da7308 */ /* 0x000fe20000000800 */
[----:B-1----:R-:W-:Y:S09]  /*6cf0*/  FFMA.FTZ R0, R18, c[0x0][0x2d0], -R156 ;  /* 0x0000b40012007a23 */ /* 0x002ff2000001089c */
[----:B------:R1:W-:Y:S01]  /*6d00*/  MUFU.EX2 R224, R0 ;  /* 0x0000000000e07308 */ /* 0x0003e20000000800 */
[----:B----4-:R-:W-:Y:S09]  /*6d10*/  FFMA.FTZ R5, R10, c[0x0][0x2d0], -R158 ;  /* 0x0000b4000a057a23 */ /* 0x010ff2000001089e */
[----:B------:R4:W-:Y:S10]  /*6d20*/  MUFU.EX2 R179, R5 ;  /* 0x0000000500b37308 */ /* 0x0009f40000000800 */
[----:B------:R-:W-:Y:S01]  /*6d30*/  MUFU.EX2 R217, R163 ;  /* 0x000000a300d97308 */ /* 0x000fe20000000800 */
[--C-:B-1----:R-:W-:Y:S02]  /*6d40*/  FFMA.FTZ R0, R19, c[0x0][0x2d0], -R156.reuse ;  /* 0x0000b40013007a23 */ /* 0x102fe4000001089c */
[----:B------:R-:W-:Y:S07]  /*6d50*/  FFMA.FTZ R156, R51, c[0x0][0x2d0], -R156 ;  /* 0x0000b400339c7a23 */ /* 0x000fee000001089c */
[----:B------:R1:W1:Y:S01]  /*6d60*/  MUFU.EX2 R225, R0 ;  /* 0x0000000000e17308 */ /* 0x0002620000000800 */
[----:B----4-:R-:W-:Y:S09]  /*6d70*/  FFMA.FTZ R5, R11, c[0x0][0x2d0], -R158 ;  /* 0x0000b4000b057a23 */ /* 0x010ff2000001089e */
[----:B------:R-:W-:Y:S10]  /*6d80*/  MUFU.EX2 R40, R5 ;  /* 0x0000000500287308 */ /* 0x000ff40000000800 */
[----:B------:R-:W-:Y:S01]  /*6d90*/  MUFU.EX2 R213, R160 ;  /* 0x000000a000d57308 */ /* 0x000fe20000000800 */
[----:B-1----:R-:W-:Y:S04]  /*6da0*/  FADD.FTZ R0, -R120, R118 ;  /* 0x0000007678007221 */ /* 0x002fe80000010100 */
[----:B------:R-:W-:Y:S05]  /*6db0*/  FMUL.FTZ R0, R0, c[0x0][0x2d0] ;  /* 0x0000b40000007a20 */ /* 0x000fea0000410000 */
[----:B------:R-:W-:Y:S10]  /*6dc0*/  MUFU.EX2 R216, R159 ;  /* 0x0000009f00d87308 */ /* 0x000ff40000000800 */
[----:B------:R1:W-:Y:S10]  /*6dd0*/  MUFU.EX2 R118, R0 ;  /* 0x0000000000767308 */ /* 0x0003f40000000800 */
[----:B------:R-:W-:Y:S10]  /*6de0*/  MUFU.EX2 R210, R25 ;  /* 0x0000001900d27308 */ /* 0x000ff40000000800 */
[----:B------:R-:W-:Y:S01]  /*6df0*/  MUFU.EX2 R204, R29 ;  /* 0x0000001d00cc7308 */ /* 0x000fe20000000800 */
[--C-:B-1----:R-:W-:Y:S09]  /*6e00*/  FFMA.FTZ R0, R9, c[0x0][0x2d0], -R4.reuse ;  /* 0x0000b40009007a23 */ /* 0x102ff20000010804 */
        /* <DEDUP_REMOVED lines=8> */
[----:B------:R1:W4:Y:S10]  /*6e90*/  MUFU.EX2 R223, R0 ;  /* 0x0000000000df7308 */ /* 0x0003340000000800 */
[----:B------:R-:W-:Y:S10]  /*6ea0*/  MUFU.EX2 R164, R173 ;  /* 0x000000ad00a47308 */ /* 0x000ff40000000800 */
[----:B------:R-:W-:Y:S01]  /*6eb0*/  MUFU.EX2 R161, R170 ;  /* 0x000000aa00a17308 */ /* 0x000fe20000000800 */
[----:B-1----:R-:W-:Y:S02]  /*6ec0*/  FADD.FTZ R0, -R2, R119 ;  /* 0x0000007702007221 */ /* 0x002fe40000010100 */
[----:B------:R-:W-:Y:S02]  /*6ed0*/  FFMA.FTZ R119, R24, c[0x0][0x2d0], -R4 ;  /* 0x0000b40018777a23 */ /* 0x000fe40000010804 */
[----:B------:R-:W-:Y:S05]  /*6ee0*/  FMUL.FTZ R0, R0, c[0x0][0x2d0] ;  /* 0x0000b40000007a20 */ /* 0x000fea0000410000 */
[----:B------:R-:W-:Y:S10]  /*6ef0*/  MUFU.EX2 R205, R119 ;  /* 0x0000007700cd7308 */ /* 0x000ff40000000800 */
[----:B------:R-:W1:Y:S10]  /*6f00*/  MUFU.EX2 R0, R0 ;  /* 0x0000000000007308 */ /* 0x000e740000000800 */
[----:B------:R-:W-:Y:S01]  /*6f10*/  MUFU.EX2 R162, R169 ;  /* 0x000000a900a27308 */ /* 0x000fe20000000800 */
[C---:B--2---:R-:W-:Y:S01]  /*6f20*/  FMUL.FTZ R16, R3.reuse, R132 ;  /* 0x0000008403107220 */ /* 0x044fe20000410000 */
[----:B---3--:R-:W-:Y:S01]  /*6f30*/  F2FP.BF16.PACK_AB R25, R212, R209 ;  /* 0x000000d1d419723e */ /* 0x008fe200000010ff */
[----:B------:R-:W-:Y:S02]  /*6f40*/  FMUL.FTZ R17, R3, R133 ;  /* 0x0000008503117220 */ /* 0x000fe40000410000 */
[C---:B------:R-:W-:Y:S02]  /*6f50*/  FMUL.FTZ R18, R117.reuse, R134 ;  /* 0x0000008675127220 */ /* 0x040fe40000410000 */
[C---:B------:R-:W-:Y:S02]  /*6f60*/  FMUL.FTZ R19, R117.reuse, R135 ;  /* 0x0000008775137220 */ /* 0x040fe40000410000 */
[----:B------:R-:W2:Y:S01]  /*6f70*/  LDSM.16.MT88.4 R132, [R181] ;  /* 0x00000000b584783b */ /* 0x000ea20000004200 */
[C---:B------:R-:W-:Y:S02]  /*6f80*/  FMUL.FTZ R6, R117.reuse, R138 ;  /* 0x0000008a75067220 */ /* 0x040fe40000410000 */
[C---:B------:R-:W-:Y:S02]  /*6f90*/  FMUL.FTZ R7, R117.reuse, R139 ;  /* 0x0000008b75077220 */ /* 0x040fe40000410000 */
[C---:B------:R-:W-:Y:S01]  /*6fa0*/  FMUL.FTZ R50, R117.reuse, R126 ;  /* 0x0000007e75327220 */ /* 0x040fe20000410000 */
[----:B------:R-:W-:Y:S01]  /*6fb0*/  F2FP.BF16.PACK_AB R126, R226, R211 ;  /* 0x000000d3e27e723e */ /* 0x000fe200000010ff */
[----:B------:R-:W-:Y:S01]  /*6fc0*/  FMUL.FTZ R51, R117, R127 ;  /* 0x0000007f75337220 */ /* 0x000fe20000410000 */
[----:B------:R-:W-:Y:S01]  /*6fd0*/  F2FP.BF16.PACK_AB R127, R225, R224 ;  /* 0x000000e0e17f723e */ /* 0x000fe200000010ff */
[C---:B------:R-:W-:Y:S02]  /*6fe0*/  FMUL.FTZ R4, R3.reuse, R136 ;  /* 0x0000008803047220 */ /* 0x040fe40000410000 */
[C---:B------:R-:W-:Y:S02]  /*6ff0*/  FMUL.FTZ R5, R3.reuse, R137 ;  /* 0x0000008903057220 */ /* 0x040fe40000410000 */
[----:B------:R-:W-:Y:S01]  /*7000*/  FMUL.FTZ R48, R3, R124 ;  /* 0x0000007c03307220 */ /* 0x000fe20000410000 */
[----:B------:R-:W-:Y:S01]  /*7010*/  F2FP.BF16.PACK_AB R124, R207, R168 ;  /* 0x000000a8cf7c723e */ /* 0x000fe200000010ff */
[----:B------:R-:W-:Y:S01]  /*7020*/  FMUL.FTZ R49, R3, R125 ;  /* 0x0000007d03317220 */ /* 0x000fe20000410000 */
[----:B------:R-:W-:Y:S01]  /*7030*/  F2FP.BF16.PACK_AB R125, R206, R167 ;  /* 0x000000a7ce7d723e */ /* 0x000fe200000010ff */
[----:B------:R-:W-:Y:S01]  /*7040*/  FMUL.FTZ R22, R117, R130 ;  /* 0x0000008275167220 */ /* 0x000fe20000410000 */
[----:B----4-:R-:W-:Y:S01]  /*7050*/  F2FP.BF16.PACK_AB R130, R223, R222 ;  /* 0x000000dedf82723e */ /* 0x010fe200000010ff */
[----:B------:R-:W-:Y:S01]  /*7060*/  FMUL.FTZ R23, R117, R131 ;  /* 0x0000008375177220 */ /* 0x000fe20000410000 */
[----:B------:R-:W-:Y:S01]  /*7070*/  F2FP.BF16.PACK_AB R131, R218, R219 ;  /* 0x000000dbda83723e */ /* 0x000fe200000010ff */
[C---:B------:R-:W-:Y:S02]  /*7080*/  FMUL.FTZ R8, R118.reuse, R140 ;  /* 0x0000008c76087220 */ /* 0x040fe40000410000 */
[-C--:B-----5:R-:W-:Y:S05]  /*7090*/  HMMA.16816.F32.BF16 R4, R124, R32.reuse, R4 ;  /* 0x000000207c04723c */ /* 0x0a0fea0000041804 */
[----:B------:R-:W-:Y:S02]  /*70a0*/  FMUL.FTZ R9, R118, R141 ;  /* 0x0000008d76097220 */ /* 0x000fe40000410000 */
[----:B------:R-:W-:Y:S01]  /*70b0*/  FMUL.FTZ R20, R3, R128 ;  /* 0x0000008003147220 */ /* 0x000fe20000410000 */
[----:B------:R-:W-:Y:S01]  /*70c0*/  F2FP.BF16.PACK_AB R128, R203, R199 ;  /* 0x000000c7cb80723e */ /* 0x000fe200000010ff */
[----:B------:R-:W-:Y:S03]  /*70d0*/  FMUL.FTZ R21, R3, R129 ;  /* 0x0000008103157220 */ /* 0x000fe60000410000 */
[----:B------:R-:W-:Y:S01]  /*70e0*/  F2FP.BF16.PACK_AB R129, R40, R179 ;  /* 0x000000b32881723e */ /* 0x000fe200000010ff */
[C---:B-1----:R-:W-:Y:S02]  /*70f0*/  FMUL.FTZ R10, R0.reuse, R142 ;  /* 0x0000008e000a7220 */ /* 0x042fe40000410000 */
[----:B------:R-:W-:Y:S02]  /*7100*/  FMUL.FTZ R11, R0, R143 ;  /* 0x0000008f000b7220 */ /* 0x000fe40000410000 */
[C---:B------:R-:W-:Y:S01]  /*7110*/  FMUL.FTZ R12, R118.reuse, R144 ;  /* 0x00000090760c7220 */ /* 0x040fe20000410000 */
[----:B------:R-:W1:Y:S01]  /*7120*/  MUFU.EX2 R143, R166 ;  /* 0x000000a6008f7308 */ /* 0x000e620000000800 */
[C---:B------:R-:W-:Y:S02]  /*7130*/  FMUL.FTZ R13, R118.reuse, R145 ;  /* 0x00000091760d7220 */ /* 0x040fe40000410000 */
[----:B------:R-:W-:Y:S01]  /*7140*/  FMUL.FTZ R36, R118, R152 ;  /* 0x0000009876247220 */ /* 0x000fe20000410000 */
[C---:B------:R-:W-:Y:S04]  /*7150*/  HMMA.16816.F32.BF16 R8, R128.reuse, R32, R8 ;  /* 0x000000208008723c */ /* 0x040fe80000041808 */
[C---:B------:R-:W-:Y:S02]  /*7160*/  FMUL.FTZ R14, R0.reuse, R146 ;  /* 0x00000092000e7220 */ /* 0x040fe40000410000 */
[----:B------:R-:W-:Y:S01]  /*7170*/  FMUL.FTZ R15, R0, R147 ;  /* 0x00000093000f7220 */ /* 0x000fe20000410000 */
[----:B------:R-:W-:Y:S01]  /*7180*/  MUFU.EX2 R166, R176 ;  /* 0x000000b000a67308 */ /* 0x000fe20000000800 */
[C---:B------:R-:W-:Y:S04]  /*7190*/  FMUL.FTZ R32, R118.reuse, R148 ;  /* 0x0000009476207220 */ /* 0x040fe80000410000 */
[C---:B------:R-:W-:Y:S01]  /*71a0*/  FMUL.FTZ R33, R118.reuse, R149 ;  /* 0x0000009576217220 */ /* 0x040fe20000410000 */
[-C--:B------:R-:W-:Y:S03]  /*71b0*/  HMMA.16816.F32.BF16 R12, R128, R34.reuse, R12 ;  /* 0x00000022800c723c */ /* 0x080fe6000004180c */
[C---:B------:R-:W-:Y:S02]  /*71c0*/  FMUL.FTZ R37, R118.reuse, R153 ;  /* 0x0000009976257220 */ /* 0x040fe40000410000 */
[C---:B------:R-:W-:Y:S02]  /*71d0*/  FMUL.FTZ R54, R117.reuse, R54 ;  /* 0x0000003675367220 */ /* 0x040fe40000410000 */
[C---:B------:R-:W-:Y:S01]  /*71e0*/  FMUL.FTZ R55, R117.reuse, R55 ;  /* 0x0000003775377220 */ /* 0x040fe20000410000 */
[C---:B------:R-:W-:Y:S04]  /*71f0*/  HMMA.16816.F32.BF16 R16, R124.reuse, R34, R16 ;  /* 0x000000227c10723c */ /* 0x040fe80000041810 */
[C---:B------:R-:W-:Y:S02]  /*7200*/  FMUL.FTZ R56, R118.reuse, R56 ;  /* 0x0000003876387220 */ /* 0x040fe40000410000 */
[----:B------:R-:W-:Y:S02]  /*7210*/  FMUL.FTZ R57, R118, R57 ;  /* 0x0000003976397220 */ /* 0x000fe40000410000 */
[-C--:B--2---:R-:W-:Y:S04]  /*7220*/  HMMA.16816.F32.BF16 R20, R124, R132.reuse, R20 ;  /* 0x000000847c14723c */ /* 0x084fe80000041814 */
[C---:B------:R-:W-:Y:S02]  /*7230*/  FMUL.FTZ R34, R0.reuse, R150 ;  /* 0x0000009600227220 */ /* 0x040fe40000410000 */
[----:B------:R-:W-:Y:S02]  /*7240*/  FMUL.FTZ R35, R0, R151 ;  /* 0x0000009700237220 */ /* 0x000fe40000410000 */
[C---:B------:R-:W-:Y:S04]  /*7250*/  FMUL.FTZ R60, R118.reuse, R60 ;  /* 0x0000003c763c7220 */ /* 0x040fe80000410000 */
[----:B------:R-:W-:Y:S01]  /*7260*/  FMUL.FTZ R61, R118, R61 ;  /* 0x0000003d763d7220 */ /* 0x000fe20000410000 */
[C---:B------:R-:W-:Y:S04]  /*7270*/  HMMA.16816.F32.BF16 R32, R128.reuse, R132, R32 ;  /* 0x000000848020723c */ /* 0x040fe80000041820 */
[C---:B------:R-:W-:Y:S02]  /*7280*/  FMUL.FTZ R38, R0.reuse, R154 ;  /* 0x0000009a00267220 */ /* 0x040fe40000410000 */
[----:B------:R-:W-:Y:S02]  /*7290*/  FMUL.FTZ R39, R0, R155 ;  /* 0x0000009b00277220 */ /* 0x000fe40000410000 */
[C---:B------:R-:W-:Y:S04]  /*72a0*/  FMUL.FTZ R66, R117.reuse, R66 ;  /* 0x0000004275427220 */ /* 0x040fe80000410000 */
[C---:B------:R-:W-:Y:S01]  /*72b0*/  FMUL.FTZ R67, R117.reuse, R67 ;  /* 0x0000004375437220 */ /* 0x040fe20000410000 */
[-C--:B------:R-:W-:Y:S03]  /*72c0*/  HMMA.16816.F32.BF16 R36, R128, R134.reuse, R36 ;  /* 0x000000868024723c */ /* 0x080fe60000041824 */
[C---:B------:R-:W-:Y:S02]  /*72d0*/  FMUL.FTZ R70, R117.reuse, R70 ;  /* 0x0000004675467220 */ /* 0x040fe40000410000 */
[----:B------:R-:W-:Y:S02]  /*72e0*/  FMUL.FTZ R71, R117, R71 ;  /* 0x0000004775477220 */ /* 0x000fe40000410000 */
[C---:B------:R-:W-:Y:S01]  /*72f0*/  FMUL.FTZ R72, R118.reuse, R72 ;  /* 0x0000004876487220 */ /* 0x040fe20000410000 */
[C---:B------:R-:W-:Y:S01]  /*7300*/  HMMA.16816.F32.BF16 R48, R124.reuse, R134, R48 ;  /* 0x000000867c30723c */ /* 0x040fe20000041830 */
[----:B------:R-:W2:Y:S03]  /*7310*/  LDSM.16.MT88.4 R132, [R180+0xc00] ;  /* 0x000c0000b484783b */ /* 0x000ea60000004200 */
[C---:B------:R-:W-:Y:S02]  /*7320*/  FMUL.FTZ R52, R3.reuse, R52 ;  /* 0x0000003403347220 */ /* 0x040fe40000410000 */
[----:B------:R-:W-:Y:S02]  /*7330*/  FMUL.FTZ R53, R3, R53 ;  /* 0x0000003503357220 */ /* 0x000fe40000410000 */
[C---:B------:R-:W-:Y:S04]  /*7340*/  FMUL.FTZ R73, R118.reuse, R73 ;  /* 0x0000004976497220 */ /* 0x040fe80000410000 */
[C---:B------:R-:W-:Y:S02]  /*7350*/  FMUL.FTZ R76, R118.reuse, R76 ;  /* 0x0000004c764c7220 */ /* 0x040fe40000410000 */
        /* <DEDUP_REMOVED lines=13> */
[----:B------:R-:W-:Y:S01]  /*7430*/  FMUL.FTZ R104, R118, R104 ;  /* 0x0000006876687220 */ /* 0x000fe20000410000 */
[-C--:B--2---:R-:W-:Y:S03]  /*7440*/  HMMA.16816.F32.BF16 R52, R124, R132.reuse, R52 ;  /* 0x000000847c34723c */ /* 0x084fe60000041834 */
[C---:B------:R-:W-:Y:S02]  /*7450*/  FMUL.FTZ R58, R0.reuse, R58 ;  /* 0x0000003a003a7220 */ /* 0x040fe40000410000 */
[----:B------:R-:W-:Y:S02]  /*7460*/  FMUL.FTZ R59, R0, R59 ;  /* 0x0000003b003b7220 */ /* 0x000fe40000410000 */
[----:B------:R-:W-:Y:S02]  /*7470*/  FMUL.FTZ R105, R118, R105 ;  /* 0x0000006976697220 */ /* 0x000fe40000410000 */
[----:B------:R-:W-:Y:S02]  /*7480*/  FFMA.FTZ R24, R117, R201, R167 ;  /* 0x000000c975187223 */ /* 0x000fe400000100a7 */
[----:B------:R-:W-:Y:S01]  /*7490*/  MUFU.EX2 R167, R156 ;  /* 0x0000009c00a77308 */ /* 0x000fe20000000800 */
[C---:B------:R-:W-:Y:S04]  /*74a0*/  HMMA.16816.F32.BF16 R56, R128.reuse, R132, R56 ;  /* 0x000000848038723c */ /* 0x040fe80000041838 */
[C---:B------:R-:W-:Y:S02]  /*74b0*/  FMUL.FTZ R62, R0.reuse, R62 ;  /* 0x0000003e003e7220 */ /* 0x040fe40000410000 */
[----:B------:R-:W-:Y:S02]  /*74c0*/  FMUL.FTZ R63, R0, R63 ;  /* 0x0000003f003f7220 */ /* 0x000fe40000410000 */
[C---:B------:R-:W-:Y:S04]  /*74d0*/  FMUL.FTZ R108, R118.reuse, R108 ;  /* 0x0000006c766c7220 */ /* 0x040fe80000410000 */
[----:B------:R-:W-:Y:S01]  /*74e0*/  FMUL.FTZ R109, R118, R109 ;  /* 0x0000006d766d7220 */ /* 0x000fe20000410000 */
[-C--:B------:R-:W-:Y:S03]  /*74f0*/  HMMA.16816.F32.BF16 R60, R128, R134.reuse, R60 ;  /* 0x00000086803c723c */ /* 0x080fe6000004183c */
[C---:B------:R-:W-:Y:S02]  /*7500*/  FMUL.FTZ R64, R3.reuse, R64 ;  /* 0x0000004003407220 */ /* 0x040fe40000410000 */
[----:B------:R-:W-:Y:S02]  /*7510*/  FMUL.FTZ R65, R3, R65 ;  /* 0x0000004103417220 */ /* 0x000fe40000410000 */
[C---:B------:R-:W-:Y:S02]  /*7520*/  FMUL.FTZ R114, R117.reuse, R114 ;  /* 0x0000007275727220 */ /* 0x040fe40000410000 */
[----:B------:R-:W-:Y:S03]  /*7530*/  FMUL.FTZ R115, R117, R115 ;  /* 0x0000007375737220 */ /* 0x000fe60000410000 */
[C---:B------:R-:W-:Y:S01]  /*7540*/  HMMA.16816.F32.BF16 R64, R124.reuse, R134, R64 ;  /* 0x000000867c40723c */ /* 0x040fe20000041840 */
[----:B------:R-:W2:Y:S03]  /*7550*/  LDSM.16.MT88.4 R132, [R181+0xc00] ;  /* 0x000c0000b584783b */ /* 0x000ea60000004200 */
[C---:B------:R-:W-:Y:S02]  /*7560*/  FMUL.FTZ R68, R3.reuse, R68 ;  /* 0x0000004403447220 */ /* 0x040fe40000410000 */
[----:B------:R-:W-:Y:S02]  /*7570*/  FMUL.FTZ R69, R3, R69 ;  /* 0x0000004503457220 */ /* 0x000fe40000410000 */
[--C-:B------:R-:W-:Y:S04]  /*7580*/  FFMA.FTZ R136, R42, c[0x0][0x2d0], -R158.reuse ;  /* 0x0000b4002a887a23 */ /* 0x100fe8000001089e */
[--C-:B------:R-:W-:Y:S01]  /*7590*/  FFMA.FTZ R137, R43, c[0x0][0x2d0], -R158.reuse ;  /* 0x0000b4002b897a23 */ /* 0x100fe2000001089e */
[----:B------:R-:W-:Y:S01]  /*75a0*/  MUFU.EX2 R156, R136 ;  /* 0x00000088009c7308 */ /* 0x000fe20000000800 */
[--C-:B------:R-:W-:Y:S02]  /*75b0*/  FFMA.FTZ R138, R46, c[0x0][0x2d0], -R158.reuse ;  /* 0x0000b4002e8a7a23 */ /* 0x100fe4000001089e */
[----:B------:R-:W-:Y:S02]  /*75c0*/  FFMA.FTZ R139, R47, c[0x0][0x2d0], -R158 ;  /* 0x0000b4002f8b7a23 */ /* 0x000fe4000001089e */
[----:B------:R-:W-:Y:S01]  /*75d0*/  LDSM.16.MT88.4 R44, [R180+0x1c00] ;  /* 0x001c0000b42c783b */ /* 0x000fe20000004200 */
        /* <DEDUP_REMOVED lines=10> */
[C---:B------:R-:W-:Y:S01]  /*7680*/  FMUL.FTZ R96, R3.reuse, R96 ;  /* 0x0000006003607220 */ /* 0x040fe20000410000 */
[-C--:B--2---:R-:W-:Y:S03]  /*7690*/  HMMA.16816.F32.BF16 R68, R124, R132.reuse, R68 ;  /* 0x000000847c44723c */ /* 0x084fe60000041844 */
[C---:B------:R-:W-:Y:S02]  /*76a0*/  FMUL.FTZ R97, R3.reuse, R97 ;  /* 0x0000006103617220 */ /* 0x040fe40000410000 */
[C---:B------:R-:W-:Y:S02]  /*76b0*/  FMUL.FTZ R100, R3.reuse, R100 ;  /* 0x0000006403647220 */ /* 0x040fe40000410000 */
[C---:B------:R-:W-:Y:S01]  /*76c0*/  FMUL.FTZ R101, R3.reuse, R101 ;  /* 0x0000006503657220 */ /* 0x040fe20000410000 */
[C---:B------:R-:W-:Y:S04]  /*76d0*/  HMMA.16816.F32.BF16 R72, R128.reuse, R132, R72 ;  /* 0x000000848048723c */ /* 0x040fe80000041848 */
[C---:B------:R-:W-:Y:S02]  /*76e0*/  FMUL.FTZ R112, R3.reuse, R112 ;  /* 0x0000007003707220 */ /* 0x040fe40000410000 */
[C---:B------:R-:W-:Y:S02]  /*76f0*/  FMUL.FTZ R113, R3.reuse, R113 ;  /* 0x0000007103717220 */ /* 0x040fe40000410000 */
[-C--:B------:R-:W-:Y:S04]  /*7700*/  HMMA.16816.F32.BF16 R76, R128, R134.reuse, R76 ;  /* 0x00000086804c723c */ /* 0x080fe8000004184c */
[C---:B------:R-:W-:Y:S02]  /*7710*/  FMUL.FTZ R94, R0.reuse, R94 ;  /* 0x0000005e005e7220 */ /* 0x040fe40000410000 */
[C---:B------:R-:W-:Y:S02]  /*7720*/  FMUL.FTZ R95, R0.reuse, R95 ;  /* 0x0000005f005f7220 */ /* 0x040fe40000410000 */
[C---:B------:R-:W-:Y:S01]  /*7730*/  HMMA.16816.F32.BF16 R80, R124.reuse, R134, R80 ;  /* 0x000000867c50723c */ /* 0x040fe20000041850 */
[----:B------:R-:W2:Y:S03]  /*7740*/  LDSM.16.MT88.4 R132, [R180+0x1800] ;  /* 0x00180000b484783b */ /* 0x000ea60000004200 */
[C---:B------:R-:W-:Y:S02]  /*7750*/  FMUL.FTZ R106, R0.reuse, R106 ;  /* 0x0000006a006a7220 */ /* 0x040fe40000410000 */
[C---:B------:R-:W-:Y:S02]  /*7760*/  FMUL.FTZ R107, R0.reuse, R107 ;  /* 0x0000006b006b7220 */ /* 0x040fe40000410000 */
[C---:B------:R-:W-:Y:S04]  /*7770*/  FMUL.FTZ R110, R0.reuse, R110 ;  /* 0x0000006e006e7220 */ /* 0x040fe80000410000 */
[----:B------:R-:W-:Y:S02]  /*7780*/  FMUL.FTZ R111, R0, R111 ;  /* 0x0000006f006f7220 */ /* 0x000fe40000410000 */
[----:B------:R-:W-:Y:S01]  /*7790*/  FADD.FTZ R142, R206, R24 ;  /* 0x00000018ce8e7221 */ /* 0x000fe20000010000 */
[----:B-1----:R-:W-:Y:S01]  /*77a0*/  F2FP.BF16.PACK_AB R24, R214, R143 ;  /* 0x0000008fd618723e */ /* 0x002fe200000010ff */
[----:B------:R-:W-:Y:S02]  /*77b0*/  FFMA.FTZ R0, R0, R221, R179 ;  /* 0x000000dd00007223 */ /* 0x000fe400000100b3 */
[----:B------:R-:W-:Y:S02]  /*77c0*/  FFMA.FTZ R28, R3, R200, R168 ;  /* 0x000000c8031c7223 */ /* 0x000fe400000100a8 */
[----:B------:R-:W-:Y:S01]  /*77d0*/  FADD.FTZ R140, R40, R0 ;  /* 0x00000000288c7221 */ /* 0x000fe20000010000 */
[----:B------:R-:W-:Y:S01]  /*77e0*/  MUFU.EX2 R168, R157 ;  /* 0x0000009d00a87308 */ /* 0x000fe20000000800 */
[----:B------:R-:W-:Y:S01]  /*77f0*/  LDSM.16.MT88.4 R40, [R181+0x1000] ;  /* 0x00100000b528783b */ /* 0x000fe20000004200 */
[----:B------:R-:W-:Y:S01]  /*7800*/  FFMA.FTZ R3, R26, c[0x0][0x2d0], -R158 ;  /* 0x0000b4001a037a23 */ /* 0x000fe2000001089e */
[----:B------:R-:W-:Y:S01]  /*7810*/  F2FP.BF16.PACK_AB R26, R217, R215 ;  /* 0x000000d7d91a723e */ /* 0x000fe200000010ff */
[----:B------:R-:W-:Y:S04]  /*7820*/  FADD.FTZ R28, R207, R28 ;  /* 0x0000001ccf1c7221 */ /* 0x000fe80000010000 */
[----:B------:R-:W-:Y:S01]  /*7830*/  FADD.FTZ R0, R211, R28 ;  /* 0x0000001cd3007221 */ /* 0x000fe20000010000 */
[----:B------:R-:W-:Y:S01]  /*7840*/  F2FP.BF16.PACK_AB R28, R208, R205 ;  /* 0x000000cdd01c723e */ /* 0x000fe200000010ff */
[----:B------:R1:W-:Y:S02]  /*7850*/  MUFU.EX2 R202, R3 ;  /* 0x0000000300ca7308 */ /* 0x0003e40000000800 */
[----:B------:R-:W-:Y:S01]  /*7860*/  FADD.FTZ R0, R226, R0 ;  /* 0x00000000e2007221 */ /* 0x000fe20000010000 */
[-C--:B--2---:R-:W-:Y:S07]  /*7870*/  HMMA.16816.F32.BF16 R84, R124, R132.reuse, R84 ;  /* 0x000000847c54723c */ /* 0x084fee0000041854 */
[----:B------:R-:W-:Y:S01]  /*7880*/  MUFU.EX2 R157, R172 ;  /* 0x000000ac009d7308 */ /* 0x000fe20000000800 */
[C---:B------:R-:W-:Y:S04]  /*7890*/  HMMA.16816.F32.BF16 R88, R128.reuse, R132, R88 ;  /* 0x000000848058723c */ /* 0x040fe80000041858 */
[--C-:B-1----:R-:W-:Y:S01]  /*78a0*/  FFMA.FTZ R3, R27, c[0x0][0x2d0], -R158.reuse ;  /* 0x0000b4001b037a23 */ /* 0x102fe2000001089e */
[----:B------:R-:W-:Y:S03]  /*78b0*/  F2FP.BF16.PACK_AB R27, R216, R213 ;  /* 0x000000d5d81b723e */ /* 0x000fe600000010ff */
[-C--:B------:R-:W-:Y:S01]  /*78c0*/  HMMA.16816.F32.BF16 R92, R128, R134.reuse, R92 ;  /* 0x00000086805c723c */ /* 0x080fe2000004185c */
[----:B------:R-:W1:Y:S07]  /*78d0*/  MUFU.EX2 R200, R3 ;  /* 0x0000000300c87308 */ /* 0x000e6e0000000800 */
[C---:B------:R-:W-:Y:S01]  /*78e0*/  HMMA.16816.F32.BF16 R96, R124.reuse, R134, R96 ;  /* 0x000000867c60723c */ /* 0x040fe20000041860 */
[----:B------:R-:W2:Y:S03]  /*78f0*/  LDSM.16.MT88.4 R132, [R181+0x1800] ;  /* 0x00180000b584783b */ /* 0x000ea60000004200 */
[----:B-1----:R-:W-:Y:S01]  /*7900*/  F2FP.BF16.PACK_AB R29, R200, R202 ;  /* 0x000000cac81d723e */ /* 0x002fe200000010ff */
[--C-:B------:R-:W-:Y:S01]  /*7910*/  FFMA.FTZ R3, R30, c[0x0][0x2d0], -R158.reuse ;  /* 0x0000b4001e037a23 */ /* 0x100fe2000001089e */
[----:B------:R-:W-:Y:S03]  /*7920*/  F2FP.BF16.PACK_AB R30, R204, R210 ;  /* 0x000000d2cc1e723e */ /* 0x000fe600000010ff */
[----:B------:R1:W-:Y:S01]  /*7930*/  MUFU.EX2 R201, R3 ;  /* 0x0000000300c97308 */ /* 0x0003e20000000800 */
[-C--:B--2---:R-:W-:Y:S03]  /*7940*/  HMMA.16816.F32.BF16 R100, R124, R132.reuse, R100 ;  /* 0x000000847c64723c */ /* 0x084fe60000041864 */
[----:B-1----:R-:W-:Y:S05]  /*7950*/  FFMA.FTZ R3, R31, c[0x0][0x2d0], -R158 ;  /* 0x0000b4001f037a23 */ /* 0x002fea000001089e */
[C---:B------:R-:W-:Y:S01]  /*7960*/  HMMA.16816.F32.BF16 R104, R128.reuse, R132, R104 ;  /* 0x000000848068723c */ /* 0x040fe20000041868 */
[----:B------:R-:W-:Y:S07]  /*7970*/  MUFU.EX2 R158, R171 ;  /* 0x000000ab009e7308 */ /* 0x000fee0000000800 */
[-C--:B------:R-:W-:Y:S01]  /*7980*/  HMMA.16816.F32.BF16 R108, R128, R134.reuse, R108 ;  /* 0x00000086806c723c */ /* 0x080fe2000004186c */
[----:B------:R-:W1:Y:S02]  /*7990*/  LDSM.16.MT88.4 R128, [R180+0x400] ;  /* 0x00040000b480783b */ /* 0x000e640000004200 */
[----:B------:R2:W3:Y:S05]  /*79a0*/  MUFU.EX2 R198, R3 ;  /* 0x0000000300c67308 */ /* 0x0004ea0000000800 */
[----:B------:R-:W-:Y:S01]  /*79b0*/  HMMA.16816.F32.BF16 R112, R124, R134, R112 ;  /* 0x000000867c70723c */ /* 0x000fe20000041870 */
[----:B------:R-:W4:Y:S08]  /*79c0*/  LDSM.16.MT88.4 R124, [R181+0x400] ;  /* 0x00040000b57c783b */ /* 0x000f300000004200 */
[----:B------:R-:W-:Y:S03]  /*79d0*/  LDSM.16.MT88.4 R132, [R180+0x800] ;  /* 0x00080000b484783b */ /* 0x000fe60000004200 */
[----:B--2---:R-:W-:Y:S01]  /*79e0*/  FFMA.FTZ R3, R118, R220, R199 ;  /* 0x000000dc76037223 */ /* 0x004fe200000100c7 */
[----:B---3--:R-:W-:Y:S04]  /*79f0*/  F2FP.BF16.PACK_AB R31, R198, R201 ;  /* 0x000000c9c61f723e */ /* 0x008fe800000010ff */
[----:B------:R-:W2:Y:S01]  /*7a00*/  LDSM.16.MT88.4 R116, [R180+0x1000] ;  /* 0x00100000b474783b */ /* 0x000ea20000004200 */
[----:B------:R-:W-:Y:S02]  /*7a10*/  FADD.FTZ R141, R203, R3 ;  /* 0x00000003cb8d7221 */ /* 0x000fe40000010000 */
[----:B------:R-:W-:Y:S01]  /*7a20*/  FADD.FTZ R3, R224, R142 ;  /* 0x0000008ee0037221 */ /* 0x000fe20000010000 */
[-C--:B-1----:R-:W-:Y:S08]  /*7a30*/  HMMA.16816.F32.BF16 R4, R24, R128.reuse, R4 ;  /* 0x000000801804723c */ /* 0x082ff00000041804 */
[C---:B------:R-:W-:Y:S08]  /*7a40*/  HMMA.16816.F32.BF16 R8, R28.reuse, R128, R8 ;  /* 0x000000801c08723c */ /* 0x040ff00000041808 */
[-C--:B------:R-:W-:Y:S08]  /*7a50*/  HMMA.16816.F32.BF16 R12, R28, R130.reuse, R12 ;  /* 0x000000821c0c723c */ /* 0x080ff0000004180c */
[C---:B------:R-:W-:Y:S08]  /*7a60*/  HMMA.16816.F32.BF16 R16, R24.reuse, R130, R16 ;  /* 0x000000821810723c */ /* 0x040ff00000041810 */
[-C--:B----4-:R-:W-:Y:S08]  /*7a70*/  HMMA.16816.F32.BF16 R20, R24, R124.reuse, R20 ;  /* 0x0000007c1814723c */ /* 0x090ff00000041814 */
[C---:B------:R-:W-:Y:S08]  /*7a80*/  HMMA.16816.F32.BF16 R32, R28.reuse, R124, R32 ;  /* 0x0000007c1c20723c */ /* 0x040ff00000041820 */
[-C--:B------:R-:W-:Y:S08]  /*7a90*/  HMMA.16816.F32.BF16 R36, R28, R126.reuse, R36 ;  /* 0x0000007e1c24723c */ /* 0x080ff00000041824 */
[C---:B------:R-:W-:Y:S01]  /*7aa0*/  HMMA.16816.F32.BF16 R48, R24.reuse, R126, R48 ;  /* 0x0000007e1830723c */ /* 0x040fe20000041830 */
[----:B------:R-:W-:Y:S07]  /*7ab0*/  LDSM.16.MT88.4 R124, [R181+0x800] ;  /* 0x00080000b57c783b */ /* 0x000fee0000004200 */
[-C--:B--2---:R-:W-:Y:S08]  /*7ac0*/  HMMA.16816.F32.BF16 R52, R24, R116.reuse, R52 ;  /* 0x000000741834723c */ /* 0x084ff00000041834 */
[C---:B------:R-:W-:Y:S08]  /*7ad0*/  HMMA.16816.F32.BF16 R56, R28.reuse, R116, R56 ;  /* 0x000000741c38723c */ /* 0x040ff00000041838 */
[-C--:B------:R-:W-:Y:S08]  /*7ae0*/  HMMA.16816.F32.BF16 R60, R28, R118.reuse, R60 ;  /* 0x000000761c3c723c */ /* 0x080ff0000004183c */
[C---:B------:R-:W-:Y:S01]  /*7af0*/  HMMA.16816.F32.BF16 R64, R24.reuse, R118, R64 ;  /* 0x000000761840723c */ /* 0x040fe20000041840 */
[----:B------:R-:W1:Y:S07]  /*7b00*/  LDSM.16.MT88.4 R116, [R181+0x1c00] ;  /* 0x001c0000b574783b */ /* 0x000e6e0000004200 */
[-C--:B------:R-:W-:Y:S08]  /*7b10*/  HMMA.16816.F32.BF16 R68, R24, R40.reuse, R68 ;  /* 0x000000281844723c */ /* 0x080ff00000041844 */
[C---:B------:R-:W-:Y:S07]  /*7b20*/  HMMA.16816.F32.BF16 R72, R28.reuse, R40, R72 ;  /* 0x000000281c48723c */ /* 0x040fee0000041848 */
[----:B------:R-:W-:Y:S01]  /*7b30*/  FADD.FTZ R40, R143, R0 ;  /* 0x000000008f287221 */ /* 0x000fe20000010000 */
[-C--:B------:R-:W-:Y:S08]  /*7b40*/  HMMA.16816.F32.BF16 R76, R28, R42.reuse, R76 ;  /* 0x0000002a1c4c723c */ /* 0x080ff0000004184c */
[C---:B------:R-:W-:Y:S01]  /*7b50*/  HMMA.16816.F32.BF16 R80, R24.reuse, R42, R80 ;  /* 0x0000002a1850723c */ /* 0x040fe20000041850 */
[----:B------:R-:W-:Y:S06]  /*7b60*/  MUFU.EX2 R43, R139 ;  /* 0x0000008b002b7308 */ /* 0x000fec0000000800 */
[----:B------:R-:W-:Y:S01]  /*7b70*/  FADD.FTZ R42, R225, R3 ;  /* 0x00000003e12a7221 */ /* 0x000fe20000010000 */
[-C--:B------:R-:W-:Y:S04]  /*7b80*/  HMMA.16816.F32.BF16 R84, R24, R44.reuse, R84 ;  /* 0x0000002c1854723c */ /* 0x080fe80000041854 */
[----:B------:R-:W-:Y:S04]  /*7b90*/  FADD.FTZ R0, R209, R42 ;  /* 0x0000002ad1007221 */ /* 0x000fe80000010000 */
[C---:B------:R-:W-:Y:S01]  /*7ba0*/  HMMA.16816.F32.BF16 R88, R28.reuse, R44, R88 ;  /* 0x0000002c1c58723c */ /* 0x040fe20000041858 */
[----:B------:R-:W2:Y:S07]  /*7bb0*/  MUFU.EX2 R45, R137 ;  /* 0x00000089002d7308 */ /* 0x000eae0000000800 */
[-C--:B------:R-:W-:Y:S03]  /*7bc0*/  HMMA.16816.F32.BF16 R92, R28, R46.reuse, R92 ;  /* 0x0000002e1c5c723c */ /* 0x080fe6000004185c */
[----:B------:R-:W3:Y:S05]  /*7bd0*/  MUFU.EX2 R44, R138 ;  /* 0x0000008a002c7308 */ /* 0x000eea0000000800 */
[C---:B------:R-:W-:Y:S08]  /*7be0*/  HMMA.16816.F32.BF16 R96, R24.reuse, R46, R96 ;  /* 0x0000002e1860723c */ /* 0x040ff00000041860 */
[-C--:B-1----:R-:W-:Y:S08]  /*7bf0*/  HMMA.16816.F32.BF16 R100, R24, R116.reuse, R100 ;  /* 0x000000741864723c */ /* 0x082ff00000041864 */
[C---:B------:R-:W-:Y:S08]  /*7c00*/  HMMA.16816.F32.BF16 R104, R28.reuse, R116, R104 ;  /* 0x000000741c68723c */ /* 0x040ff00000041868 */
[-C--:B------:R-:W-:Y:S07]  /*7c10*/  HMMA.16816.F32.BF16 R108, R28, R118.reuse, R108 ;  /* 0x000000761c6c723c */ /* 0x080fee000004186c */
[----:B------:R-:W-:Y:S01]  /*7c20*/  FADD.FTZ R29, R222, R141 ;  /* 0x0000008dde1d7221 */ /* 0x000fe20000010000 */
[----:B------:R-:W-:Y:S04]  /*7c30*/  HMMA.16816.F32.BF16 R112, R24, R118, R112 ;  /* 0x000000761870723c */ /* 0x000fe80000041870 */
[----:B------:R-:W-:Y:S01]  /*7c40*/  FADD.FTZ R28, R219, R140 ;  /* 0x0000008cdb1c7221 */ /* 0x000fe20000010000 */
[----:B------:R-:W-:Y:S01]  /*7c50*/  F2FP.BF16.PACK_AB R30, R157, R162 ;  /* 0x000000a29d1e723e */ /* 0x000fe200000010ff */
[----:B------:R-:W-:Y:S01]  /*7c60*/  FADD.FTZ R3, R223, R29 ;  /* 0x0000001ddf037221 */ /* 0x000fe20000010000 */
[----:B------:R-:W-:Y:S01]  /*7c70*/  F2FP.BF16.PACK_AB R24, R165, R160 ;  /* 0x000000a0a518723e */ /* 0x000fe200000010ff */
[----:B------:R-:W-:Y:S01]  /*7c80*/  FADD.FTZ R41, R218, R28 ;  /* 0x0000001cda297221 */ /* 0x000fe20000010000 */
[----:B------:R-:W-:Y:S03]  /*7c90*/  F2FP.BF16.PACK_AB R25, R163, R159 ;  /* 0x0000009fa319723e */ /* 0x000fe600000010ff */
[----:B------:R-:W-:Y:S01]  /*7ca0*/  F2FP.BF16.PACK_AB R26, R168, R166 ;  /* 0x000000a6a81a723e */ /* 0x000fe200000010ff */
[----:B------:R-:W-:Y:S01]  /*7cb0*/  FADD.FTZ R3, R205, R3 ;  /* 0x00000003cd037221 */ /* 0x000fe20000010000 */
[----:B------:R-:W-:Y:S02]  /*7cc0*/  F2FP.BF16.PACK_AB R27, R167, R164 ;  /* 0x000000a4a71b723e */ /* 0x000fe400000010ff */
[----:B------:R-:W-:Y:S01]  /*7cd0*/  F2FP.BF16.PACK_AB R28, R161, R158 ;  /* 0x0000009ea11c723e */ /* 0x000fe200000010ff */
[----:B------:R-:W-:Y:S01]  /*7ce0*/  FADD.FTZ R3, R208, R3 ;  /* 0x00000003d0037221 */ /* 0x000fe20000010000 */
[----:B--2---:R-:W-:Y:S02]  /*7cf0*/  F2FP.BF16.PACK_AB R29, R45, R156 ;  /* 0x0000009c2d1d723e */ /* 0x004fe400000010ff */
[----:B---3--:R-:W-:Y:S01]  /*7d00*/  F2FP.BF16.PACK_AB R31, R43, R44 ;  /* 0x0000002c2b1f723e */ /* 0x008fe200000010ff */
[-C--:B------:R-:W-:Y:S01]  /*7d10*/  HMMA.16816.F32.BF16 R136, R24, R132.reuse, R4 ;  /* 0x000000841888723c */ /* 0x080fe20000041804 */
[----:B------:R-:W1:Y:S02]  /*7d20*/  LDSM.16.MT88.4 R4, [R180+0x1400] ;  /* 0x00140000b404783b */ /* 0x000e640000004200 */
[----:B------:R-:W-:Y:S05]  /*7d30*/  MOV R119, R2 ;  /* 0x0000000200777202 */ /* 0x000fea0000000f00 */
[C---:B------:R-:W-:Y:S01]  /*7d40*/  HMMA.16816.F32.BF16 R140, R28.reuse, R132, R8 ;  /* 0x000000841c8c723c */ /* 0x040fe20000041808 */
[----:B------:R-:W2:Y:S07]  /*7d50*/  LDSM.16.MT88.4 R8, [R181+0x1400] ;  /* 0x00140000b508783b */ /* 0x000eae0000004200 */
[-C--:B------:R-:W-:Y:S01]  /*7d60*/  HMMA.16816.F32.BF16 R144, R28, R134.reuse, R12 ;  /* 0x000000861c90723c */ /* 0x080fe2000004180c */
[----:B------:R-:W3:Y:S07]  /*7d70*/  LDSM.16.MT88.4 R12, [R180+0x2000] ;  /* 0x00200000b40c783b */ /* 0x000eee0000004200 */
[C---:B------:R-:W-:Y:S01]  /*7d80*/  HMMA.16816.F32.BF16 R132, R24.reuse, R134, R16 ;  /* 0x000000861884723c */ /* 0x040fe20000041810 */
[----:B------:R-:W4:Y:S07]  /*7d90*/  LDSM.16.MT88.4 R16, [R181+0x2000] ;  /* 0x00200000b510783b */ /* 0x000f2e0000004200 */
[-C--:B------:R-:W-:Y:S08]  /*7da0*/  HMMA.16816.F32.BF16 R128, R24, R124.reuse, R20 ;  /* 0x0000007c1880723c */ /* 0x080ff00000041814 */
[C---:B------:R-:W-:Y:S08]  /*7db0*/  HMMA.16816.F32.BF16 R148, R28.reuse, R124, R32 ;  /* 0x0000007c1c94723c */ /* 0x040ff00000041820 */
[-C--:B------:R-:W-:Y:S08]  /*7dc0*/  HMMA.16816.F32.BF16 R152, R28, R126.reuse, R36 ;  /* 0x0000007e1c98723c */ /* 0x080ff00000041824 */
[C---:B------:R-:W-:Y:S08]  /*7dd0*/  HMMA.16816.F32.BF16 R124, R24.reuse, R126, R48 ;  /* 0x0000007e187c723c */ /* 0x040ff00000041830 */
[-C--:B-1----:R-:W-:Y:S08]  /*7de0*/  HMMA.16816.F32.BF16 R52, R24, R4.reuse, R52 ;  /* 0x000000041834723c */ /* 0x082ff00000041834 */
[C---:B------:R-:W-:Y:S07]  /*7df0*/  HMMA.16816.F32.BF16 R56, R28.reuse, R4, R56 ;  /* 0x000000041c38723c */ /* 0x040fee0000041838 */
[----:B------:R-:W-:Y:S01]  /*7e00*/  FADD.FTZ R5, R202, R41 ;  /* 0x00000029ca057221 */ /* 0x000fe20000010000 */
[-C--:B------:R-:W-:Y:S04]  /*7e10*/  HMMA.16816.F32.BF16 R60, R28, R6.reuse, R60 ;  /* 0x000000061c3c723c */ /* 0x080fe8000004183c */
[----:B------:R-:W-:Y:S02]  /*7e20*/  FADD.FTZ R4, R212, R0 ;  /* 0x00000000d4047221 */ /* 0x000fe40000010000 */
[----:B------:R-:W-:Y:S02]  /*7e30*/  FADD.FTZ R0, R200, R5 ;  /* 0x00000005c8007221 */ /* 0x000fe40000010000 */
[C---:B------:R-:W-:Y:S04]  /*7e40*/  HMMA.16816.F32.BF16 R64, R24.reuse, R6, R64 ;  /* 0x000000061840723c */ /* 0x040fe80000041840 */
[----:B------:R-:W-:Y:S03]  /*7e50*/  FADD.FTZ R5, R201, R0 ;  /* 0x00000000c9057221 */ /* 0x000fe60000010000 */
[----:B------:R-:W-:Y:S01]  /*7e60*/  FADD.FTZ R6, R214, R40 ;  /* 0x00000028d6067221 */ /* 0x000fe20000010000 */
[-C--:B--2---:R-:W-:Y:S04]  /*7e70*/  HMMA.16816.F32.BF16 R68, R24, R8.reuse, R68 ;  /* 0x000000081844723c */ /* 0x084fe80000041844 */
[----:B------:R-:W-:Y:S04]  /*7e80*/  FADD.FTZ R7, R213, R4 ;  /* 0x00000004d5077221 */ /* 0x000fe80000010000 */
[C---:B------:R-:W-:Y:S07]  /*7e90*/  HMMA.16816.F32.BF16 R72, R28.reuse, R8, R72 ;  /* 0x000000081c48723c */ /* 0x040fee0000041848 */
[----:B------:R-:W-:Y:S01]  /*7ea0*/  FADD.FTZ R8, R215, R6 ;  /* 0x00000006d7087221 */ /* 0x000fe20000010000 */
[-C--:B------:R-:W-:Y:S04]  /*7eb0*/  HMMA.16816.F32.BF16 R76, R28, R10.reuse, R76 ;  /* 0x0000000a1c4c723c */ /* 0x080fe8000004184c */
[----:B------:R-:W-:Y:S02]  /*7ec0*/  FADD.FTZ R6, R210, R3 ;  /* 0x00000003d2067221 */ /* 0x000fe40000010000 */
[----:B------:R-:W-:Y:S02]  /*7ed0*/  FADD.FTZ R4, R217, R8 ;  /* 0x00000008d9047221 */ /* 0x000fe40000010000 */
[C---:B------:R-:W-:Y:S04]  /*7ee0*/  HMMA.16816.F32.BF16 R80, R24.reuse, R10, R80 ;  /* 0x0000000a1850723c */ /* 0x040fe80000041850 */
[----:B------:R-:W-:Y:S02]  /*7ef0*/  FADD.FTZ R3, R216, R7 ;  /* 0x00000007d8037221 */ /* 0x000fe40000010000 */
[----:B------:R-:W-:Y:S02]  /*7f00*/  FADD.FTZ R0, R204, R6 ;  /* 0x00000006cc007221 */ /* 0x000fe40000010000 */
[-C--:B---3--:R-:W-:Y:S04]  /*7f10*/  HMMA.16816.F32.BF16 R84, R24, R12.reuse, R84 ;  /* 0x0000000c1854723c */ /* 0x088fe80000041854 */
        /* <DEDUP_REMOVED lines=15> */
[----:B------:R-:W-:Y:S01]  /*8010*/  FADD.FTZ R5, R164, R0 ;  /* 0x00000000a4057221 */ /* 0x000fe20000010000 */
[----:B------:R-:W-:Y:S01]  /*8020*/  IADD3 R0, R197, -0x1, RZ ;  /* 0xffffffffc5007810 */ /* 0x000fe20007ffe0ff */
[----:B------:R-:W-:Y:S02]  /*8030*/  FADD.FTZ R4, R162, R8 ;  /* 0x00000008a2047221 */ /* 0x000fe40000010000 */
[-C--:B------:R-:W-:Y:S04]  /*8040*/  HMMA.16816.F32.BF16 R108, R28, R18.reuse, R108 ;  /* 0x000000121c6c723c */ /* 0x080fe8000004186c */
[----:B------:R-:W-:Y:S01]  /*8050*/  FADD.FTZ R3, R44, R7 ;  /* 0x000000072c037221 */ /* 0x000fe20000010000 */
[----:B------:R-:W-:Y:S01]  /*8060*/  MOV R197, R0 ;  /* 0x0000000000c57202 */ /* 0x000fe20000000f00 */
[----:B------:R-:W-:Y:S02]  /*8070*/  FADD.FTZ R200, R168, R6 ;  /* 0x00000006a8c87221 */ /* 0x000fe40000010000 */
[----:B------:R-:W-:Y:S04]  /*8080*/  HMMA.16816.F32.BF16 R112, R24, R18, R112 ;  /* 0x000000121870723c */ /* 0x000fe80000041870 */
[----:B------:R-:W-:Y:S02]  /*8090*/  FADD.FTZ R201, R167, R5 ;  /* 0x00000005a7c97221 */ /* 0x000fe40000010000 */
[----:B------:R-:W-:Y:S02]  /*80a0*/  FADD.FTZ R220, R157, R4 ;  /* 0x000000049ddc7221 */ /* 0x000fe40000010000 */
[----:B------:R-:W-:Y:S01]  /*80b0*/  FADD.FTZ R221, R43, R3 ;  /* 0x000000032bdd7221 */ /* 0x000fe20000010000 */
[----:B------:R-:W-:-:S10]  /*80c0*/  @P0 BRA `(.L_x_77) ;  /* 0xffffd54000000947 */ /* 0x000fd4000383ffff */
.L_x_65:
[----:B------:R-:W-:Y:S05]  /*80d0*/  BRA.DIV ~URZ, `(.L_x_78) ;  /* 0x00005ec27f007947 */ /* 0x000fea000b800000 */
[----:B------:R-:W1:Y:S04]  /*80e0*/  SHFL.BFLY PT, R3, R200, 0x2, 0x1f ;  /* 0x0c401f00c8037f89 */ /* 0x000e6800000e0000 */
[----:B------:R-:W2:Y:S04]  /*80f0*/  SHFL.BFLY PT, R2, R201, 0x2, 0x1f ;  /* 0x0c401f00c9027f89 */ /* 0x000ea800000e0000 */
[----:B------:R-:W3:Y:S04]  /*8100*/  SHFL.BFLY PT, R0, R220, 0x2, 0x1f ;  /* 0x0c401f00dc007f89 */ /* 0x000ee800000e0000 */
[----:B------:R-:W4:Y:S01]  /*8110*/  SHFL.BFLY PT, R4, R221, 0x2, 0x1f ;  /* 0x0c401f00dd047f89 */ /* 0x000f2200000e0000 */
[----:B-1----:R-:W-:-:S02]  /*8120*/  FADD.FTZ R3, R3, R200 ;  /* 0x000000c803037221 */ /* 0x002fc40000010000 */
[----:B--2---:R-:W-:-:S03]  /*8130*/  FADD.FTZ R2, R2, R201 ;  /* 0x000000c902027221 */ /* 0x004fc60000010000 */
[----:B------:R-:W1:Y:S01]  /*8140*/  SHFL.BFLY PT, R7, R3, 0x1, 0x1f ;  /* 0x0c201f0003077f89 */ /* 0x000e6200000e0000 */
[----:B---3--:R-:W-:-:S03]  /*8150*/  FADD.FTZ R0, R0, R220 ;  /* 0x000000dc00007221 */ /* 0x008fc60000010000 */
[----:B------:R-:W2:Y:S01]  /*8160*/  SHFL.BFLY PT, R6, R2, 0x1, 0x1f ;  /* 0x0c201f0002067f89 */ /* 0x000ea200000e0000 */
[----:B----4-:R-:W-:-:S03]  /*8170*/  FADD.FTZ R4, R4, R221 ;  /* 0x000000dd04047221 */ /* 0x010fc60000010000 */
[----:B------:R-:W3:Y:S04]  /*8180*/  SHFL.BFLY PT, R5, R0, 0x1, 0x1f ;  /* 0x0c201f0000057f89 */ /* 0x000ee800000e0000 */
[----:B------:R4:W4:Y:S01]  /*8190*/  SHFL.BFLY PT, R8, R4, 0x1, 0x1f ;  /* 0x0c201f0004087f89 */ /* 0x00092200000e0000 */
[----:B-1----:R-:W-:Y:S02]  /*81a0*/  FADD.FTZ R7, R3, R7 ;  /* 0x0000000703077221 */ /* 0x002fe40000010000 */
[----:B--2---:R-:W-:Y:S02]  /*81b0*/  FADD.FTZ R6, R2, R6 ;  /* 0x0000000602067221 */ /* 0x004fe40000010000 */
[----:B---3--:R-:W-:Y:S02]  /*81c0*/  FADD.FTZ R5, R0, R5 ;  /* 0x0000000500057221 */ /* 0x008fe40000010000 */
.L_x_167:
[----:B------:R-:W-:Y:S01]  /*81d0*/  FSETP.NE.FTZ.AND P3, PT, R7, RZ, PT ;  /* 0x000000ff0700720b */ /* 0x000fe20003f75000 */
[----:B------:R-:W-:Y:S01]  /*81e0*/  CS2R R2, SRZ ;  /* 0x0000000000027805 */ /* 0x000fe2000001ff00 */
[----:B------:R-:W-:Y:S01]  /*81f0*/  MOV R0, RZ ;  /* 0x000000ff00007202 */ /* 0x000fe20000000f00 */
[----:B----4-:R-:W-:Y:S01]  /*8200*/  FADD.FTZ R4, R8, R4 ;  /* 0x0000000408047221 */ /* 0x010fe20000010000 */
[----:B------:R-:W-:-:S02]  /*8210*/  FSETP.NE.FTZ.AND P2, PT, R6, RZ, PT ;  /* 0x000000ff0600720b */ /* 0x000fc40003f55000 */
[----:B------:R-:W-:Y:S02]  /*8220*/  FSETP.NE.FTZ.AND P1, PT, R5, RZ, PT ;  /* 0x000000ff0500720b */ /* 0x000fe40003f35000 */
[----:B------:R-:W-:Y:S02]  /*8230*/  FSETP.NE.FTZ.AND P0, PT, R4, RZ, PT ;  /* 0x000000ff0400720b */ /* 0x000fe40003f15000 */
[----:B------:R-:W-:Y:S02]  /*8240*/  MOV R24, 0xff800000 ;  /* 0xff80000000187802 */ /* 0x000fe40000000f00 */
[----:B------:R-:W-:Y:S01]  /*8250*/  MOV R22, 0xff800000 ;  /* 0xff80000000167802 */ /* 0x000fe20000000f00 */
[----:B------:R-:W1:Y:S01]  /*8260*/  @P3 MUFU.RCP R0, R7 ;  /* 0x0000000700003308 */ /* 0x000e620000001000 */
[----:B------:R-:W-:Y:S02]  /*8270*/  MOV R23, 0xff800000 ;  /* 0xff80000000177802 */ /* 0x000fe40000000f00 */
[----:B------:R-:W-:-:S03]  /*8280*/  MOV R19, 0xff800000 ;  /* 0xff80000000137802 */ /* 0x000fc60000000f00 */
[----:B------:R-:W-:Y:S02]  /*8290*/  @P1 MOV R10, 0x3f317218 ;  /* 0x3f317218000a1802 */ /* 0x000fe40000000f00 */
[----:B------:R-:W2:Y:S01]  /*82a0*/  @P3 MUFU.LG2 R8, R7 ;  /* 0x0000000700083308 */ /* 0x000ea20000000c00 */
[----:B-1----:R-:W-:-:S07]  /*82b0*/  FMUL.FTZ R116, R0, R136 ;  /* 0x0000008800747220 */ /* 0x002fce0000410000 */
[----:B------:R-:W1:Y:S01]  /*82c0*/  @P2 MUFU.LG2 R7, R6 ;  /* 0x0000000600072308 */ /* 0x000e620000000c00 */
[C---:B------:R-:W-:Y:S02]  /*82d0*/  FMUL.FTZ R117, R0.reuse, R137 ;  /* 0x0000008900757220 */ /* 0x040fe40000410000 */
[C---:B------:R-:W-:Y:S02]  /*82e0*/  FMUL.FTZ R160, R0.reuse, R80 ;  /* 0x0000005000a07220 */ /* 0x040fe40000410000 */
[C---:B------:R-:W-:Y:S02]  /*82f0*/  FMUL.FTZ R161, R0.reuse, R81 ;  /* 0x0000005100a17220 */ /* 0x040fe40000410000 */
[C---:B------:R-:W-:Y:S01]  /*8300*/  FMUL.FTZ R166, R0.reuse, R96 ;  /* 0x0000006000a67220 */ /* 0x040fe20000410000 */
[----:B------:R-:W3:Y:S01]  /*8310*/  @P2 MUFU.RCP R3, R6 ;  /* 0x0000000600032308 */ /* 0x000ee20000001000 */
[C---:B------:R-:W-:Y:S02]  /*8320*/  FMUL.FTZ R167, R0.reuse, R97 ;  /* 0x0000006100a77220 */ /* 0x040fe40000410000 */
[----:B------:R-:W-:-:S02]  /*8330*/  FMUL.FTZ R132, R0, R132 ;  /* 0x0000008400847220 */ /* 0x000fc40000410000 */
[C---:B------:R-:W-:Y:S02]  /*8340*/  FMUL.FTZ R133, R0.reuse, R133 ;  /* 0x0000008500857220 */ /* 0x040fe40000410000 */
[C---:B------:R-:W-:Y:S01]  /*8350*/  FMUL.FTZ R128, R0.reuse, R128 ;  /* 0x0000008000807220 */ /* 0x040fe20000410000 */
[----:B------:R-:W-:Y:S01]  /*8360*/  @P1 MUFU.RCP R2, R5 ;  /* 0x0000000500021308 */ /* 0x000fe20000001000 */
        /* <DEDUP_REMOVED lines=14> */
[----:B------:R-:W-:Y:S02]  /*8450*/  FMUL.FTZ R81, R0, R113 ;  /* 0x0000007100517220 */ /* 0x000fe40000410000 */
[----:B------:R4:W5:Y:S01]  /*8460*/  @P1 MUFU.LG2 R0, R5 ;  /* 0x0000000500001308 */ /* 0x0009620000000c00 */
[----:B--2---:R-:W-:-:S02]  /*8470*/  @P3 FMUL.FTZ R9, R8, 0.69314718246459960938 ;  /* 0x3f31721808093820 */ /* 0x004fc40000410000 */
[----:B-1----:R-:W-:Y:S02]  /*8480*/  @P2 FMUL.FTZ R8, R7, 0.69314718246459960938 ;  /* 0x3f31721807082820 */ /* 0x002fe40000410000 */
[C---:B---3--:R-:W-:Y:S02]  /*8490*/  FMUL.FTZ R162, R3.reuse, R134 ;  /* 0x0000008603a27220 */ /* 0x048fe40000410000 */
[C---:B------:R-:W-:Y:S02]  /*84a0*/  FMUL.FTZ R163, R3.reuse, R135 ;  /* 0x0000008703a37220 */ /* 0x040fe40000410000 */
[C---:B------:R-:W-:Y:S02]  /*84b0*/  FMUL.FTZ R164, R3.reuse, R130 ;  /* 0x0000008203a47220 */ /* 0x040fe40000410000 */
[C---:B------:R-:W-:Y:S02]  /*84c0*/  FMUL.FTZ R165, R3.reuse, R131 ;  /* 0x0000008303a57220 */ /* 0x040fe40000410000 */
[----:B------:R-:W-:-:S02]  /*84d0*/  FMUL.FTZ R100, R3, R126 ;  /* 0x0000007e03647220 */ /* 0x000fc40000410000 */
[C---:B------:R-:W-:Y:S01]  /*84e0*/  FMUL.FTZ R101, R3.reuse, R127 ;  /* 0x0000007f03657220 */ /* 0x040fe20000410000 */
[----:B----4-:R-:W-:Y:S01]  /*84f0*/  @P2 MOV R5, 0x3f317218 ;  /* 0x3f31721800052802 */ /* 0x010fe20000000f00 */
[----:B-----5:R-:W-:Y:S01]  /*8500*/  @P1 FMUL.FTZ R7, R0, 0.69314718246459960938 ;  /* 0x3f31721800071820 */ /* 0x020fe20000410000 */
[----:B------:R-:W-:Y:S01]  /*8510*/  MOV R0, RZ ;  /* 0x000000ff00007202 */ /* 0x000fe20000000f00 */
[C---:B------:R-:W-:Y:S02]  /*8520*/  FMUL.FTZ R134, R3.reuse, R82 ;  /* 0x0000005203867220 */ /* 0x040fe40000410000 */
[C---:B------:R-:W-:Y:S02]  /*8530*/  FMUL.FTZ R135, R3.reuse, R83 ;  /* 0x0000005303877220 */ /* 0x040fe40000410000 */
[C---:B------:R-:W-:Y:S01]  /*8540*/  FMUL.FTZ R168, R3.reuse, R86 ;  /* 0x0000005603a87220 */ /* 0x040fe20000410000 */
[----:B------:R-:W1:Y:S01]  /*8550*/  @P0 MUFU.RCP R0, R4 ;  /* 0x0000000400000308 */ /* 0x000e620000001000 */
[----:B------:R-:W-:-:S02]  /*8560*/  FMUL.FTZ R169, R3, R87 ;  /* 0x0000005703a97220 */ /* 0x000fc40000410000 */
[C---:B------:R-:W-:Y:S02]  /*8570*/  FMUL.FTZ R40, R2.reuse, R60 ;  /* 0x0000003c02287220 */ /* 0x040fe40000410000 */
[----:B------:R-:W-:Y:S02]  /*8580*/  FMUL.FTZ R41, R2, R61 ;  /* 0x0000003d02297220 */ /* 0x000fe40000410000 */
        /* <DEDUP_REMOVED lines=36> */
[----:B------:R-:W-:Y:S02]  /*87d0*/  FMUL.FTZ R27, R2, R109 ;  /* 0x0000006d021b7220 */ /* 0x000fe40000410000 */
[----:B------:R2:W3:Y:S01]  /*87e0*/  @P0 MUFU.LG2 R2, R4 ;  /* 0x0000000400020308 */ /* 0x0004e20000000c00 */
[----:B------:R-:W-:Y:S02]  /*87f0*/  @P3 FMUL.FTZ R6, R3, c[0x0][0x2d0] ;  /* 0x0000b40003063a20 */ /* 0x000fe40000410000 */
[----:B------:R-:W-:Y:S02]  /*8800*/  @P1 FMUL.FTZ R3, R10, c[0x0][0x2d0] ;  /* 0x0000b4000a031a20 */ /* 0x000fe40000410000 */
[----:B------:R-:W-:Y:S02]  /*8810*/  @P2 FMUL.FTZ R5, R5, c[0x0][0x2d0] ;  /* 0x0000b40005052a20 */ /* 0x000fe40000410000 */
[----:B------:R-:W-:Y:S01]  /*8820*/  @P1 FFMA.FTZ R24, R3, R120, R7 ;  /* 0x0000007803181223 */ /* 0x000fe20000010007 */
[----:B------:R-:W-:Y:S01]  /*8830*/  @P0 MOV R3, 0x3f317218 ;  /* 0x3f31721800030802 */ /* 0x000fe20000000f00 */
[----:B-1----:R-:W-:-:S02]  /*8840*/  FMUL.FTZ R38, R0, R58 ;  /* 0x0000003a00267220 */ /* 0x002fc40000410000 */
[C---:B------:R-:W-:Y:S02]  /*8850*/  FMUL.FTZ R39, R0.reuse, R59 ;  /* 0x0000003b00277220 */ /* 0x040fe40000410000 */
[----:B------:R-:W-:Y:S02]  /*8860*/  @P0 FMUL.FTZ R3, R3, c[0x0][0x2d0] ;  /* 0x0000b40003030a20 */ /* 0x000fe40000410000 */
[----:B------:R-:W-:Y:S01]  /*8870*/  FMUL.FTZ R54, R0, R62 ;  /* 0x0000003e00367220 */ /* 0x000fe20000410000 */
[----:B--2---:R-:W-:Y:S01]  /*8880*/  MOV R4, 0x1 ;  /* 0x0000000100047802 */ /* 0x004fe20000000f00 */
[----:B---3--:R-:W-:Y:S02]  /*8890*/  @P0 FMUL.FTZ R2, R2, 0.69314718246459960938 ;  /* 0x3f31721802020820 */ /* 0x008fe40000410000 */
        /* <DEDUP_REMOVED lines=20> */
[----:B------:R-:W-:Y:S01]  /*89e0*/  FMUL.FTZ R29, R0, R111 ;  /* 0x0000006f001d7220 */ /* 0x000fe20000410000 */
[----:B------:R-:W-:Y:S01]  /*89f0*/  PRMT R0, R4, 0x7610, R0 ;  /* 0x0000761004007816 */ /* 0x000fe20000000000 */
[----:B------:R-:W-:Y:S02]  /*8a00*/  @P3 FFMA.FTZ R22, R6, R122, R9 ;  /* 0x0000007a06163223 */ /* 0x000fe40000010009 */
[----:B------:R-:W-:Y:S02]  /*8a10*/  @P2 FFMA.FTZ R23, R5, R121, R8 ;  /* 0x0000007905172223 */ /* 0x000fe40000010008 */
[----:B------:R-:W-:Y:S02]  /*8a20*/  @P0 FFMA.FTZ R19, R3, R119, R2 ;  /* 0x0000007703130223 */ /* 0x000fe40000010002 */
.L_x_40:
[----:B------:R-:W2:Y:S01]  /*8a30*/  S2R R2, SR_TID.X ;  /* 0x0000000000027919 */ /* 0x000ea20000002100 */
[----:B------:R-:W-:Y:S01]  /*8a40*/  BSSY B0, `(.L_x_79) ;  /* 0x0000010000007945 */ /* 0x000fe20003800000 */
[----:B--2---:R-:W-:-:S13]  /*8a50*/  LOP3.LUT P0, RZ, R2, 0x7f, RZ, 0xc0, !PT ;  /* 0x0000007f02ff7812 */ /* 0x004fda000780c0ff */
[----:B------:R-:W-:Y:S05]  /*8a60*/  @P0 BRA `(.L_x_80) ;  /* 0x000000d000000947 */ /* 0x000fea0003800000 */
[----:B------:R-:W2:Y:S01]  /*8a70*/  S2R R4, SR_LANEID ;  /* 0x0000000000047919 */ /* 0x000ea20000000000 */
[----:B------:R-:W-:Y:S01]  /*8a80*/  VOTEU.ANY UR4, UPT, PT ;  /* 0x0000000000047886 */ /* 0x000fe200038e0100 */
[----:B-1----:R-:W-:Y:S01]  /*8a90*/  IMAD.MOV.U32 R5, RZ, RZ, c[0x0][0x564] ;  /* 0x00015900ff057624 */ /* 0x002fe200078e00ff */
[----:B------:R-:W2:Y:S08]  /*8aa0*/  FLO.U32 R3, UR4 ;  /* 0x0000000400037d00 */ /* 0x000eb000080e0000 */
[----:B------:R-:W1:Y:S01]  /*8ab0*/  POPC R2, UR4 ;  /* 0x0000000400027d09 */ /* 0x000e620008000000 */
[----:B--2---:R-:W-:Y:S01]  /*8ac0*/  ISETP.EQ.U32.AND P0, PT, R3, R4, PT ;  /* 0x000000040300720c */ /* 0x004fe20003f02070 */
[----:B------:R-:W-:-:S12]  /*8ad0*/  IMAD.MOV.U32 R4, RZ, RZ, c[0x0][0x560] ;  /* 0x00015800ff047624 */ /* 0x000fd800078e00ff */
[----:B-1----:R1:W2:Y:S04]  /*8ae0*/  @P0 ATOMG.E.ADD.STRONG.GPU PT, R2, [R4.64], R2 ;  /* 0x00000002040209a8 */ /* 0x0022a800081ee1c6 */
[----:B-1----:R-:W1:Y:S04]  /*8af0*/  S2R R4, SR_LTMASK ;  /* 0x0000000000047919 */ /* 0x002e680000003900 */
[----:B--2---:R1:W2:Y:S02]  /*8b00*/  SHFL.IDX PT, R3, R2, R3, 0x1f ;  /* 0x00001f0302037589 */ /* 0x0042a400000e0000 */
[----:B-1----:R-:W-:-:S06]  /*8b10*/  LOP3.LUT R2, R4, UR4, RZ, 0xc0, !PT ;  /* 0x0000000404027c12 */ /* 0x002fcc000f8ec0ff */
[----:B------:R-:W2:Y:S02]  /*8b20*/  POPC R2, R2 ;  /* 0x0000000200027309 */ /* 0x000ea40000000000 */
[----:B--2---:R-:W-:-:S06]  /*8b30*/  IADD3 R244, R3, c[0x0][0xc], R2 ;  /* 0x0000030003f47a10 */ /* 0x004fcc0007ffe002 */
.L_x_80:
[----:B------:R-:W-:Y:S05]  /*8b40*/  BSYNC B0 ;  /* 0x0000000000007941 */ /* 0x000fea0003800000 */
.L_x_79:
[----:B------:R-:W-:Y:S01]  /*8b50*/  PRMT R0, R0, 0x9910, RZ ;  /* 0x0000991000007816 */ /* 0x000fe200000000ff */
[----:B------:R-:W-:Y:S01]  /*8b60*/  BSSY B1, `(.L_x_81) ;  /* 0x0000374000017945 */ /* 0x000fe20003800000 */
[----:B------:R-:W-:Y:S02]  /*8b70*/  IMAD.MOV.U32 R74, RZ, RZ, R244 ;  /* 0x000000ffff4a7224 */ /* 0x000fe400078e00f4 */
[----:B------:R-:W-:-:S13]  /*8b80*/  ISETP.NE.AND P0, PT, R0, RZ, PT ;  /* 0x000000ff0000720c */ /* 0x000fda0003f05270 */
[----:B------:R-:W-:Y:S05]  /*8b90*/  @!P0 BRA `(.L_x_82) ;  /* 0x00002a2000008947 */ /* 0x000fea0003800000 */
[----:B------:R-:W2:Y:S04]  /*8ba0*/  LDL R10, [R1+0x20] ;  /* 0x00002000010a7983 */ /* 0x000ea80000100800 */
[----:B------:R-:W3:Y:S04]  /*8bb0*/  LDL.LU R9, [R1+0x24] ;  /* 0x0000240001097983 */ /* 0x000ee80000300800 */
[----:B------:R-:W4:Y:S04]  /*8bc0*/  LDL R8, [R1+0x1c] ;  /* 0x00001c0001087983 */ /* 0x000f280000100800 */
[----:B------:R-:W3:Y:S01]  /*8bd0*/  LDL.LU R7, [R1+0x28] ;  /* 0x0000280001077983 */ /* 0x000ee20000300800 */
[----:B------:R-:W-:Y:S01]  /*8be0*/  WARPSYNC 0xffffffff ;  /* 0xffffffff00007948 */ /* 0x000fe20003800000 */
[----:B------:R-:W-:-:S02]  /*8bf0*/  F2FP.BF16.PACK_AB R0, R117, R116 ;  /* 0x000000747500723e */ /* 0x000fc400000010ff */
[----:B------:R-:W-:Y:S01]  /*8c00*/  BAR.SYNC.DEFER_BLOCKING 0x1, 0x80 ;  /* 0x0042000000007b1d */ /* 0x000fe20000010000 */
[----:B------:R-:W-:Y:S02]  /*8c10*/  F2FP.BF16.PACK_AB R3, R139, R138 ;  /* 0x0000008a8b03723e */ /* 0x000fe400000010ff */
[----:B------:R-:W-:Y:S02]  /*8c20*/  F2FP.BF16.PACK_AB R2, R133, R132 ;  /* 0x000000848502723e */ /* 0x000fe400000010ff */
[----:B------:R-:W-:Y:S01]  /*8c30*/  F2FP.BF16.PACK_AB R4, R51, R50 ;  /* 0x000000323304723e */ /* 0x000fe200000010ff */
[----:B------:R-:W3:Y:S01]  /*8c40*/  LDL.LU R6, [R1+0x30] ;  /* 0x0000300001067983 */ /* 0x000ee20000300800 */
[----:B-1----:R-:W-:Y:S01]  /*8c50*/  F2FP.BF16.PACK_AB R5, R73, R72 ;  /* 0x000000484905723e */ /* 0x002fe200000010ff */
[----:B------:R-:W-:Y:S01]  /*8c60*/  IMAD.MOV.U32 R11, RZ, RZ, c[0x0][0x388] ;  /* 0x0000e200ff0b7624 */ /* 0x000fe200078e00ff */
[----:B------:R-:W-:Y:S02]  /*8c70*/  ISETP.NE.U32.AND P2, PT, RZ, c[0x0][0x500], PT ;  /* 0x00014000ff007a0c */ /* 0x000fe40003f45070 */
[----:B------:R-:W-:-:S02]  /*8c80*/  ISETP.NE.U32.AND P3, PT, RZ, c[0x0][0x508], PT ;  /* 0x00014200ff007a0c */ /* 0x000fc40003f65070 */
[----:B------:R-:W-:Y:S02]  /*8c90*/  ISETP.NE.AND.EX P2, PT, RZ, c[0x0][0x504], PT, P2 ;  /* 0x00014100ff007a0c */ /* 0x000fe40003f45320 */
[----:B------:R-:W-:Y:S01]  /*8ca0*/  ISETP.NE.AND.EX P3, PT, RZ, c[0x0][0x50c], PT, P3 ;  /* 0x00014300ff007a0c */ /* 0x000fe20003f65330 */
[----:B------:R1:W-:Y:S04]  /*8cb0*/  STS [R243+0x80], R0 ;  /* 0x00008000f3007388 */ /* 0x0003e80000000800 */
[----:B------:R1:W-:Y:S04]  /*8cc0*/  STS [R243+0x280], R3 ;  /* 0x00028003f3007388 */ /* 0x0003e80000000800 */
[----:B------:R1:W-:Y:S02]  /*8cd0*/  STS [R248], R2 ;  /* 0x00000002f8007388 */ /* 0x0003e40000000800 */
[----:B-1----:R-:W-:-:S02]  /*8ce0*/  F2FP.BF16.PACK_AB R0, R163, R162 ;  /* 0x000000a2a300723e */ /* 0x002fc400000010ff */
[----:B------:R-:W-:-:S03]  /*8cf0*/  F2FP.BF16.PACK_AB R3, R31, R30 ;  /* 0x0000001e1f03723e */ /* 0x000fc600000010ff */
[----:B------:R1:W-:Y:S01]  /*8d00*/  STS [R248+0x200], R0 ;  /* 0x00020000f8007388 */ /* 0x0003e20000000800 */
[----:B------:R-:W-:-:S03]  /*8d10*/  F2FP.BF16.PACK_AB R2, R65, R64 ;  /* 0x000000404102723e */ /* 0x000fc600000010ff */
[----:B------:R1:W-:Y:S04]  /*8d20*/  STS [R243+0x1080], R3 ;  /* 0x00108003f3007388 */ /* 0x0003e80000000800 */
[----:B------:R1:W-:Y:S04]  /*8d30*/  STS [R243+0x1280], R2 ;  /* 0x00128002f3007388 */ /* 0x0003e80000000800 */
[----:B------:R1:W-:Y:S02]  /*8d40*/  STS [R248+0x1200], R4 ;  /* 0x00120004f8007388 */ /* 0x0003e40000000800 */
[----:B-1----:R-:W-:-:S02]  /*8d50*/  F2FP.BF16.PACK_AB R0, R33, R32 ;  /* 0x000000202100723e */ /* 0x002fc400000010ff */
[----:B------:R-:W-:-:S03]  /*8d60*/  F2FP.BF16.PACK_AB R3, R129, R128 ;  /* 0x000000808103723e */ /* 0x000fc600000010ff */
[----:B------:R1:W-:Y:S01]  /*8d70*/  STS [R248+0x1000], R0 ;  /* 0x00100000f8007388 */ /* 0x0003e20000000800 */
[----:B------:R-:W-:Y:S02]  /*8d80*/  F2FP.BF16.PACK_AB R2, R165, R164 ;  /* 0x000000a4a502723e */ /* 0x000fe400000010ff */
[----:B------:R-:W-:Y:S02]  /*8d90*/  F2FP.BF16.PACK_AB R4, R35, R34 ;  /* 0x000000222304723e */ /* 0x000fe400000010ff */
[----:B-1----:R-:W-:Y:S01]  /*8da0*/  F2FP.BF16.PACK_AB R0, R125, R124 ;  /* 0x0000007c7d00723e */ /* 0x002fe200000010ff */
[----:B--2---:R1:W-:Y:S04]  /*8db0*/  STS [R10+0x80], R3 ;  /* 0x000080030a007388 */ /* 0x0043e80000000800 */
[----:B------:R2:W-:Y:S04]  /*8dc0*/  STS [R10+0x280], R2 ;  /* 0x000280020a007388 */ /* 0x0005e80000000800 */
[----:B----4-:R4:W-:Y:S01]  /*8dd0*/  STS [R8], R0 ;  /* 0x0000000008007388 */ /* 0x0109e20000000800 */
[----:B-1----:R-:W-:-:S02]  /*8de0*/  F2FP.BF16.PACK_AB R3, R101, R100 ;  /* 0x000000646503723e */ /* 0x002fc400000010ff */
[----:B--2---:R-:W-:-:S03]  /*8df0*/  F2FP.BF16.PACK_AB R2, R71, R70 ;  /* 0x000000464702723e */ /* 0x004fc600000010ff */
[----:B------:R1:W-:Y:S01]  /*8e00*/  STS [R8+0x200], R3 ;  /* 0x0002000308007388 */ /* 0x0003e20000000800 */
[----:B----4-:R-:W-:-:S03]  /*8e10*/  F2FP.BF16.PACK_AB R0, R37, R36 ;  /* 0x000000242500723e */ /* 0x010fc600000010ff */
[----:B------:R2:W-:Y:S04]  /*8e20*/  STS [R10+0x1080], R4 ;  /* 0x001080040a007388 */ /* 0x0005e80000000800 */
[----:B------:R4:W-:Y:S04]  /*8e30*/  STS [R10+0x1280], R2 ;  /* 0x001280020a007388 */ /* 0x0009e80000000800 */
[----:B------:R3:W-:Y:S01]  /*8e40*/  STS [R8+0x1000], R0 ;  /* 0x0010000008007388 */ /* 0x0007e20000000800 */
[----:B-1----:R-:W-:Y:S02]  /*8e50*/  F2FP.BF16.PACK_AB R3, R137, R136 ;  /* 0x000000888903723e */ /* 0x002fe400000010ff */
[----:B--2---:R-:W-:-:S02]  /*8e60*/  F2FP.BF16.PACK_AB R4, R67, R66 ;  /* 0x000000424304723e */ /* 0x004fc400000010ff */
[----:B----4-:R-:W-:-:S03]  /*8e70*/  F2FP.BF16.PACK_AB R2, R113, R112 ;  /* 0x000000707102723e */ /* 0x010fc600000010ff */
[----:B------:R1:W-:Y:S01]  /*8e80*/  STS [R8+0x1200], R4 ;  /* 0x0012000408007388 */ /* 0x0003e20000000800 */
[----:B---3--:R-:W-:-:S03]  /*8e90*/  F2FP.BF16.PACK_AB R0, R157, R156 ;  /* 0x0000009c9d00723e */ /* 0x008fc600000010ff */
[----:B------:R2:W-:Y:S04]  /*8ea0*/  STS [R243+0x2080], R3 ;  /* 0x00208003f3007388 */ /* 0x0005e80000000800 */
[----:B------:R3:W-:Y:S04]  /*8eb0*/  STS [R243+0x2280], R2 ;  /* 0x00228002f3007388 */ /* 0x0007e80000000800 */
[----:B------:R4:W-:Y:S01]  /*8ec0*/  STS [R248+0x2000], R0 ;  /* 0x00200000f8007388 */ /* 0x0009e20000000800 */
[----:B-1----:R-:W-:Y:S02]  /*8ed0*/  F2FP.BF16.PACK_AB R4, R53, R52 ;  /* 0x000000343504723e */ /* 0x002fe400000010ff */
[----:B--2---:R-:W-:-:S02]  /*8ee0*/  F2FP.BF16.PACK_AB R3, R127, R126 ;  /* 0x0000007e7f03723e */ /* 0x004fc400000010ff */
[----:B---3--:R-:W-:-:S03]  /*8ef0*/  F2FP.BF16.PACK_AB R2, R39, R38 ;  /* 0x000000262702723e */ /* 0x008fc600000010ff */
[----:B------:R1:W-:Y:S01]  /*8f00*/  STS [R248+0x2200], R3 ;  /* 0x00220003f8007388 */ /* 0x0003e20000000800 */
[----:B----4-:R-:W-:-:S03]  /*8f10*/  F2FP.BF16.PACK_AB R0, R41, R40 ;  /* 0x000000282900723e */ /* 0x010fc600000010ff */
        /* <DEDUP_REMOVED lines=18> */
[----:B------:R4:W-:Y:S04]  /*9040*/  STS [R8+0x3000], R0 ;  /* 0x0030000008007388 */ /* 0x0009e80000000800 */
[----:B------:R-:W-:Y:S01]  /*9050*/  STS [R8+0x3200], R5 ;  /* 0x0032000508007388 */ /* 0x000fe20000000800 */
[----:B-1----:R-:W-:-:S02]  /*9060*/  F2FP.BF16.PACK_AB R3, R169, R168 ;  /* 0x000000a8a903723e */ /* 0x002fc400000010ff */
[----:B--2---:R-:W-:-:S03]  /*9070*/  F2FP.BF16.PACK_AB R4, R85, R84 ;  /* 0x000000545504723e */ /* 0x004fc600000010ff */
[----:B------:R1:W-:Y:S01]  /*9080*/  STS [R243+0x4280], R3 ;  /* 0x00428003f3007388 */ /* 0x0003e20000000800 */
[----:B---3--:R-:W-:-:S03]  /*9090*/  F2FP.BF16.PACK_AB R2, R167, R166 ;  /* 0x000000a6a702723e */ /* 0x008fc600000010ff */
[----:B------:R2:W-:Y:S01]  /*90a0*/  STS [R243+0x4080], R4 ;  /* 0x00408004f3007388 */ /* 0x0005e20000000800 */
[----:B----4-:R-:W-:-:S03]  /*90b0*/  F2FP.BF16.PACK_AB R0, R99, R98 ;  /* 0x000000626300723e */ /* 0x010fc600000010ff */
[----:B------:R3:W-:Y:S04]  /*90c0*/  STS [R248+0x4000], R2 ;  /* 0x00400002f8007388 */ /* 0x0007e80000000800 */
[----:B------:R4:W-:Y:S01]  /*90d0*/  STS [R248+0x4200], R0 ;  /* 0x00420000f8007388 */ /* 0x0009e20000000800 */
[----:B-1----:R-:W-:Y:S02]  /*90e0*/  F2FP.BF16.PACK_AB R3, R63, R62 ;  /* 0x0000003e3f03723e */ /* 0x002fe400000010ff */
        /* <DEDUP_REMOVED lines=8> */
[----:B--2---:R-:W-:Y:S02]  /*9170*/  F2FP.BF16.PACK_AB R4, R87, R86 ;  /* 0x000000565704723e */ /* 0x004fe400000010ff */
[----:B---3--:R-:W-:Y:S02]  /*9180*/  F2FP.BF16.PACK_AB R2, R83, R82 ;  /* 0x000000525302723e */ /* 0x008fe400000010ff */
[----:B----4-:R-:W-:-:S05]  /*9190*/  F2FP.BF16.PACK_AB R0, R97, R96 ;  /* 0x000000606100723e */ /* 0x010fca00000010ff */
[----:B------:R1:W-:Y:S04]  /*91a0*/  STS [R10+0x4080], R0 ;  /* 0x004080000a007388 */ /* 0x0003e80000000800 */
[----:B------:R2:W-:Y:S04]  /*91b0*/  STS [R10+0x4280], R4 ;  /* 0x004280040a007388 */ /* 0x0005e80000000800 */
[----:B------:R3:W-:Y:S04]  /*91c0*/  STS [R8+0x4000], R3 ;  /* 0x0040000308007388 */ /* 0x0007e80000000800 */
[----:B------:R4:W-:Y:S01]  /*91d0*/  STS [R8+0x4200], R2 ;  /* 0x0042000208007388 */ /* 0x0009e20000000800 */
[----:B-1----:R-:W-:-:S02]  /*91e0*/  F2FP.BF16.PACK_AB R0, R47, R46 ;  /* 0x0000002e2f00723e */ /* 0x002fc400000010ff */
[----:B--2---:R-:W-:-:S03]  /*91f0*/  @P3 IADD3 R4, P0, R9, c[0x0][0x508], RZ ;  /* 0x0001420009043a10 */ /* 0x004fc60007f1e0ff */
[----:B------:R1:W-:Y:S01]  /*9200*/  STS [R10+0x5080], R0 ;  /* 0x005080000a007388 */ /* 0x0003e20000000800 */
[----:B---3--:R-:W-:Y:S02]  /*9210*/  F2FP.BF16.PACK_AB R3, R29, R28 ;  /* 0x0000001c1d03723e */ /* 0x008fe400000010ff */
[----:B------:R-:W-:Y:S02]  /*9220*/  @P3 IADD3.X R5, R7, c[0x0][0x50c], RZ, P0, !PT ;  /* 0x0001430007053a10 */ /* 0x000fe400007fe4ff */
[----:B----4-:R-:W-:-:S05]  /*9230*/  F2FP.BF16.PACK_AB R2, R49, R48 ;  /* 0x000000303102723e */ /* 0x010fca00000010ff */
[----:B------:R2:W-:Y:S01]  /*9240*/  STS [R10+0x5280], R2 ;  /* 0x005280020a007388 */ /* 0x0005e20000000800 */
[----:B-1----:R-:W-:-:S05]  /*9250*/  F2FP.BF16.PACK_AB R0, R27, R26 ;  /* 0x0000001a1b00723e */ /* 0x002fca00000010ff */
[----:B------:R1:W-:Y:S04]  /*9260*/  STS [R8+0x5000], R0 ;  /* 0x0050000008007388 */ /* 0x0003e80000000800 */
[----:B------:R3:W-:Y:S04]  /*9270*/  STS [R8+0x5200], R3 ;  /* 0x0052000308007388 */ /* 0x0007e80000000800 */
[----:B------:R-:W-:Y:S01]  /*9280*/  BAR.SYNC.DEFER_BLOCKING 0x1, 0x80 ;  /* 0x0042000000007b1d */ /* 0x000fe20000010000 */
[----:B--2---:R-:W-:Y:S01]  /*9290*/  IADD3 R2, P1, R9, c[0x0][0x500], RZ ;  /* 0x0001400009027a10 */ /* 0x004fe20007f3e0ff */
[----:B-1----:R-:W-:-:S03]  /*92a0*/  IMAD.MOV.U32 R0, RZ, RZ, RZ ;  /* 0x000000ffff007224 */ /* 0x002fc600078e00ff */
[----:B---3--:R-:W-:Y:S02]  /*92b0*/  IADD3.X R3, R7, c[0x0][0x504], RZ, P1, !PT ;  /* 0x0001410007037a10 */ /* 0x008fe40000ffe4ff */
[C---:B------:R-:W-:Y:S01]  /*92c0*/  ISETP.NE.AND P0, PT, R6.reuse, RZ, PT ;  /* 0x000000ff0600720c */ /* 0x040fe20003f05270 */
[----:B------:R1:W5:Y:S04]  /*92d0*/  @P3 LDG.E R11, [R4.64] ;  /* 0x00000006040b3981 */ /* 0x000368000c1e1900 */
[----:B------:R2:W5:Y:S01]  /*92e0*/  @P2 LDG.E R0, [R2.64] ;  /* 0x0000000602002981 */ /* 0x000562000c1e1900 */
[----:B-1----:R-:W-:Y:S01]  /*92f0*/  SEL R5, R6, c[0x0][0x3d4], P0 ;  /* 0x0000f50006057a07 */ /* 0x002fe20000000000 */
[----:B------:R-:W-:Y:S05]  /*9300*/  @P3 BRA `(.L_x_83) ;  /* 0x0000004000003947 */ /* 0x000fea0003800000 */
[----:B------:R-:W-:Y:S05]  /*9310*/  @!P2 BRA `(.L_x_83) ;  /* 0x000000300000a947 */ /* 0x000fea0003800000 */
[----:B------:R1:W3:Y:S04]  /*9320*/  LDG.E R4, [R2.64] ;  /* 0x0000000602047981 */ /* 0x0002e8000c1e1900 */
[----:B-12---:R-:W3:Y:S02]  /*9330*/  LDG.E R2, [R2.64+0x4] ;  /* 0x0000040602027981 */ /* 0x006ee4000c1e1900 */
[----:B---3-5:R-:W-:-:S02]  /*9340*/  IADD3 R11, -R4, R2, RZ ;  /* 0x00000002040b7210 */ /* 0x028fc40007ffe1ff */
.L_x_83:
[----:B------:R-:W3:Y:S04]  /*9350*/  LDL R4, [R1+0x64] ;  /* 0x0000640001047983 */ /* 0x000ee80000100800 */
[----:B--2---:R-:W2:Y:S04]  /*9360*/  LDL.LU R3, [R1+0x34] ;  /* 0x0000340001037983 */ /* 0x004ea80000300800 */
[----:B------:R-:W4:Y:S01]  /*9370*/  LDL R18, [R1+0x38] ;  /* 0x0000380001127983 */ /* 0x000f220000100800 */
[----:B------:R-:W-:Y:S01]  /*9380*/  IMAD.MOV.U32 R2, RZ, RZ, 0x368 ;  /* 0x00000368ff027424 */ /* 0x000fe200078e00ff */
[----:B------:R-:W-:-:S02]  /*9390*/  ISETP.GT.AND P3, PT, R5, 0x1, PT ;  /* 0x000000010500780c */ /* 0x000fc40003f64270 */
[----:B------:R-:W4:Y:S01]  /*93a0*/  LDL R75, [R1+0x60] ;  /* 0x00006000014b7983 */ /* 0x000f220000100800 */
[----:B------:R-:W-:Y:S02]  /*93b0*/  ISETP.NE.U32.AND P0, PT, RZ, c[0x0][0x500], PT ;  /* 0x00014000ff007a0c */ /* 0x000fe40003f05070 */
[----:B------:R-:W-:Y:S02]  /*93c0*/  SEL R2, R2, 0x328, P3 ;  /* 0x0000032802027807 */ /* 0x000fe40001800000 */
[----:B------:R-:W-:Y:S02]  /*93d0*/  ISETP.NE.AND.EX P0, PT, RZ, c[0x0][0x504], PT, P0 ;  /* 0x00014100ff007a0c */ /* 0x000fe40003f05300 */
[----:B------:R1:W3:Y:S08]  /*93e0*/  LDC.64 R6, c[0x0][R2+0x170] ;  /* 0x00005c0002067b82 */ /* 0x0002f00000000a00 */
[----:B------:R1:W2:Y:S08]  /*93f0*/  LDC.64 R14, c[0x0][R2+0x168] ;  /* 0x00005a00020e7b82 */ /* 0x0002b00000000a00 */
[----:B------:R1:W2:Y:S08]  /*9400*/  LDC.64 R16, c[0x0][R2+0x178] ;  /* 0x00005e0002107b82 */ /* 0x0002b00000000a00 */
[----:B------:R1:W2:Y:S02]  /*9410*/  LDC.64 R20, c[0x0][R2+0x160] ;  /* 0x0000580002147b82 */ /* 0x0002a40000000a00 */
[----:B-1----:R-:W-:-:S05]  /*9420*/  IMAD.MOV.U32 R2, RZ, RZ, c[0x0][0x4e8] ;  /* 0x00013a00ff027624 */ /* 0x002fca00078e00ff */
[----:B------:R-:W-:Y:S02]  /*9430*/  ISETP.NE.AND P2, PT, R2, 0x1, PT ;  /* 0x000000010200780c */ /* 0x000fe40003f45270 */
[----:B------:R-:W-:Y:S01]  /*9440*/  SEL R2, R242, RZ, !P0 ;  /* 0x000000fff2027207 */ /* 0x000fe20004000000 */
[----:B------:R-:W1:Y:S02]  /*9450*/  S2R R76, SR_TID.X ;  /* 0x00000000004c7919 */ /* 0x000e640000002100 */
[----:B-1----:R-:W-:-:S04]  /*9460*/  SHF.R.S32.HI R25, RZ, 0x1f, R76 ;  /* 0x0000001fff197819 */ /* 0x002fc8000001144c */
[----:B------:R-:W-:-:S04]  /*9470*/  LEA.HI R25, R25, R76, RZ, 0x5 ;  /* 0x0000004c19197211 */ /* 0x000fc800078f28ff */
[----:B------:R-:W-:-:S05]  /*9480*/  LOP3.LUT R25, R25, 0xffffffe0, RZ, 0xc0, !PT ;  /* 0xffffffe019197812 */ /* 0x000fca00078ec0ff */
[----:B------:R-:W-:Y:S02]  /*9490*/  IMAD.IADD R25, R76, 0x1, -R25 ;  /* 0x000000014c197824 */ /* 0x000fe400078e0a19 */
[----:B---3--:R-:W-:Y:S02]  /*94a0*/  IMAD R10, R245, 0x80, R4 ;  /* 0x00000080f50a7824 */ /* 0x008fe400078e0204 */
[----:B------:R-:W-:Y:S01]  /*94b0*/  IMAD R4, R7, R2, RZ ;  /* 0x0000000207047224 */ /* 0x000fe200078e02ff */
[----:B--2---:R-:W-:Y:S02]  /*94c0*/  SEL R5, R3, RZ, !P0 ;  /* 0x000000ff03057207 */ /* 0x004fe40004000000 */
[----:B------:R-:W-:-:S03]  /*94d0*/  LOP3.LUT R3, R246, 0xffff, RZ, 0xc0, !PT ;  /* 0x0000fffff6037812 */ /* 0x000fc600078ec0ff */
[----:B------:R-:W-:Y:S02]  /*94e0*/  IMAD R13, R6, R5, R4 ;  /* 0x00000005060d7224 */ /* 0x000fe400078e0204 */
[----:B------:R-:W-:-:S04]  /*94f0*/  @P2 IMAD.HI.U32 R5, R10, c[0x0][0x4ec], RZ ;  /* 0x00013b000a052a27 */ /* 0x000fc800078e00ff */
[----:B------:R-:W-:-:S04]  /*9500*/  IMAD.WIDE.U32 R6, R6, R2, RZ ;  /* 0x0000000206067225 */ /* 0x000fc800078e00ff */
[----:B------:R-:W-:-:S04]  /*9510*/  IMAD.WIDE.U32 R8, R14, R3, RZ ;  /* 0x000000030e087225 */ /* 0x000fc800078e00ff */
[----:B------:R-:W-:Y:S01]  /*9520*/  IMAD.MOV.U32 R4, RZ, RZ, R10 ;  /* 0x000000ffff047224 */ /* 0x000fe200078e000a */
[----:B------:R-:W-:Y:S01]  /*9530*/  @P2 SHF.R.U32.HI R4, RZ, c[0x0][0x4f0], R5 ;  /* 0x00013c00ff042a19 */ /* 0x000fe20000011605 */
[----:B------:R-:W-:Y:S01]  /*9540*/  IMAD R12, R15, R3, RZ ;  /* 0x000000030f0c7224 */ /* 0x000fe200078e02ff */
[----:B----4-:R-:W-:Y:S02]  /*9550*/  SEL R5, R18, RZ, P3 ;  /* 0x000000ff12057207 */ /* 0x010fe40001800000 */
[----:B-----5:R-:W-:Y:S01]  /*9560*/  IADD3 R14, P1, P0, R6, R8, R0 ;  /* 0x00000008060e7210 */ /* 0x020fe2000783e000 */
[----:B------:R-:W-:Y:S01]  /*9570*/  IMAD.IADD R8, R9, 0x1, R12 ;  /* 0x0000000109087824 */ /* 0x000fe200078e020c */
[----:B------:R-:W-:Y:S01]  /*9580*/  SHF.R.S32.HI R18, RZ, 0x1f, R0 ;  /* 0x0000001fff127819 */ /* 0x000fe20000011400 */
[----:B------:R-:W-:Y:S02]  /*9590*/  IMAD.IADD R13, R7, 0x1, R13 ;  /* 0x00000001070d7824 */ /* 0x000fe400078e020d */
[----:B------:R-:W-:-:S02]  /*95a0*/  IMAD.MOV R9, RZ, RZ, -R4 ;  /* 0x000000ffff097224 */ /* 0x000fc400078e0a04 */
[-C--:B------:R-:W-:Y:S02]  /*95b0*/  IMAD R12, R17, R5.reuse, RZ ;  /* 0x00000005110c7224 */ /* 0x080fe400078e02ff */
[----:B------:R-:W-:Y:S01]  /*95c0*/  IMAD.WIDE.U32 R6, R16, R5, RZ ;  /* 0x0000000510067225 */ /* 0x000fe200078e00ff */
[----:B------:R-:W-:-:S03]  /*95d0*/  IADD3.X R13, R13, R8, R18, P1, P0 ;  /* 0x000000080d0d7210 */ /* 0x000fc60000fe0412 */
[----:B------:R-:W-:Y:S01]  /*95e0*/  IMAD R5, R9, c[0x0][0x4e8], R10 ;  /* 0x00013a0009057a24 */ /* 0x000fe200078e020a */
[----:B------:R-:W-:Y:S01]  /*95f0*/  IADD3 R6, P1, P0, R4, R14, R6 ;  /* 0x0000000e04067210 */ /* 0x000fe2000783e006 */
[----:B------:R-:W-:Y:S01]  /*9600*/  IMAD.IADD R12, R7, 0x1, R12 ;  /* 0x00000001070c7824 */ /* 0x000fe200078e020c */
[----:B------:R-:W-:Y:S01]  /*9610*/  SHF.R.S32.HI R7, RZ, 0x1f, R4 ;  /* 0x0000001fff077819 */ /* 0x000fe20000011404 */
[----:B------:R-:W-:Y:S01]  /*9620*/  IMAD R4, R21, R5, RZ ;  /* 0x0000000515047224 */ /* 0x000fe200078e02ff */
[----:B------:R-:W-:Y:S02]  /*9630*/  SHF.R.S32.HI R8, RZ, 0x1f, R5 ;  /* 0x0000001fff087819 */ /* 0x000fe40000011405 */
[----:B------:R-:W-:Y:S01]  /*9640*/  IADD3.X R7, R7, R13, R12, P1, P0 ;  /* 0x0000000d07077210 */ /* 0x000fe20000fe040c */
[----:B------:R-:W-:Y:S02]  /*9650*/  IMAD.MOV.U32 R9, RZ, RZ, c[0x0][0x4a8] ;  /* 0x00012a00ff097624 */ /* 0x000fe400078e00ff */
[----:B------:R-:W-:-:S02]  /*9660*/  IMAD R8, R20, R8, R4 ;  /* 0x0000000814087224 */ /* 0x000fc400078e0204 */
[----:B------:R-:W-:Y:S01]  /*9670*/  IMAD.WIDE.U32 R4, R20, R5, R6 ;  /* 0x0000000514047225 */ /* 0x000fe200078e0006 */
[----:B------:R-:W-:-:S03]  /*9680*/  SEL R6, R9, c[0x0][0x450], P3 ;  /* 0x0001140009067a07 */ /* 0x000fc60001800000 */
[----:B------:R-:W-:Y:S01]  /*9690*/  IMAD.MOV.U32 R7, RZ, RZ, c[0x0][0x4ac] ;  /* 0x00012b00ff077624 */ /* 0x000fe200078e00ff */
[----:B------:R-:W-:Y:S01]  /*96a0*/  LEA R6, P0, R4, R6, 0x2 ;  /* 0x0000000604067211 */ /* 0x000fe200078010ff */
[----:B------:R-:W-:-:S03]  /*96b0*/  IMAD.IADD R5, R5, 0x1, R8 ;  /* 0x0000000105057824 */ /* 0x000fc600078e0208 */
[----:B------:R-:W-:-:S04]  /*96c0*/  SEL R7, R7, c[0x0][0x454], P3 ;  /* 0x0001150007077a07 */ /* 0x000fc80001800000 */
[----:B------:R-:W-:Y:S01]  /*96d0*/  LEA.HI.X R5, R4, R7, R5, 0x2, P0 ;  /* 0x0000000704057211 */ /* 0x000fe200000f1405 */
[----:B------:R-:W-:Y:S04]  /*96e0*/  SHFL.IDX PT, R14, R6, RZ, 0x1c1f ;  /* 0x001c1fff060e7589 */ /* 0x000fe800000e0000 */
[----:B------:R-:W1:Y:S04]  /*96f0*/  SHFL.IDX PT, R15, R5, RZ, 0x1c1f ;  /* 0x001c1fff050f7589 */ /* 0x000e6800000e0000 */
[----:B------:R-:W-:Y:S04]  /*9700*/  SHFL.IDX PT, R12, R6, 0x1, 0x1c1f ;  /* 0x003c1f00060c7f89 */ /* 0x000fe800000e0000 */
[----:B------:R-:W2:Y:S04]  /*9710*/  SHFL.IDX PT, R13, R5, 0x1, 0x1c1f ;  /* 0x003c1f00050d7f89 */ /* 0x000ea800000e0000 */
[----:B------:R-:W-:Y:S04]  /*9720*/  SHFL.IDX PT, R8, R6, 0x2, 0x1c1f ;  /* 0x005c1f0006087f89 */ /* 0x000fe800000e0000 */
[----:B------:R-:W3:Y:S04]  /*9730*/  SHFL.IDX PT, R9, R5, 0x2, 0x1c1f ;  /* 0x005c1f0005097f89 */ /* 0x000ee800000e0000 */
[----:B------:R4:W-:Y:S01]  /*9740*/  SHFL.IDX PT, R7, R5, 0x3, 0x1c1f ;  /* 0x007c1f0005077f89 */ /* 0x0009e200000e0000 */
[----:B------:R-:W-:-:S03]  /*9750*/  IMAD R4, R11, c[0x0][0x4e8], RZ ;  /* 0x00013a000b047a24 */ /* 0x000fc600078e02ff */
[----:B------:R-:W1:Y:S01]  /*9760*/  SHFL.IDX PT, R6, R6, 0x3, 0x1c1f ;  /* 0x007c1f0006067f89 */ /* 0x000e6200000e0000 */
[----:B------:R-:W-:Y:S01]  /*9770*/  LOP3.LUT P0, RZ, R25, 0x3, RZ, 0xc0, !PT ;  /* 0x0000000319ff7812 */ /* 0x000fe2000780c0ff */
[----:B----4-:R-:W-:-:S05]  /*9780*/  IMAD R5, R245, 0x80, R75 ;  /* 0x00000080f5057824 */ /* 0x010fca00078e024b */
[C---:B------:R-:W-:Y:S02]  /*9790*/  IADD3 R17, R5.reuse, 0x8, RZ ;  /* 0x0000000805117810 */ /* 0x040fe40007ffe0ff */
[C---:B------:R-:W-:Y:S02]  /*97a0*/  IADD3 R16, R5.reuse, 0x40, RZ ;  /* 0x0000004005107810 */ /* 0x040fe40007ffe0ff */
[C---:B------:R-:W-:Y:S02]  /*97b0*/  IADD3 R11, R5.reuse, 0x48, RZ ;  /* 0x00000048050b7810 */ /* 0x040fe40007ffe0ff */
[-C--:B------:R-:W-:Y:S02]  /*97c0*/  ISETP.GE.OR P5, PT, R5, R4.reuse, P0 ;  /* 0x000000040500720c */ /* 0x080fe400007a6670 */
[-C--:B------:R-:W-:Y:S02]  /*97d0*/  ISETP.GE.OR P4, PT, R17, R4.reuse, P0 ;  /* 0x000000041100720c */ /* 0x080fe40000786670 */
[----:B------:R-:W-:-:S02]  /*97e0*/  ISETP.GE.OR P1, PT, R16, R4, P0 ;  /* 0x000000041000720c */ /* 0x000fc40000726670 */
[----:B------:R-:W-:-:S07]  /*97f0*/  ISETP.GE.OR P0, PT, R11, R4, P0 ;  /* 0x000000040b00720c */ /* 0x000fce0000706670 */
[----:B-1----:R1:W-:Y:S01]  /*9800*/  @!P5 ST.E [R14.64], R22 ;  /* 0x000000160e00d985 */ /* 0x0023e2000c101906 */
[----:B------:R-:W-:-:S03]  /*9810*/  ISETP.GE.AND P5, PT, R11, R4, PT ;  /* 0x000000040b00720c */ /* 0x000fc60003fa6270 */
[----:B--2---:R1:W-:Y:S01]  /*9820*/  @!P4 ST.E [R12.64], R23 ;  /* 0x000000170c00c985 */ /* 0x0043e2000c101906 */
[----:B------:R-:W-:-:S03]  /*9830*/  ISETP.GE.AND P4, PT, R16, R4, PT ;  /* 0x000000041000720c */ /* 0x000fc60003f86270 */
[----:B---3--:R1:W-:Y:S01]  /*9840*/  @!P1 ST.E [R8.64], R24 ;  /* 0x0000001808009985 */ /* 0x0083e2000c101906 */
[----:B------:R-:W-:-:S03]  /*9850*/  ISETP.GE.AND P1, PT, R5, R4, PT ;  /* 0x000000040500720c */ /* 0x000fc60003f26270 */
[----:B------:R1:W-:Y:S01]  /*9860*/  @!P0 ST.E [R6.64], R19 ;  /* 0x0000001306008985 */ /* 0x0003e2000c101906 */
[----:B------:R-:W-:Y:S01]  /*9870*/  ISETP.GE.AND P0, PT, R17, R4, PT ;  /* 0x000000041100720c */ /* 0x000fe20003f06270 */
[----:B------:R-:W-:Y:S05]  /*9880*/  @P3 BRA `(.L_x_84) ;  /* 0x000008a000003947 */ /* 0x000fea0003800000 */
[----:B------:R-:W2:Y:S01]  /*9890*/  LDL R20, [R1+0x3c] ;  /* 0x00003c0001147983 */ /* 0x000ea20000100800 */
[----:B------:R-:W-:Y:S01]  /*98a0*/  IMAD R5, R18, c[0x0][0x3a0], RZ ;  /* 0x0000e80012057a24 */ /* 0x000fe200078e02ff */
[----:B-1----:R-:W-:Y:S01]  /*98b0*/  LEA R8, R227, R230, 0x5 ;  /* 0x000000e6e3087211 */ /* 0x002fe200078e28ff */
[----:B------:R-:W-:-:S03]  /*98c0*/  IMAD.WIDE.U32 R6, R0, c[0x0][0x3a0], RZ ;  /* 0x0000e80000067a25 */ /* 0x000fc600078e00ff */
[----:B------:R-:W-:Y:S01]  /*98d0*/  LEA R8, R245, R8, 0x7 ;  /* 0x00000008f5087211 */ /* 0x000fe200078e38ff */
[----:B------:R-:W-:-:S03]  /*98e0*/  IMAD R0, R0, c[0x0][0x3a4], R5 ;  /* 0x0000e90000007a24 */ /* 0x000fc600078e0205 */
[----:B------:R-:W-:Y:S01]  /*98f0*/  MOV R5, R8 ;  /* 0x0000000800057202 */ /* 0x000fe20000000f00 */
[----:B------:R-:W-:Y:S01]  /*9900*/  @P2 IMAD.HI.U32 R9, R8, c[0x0][0x4ec], RZ ;  /* 0x00013b0008092a27 */ /* 0x000fe200078e00ff */
[----:B------:R-:W-:Y:S02]  /*9910*/  IADD3 R7, R7, R0, RZ ;  /* 0x0000000007077210 */ /* 0x000fe40007ffe0ff */
[----:B------:R-:W-:Y:S02]  /*9920*/  SHF.R.S32.HI R0, RZ, 0x1f, R2 ;  /* 0x0000001fff007819 */ /* 0x000fe40000011402 */
[----:B------:R-:W-:Y:S01]  /*9930*/  @P2 SHF.R.U32.HI R5, RZ, c[0x0][0x4f0], R9 ;  /* 0x00013c00ff052a19 */ /* 0x000fe20000011609 */
[----:B------:R-:W-:-:S04]  /*9940*/  IMAD.WIDE.U32 R6, R3, c[0x0][0x3e8], R6 ;  /* 0x0000fa0003067a25 */ /* 0x000fc800078e0006 */
[----:B------:R-:W-:Y:S02]  /*9950*/  IMAD R7, R3, c[0x0][0x3ec], R7 ;  /* 0x0000fb0003077a24 */ /* 0x000fe400078e0207 */
[----:B------:R-:W-:-:S04]  /*9960*/  IMAD R3, R0, c[0x0][0x3f0], RZ ;  /* 0x0000fc0000037a24 */ /* 0x000fc800078e02ff */
[C---:B------:R-:W-:Y:S02]  /*9970*/  IMAD R9, R2.reuse, c[0x0][0x3f4], R3 ;  /* 0x0000fd0002097a24 */ /* 0x040fe400078e0203 */
[----:B------:R-:W-:Y:S01]  /*9980*/  IMAD.WIDE.U32 R2, R2, c[0x0][0x3f0], R6 ;  /* 0x0000fc0002027a25 */ /* 0x000fe200078e0006 */
[----:B------:R-:W-:-:S04]  /*9990*/  SHF.R.S32.HI R6, RZ, 0x1f, R5 ;  /* 0x0000001fff067819 */ /* 0x000fc80000011405 */
[----:B------:R-:W-:Y:S01]  /*99a0*/  IADD3 R3, R3, R9, RZ ;  /* 0x0000000903037210 */ /* 0x000fe20007ffe0ff */
[----:B------:R-:W-:-:S04]  /*99b0*/  IMAD R6, R6, c[0x0][0x3e0], RZ ;  /* 0x0000f80006067a24 */ /* 0x000fc800078e02ff */
[C---:B------:R-:W-:Y:S02]  /*99c0*/  IMAD R6, R5.reuse, c[0x0][0x3e4], R6 ;  /* 0x0000f90005067a24 */ /* 0x040fe400078e0206 */
[----:B------:R-:W-:-:S05]  /*99d0*/  IMAD.WIDE.U32 R2, R5, c[0x0][0x3e0], R2 ;  /* 0x0000f80005027a25 */ /* 0x000fca00078e0002 */
[----:B------:R-:W-:Y:S02]  /*99e0*/  IADD3 R3, R3, R6, RZ ;  /* 0x0000000603037210 */ /* 0x000fe40007ffe0ff */
[----:B--2---:R-:W-:-:S05]  /*99f0*/  SHF.L.U32 R0, R20, 0x1, RZ ;  /* 0x0000000114007819 */ /* 0x004fca00000006ff */
[----:B------:R-:W1:Y:S04]  /*9a00*/  LDS.128 R24, [R0+0x80] ;  /* 0x0000800000187984 */ /* 0x000e680000000c00 */
[----:B------:R-:W2:Y:S04]  /*9a10*/  LDS.128 R36, [R0+0x880] ;  /* 0x0008800000247984 */ /* 0x000ea80000000c00 */
[----:B------:R-:W3:Y:S04]  /*9a20*/  LDS.128 R48, [R0+0x1080] ;  /* 0x0010800000307984 */ /* 0x000ee80000000c00 */
[----:B------:R-:W4:Y:S04]  /*9a30*/  LDS.128 R60, [R0+0x1880] ;  /* 0x00188000003c7984 */ /* 0x000f280000000c00 */
[----:B------:R-:W1:Y:S04]  /*9a40*/  LDS.128 R20, [R0+0x2080] ;  /* 0x0020800000147984 */ /* 0x000e680000000c00 */
[----:B------:R-:W1:Y:S04]  /*9a50*/  LDS.128 R32, [R0+0x2880] ;  /* 0x0028800000207984 */ /* 0x000e680000000c00 */
[----:B------:R-:W1:Y:S04]  /*9a60*/  LDS.128 R44, [R0+0x3080] ;  /* 0x00308000002c7984 */ /* 0x000e680000000c00 */
[----:B------:R-:W1:Y:S04]  /*9a70*/  LDS.128 R56, [R0+0x3880] ;  /* 0x0038800000387984 */ /* 0x000e680000000c00 */
[----:B------:R-:W1:Y:S04]  /*9a80*/  LDS.128 R16, [R0+0x4080] ;  /* 0x0040800000107984 */ /* 0x000e680000000c00 */
[----:B------:R-:W1:Y:S04]  /*9a90*/  LDS.128 R28, [R0+0x4880] ;  /* 0x00488000001c7984 */ /* 0x000e680000000c00 */
[----:B------:R-:W1:Y:S04]  /*9aa0*/  LDS.128 R40, [R0+0x5080] ;  /* 0x0050800000287984 */ /* 0x000e680000000c00 */
[----:B------:R5:W1:Y:S02]  /*9ab0*/  LDS.128 R52, [R0+0x5880] ;  /* 0x0058800000347984 */ /* 0x000a640000000c00 */
[----:B-----5:R-:W-:-:S05]  /*9ac0*/  IADD3 R0, -R5, RZ, RZ ;  /* 0x000000ff05007210 */ /* 0x020fca0007ffe1ff */
[----:B------:R-:W-:-:S04]  /*9ad0*/  IMAD R0, R0, c[0x0][0x4e8], R8 ;  /* 0x00013a0000007a24 */ /* 0x000fc800078e0208 */
[----:B------:R-:W-:Y:S01]  /*9ae0*/  IMAD.WIDE.U32 R2, R0, c[0x0][0x3d8], R2 ;  /* 0x0000f60000027a25 */ /* 0x000fe200078e0002 */
[----:B------:R-:W-:-:S04]  /*9af0*/  SHF.R.S32.HI R5, RZ, 0x1f, R0 ;  /* 0x0000001fff057819 */ /* 0x000fc80000011400 */
[----:B------:R-:W-:Y:S01]  /*9b00*/  LEA R12, P0, R2, c[0x0][0x380], 0x1 ;  /* 0x0000e000020c7a11 */ /* 0x000fe200078008ff */
[----:B------:R-:W-:-:S04]  /*9b10*/  IMAD R5, R5, c[0x0][0x3d8], RZ ;  /* 0x0000f60005057a24 */ /* 0x000fc800078e02ff */
[----:B------:R-:W-:-:S05]  /*9b20*/  IMAD R0, R0, c[0x0][0x3dc], R5 ;  /* 0x0000f70000007a24 */ /* 0x000fca00078e0205 */
[----:B------:R-:W-:-:S04]  /*9b30*/  IADD3 R0, R3, R0, RZ ;  /* 0x0000000003007210 */ /* 0x000fc80007ffe0ff */
[----:B------:R-:W-:Y:S01]  /*9b40*/  LEA.HI.X R10, R2, c[0x0][0x384], R0, 0x1, P0 ;  /* 0x0000e100020a7a11 */ /* 0x000fe200000f0c00 */
[----:B------:R-:W-:Y:S05]  /*9b50*/  BRA.DIV ~URZ, `(.L_x_85) ;  /* 0x000046c27f007947 */ /* 0x000fea000b800000 */
[----:B-1234-:R1:W2:Y:S02]  /*9b60*/  SHFL.IDX PT, R5, R10, RZ, 0x1c1f ;  /* 0x001c1fff0a057589 */ /* 0x01e2a400000e0000 */
.L_x_168:
[----:B------:R-:W-:Y:S05]  /*9b70*/  BRA.DIV ~URZ, `(.L_x_86) ;  /* 0x000047127f007947 */ /* 0x000fea000b800000 */
[----:B------:R3:W4:Y:S02]  /*9b80*/  SHFL.IDX PT, R0, R12, RZ, 0x1c1f ;  /* 0x001c1fff0c007589 */ /* 0x00072400000e0000 */
.L_x_169:
[----:B------:R-:W-:Y:S01]  /*9b90*/  LEA R11, R245, R230, 0x7 ;  /* 0x000000e6f50b7211 */ /* 0x000fe200078e38ff */
[----:B------:R-:W-:Y:S03]  /*9ba0*/  BSSY B0, `(.L_x_87) ;  /* 0x0000012000007945 */ /* 0x000fe60003800000 */
[----:B------:R-:W-:-:S13]  /*9bb0*/  ISETP.GE.AND P0, PT, R11, R4, PT ;  /* 0x000000040b00720c */ /* 0x000fda0003f06270 */
[----:B------:R-:W-:Y:S05]  /*9bc0*/  @P0 BRA `(.L_x_88) ;  /* 0x000000f000000947 */ /* 0x000fea0003800000 */
[----:B------:R-:W-:Y:S02]  /*9bd0*/  ISETP.GE.AND P5, PT, R196, c[0x0][0x3c8], PT ;  /* 0x0000f200c4007a0c */ /* 0x000fe40003fa6270 */
[----:B------:R-:W-:Y:S02]  /*9be0*/  ISETP.GE.AND P4, PT, R228, c[0x0][0x3c8], PT ;  /* 0x0000f200e4007a0c */ /* 0x000fe40003f86270 */
[----:B------:R-:W-:Y:S02]  /*9bf0*/  ISETP.GE.AND P3, PT, R229, c[0x0][0x3c8], PT ;  /* 0x0000f200e5007a0c */ /* 0x000fe40003f66270 */
[----:B------:R-:W-:Y:S02]  /*9c00*/  SHF.R.S32.HI R15, RZ, 0x1f, R196 ;  /* 0x0000001fff0f7819 */ /* 0x000fe400000114c4 */
[----:B------:R-:W-:Y:S02]  /*9c10*/  SHF.R.S32.HI R14, RZ, 0x1f, R228 ;  /* 0x0000001fff0e7819 */ /* 0x000fe400000114e4 */
[----:B------:R-:W-:-:S03]  /*9c20*/  SHF.R.S32.HI R13, RZ, 0x1f, R229 ;  /* 0x0000001fff0d7819 */ /* 0x000fc600000114e5 */
[-C--:B----4-:R-:W-:Y:S02]  /*9c30*/  @!P5 LEA R8, P2, R196, R0.reuse, 0x1 ;  /* 0x00000000c408d211 */ /* 0x090fe400078408ff */
[-C--:B------:R-:W-:Y:S02]  /*9c40*/  @!P4 LEA R6, P1, R228, R0.reuse, 0x1 ;  /* 0x00000000e406c211 */ /* 0x080fe400078208ff */
[C---:B------:R-:W-:Y:S02]  /*9c50*/  @!P3 LEA R2, P0, R229.reuse, R0, 0x1 ;  /* 0x00000000e502b211 */ /* 0x040fe400078008ff */
[-C--:B--2---:R-:W-:Y:S02]  /*9c60*/  @!P5 LEA.HI.X R9, R196, R5.reuse, R15, 0x1, P2 ;  /* 0x00000005c409d211 */ /* 0x084fe400010f0c0f */
[-C--:B------:R-:W-:Y:S02]  /*9c70*/  @!P4 LEA.HI.X R7, R228, R5.reuse, R14, 0x1, P1 ;  /* 0x00000005e407c211 */ /* 0x080fe400008f0c0e */
[----:B------:R-:W-:Y:S01]  /*9c80*/  @!P3 LEA.HI.X R3, R229, R5, R13, 0x1, P0 ;  /* 0x00000005e503b211 */ /* 0x000fe200000f0c0d */
[----:B------:R2:W-:Y:S04]  /*9c90*/  @!P5 ST.E.128 [R8.64], R24 ;  /* 0x000000180800d985 */ /* 0x0005e8000c101d06 */
[----:B------:R2:W-:Y:S04]  /*9ca0*/  @!P4 ST.E.128 [R6.64], R20 ;  /* 0x000000140600c985 */ /* 0x0005e8000c101d06 */
[----:B------:R2:W-:Y:S02]  /*9cb0*/  @!P3 ST.E.128 [R2.64], R16 ;  /* 0x000000100200b985 */ /* 0x0005e4000c101d06 */
.L_x_88:
[----:B------:R-:W-:Y:S05]  /*9cc0*/  BSYNC B0 ;  /* 0x0000000000007941 */ /* 0x000fea0003800000 */
.L_x_87:
[----:B------:R-:W-:Y:S05]  /*9cd0*/  BRA.DIV ~URZ, `(.L_x_89) ;  /* 0x000046227f007947 */ /* 0x000fea000b800000 */
[----:B--2---:R2:W1:Y:S04]  /*9ce0*/  SHFL.IDX PT, R5, R10, 0x1, 0x1c1f ;  /* 0x003c1f000a057f89 */ /* 0x00446800000e0000 */
[----:B----4-:R2:W4:Y:S02]  /*9cf0*/  SHFL.IDX PT, R0, R12, 0x1, 0x1c1f ;  /* 0x003c1f000c007f89 */ /* 0x01052400000e0000 */
.L_x_170:
[----:B------:R-:W-:Y:S01]  /*9d00*/  IADD3 R2, R11, 0x20, RZ ;  /* 0x000000200b027810 */ /* 0x000fe20007ffe0ff */
        /* <DEDUP_REMOVED lines=12> */
[-C--:B-1----:R-:W-:Y:S02]  /*9dd0*/  @!P2 LEA.HI.X R9, R196, R5.reuse, R15, 0x1, P5 ;  /* 0x00000005c409a211 */ /* 0x082fe400028f0c0f */
[-C--:B------:R-:W-:Y:S02]  /*9de0*/  @!P1 LEA.HI.X R7, R228, R5.reuse, R14, 0x1, P4 ;  /* 0x00000005e4079211 */ /* 0x080fe400020f0c0e */
[----:B------:R-:W-:Y:S01]  /*9df0*/  @!P0 LEA.HI.X R3, R229, R5, R13, 0x1, P3 ;  /* 0x00000005e5038211 */ /* 0x000fe200018f0c0d */
[----:B------:R1:W-:Y:S04]  /*9e00*/  @!P2 ST.E.128 [R8.64], R36 ;  /* 0x000000240800a985 */ /* 0x0003e8000c101d06 */
[----:B------:R1:W-:Y:S04]  /*9e10*/  @!P1 ST.E.128 [R6.64], R32 ;  /* 0x0000002006009985 */ /* 0x0003e8000c101d06 */
[----:B------:R1:W-:Y:S02]  /*9e20*/  @!P0 ST.E.128 [R2.64], R28 ;  /* 0x0000001c02008985 */ /* 0x0003e4000c101d06 */
.L_x_91:
[----:B------:R-:W-:Y:S05]  /*9e30*/  BSYNC B0 ;  /* 0x0000000000007941 */ /* 0x000fea0003800000 */
.L_x_90:
[----:B------:R-:W-:Y:S05]  /*9e40*/  BRA.DIV ~URZ, `(.L_x_92) ;  /* 0x000045827f007947 */ /* 0x000fea000b800000 */
[----:B-1----:R1:W2:Y:S02]  /*9e50*/  SHFL.IDX PT, R5, R10, 0x2, 0x1c1f ;  /* 0x005c1f000a057f89 */ /* 0x0022a400000e0000 */
.L_x_171:
[----:B------:R-:W-:Y:S05]  /*9e60*/  BRA.DIV ~URZ, `(.L_x_93) ;  /* 0x000045d27f007947 */ /* 0x000fea000b800000 */
[----:B----4-:R4:W1:Y:S02]  /*9e70*/  SHFL.IDX PT, R0, R12, 0x2, 0x1c1f ;  /* 0x005c1f000c007f89 */ /* 0x01086400000e0000 */
.L_x_172:
        /* <DEDUP_REMOVED lines=10> */
[-C--:B-1----:R-:W-:Y:S02]  /*9f20*/  @!P2 LEA R8, P5, R196, R0.reuse, 0x1 ;  /* 0x00000000c408a211 */ /* 0x082fe400078a08ff */
        /* <DEDUP_REMOVED lines=8> */
.L_x_95:
[----:B------:R-:W-:Y:S05]  /*9fb0*/  BSYNC B0 ;  /* 0x0000000000007941 */ /* 0x000fea0003800000 */
.L_x_94:
[----:B------:R-:W-:Y:S05]  /*9fc0*/  BRA.DIV ~URZ, `(.L_x_96) ;  /* 0x000044e27f007947 */ /* 0x000fea000b800000 */
[----:B-1----:R1:W3:Y:S04]  /*9fd0*/  SHFL.IDX PT, R6, R10, 0x3, 0x1c1f ;  /* 0x007c1f000a067f89 */ /* 0x0022e800000e0000 */
[----:B------:R1:W4:Y:S02]  /*9fe0*/  SHFL.IDX PT, R0, R12, 0x3, 0x1c1f ;  /* 0x007c1f000c007f89 */ /* 0x00032400000e0000 */
.L_x_173:
[----:B------:R-:W-:-:S04]  /*9ff0*/  IADD3 R2, R11, 0x60, RZ ;  /* 0x000000600b027810 */ /* 0x000fc80007ffe0ff */
[----:B------:R-:W-:-:S13]  /*a000*/  ISETP.GE.AND P0, PT, R2, R4, PT ;  /* 0x000000040200720c */ /* 0x000fda0003f06270 */
[----:B------:R-:W-:Y:S05]  /*a010*/  @P0 BRA `(.L_x_97) ;  /* 0x0000228000000947 */ /* 0x000fea0003800000 */
[----:B------:R-:W-:Y:S02]  /*a020*/  ISETP.GE.AND P1, PT, R196, c[0x0][0x3c8], PT ;  /* 0x0000f200c4007a0c */ /* 0x000fe40003f26270 */
[----:B------:R-:W-:Y:S02]  /*a030*/  ISETP.GE.AND P0, PT, R228, c[0x0][0x3c8], PT ;  /* 0x0000f200e4007a0c */ /* 0x000fe40003f06270 */
[----:B------:R-:W-:Y:S02]  /*a040*/  SHF.R.S32.HI R8, RZ, 0x1f, R196 ;  /* 0x0000001fff087819 */ /* 0x000fe400000114c4 */
[----:B------:R-:W-:-:S07]  /*a050*/  SHF.R.S32.HI R7, RZ, 0x1f, R228 ;  /* 0x0000001fff077819 */ /* 0x000fce00000114e4 */
[-C--:B----4-:R-:W-:Y:S02]  /*a060*/  @!P1 LEA R4, P3, R196, R0.reuse, 0x1 ;  /* 0x00000000c4049211 */ /* 0x090fe400078608ff */
[----:B------:R-:W-:Y:S02]  /*a070*/  @!P0 LEA R2, P2, R228, R0, 0x1 ;  /* 0x00000000e4028211 */ /* 0x000fe400078408ff */
[-C--:B--23--:R-:W-:Y:S02]  /*a080*/  @!P1 LEA.HI.X R5, R196, R6.reuse, R8, 0x1, P3 ;  /* 0x00000006c4059211 */ /* 0x08cfe400018f0c08 */
[----:B------:R-:W-:-:S03]  /*a090*/  @!P0 LEA.HI.X R3, R228, R6, R7, 0x1, P2 ;  /* 0x00000006e4038211 */ /* 0x000fc600010f0c07 */
[----:B------:R2:W-:Y:S04]  /*a0a0*/  @!P1 ST.E.128 [R4.64], R60 ;  /* 0x0000003c04009985 */ /* 0x0005e8000c101d06 */
[----:B------:R2:W-:Y:S01]  /*a0b0*/  @!P0 ST.E.128 [R2.64], R56 ;  /* 0x0000003802008985 */ /* 0x0005e2000c101d06 */
[----:B------:R-:W-:-:S13]  /*a0c0*/  ISETP.GE.AND P0, PT, R229, c[0x0][0x3c8], PT ;  /* 0x0000f200e5007a0c */ /* 0x000fda0003f06270 */
[----:B------:R-:W-:Y:S05]  /*a0d0*/  @P0 BRA `(.L_x_97) ;  /* 0x000021c000000947 */ /* 0x000fea0003800000 */
[----:B------:R-:W-:Y:S02]  /*a0e0*/  SHF.R.S32.HI R7, RZ, 0x1f, R229 ;  /* 0x0000001fff077819 */ /* 0x000fe400000114e5 */
[----:B--2---:R-:W-:-:S04]  /*a0f0*/  LEA R2, P0, R229, R0, 0x1 ;  /* 0x00000000e5027211 */ /* 0x004fc800078008ff */
[----:B------:R-:W-:-:S05]  /*a100*/  LEA.HI.X R3, R229, R6, R7, 0x1, P0 ;  /* 0x00000006e5037211 */ /* 0x000fca00000f0c07 */
[----:B------:R2:W-:Y:S01]  /*a110*/  ST.E.128 [R2.64], R52 ;  /* 0x0000003402007985 */ /* 0x0005e2000c101d06 */
[----:B------:R-:W-:Y:S05]  /*a120*/  BRA `(.L_x_97) ;  /* 0x0000217000007947 */ /* 0x000fea0003800000 */
.L_x_84:
[----:B-1----:R-:W2:Y:S01]  /*a130*/  LDL.LU R8, [R1+0x38] ;  /* 0x0000380001087983 */ /* 0x002ea20000300800 */
[----:B------:R-:W-:Y:S02]  /*a140*/  IMAD R6, R18, c[0x0][0x408], RZ ;  /* 0x0001020012067a24 */ /* 0x000fe400078e02ff */
[----:B------:R-:W-:-:S04]  /*a150*/  IMAD.WIDE.U32 R4, R0, c[0x0][0x408], RZ ;  /* 0x0001020000047a25 */ /* 0x000fc800078e00ff */
[----:B------:R-:W-:Y:S02]  /*a160*/  IMAD R0, R0, c[0x0][0x40c], R6 ;  /* 0x0001030000007a24 */ /* 0x000fe400078e0206 */
[----:B------:R-:W-:-:S03]  /*a170*/  @P2 IMAD.HI.U32 R7, R10, c[0x0][0x4ec], RZ ;  /* 0x00013b000a072a27 */ /* 0x000fc600078e00ff */
[----:B------:R-:W-:Y:S02]  /*a180*/  IADD3 R5, R5, R0, RZ ;  /* 0x0000000005057210 */ /* 0x000fe40007ffe0ff */
[----:B------:R-:W-:-:S03]  /*a190*/  SHF.R.S32.HI R0, RZ, 0x1f, R2 ;  /* 0x0000001fff007819 */ /* 0x000fc60000011402 */
[----:B------:R-:W-:-:S04]  /*a1a0*/  IMAD.WIDE.U32 R4, R3, c[0x0][0x438], R4 ;  /* 0x00010e0003047a25 */ /* 0x000fc800078e0004 */
[----:B------:R-:W-:Y:S02]  /*a1b0*/  IMAD R0, R0, c[0x0][0x440], RZ ;  /* 0x0001100000007a24 */ /* 0x000fe400078e02ff */
[----:B------:R-:W-:Y:S02]  /*a1c0*/  IMAD R5, R3, c[0x0][0x43c], R5 ;  /* 0x00010f0003057a24 */ /* 0x000fe400078e0205 */
[C---:B------:R-:W-:Y:S01]  /*a1d0*/  IMAD R6, R2.reuse, c[0x0][0x444], R0 ;  /* 0x0001110002067a24 */ /* 0x040fe200078e0200 */
[----:B------:R-:W-:Y:S01]  /*a1e0*/  MOV R0, R10 ;  /* 0x0000000a00007202 */ /* 0x000fe20000000f00 */
[----:B------:R-:W-:Y:S01]  /*a1f0*/  IMAD.WIDE.U32 R2, R2, c[0x0][0x440], R4 ;  /* 0x0001100002027a25 */ /* 0x000fe200078e0004 */
[----:B------:R-:W-:-:S04]  /*a200*/  @P2 SHF.R.U32.HI R0, RZ, c[0x0][0x4f0], R7 ;  /* 0x00013c00ff002a19 */ /* 0x000fc80000011607 */
[----:B------:R-:W-:Y:S02]  /*a210*/  IADD3 R3, R3, R6, RZ ;  /* 0x0000000603037210 */ /* 0x000fe40007ffe0ff */
[----:B------:R-:W-:Y:S02]  /*a220*/  SHF.R.S32.HI R5, RZ, 0x1f, R0 ;  /* 0x0000001fff057819 */ /* 0x000fe40000011400 */
[----:B------:R-:W-:-:S03]  /*a230*/  IADD3 R4, -R0, RZ, RZ ;  /* 0x000000ff00047210 */ /* 0x000fc60007ffe1ff */
[----:B------:R-:W-:Y:S02]  /*a240*/  IMAD R5, R5, c[0x0][0x430], RZ ;  /* 0x00010c0005057a24 */ /* 0x000fe400078e02ff */
[----:B------:R-:W-:Y:S02]  /*a250*/  IMAD R4, R4, c[0x0][0x4e8], R10 ;  /* 0x00013a0004047a24 */ /* 0x000fe400078e020a */
[----:B------:R-:W-:Y:S02]  /*a260*/  IMAD R5, R0, c[0x0][0x434], R5 ;  /* 0x00010d0000057a24 */ /* 0x000fe400078e0205 */
[----:B--2---:R-:W-:-:S04]  /*a270*/  IMAD.WIDE.U32 R2, R8, c[0x0][0x448], R2 ;  /* 0x0001120008027a25 */ /* 0x004fc800078e0002 */
[----:B------:R-:W-:-:S04]  /*a280*/  IMAD R3, R8, c[0x0][0x44c], R3 ;  /* 0x0001130008037a24 */ /* 0x000fc800078e0203 */
[----:B------:R-:W-:Y:S01]  /*a290*/  IMAD.WIDE.U32 R2, R0, c[0x0][0x430], R2 ;  /* 0x00010c0000027a25 */ /* 0x000fe200078e0002 */
[----:B------:R-:W-:-:S04]  /*a2a0*/  SHF.R.S32.HI R0, RZ, 0x1f, R4 ;  /* 0x0000001fff007819 */ /* 0x000fc80000011404 */
[----:B------:R-:W-:Y:S01]  /*a2b0*/  IADD3 R3, R3, R5, RZ ;  /* 0x0000000503037210 */ /* 0x000fe20007ffe0ff */
[----:B------:R-:W-:-:S04]  /*a2c0*/  IMAD R0, R0, c[0x0][0x428], RZ ;  /* 0x00010a0000007a24 */ /* 0x000fc800078e02ff */
[----:B------:R-:W-:-:S04]  /*a2d0*/  IMAD.WIDE.U32 R2, R4, c[0x0][0x428], R2 ;  /* 0x00010a0004027a25 */ /* 0x000fc800078e0002 */
[----:B------:R-:W-:Y:S01]  /*a2e0*/  IMAD R4, R4, c[0x0][0x42c], R0 ;  /* 0x00010b0004047a24 */ /* 0x000fe200078e0200 */
[----:B------:R-:W-:-:S04]  /*a2f0*/  LEA R12, P2, R2, c[0x0][0x400], 0x2 ;  /* 0x00010000020c7a11 */ /* 0x000fc800078410ff */
[----:B------:R-:W-:-:S04]  /*a300*/  IADD3 R4, R3, R4, RZ ;  /* 0x0000000403047210 */ /* 0x000fc80007ffe0ff */
[----:B------:R-:W-:Y:S01]  /*a310*/  LEA.HI.X R5, R2, c[0x0][0x404], R4, 0x2, P2 ;  /* 0x0001010002057a11 */ /* 0x000fe200010f1404 */
[----:B------:R-:W-:Y:S05]  /*a320*/  BRA.DIV ~URZ, `(.L_x_98) ;  /* 0x000042527f007947 */ /* 0x000fea000b800000 */
[----:B------:R1:W2:Y:S02]  /*a330*/  SHFL.IDX PT, R4, R5, RZ, 0x1c1f ;  /* 0x001c1fff05047589 */ /* 0x0002a400000e0000 */
.L_x_174:
[----:B------:R-:W-:Y:S05]  /*a340*/  BRA.DIV ~URZ, `(.L_x_99) ;  /* 0x000042a27f007947 */ /* 0x000fea000b800000 */
[----:B------:R3:W4:Y:S02]  /*a350*/  SHFL.IDX PT, R0, R12, RZ, 0x1c1f ;  /* 0x001c1fff0c007589 */ /* 0x00072400000e0000 */
.L_x_175:
[----:B------:R-:W-:Y:S01]  /*a360*/  BSSY B0, `(.L_x_100) ;  /* 0x0000046000007945 */ /* 0x000fe20003800000 */
[----:B------:R-:W-:Y:S05]  /*a370*/  @P1 BRA `(.L_x_101) ;  /* 0x0000044000001947 */ /* 0x000fea0003800000 */
[----:B------:R-:W5:Y:S04]  /*a380*/  LDL R6, [R1+0x2c] ;  /* 0x00002c0001067983 */ /* 0x000f680000100800 */
[----:B---3--:R-:W3:Y:S04]  /*a390*/  LDL R21, [R1+0x18] ;  /* 0x0000180001157983 */ /* 0x008ee80000100800 */
[----:B----4-:R-:W4:Y:S04]  /*a3a0*/  LDL R19, [R1+0x14] ;  /* 0x0000140001137983 */ /* 0x010f280000100800 */
[----:B--2---:R-:W2:Y:S04]  /*a3b0*/  LDL R22, [R1+0x58] ;  /* 0x0000580001167983 */ /* 0x004ea80000100800 */
[----:B------:R-:W2:Y:S04]  /*a3c0*/  LDL R17, [R1+0x10] ;  /* 0x0000100001117983 */ /* 0x000ea80000100800 */
[----:B------:R-:W2:Y:S04]  /*a3d0*/  LDL R15, [R1+0xc] ;  /* 0x00000c00010f7983 */ /* 0x000ea80000100800 */
[----:B------:R-:W2:Y:S04]  /*a3e0*/  LDL R20, [R1+0x54] ;  /* 0x0000540001147983 */ /* 0x000ea80000100800 */
[----:B------:R-:W2:Y:S04]  /*a3f0*/  LDL R8, [R1+0x8] ;  /* 0x0000080001087983 */ /* 0x000ea80000100800 */
[----:B------:R-:W2:Y:S04]  /*a400*/  LDL R18, [R1+0x50] ;  /* 0x0000500001127983 */ /* 0x000ea80000100800 */
[----:B------:R-:W2:Y:S04]  /*a410*/  LDL R16, [R1+0x4c] ;  /* 0x00004c0001107983 */ /* 0x000ea80000100800 */
[----:B------:R-:W2:Y:S04]  /*a420*/  LDL R13, [R1+0x4] ;  /* 0x00000400010d7983 */ /* 0x000ea80000100800 */
[----:B------:R-:W2:Y:S04]  /*a430*/  LDL R10, [R1] ;  /* 0x00000000010a7983 */ /* 0x000ea80000100800 */
[----:B------:R-:W2:Y:S04]  /*a440*/  LDL R9, [R1+0x48] ;  /* 0x0000480001097983 */ /* 0x000ea80000100800 */
[----:B------:R-:W2:Y:S04]  /*a450*/  LDL R14, [R1+0x44] ;  /* 0x00004400010e7983 */ /* 0x000ea80000100800 */
[----:B------:R-:W2:Y:S01]  /*a460*/  LDL R11, [R1+0x40] ;  /* 0x00004000010b7983 */ /* 0x000ea20000100800 */
[----:B-----5:R-:W-:-:S02]  /*a470*/  ISETP.GE.AND P6, PT, R6, c[0x0][0x3c8], PT ;  /* 0x0000f20006007a0c */ /* 0x020fc40003fc6270 */
[----:B---3--:R-:W-:Y:S02]  /*a480*/  ISETP.GE.AND P3, PT, R21, c[0x0][0x3c8], PT ;  /* 0x0000f20015007a0c */ /* 0x008fe40003f66270 */
[----:B----4-:R-:W-:-:S09]  /*a490*/  ISETP.GE.AND P1, PT, R19, c[0x0][0x3c8], PT ;  /* 0x0000f20013007a0c */ /* 0x010fd20003f26270 */
[----:B------:R-:W-:Y:S02]  /*a4a0*/  @!P6 IMAD.MOV.U32 R2, RZ, RZ, R0 ;  /* 0x000000ffff02e224 */ /* 0x000fe400078e0000 */
[----:B------:R-:W-:-:S04]  /*a4b0*/  @!P6 IMAD.MOV.U32 R3, RZ, RZ, R4 ;  /* 0x000000ffff03e224 */ /* 0x000fc800078e0004 */
[----:B------:R-:W-:Y:S01]  /*a4c0*/  @!P6 IMAD.WIDE R6, R6, 0x4, R2 ;  /* 0x000000040606e825 */ /* 0x000fe200078e0202 */
[----:B------:R-:W-:-:S04]  /*a4d0*/  @!P3 LEA R2, P2, R21, R0, 0x2 ;  /* 0x000000001502b211 */ /* 0x000fc800078410ff */
[----:B------:R3:W-:Y:S01]  /*a4e0*/  @!P6 ST.E.64 [R6.64], R116 ;  /* 0x000000740600e985 */ /* 0x0007e2000c101b06 */
[----:B--2---:R-:W-:Y:S02]  /*a4f0*/  @!P3 LEA.HI.X R3, R21, R4, R22, 0x2, P2 ;  /* 0x000000041503b211 */ /* 0x004fe400010f1416 */
[----:B------:R-:W-:-:S03]  /*a500*/  ISETP.GE.AND P6, PT, R17, c[0x0][0x3c8], PT ;  /* 0x0000f20011007a0c */ /* 0x000fc60003fc6270 */
[----:B------:R2:W-:Y:S01]  /*a510*/  @!P3 ST.E.64 [R2.64], R132 ;  /* 0x000000840200b985 */ /* 0x0005e2000c101b06 */
[----:B------:R-:W-:Y:S02]  /*a520*/  ISETP.GE.AND P3, PT, R15, c[0x0][0x3c8], PT ;  /* 0x0000f2000f007a0c */ /* 0x000fe40003f66270 */
[----:B---3--:R-:W-:-:S04]  /*a530*/  @!P1 LEA R6, P2, R19, R0, 0x2 ;  /* 0x0000000013069211 */ /* 0x008fc800078410ff */
[----:B------:R-:W-:-:S03]  /*a540*/  @!P1 LEA.HI.X R7, R19, R4, R20, 0x2, P2 ;  /* 0x0000000413079211 */ /* 0x000fc600010f1414 */
[C---:B--2---:R-:W-:Y:S02]  /*a550*/  @!P6 LEA R2, P2, R17.reuse, R0, 0x2 ;  /* 0x000000001102e211 */ /* 0x044fe400078410ff */
[----:B------:R2:W-:Y:S01]  /*a560*/  @!P1 ST.E.64 [R6.64], R128 ;  /* 0x0000008006009985 */ /* 0x0005e2000c101b06 */
[----:B------:R-:W-:Y:S02]  /*a570*/  ISETP.GE.AND P1, PT, R8, c[0x0][0x3c8], PT ;  /* 0x0000f20008007a0c */ /* 0x000fe40003f26270 */
[----:B------:R-:W-:-:S05]  /*a580*/  @!P6 LEA.HI.X R3, R17, R4, R18, 0x2, P2 ;  /* 0x000000041103e211 */ /* 0x000fca00010f1412 */
[----:B------:R3:W-:Y:S01]  /*a590*/  @!P6 ST.E.64 [R2.64], R124 ;  /* 0x0000007c0200e985 */ /* 0x0007e2000c101b06 */
[----:B------:R-:W-:Y:S02]  /*a5a0*/  ISETP.GE.AND P6, PT, R13, c[0x0][0x3c8], PT ;  /* 0x0000f2000d007a0c */ /* 0x000fe40003fc6270 */
[----:B--2---:R-:W-:-:S04]  /*a5b0*/  @!P3 LEA R6, P2, R15, R0, 0x2 ;  /* 0x000000000f06b211 */ /* 0x004fc800078410ff */
[----:B------:R-:W-:Y:S02]  /*a5c0*/  @!P3 LEA.HI.X R7, R15, R4, R16, 0x2, P2 ;  /* 0x000000040f07b211 */ /* 0x000fe400010f1410 */
[----:B---3--:R-:W-:-:S03]  /*a5d0*/  @!P1 LEA R2, P2, R8, R0, 0x2 ;  /* 0x0000000008029211 */ /* 0x008fc600078410ff */
[----:B------:R2:W-:Y:S01]  /*a5e0*/  @!P3 ST.E.64 [R6.64], R136 ;  /* 0x000000880600b985 */ /* 0x0005e2000c101b06 */
[----:B------:R-:W-:Y:S02]  /*a5f0*/  ISETP.GE.AND P3, PT, R10, c[0x0][0x3c8], PT ;  /* 0x0000f2000a007a0c */ /* 0x000fe40003f66270 */
[----:B------:R-:W-:Y:S02]  /*a600*/  @!P1 LEA.HI.X R3, R8, R4, R9, 0x2, P2 ;  /* 0x0000000408039211 */ /* 0x000fe400010f1409 */
[----:B------:R-:W-:-:S03]  /*a610*/  @!P6 LEA R8, P2, R13, R0, 0x2 ;  /* 0x000000000d08e211 */ /* 0x000fc600078410ff */
[----:B------:R3:W-:Y:S01]  /*a620*/  @!P1 ST.E.64 [R2.64], R156 ;  /* 0x0000009c02009985 */ /* 0x0007e2000c101b06 */
[----:B------:R-:W-:Y:S02]  /*a630*/  ISETP.GE.AND P1, PT, R252, c[0x0][0x3c8], PT ;  /* 0x0000f200fc007a0c */ /* 0x000fe40003f26270 */
[----:B------:R-:W-:-:S05]  /*a640*/  @!P6 LEA.HI.X R9, R13, R4, R14, 0x2, P2 ;  /* 0x000000040d09e211 */ /* 0x000fca00010f140e */
[----:B------:R4:W-:Y:S01]  /*a650*/  @!P6 ST.E.64 [R8.64], R158 ;  /* 0x0000009e0800e985 */ /* 0x0009e2000c101b06 */
[----:B------:R-:W-:Y:S02]  /*a660*/  ISETP.GE.AND P6, PT, R251, c[0x0][0x3c8], PT ;  /* 0x0000f200fb007a0c */ /* 0x000fe40003fc6270 */
[----:B--2---:R-:W-:-:S04]  /*a670*/  @!P3 LEA R6, P2, R10, R0, 0x2 ;  /* 0x000000000a06b211 */ /* 0x004fc800078410ff */
[----:B------:R-:W-:Y:S02]  /*a680*/  @!P3 LEA.HI.X R7, R10, R4, R11, 0x2, P2 ;  /* 0x000000040a07b211 */ /* 0x000fe400010f140b */
[----:B------:R-:W-:Y:S02]  /*a690*/  SHF.R.S32.HI R10, RZ, 0x1f, R252 ;  /* 0x0000001fff0a7819 */ /* 0x000fe400000114fc */
[----:B---3--:R-:W-:Y:S01]  /*a6a0*/  @!P1 LEA R2, P2, R252, R0, 0x2 ;  /* 0x00000000fc029211 */ /* 0x008fe200078410ff */
[----:B------:R2:W-:Y:S01]  /*a6b0*/  @!P3 ST.E.64 [R6.64], R160 ;  /* 0x000000a00600b985 */ /* 0x0005e2000c101b06 */
[----:B------:R-:W-:Y:S02]  /*a6c0*/  ISETP.GE.AND P3, PT, R250, c[0x0][0x3c8], PT ;  /* 0x0000f200fa007a0c */ /* 0x000fe40003f66270 */
[----:B------:R-:W-:Y:S02]  /*a6d0*/  @!P1 LEA.HI.X R3, R252, R4, R10, 0x2, P2 ;  /* 0x00000004fc039211 */ /* 0x000fe400010f140a */
[----:B------:R-:W-:-:S02]  /*a6e0*/  ISETP.GE.AND P2, PT, R249, c[0x0][0x3c8], PT ;  /* 0x0000f200f9007a0c */ /* 0x000fc40003f46270 */
[----:B------:R-:W-:Y:S01]  /*a6f0*/  SHF.R.S32.HI R10, RZ, 0x1f, R251 ;  /* 0x0000001fff0a7819 */ /* 0x000fe200000114fb */
[----:B------:R3:W-:Y:S01]  /*a700*/  @!P1 ST.E.64 [R2.64], R84 ;  /* 0x0000005402009985 */ /* 0x0007e2000c101b06 */
[C---:B----4-:R-:W-:Y:S02]  /*a710*/  @!P6 LEA R8, P1, R251.reuse, R0, 0x2 ;  /* 0x00000000fb08e211 */ /* 0x050fe400078210ff */
[----:B------:R-:W-:Y:S02]  /*a720*/  SHF.R.S32.HI R11, RZ, 0x1f, R250 ;  /* 0x0000001fff0b7819 */ /* 0x000fe400000114fa */
[----:B------:R-:W-:Y:S02]  /*a730*/  @!P6 LEA.HI.X R9, R251, R4, R10, 0x2, P1 ;  /* 0x00000004fb09e211 */ /* 0x000fe400008f140a */
[----:B------:R-:W-:Y:S02]  /*a740*/  SHF.R.S32.HI R10, RZ, 0x1f, R249 ;  /* 0x0000001fff0a7819 */ /* 0x000fe400000114f9 */
[----:B--2---:R-:W-:-:S04]  /*a750*/  @!P3 LEA R6, P1, R250, R0, 0x2 ;  /* 0x00000000fa06b211 */ /* 0x004fc800078210ff */
[----:B------:R-:W-:Y:S02]  /*a760*/  @!P3 LEA.HI.X R7, R250, R4, R11, 0x2, P1 ;  /* 0x00000004fa07b211 */ /* 0x000fe400008f140b */
[C---:B---3--:R-:W-:Y:S01]  /*a770*/  @!P2 LEA R2, P1, R249.reuse, R0, 0x2 ;  /* 0x00000000f902a211 */ /* 0x048fe200078210ff */
[----:B------:R2:W-:Y:S03]  /*a780*/  @!P6 ST.E.64 [R8.64], R166 ;  /* 0x000000a60800e985 */ /* 0x0005e6000c101b06 */
[----:B------:R-:W-:Y:S01]  /*a790*/  @!P2 LEA.HI.X R3, R249, R4, R10, 0x2, P1 ;  /* 0x00000004f903a211 */ /* 0x000fe200008f140a */
[----:B------:R2:W-:Y:S04]  /*a7a0*/  @!P3 ST.E.64 [R6.64], R96 ;  /* 0x000000600600b985 */ /* 0x0005e8000c101b06 */
[----:B------:R2:W-:Y:S04]  /*a7b0*/  @!P2 ST.E.64 [R2.64], R80 ;  /* 0x000000500200a985 */ /* 0x0005e8000c101b06 */
.L_x_101:
[----:B------:R-:W-:Y:S05]  /*a7c0*/  BSYNC B0 ;  /* 0x0000000000007941 */ /* 0x000fea0003800000 */
.L_x_100:
[----:B------:R-:W-:Y:S05]  /*a7d0*/  BRA.DIV ~URZ, `(.L_x_102) ;  /* 0x00003e827f007947 */ /* 0x000fea000b800000 */
[----:B--2---:R2:W1:Y:S04]  /*a7e0*/  SHFL.IDX PT, R4, R5, 0x1, 0x1c1f ;  /* 0x003c1f0005047f89 */ /* 0x00446800000e0000 */
[----:B----4-:R2:W4:Y:S02]  /*a7f0*/  SHFL.IDX PT, R0, R12, 0x1, 0x1c1f ;  /* 0x003c1f000c007f89 */ /* 0x01052400000e0000 */
.L_x_176:
[----:B------:R-:W-:Y:S01]  /*a800*/  BSSY B0, `(.L_x_103) ;  /* 0x0000046000007945 */ /* 0x000fe20003800000 */
[----:B------:R-:W-:Y:S05]  /*a810*/  @P0 BRA `(.L_x_104) ;  /* 0x0000044000000947 */ /* 0x000fea0003800000 */
[----:B------:R-:W5:Y:S04]  /*a820*/  LDL R23, [R1+0x2c] ;  /* 0x00002c0001177983 */ /* 0x000f680000100800 */
[----:B--2---:R-:W2:Y:S04]  /*a830*/  LDL R21, [R1+0x18] ;  /* 0x0000180001157983 */ /* 0x004ea80000100800 */
[----:B---3--:R-:W3:Y:S04]  /*a840*/  LDL R19, [R1+0x14] ;  /* 0x0000140001137983 */ /* 0x008ee80000100800 */
[----:B----4-:R-:W4:Y:S04]  /*a850*/  LDL R17, [R1+0x10] ;  /* 0x0000100001117983 */ /* 0x010f280000100800 */
[----:B------:R-:W4:Y:S04]  /*a860*/  LDL R22, [R1+0x58] ;  /* 0x0000580001167983 */ /* 0x000f280000100800 */
[----:B------:R-:W4:Y:S04]  /*a870*/  LDL R15, [R1+0xc] ;  /* 0x00000c00010f7983 */ /* 0x000f280000100800 */
[----:B------:R-:W4:Y:S04]  /*a880*/  LDL R20, [R1+0x54] ;  /* 0x0000540001147983 */ /* 0x000f280000100800 */
[----:B------:R-:W4:Y:S04]  /*a890*/  LDL R13, [R1+0x8] ;  /* 0x00000800010d7983 */ /* 0x000f280000100800 */
[----:B------:R-:W4:Y:S04]  /*a8a0*/  LDL R18, [R1+0x50] ;  /* 0x0000500001127983 */ /* 0x000f280000100800 */
[----:B------:R-:W4:Y:S04]  /*a8b0*/  LDL R10, [R1+0x4] ;  /* 0x00000400010a7983 */ /* 0x000f280000100800 */
[----:B------:R-:W4:Y:S04]  /*a8c0*/  LDL R8, [R1] ;  /* 0x0000000001087983 */ /* 0x000f280000100800 */
[----:B------:R-:W4:Y:S04]  /*a8d0*/  LDL R16, [R1+0x4c] ;  /* 0x00004c0001107983 */ /* 0x000f280000100800 */
[----:B------:R-:W4:Y:S04]  /*a8e0*/  LDL R14, [R1+0x48] ;  /* 0x00004800010e7983 */ /* 0x000f280000100800 */
[----:B------:R-:W4:Y:S04]  /*a8f0*/  LDL R11, [R1+0x44] ;  /* 0x00004400010b7983 */ /* 0x000f280000100800 */
[----:B------:R-:W4:Y:S01]  /*a900*/  LDL R9, [R1+0x40] ;  /* 0x0000400001097983 */ /* 0x000f220000100800 */
[----:B-----5:R-:W-:-:S02]  /*a910*/  ISETP.GE.AND P2, PT, R23, c[0x0][0x3c8], PT ;  /* 0x0000f20017007a0c */ /* 0x020fc40003f46270 */
[----:B--2---:R-:W-:Y:S02]  /*a920*/  ISETP.GE.AND P6, PT, R21, c[0x0][0x3c8], PT ;  /* 0x0000f20015007a0c */ /* 0x004fe40003fc6270 */
[----:B---3--:R-:W-:-:S09]  /*a930*/  ISETP.GE.AND P1, PT, R19, c[0x0][0x3c8], PT ;  /* 0x0000f20013007a0c */ /* 0x008fd20003f26270 */
[----:B------:R-:W-:Y:S02]  /*a940*/  @!P2 IMAD.MOV.U32 R6, RZ, RZ, R0 ;  /* 0x000000ffff06a224 */ /* 0x000fe400078e0000 */
[----:B-1----:R-:W-:Y:S01]  /*a950*/  @!P2 IMAD.MOV.U32 R7, RZ, RZ, R4 ;  /* 0x000000ffff07a224 */ /* 0x002fe200078e0004 */
[----:B----4-:R-:W-:Y:S02]  /*a960*/  ISETP.GE.AND P0, PT, R17, c[0x0][0x3c8], PT ;  /* 0x0000f20011007a0c */ /* 0x010fe40003f06270 */
[----:B------:R-:W-:Y:S01]  /*a970*/  @!P6 LEA R2, P3, R21, R0, 0x2 ;  /* 0x000000001502e211 */ /* 0x000fe200078610ff */
[----:B------:R-:W-:-:S03]  /*a980*/  @!P2 IMAD.WIDE R6, R23, 0x4, R6 ;  /* 0x000000041706a825 */ /* 0x000fc600078e0206 */
[----:B------:R-:W-:Y:S02]  /*a990*/  @!P6 LEA.HI.X R3, R21, R4, R22, 0x2, P3 ;  /* 0x000000041503e211 */ /* 0x000fe400018f1416 */
[----:B------:R1:W-:Y:S01]  /*a9a0*/  @!P2 ST.E.64 [R6.64], R138 ;  /* 0x0000008a0600a985 */ /* 0x0003e2000c101b06 */
[----:B------:R-:W-:-:S03]  /*a9b0*/  ISETP.GE.AND P2, PT, R15, c[0x0][0x3c8], PT ;  /* 0x0000f2000f007a0c */ /* 0x000fc60003f46270 */
[----:B------:R2:W-:Y:S01]  /*a9c0*/  @!P6 ST.E.64 [R2.64], R162 ;  /* 0x000000a20200e985 */ /* 0x0005e2000c101b06 */
[----:B------:R-:W-:Y:S02]  /*a9d0*/  ISETP.GE.AND P6, PT, R13, c[0x0][0x3c8], PT ;  /* 0x0000f2000d007a0c */ /* 0x000fe40003fc6270 */
[----:B-1----:R-:W-:-:S04]  /*a9e0*/  @!P1 LEA R6, P3, R19, R0, 0x2 ;  /* 0x0000000013069211 */ /* 0x002fc800078610ff */
[----:B------:R-:W-:Y:S02]  /*a9f0*/  @!P1 LEA.HI.X R7, R19, R4, R20, 0x2, P3 ;  /* 0x0000000413079211 */ /* 0x000fe400018f1414 */
[----:B--2---:R-:W-:-:S03]  /*aa00*/  @!P0 LEA R2, P3, R17, R0, 0x2 ;  /* 0x0000000011028211 */ /* 0x004fc600078610ff */
[----:B------:R1:W-:Y:S01]  /*aa10*/  @!P1 ST.E.64 [R6.64], R164 ;  /* 0x000000a406009985 */ /* 0x0003e2000c101b06 */
[----:B------:R-:W-:Y:S02]  /*aa20*/  @!P0 LEA.HI.X R3, R17, R4, R18, 0x2, P3 ;  /* 0x0000000411038211 */ /* 0x000fe400018f1412 */
        /* <DEDUP_REMOVED lines=10> */
[----:B------:R-:W-:Y:S02]  /*aad0*/  SHF.R.S32.HI R13, RZ, 0x1f, R251 ;  /* 0x0000001fff0d7819 */ /* 0x000fe400000114fb */
[----:B-1----:R-:W-:-:S04]  /*aae0*/  @!P1 LEA R6, P2, R10, R0, 0x2 ;  /* 0x000000000a069211 */ /* 0x002fc800078410ff */
[----:B------:R-:W-:Y:S02]  /*aaf0*/  @!P1 LEA.HI.X R7, R10, R4, R11, 0x2, P2 ;  /* 0x000000040a079211 */ /* 0x000fe400010f140b */
[C---:B--2---:R-:W-:Y:S02]  /*ab00*/  @!P0 LEA R2, P6, R8.reuse, R0, 0x2 ;  /* 0x0000000008028211 */ /* 0x044fe400078c10ff */
[----:B------:R-:W-:Y:S01]  /*ab10*/  ISETP.GE.AND P2, PT, R251, c[0x0][0x3c8], PT ;  /* 0x0000f200fb007a0c */ /* 0x000fe20003f46270 */
[----:B------:R1:W-:Y:S01]  /*ab20*/  @!P1 ST.E.64 [R6.64], R130 ;  /* 0x0000008206009985 */ /* 0x0003e2000c101b06 */
[----:B------:R-:W-:Y:S02]  /*ab30*/  @!P0 LEA.HI.X R3, R8, R4, R9, 0x2, P6 ;  /* 0x0000000408038211 */ /* 0x000fe400030f1409 */
[----:B------:R-:W-:Y:S02]  /*ab40*/  ISETP.GE.AND P1, PT, R250, c[0x0][0x3c8], PT ;  /* 0x0000f200fa007a0c */ /* 0x000fe40003f26270 */
[----:B------:R-:W-:Y:S01]  /*ab50*/  @!P3 LEA R10, P6, R252, R0, 0x2 ;  /* 0x00000000fc0ab211 */ /* 0x000fe200078c10ff */
[----:B------:R2:W-:Y:S01]  /*ab60*/  @!P0 ST.E.64 [R2.64], R134 ;  /* 0x0000008602008985 */ /* 0x0005e2000c101b06 */
[----:B------:R-:W-:-:S02]  /*ab70*/  SHF.R.S32.HI R8, RZ, 0x1f, R252 ;  /* 0x0000001fff087819 */ /* 0x000fc400000114fc */
[----:B------:R-:W-:Y:S02]  /*ab80*/  ISETP.GE.AND P0, PT, R249, c[0x0][0x3c8], PT ;  /* 0x0000f200f9007a0c */ /* 0x000fe40003f06270 */
[----:B------:R-:W-:Y:S02]  /*ab90*/  @!P3 LEA.HI.X R11, R252, R4, R8, 0x2, P6 ;  /* 0x00000004fc0bb211 */ /* 0x000fe400030f1408 */
[C---:B------:R-:W-:Y:S02]  /*aba0*/  @!P2 LEA R8, P6, R251.reuse, R0, 0x2 ;  /* 0x00000000fb08a211 */ /* 0x040fe400078c10ff */
[----:B------:R-:W-:Y:S02]  /*abb0*/  SHF.R.S32.HI R14, RZ, 0x1f, R250 ;  /* 0x0000001fff0e7819 */ /* 0x000fe400000114fa */
[----:B------:R-:W-:Y:S02]  /*abc0*/  @!P2 LEA.HI.X R9, R251, R4, R13, 0x2, P6 ;  /* 0x00000004fb09a211 */ /* 0x000fe400030f140d */
[----:B------:R-:W-:-:S02]  /*abd0*/  SHF.R.S32.HI R13, RZ, 0x1f, R249 ;  /* 0x0000001fff0d7819 */ /* 0x000fc400000114f9 */
[----:B-1----:R-:W-:-:S04]  /*abe0*/  @!P1 LEA R6, P6, R250, R0, 0x2 ;  /* 0x00000000fa069211 */ /* 0x002fc800078c10ff */
[----:B------:R-:W-:Y:S02]  /*abf0*/  @!P1 LEA.HI.X R7, R250, R4, R14, 0x2, P6 ;  /* 0x00000004fa079211 */ /* 0x000fe400030f140e */
[C---:B--2---:R-:W-:Y:S01]  /*ac00*/  @!P0 LEA R2, P6, R249.reuse, R0, 0x2 ;  /* 0x00000000f9028211 */ /* 0x044fe200078c10ff */
[----:B------:R1:W-:Y:S03]  /*ac10*/  @!P3 ST.E.64 [R10.64], R168 ;  /* 0x000000a80a00b985 */ /* 0x0003e6000c101b06 */
[----:B------:R-:W-:Y:S01]  /*ac20*/  @!P0 LEA.HI.X R3, R249, R4, R13, 0x2, P6 ;  /* 0x00000004f9038211 */ /* 0x000fe200030f140d */
[----:B------:R1:W-:Y:S04]  /*ac30*/  @!P2 ST.E.64 [R8.64], R98 ;  /* 0x000000620800a985 */ /* 0x0003e8000c101b06 */
[----:B------:R1:W-:Y:S04]  /*ac40*/  @!P1 ST.E.64 [R6.64], R86 ;  /* 0x0000005606009985 */ /* 0x0003e8000c101b06 */
[----:B------:R1:W-:Y:S02]  /*ac50*/  @!P0 ST.E.64 [R2.64], R82 ;  /* 0x0000005202008985 */ /* 0x0003e4000c101b06 */
.L_x_104:
[----:B------:R-:W-:Y:S05]  /*ac60*/  BSYNC B0 ;  /* 0x0000000000007941 */ /* 0x000fea0003800000 */
.L_x_103:
[----:B------:R-:W-:Y:S05]  /*ac70*/  BRA.DIV ~URZ, `(.L_x_105) ;  /* 0x00003ab27f007947 */ /* 0x000fea000b800000 */
[----:B-1----:R1:W2:Y:S02]  /*ac80*/  SHFL.IDX PT, R4, R5, 0x2, 0x1c1f ;  /* 0x005c1f0005047f89 */ /* 0x0022a400000e0000 */
.L_x_177:
[----:B------:R-:W-:Y:S05]  /*ac90*/  BRA.DIV ~URZ, `(.L_x_106) ;  /* 0x00003b027f007947 */ /* 0x000fea000b800000 */
[----:B----4-:R4:W1:Y:S02]  /*aca0*/  SHFL.IDX PT, R0, R12, 0x2, 0x1c1f ;  /* 0x005c1f000c007f89 */ /* 0x01086400000e0000 */
.L_x_178:
        /* <DEDUP_REMOVED lines=15> */
[----:B------:R-:W2:Y:S04]  /*ada0*/  LDL R14, [R1+0x44] ;  /* 0x00004400010e7983 */ /* 0x000ea80000100800 */
[----:B------:R-:W2:Y:S01]  /*adb0*/  LDL R11, [R1+0x40] ;  /* 0x00004000010b7983 */ /* 0x000ea20000100800 */
[----:B-----5:R-:W-:-:S02]  /*adc0*/  ISETP.GE.AND P0, PT, R23, c[0x0][0x3c8], PT ;  /* 0x0000f20017007a0c */ /* 0x020fc40003f06270 */
[----:B---3--:R-:W-:Y:S02]  /*add0*/  ISETP.GE.AND P1, PT, R21, c[0x0][0x3c8], PT ;  /* 0x0000f20015007a0c */ /* 0x008fe40003f26270 */
[----:B----4-:R-:W-:Y:S02]  /*ade0*/  ISETP.GE.AND P2, PT, R19, c[0x0][0x3c8], PT ;  /* 0x0000f20013007a0c */ /* 0x010fe40003f46270 */
[----:B--2---:R-:W-:-:S07]  /*adf0*/  ISETP.GE.AND P4, PT, R8, c[0x0][0x3c8], PT ;  /* 0x0000f20008007a0c */ /* 0x004fce0003f86270 */
[----:B-1----:R-:W-:Y:S02]  /*ae00*/  @!P0 IMAD.MOV.U32 R6, RZ, RZ, R0 ;  /* 0x000000ffff068224 */ /* 0x002fe400078e0000 */
[----:B------:R-:W-:Y:S01]  /*ae10*/  @!P0 IMAD.MOV.U32 R7, RZ, RZ, R4 ;  /* 0x000000ffff078224 */ /* 0x000fe200078e0004 */
[----:B------:R-:W-:-:S03]  /*ae20*/  @!P1 LEA R2, P3, R21, R0, 0x2 ;  /* 0x0000000015029211 */ /* 0x000fc600078610ff */
[----:B------:R-:W-:Y:S01]  /*ae30*/  @!P0 IMAD.WIDE R6, R23, 0x4, R6 ;  /* 0x0000000417068825 */ /* 0x000fe200078e0206 */
[----:B------:R-:W-:Y:S02]  /*ae40*/  @!P1 LEA.HI.X R3, R21, R4, R22, 0x2, P3 ;  /* 0x0000000415039211 */ /* 0x000fe400018f1416 */
[----:B------:R-:W-:Y:S02]  /*ae50*/  ISETP.GE.AND P3, PT, R17, c[0x0][0x3c8], PT ;  /* 0x0000f20011007a0c */ /* 0x000fe40003f66270 */
[----:B------:R1:W-:Y:S04]  /*ae60*/  @!P0 ST.E.64 [R6.64], R30 ;  /* 0x0000001e06008985 */ /* 0x0003e8000c101b06 */
[----:B------:R2:W-:Y:S01]  /*ae70*/  @!P1 ST.E.64 [R2.64], R32 ;  /* 0x0000002002009985 */ /* 0x0005e2000c101b06 */
[----:B------:R-:W-:-:S02]  /*ae80*/  ISETP.GE.AND P1, PT, R15, c[0x0][0x3c8], PT ;  /* 0x0000f2000f007a0c */ /* 0x000fc40003f26270 */
[CC--:B-1----:R-:W-:Y:S02]  /*ae90*/  @!P2 LEA R6, P0, R19.reuse, R0.reuse, 0x2 ;  /* 0x000000001306a211 */ /* 0x0c2fe400078010ff */
[C---:B--2---:R-:W-:Y:S02]  /*aea0*/  @!P4 LEA R2, P6, R8.reuse, R0, 0x2 ;  /* 0x000000000802c211 */ /* 0x044fe400078c10ff */
[-C--:B------:R-:W-:Y:S02]  /*aeb0*/  @!P2 LEA.HI.X R7, R19, R4.reuse, R20, 0x2, P0 ;  /* 0x000000041307a211 */ /* 0x080fe400000f1414 */
[----:B------:R-:W-:Y:S02]  /*aec0*/  ISETP.GE.AND P0, PT, R13, c[0x0][0x3c8], PT ;  /* 0x0000f2000d007a0c */ /* 0x000fe40003f06270 */
[----:B------:R-:W-:Y:S01]  /*aed0*/  @!P4 LEA.HI.X R3, R8, R4, R9, 0x2, P6 ;  /* 0x000000040803c211 */ /* 0x000fe200030f1409 */
[----:B------:R1:W-:Y:S01]  /*aee0*/  @!P2 ST.E.64 [R6.64], R34 ;  /* 0x000000220600a985 */ /* 0x0003e2000c101b06 */
[----:B------:R-:W-:-:S03]  /*aef0*/  @!P3 LEA R8, P2, R17, R0, 0x2 ;  /* 0x000000001108b211 */ /* 0x000fc600078410ff */
[----:B------:R2:W-:Y:S01]  /*af00*/  @!P4 ST.E.64 [R2.64], R36 ;  /* 0x000000240200c985 */ /* 0x0005e2000c101b06 */
[----:B------:R-:W-:Y:S02]  /*af10*/  ISETP.GE.AND P4, PT, R10, c[0x0][0x3c8], PT ;  /* 0x0000f2000a007a0c */ /* 0x000fe40003f86270 */
[----:B------:R-:W-:-:S05]  /*af20*/  @!P3 LEA.HI.X R9, R17, R4, R18, 0x2, P2 ;  /* 0x000000041109b211 */ /* 0x000fca00010f1412 */
[----:B------:R-:W-:Y:S01]  /*af30*/  @!P3 ST.E.64 [R8.64], R52 ;  /* 0x000000340800b985 */ /* 0x000fe2000c101b06 */
[----:B------:R-:W-:Y:S02]  /*af40*/  ISETP.GE.AND P3, PT, R252, c[0x0][0x3c8], PT ;  /* 0x0000f200fc007a0c */ /* 0x000fe40003f66270 */
[-C--:B-1----:R-:W-:Y:S02]  /*af50*/  @!P0 LEA R6, P2, R13, R0.reuse, 0x2 ;  /* 0x000000000d068211 */ /* 0x082fe400078410ff */
[----:B--2---:R-:W-:Y:S02]  /*af60*/  @!P1 LEA R2, P6, R15, R0, 0x2 ;  /* 0x000000000f029211 */ /* 0x004fe400078c10ff */
[-C--:B------:R-:W-:Y:S02]  /*af70*/  @!P0 LEA.HI.X R7, R13, R4.reuse, R14, 0x2, P2 ;  /* 0x000000040d078211 */ /* 0x080fe400010f140e */
[----:B------:R-:W-:Y:S02]  /*af80*/  @!P1 LEA.HI.X R3, R15, R4, R16, 0x2, P6 ;  /* 0x000000040f039211 */ /* 0x000fe400030f1410 */
[----:B------:R-:W-:-:S03]  /*af90*/  ISETP.GE.AND P2, PT, R251, c[0x0][0x3c8], PT ;  /* 0x0000f200fb007a0c */ /* 0x000fc60003f46270 */
[----:B------:R1:W-:Y:S01]  /*afa0*/  @!P1 ST.E.64 [R2.64], R40 ;  /* 0x0000002802009985 */ /* 0x0003e2000c101b06 */
[----:B------:R-:W-:-:S03]  /*afb0*/  ISETP.GE.AND P1, PT, R250, c[0x0][0x3c8], PT ;  /* 0x0000f200fa007a0c */ /* 0x000fc60003f26270 */
[----:B------:R2:W-:Y:S01]  /*afc0*/  @!P0 ST.E.64 [R6.64], R42 ;  /* 0x0000002a06008985 */ /* 0x0005e2000c101b06 */
[----:B------:R-:W-:Y:S02]  /*afd0*/  ISETP.GE.AND P0, PT, R249, c[0x0][0x3c8], PT ;  /* 0x0000f200f9007a0c */ /* 0x000fe40003f06270 */
[----:B------:R-:W-:Y:S02]  /*afe0*/  SHF.R.S32.HI R13, RZ, 0x1f, R252 ;  /* 0x0000001fff0d7819 */ /* 0x000fe400000114fc */
[----:B------:R-:W-:Y:S02]  /*aff0*/  SHF.R.S32.HI R15, RZ, 0x1f, R251 ;  /* 0x0000001fff0f7819 */ /* 0x000fe400000114fb */
[----:B------:R-:W-:Y:S02]  /*b000*/  SHF.R.S32.HI R14, RZ, 0x1f, R250 ;  /* 0x0000001fff0e7819 */ /* 0x000fe400000114fa */
[----:B-1----:R-:W-:-:S04]  /*b010*/  @!P4 LEA R2, P6, R10, R0, 0x2 ;  /* 0x000000000a02c211 */ /* 0x002fc800078c10ff */
[----:B------:R-:W-:Y:S02]  /*b020*/  @!P4 LEA.HI.X R3, R10, R4, R11, 0x2, P6 ;  /* 0x000000040a03c211 */ /* 0x000fe400030f140b */
[----:B------:R-:W-:-:S03]  /*b030*/  @!P3 LEA R10, P6, R252, R0, 0x2 ;  /* 0x00000000fc0ab211 */ /* 0x000fc600078c10ff */
[----:B------:R1:W-:Y:S01]  /*b040*/  @!P4 ST.E.64 [R2.64], R44 ;  /* 0x0000002c0200c985 */ /* 0x0003e2000c101b06 */
[C---:B------:R-:W-:Y:S02]  /*b050*/  @!P2 LEA R8, P4, R251.reuse, R0, 0x2 ;  /* 0x00000000fb08a211 */ /* 0x040fe400078810ff */
[----:B------:R-:W-:Y:S02]  /*b060*/  @!P3 LEA.HI.X R11, R252, R4, R13, 0x2, P6 ;  /* 0x00000004fc0bb211 */ /* 0x000fe400030f140d */
[C---:B--2---:R-:W-:Y:S02]  /*b070*/  @!P1 LEA R6, P6, R250.reuse, R0, 0x2 ;  /* 0x00000000fa069211 */ /* 0x044fe400078c10ff */
[-C--:B------:R-:W-:Y:S02]  /*b080*/  @!P2 LEA.HI.X R9, R251, R4.reuse, R15, 0x2, P4 ;  /* 0x00000004fb09a211 */ /* 0x080fe400020f140f */
[----:B------:R-:W-:Y:S02]  /*b090*/  SHF.R.S32.HI R13, RZ, 0x1f, R249 ;  /* 0x0000001fff0d7819 */ /* 0x000fe400000114f9 */
[----:B------:R-:W-:Y:S01]  /*b0a0*/  @!P1 LEA.HI.X R7, R250, R4, R14, 0x2, P6 ;  /* 0x00000004fa079211 */ /* 0x000fe200030f140e */
[----:B------:R2:W-:Y:S04]  /*b0b0*/  @!P3 ST.E.64 [R10.64], R68 ;  /* 0x000000440a00b985 */ /* 0x0005e8000c101b06 */
[----:B------:R2:W-:Y:S04]  /*b0c0*/  @!P2 ST.E.64 [R8.64], R60 ;  /* 0x0000003c0800a985 */ /* 0x0005e8000c101b06 */
[----:B------:R2:W-:Y:S01]  /*b0d0*/  @!P1 ST.E.64 [R6.64], R46 ;  /* 0x0000002e06009985 */ /* 0x0005e2000c101b06 */
[----:B-1----:R-:W-:-:S04]  /*b0e0*/  @!P0 LEA R2, P4, R249, R0, 0x2 ;  /* 0x00000000f9028211 */ /* 0x002fc800078810ff */
[----:B------:R-:W-:-:S05]  /*b0f0*/  @!P0 LEA.HI.X R3, R249, R4, R13, 0x2, P4 ;  /* 0x00000004f9038211 */ /* 0x000fca00020f140d */
[----:B------:R2:W-:Y:S04]  /*b100*/  @!P0 ST.E.64 [R2.64], R26 ;  /* 0x0000001a02008985 */ /* 0x0005e8000c101b06 */
.L_x_108:
[----:B------:R-:W-:Y:S05]  /*b110*/  BSYNC B0 ;  /* 0x0000000000007941 */ /* 0x000fea0003800000 */
.L_x_107:
[----:B------:R-:W-:Y:S05]  /*b120*/  BRA.DIV ~URZ, `(.L_x_109) ;  /* 0x000036e27f007947 */ /* 0x000fea000b800000 */
[----:B--2---:R2:W3:Y:S04]  /*b130*/  SHFL.IDX PT, R4, R5, 0x3, 0x1c1f ;  /* 0x007c1f0005047f89 */ /* 0x0044e800000e0000 */
[----:B-1----:R2:W1:Y:S02]  /*b140*/  SHFL.IDX PT, R0, R12, 0x3, 0x1c1f ;  /* 0x007c1f000c007f89 */ /* 0x00246400000e0000 */
.L_x_179:
[----:B------:R-:W-:Y:S05]  /*b150*/  @P5 BRA `(.L_x_97) ;  /* 0x0000114000005947 */ /* 0x000fea0003800000 */
[----:B------:R-:W5:Y:S04]  /*b160*/  LDL R21, [R1+0x2c] ;  /* 0x00002c0001157983 */ /* 0x000f680000100800 */
[----:B--2---:R-:W2:Y:S04]  /*b170*/  LDL R8, [R1+0x18] ;  /* 0x0000180001087983 */ /* 0x004ea80000100800 */
[----:B----4-:R-:W4:Y:S04]  /*b180*/  LDL R19, [R1+0x14] ;  /* 0x0000140001137983 */ /* 0x010f280000100800 */
[----:B---3--:R-:W3:Y:S04]  /*b190*/  LDL R17, [R1+0x10] ;  /* 0x0000100001117983 */ /* 0x008ee80000100800 */
[----:B------:R-:W3:Y:S04]  /*b1a0*/  LDL R15, [R1+0xc] ;  /* 0x00000c00010f7983 */ /* 0x000ee80000100800 */
[----:B------:R-:W3:Y:S04]  /*b1b0*/  LDL R9, [R1+0x58] ;  /* 0x0000580001097983 */ /* 0x000ee80000100800 */
[----:B------:R-:W3:Y:S04]  /*b1c0*/  LDL R13, [R1+0x8] ;  /* 0x00000800010d7983 */ /* 0x000ee80000100800 */
[----:B------:R-:W3:Y:S04]  /*b1d0*/  LDL R20, [R1+0x54] ;  /* 0x0000540001147983 */ /* 0x000ee80000100800 */
[----:B------:R-:W3:Y:S04]  /*b1e0*/  LDL R18, [R1+0x50] ;  /* 0x0000500001127983 */ /* 0x000ee80000100800 */
[----:B------:R-:W3:Y:S04]  /*b1f0*/  LDL R16, [R1+0x4c] ;  /* 0x00004c0001107983 */ /* 0x000ee80000100800 */
[----:B------:R-:W3:Y:S04]  /*b200*/  LDL R10, [R1+0x4] ;  /* 0x00000400010a7983 */ /* 0x000ee80000100800 */
[----:B------:R-:W3:Y:S04]  /*b210*/  LDL R5, [R1] ;  /* 0x0000000001057983 */ /* 0x000ee80000100800 */
[----:B------:R-:W3:Y:S04]  /*b220*/  LDL R14, [R1+0x48] ;  /* 0x00004800010e7983 */ /* 0x000ee80000100800 */
[----:B------:R-:W3:Y:S04]  /*b230*/  LDL R11, [R1+0x44] ;  /* 0x00004400010b7983 */ /* 0x000ee80000100800 */
[----:B------:R-:W3:Y:S01]  /*b240*/  LDL R12, [R1+0x40] ;  /* 0x00004000010c7983 */ /* 0x000ee20000100800 */
[----:B-----5:R-:W-:-:S02]  /*b250*/  ISETP.GE.AND P4, PT, R21, c[0x0][0x3c8], PT ;  /* 0x0000f20015007a0c */ /* 0x020fc40003f86270 */
[----:B--2---:R-:W-:Y:S02]  /*b260*/  ISETP.GE.AND P3, PT, R8, c[0x0][0x3c8], PT ;  /* 0x0000f20008007a0c */ /* 0x004fe40003f66270 */
[----:B----4-:R-:W-:Y:S02]  /*b270*/  ISETP.GE.AND P2, PT, R19, c[0x0][0x3c8], PT ;  /* 0x0000f20013007a0c */ /* 0x010fe40003f46270 */
[----:B---3--:R-:W-:-:S07]  /*b280*/  ISETP.GE.AND P1, PT, R17, c[0x0][0x3c8], PT ;  /* 0x0000f20011007a0c */ /* 0x008fce0003f26270 */
[----:B-1----:R-:W-:Y:S02]  /*b290*/  @!P4 IMAD.MOV.U32 R6, RZ, RZ, R0 ;  /* 0x000000ffff06c224 */ /* 0x002fe400078e0000 */
[----:B------:R-:W-:Y:S01]  /*b2a0*/  @!P4 IMAD.MOV.U32 R7, RZ, RZ, R4 ;  /* 0x000000ffff07c224 */ /* 0x000fe200078e0004 */
[----:B------:R-:W-:Y:S02]  /*b2b0*/  ISETP.GE.AND P0, PT, R15, c[0x0][0x3c8], PT ;  /* 0x0000f2000f007a0c */ /* 0x000fe40003f06270 */
[----:B------:R-:W-:Y:S01]  /*b2c0*/  @!P3 LEA R2, P5, R8, R0, 0x2 ;  /* 0x000000000802b211 */ /* 0x000fe200078a10ff */
[----:B------:R-:W-:-:S03]  /*b2d0*/  @!P4 IMAD.WIDE R6, R21, 0x4, R6 ;  /* 0x000000041506c825 */ /* 0x000fc600078e0206 */
[----:B------:R-:W-:Y:S02]  /*b2e0*/  @!P3 LEA.HI.X R3, R8, R4, R9, 0x2, P5 ;  /* 0x000000040803b211 */ /* 0x000fe400028f1409 */
[----:B------:R1:W-:Y:S01]  /*b2f0*/  @!P4 ST.E.64 [R6.64], R64 ;  /* 0x000000400600c985 */ /* 0x0003e2000c101b06 */
[----:B------:R-:W-:Y:S02]  /*b300*/  ISETP.GE.AND P4, PT, R13, c[0x0][0x3c8], PT ;  /* 0x0000f2000d007a0c */ /* 0x000fe40003f86270 */
[C---:B------:R-:W-:Y:S01]  /*b310*/  @!P2 LEA R8, P5, R19.reuse, R0, 0x2 ;  /* 0x000000001308a211 */ /* 0x040fe200078a10ff */
[----:B------:R2:W-:Y:S03]  /*b320*/  @!P3 ST.E.64 [R2.64], R50 ;  /* 0x000000320200b985 */ /* 0x0005e6000c101b06 */
[----:B------:R-:W-:-:S05]  /*b330*/  @!P2 LEA.HI.X R9, R19, R4, R20, 0x2, P5 ;  /* 0x000000041309a211 */ /* 0x000fca00028f1414 */
[----:B------:R-:W-:Y:S01]  /*b340*/  @!P2 ST.E.64 [R8.64], R70 ;  /* 0x000000460800a985 */ /* 0x000fe2000c101b06 */
[----:B------:R-:W-:Y:S02]  /*b350*/  ISETP.GE.AND P5, PT, R10, c[0x0][0x3c8], PT ;  /* 0x0000f2000a007a0c */ /* 0x000fe40003fa6270 */
[-C--:B-1----:R-:W-:Y:S02]  /*b360*/  @!P1 LEA R6, P6, R17, R0.reuse, 0x2 ;  /* 0x0000000011069211 */ /* 0x082fe400078c10ff */
[----:B--2---:R-:W-:Y:S02]  /*b370*/  @!P0 LEA R2, P3, R15, R0, 0x2 ;  /* 0x000000000f028211 */ /* 0x004fe400078610ff */
[-C--:B------:R-:W-:Y:S02]  /*b380*/  @!P1 LEA.HI.X R7, R17, R4.reuse, R18, 0x2, P6 ;  /* 0x0000000411079211 */ /* 0x080fe400030f1412 */
[----:B------:R-:W-:Y:S02]  /*b390*/  @!P0 LEA.HI.X R3, R15, R4, R16, 0x2, P3 ;  /* 0x000000040f038211 */ /* 0x000fe400018f1410 */
[----:B------:R-:W-:Y:S01]  /*b3a0*/  ISETP.GE.AND P3, PT, R5, c[0x0][0x3c8], PT ;  /* 0x0000f20005007a0c */ /* 0x000fe20003f66270 */
[----:B------:R1:W-:Y:S04]  /*b3b0*/  @!P1 ST.E.64 [R6.64], R66 ;  /* 0x0000004206009985 */ /* 0x0003e8000c101b06 */
[----:B------:R2:W-:Y:S01]  /*b3c0*/  @!P0 ST.E.64 [R2.64], R38 ;  /* 0x0000002602008985 */ /* 0x0005e2000c101b06 */
[----:B------:R-:W-:-:S02]  /*b3d0*/  ISETP.GE.AND P2, PT, R252, c[0x0][0x3c8], PT ;  /* 0x0000f200fc007a0c */ /* 0x000fc40003f46270 */
[----:B------:R-:W-:Y:S02]  /*b3e0*/  ISETP.GE.AND P1, PT, R251, c[0x0][0x3c8], PT ;  /* 0x0000f200fb007a0c */ /* 0x000fe40003f26270 */
[----:B-1----:R-:W-:-:S04]  /*b3f0*/  @!P4 LEA R6, P0, R13, R0, 0x2 ;  /* 0x000000000d06c211 */ /* 0x002fc800078010ff */
[----:B------:R-:W-:Y:S02]  /*b400*/  @!P4 LEA.HI.X R7, R13, R4, R14, 0x2, P0 ;  /* 0x000000040d07c211 */ /* 0x000fe400000f140e */
[----:B------:R-:W-:Y:S02]  /*b410*/  ISETP.GE.AND P0, PT, R250, c[0x0][0x3c8], PT ;  /* 0x0000f200fa007a0c */ /* 0x000fe40003f06270 */
[C---:B--2---:R-:W-:Y:S01]  /*b420*/  @!P5 LEA R2, P6, R10.reuse, R0, 0x2 ;  /* 0x000000000a02d211 */ /* 0x044fe200078c10ff */
[----:B------:R1:W-:Y:S03]  /*b430*/  @!P4 ST.E.64 [R6.64], R54 ;  /* 0x000000360600c985 */ /* 0x0003e6000c101b06 */
[----:B------:R-:W-:Y:S02]  /*b440*/  @!P5 LEA.HI.X R3, R10, R4, R11, 0x2, P6 ;  /* 0x000000040a03d211 */ /* 0x000fe400030f140b */
[----:B------:R-:W-:-:S02]  /*b450*/  @!P3 LEA R10, P4, R5, R0, 0x2 ;  /* 0x00000000050ab211 */ /* 0x000fc400078810ff */
[C---:B------:R-:W-:Y:S01]  /*b460*/  @!P2 LEA R8, P6, R252.reuse, R0, 0x2 ;  /* 0x00000000fc08a211 */ /* 0x040fe200078c10ff */
[----:B------:R2:W-:Y:S01]  /*b470*/  @!P5 ST.E.64 [R2.64], R56 ;  /* 0x000000380200d985 */ /* 0x0005e2000c101b06 */
[-C--:B------:R-:W-:Y:S02]  /*b480*/  @!P3 LEA.HI.X R11, R5, R4.reuse, R12, 0x2, P4 ;  /* 0x00000004050bb211 */ /* 0x080fe400020f140c */
[----:B------:R-:W-:Y:S02]  /*b490*/  SHF.R.S32.HI R13, RZ, 0x1f, R252 ;  /* 0x0000001fff0d7819 */ /* 0x000fe400000114fc */
[----:B------:R-:W-:Y:S02]  /*b4a0*/  SHF.R.S32.HI R12, RZ, 0x1f, R251 ;  /* 0x0000001fff0c7819 */ /* 0x000fe400000114fb */
[----:B------:R-:W-:Y:S02]  /*b4b0*/  SHF.R.S32.HI R5, RZ, 0x1f, R250 ;  /* 0x0000001fff057819 */ /* 0x000fe400000114fa */
[----:B------:R-:W-:Y:S01]  /*b4c0*/  @!P2 LEA.HI.X R9, R252, R4, R13, 0x2, P6 ;  /* 0x00000004fc09a211 */ /* 0x000fe200030f140d */
[----:B------:R3:W-:Y:S01]  /*b4d0*/  @!P3 ST.E.64 [R10.64], R72 ;  /* 0x000000480a00b985 */ /* 0x0007e2000c101b06 */
[----:B-1----:R-:W-:-:S04]  /*b4e0*/  @!P1 LEA R6, P5, R251, R0, 0x2 ;  /* 0x00000000fb069211 */ /* 0x002fc800078a10ff */
[----:B------:R-:W-:Y:S02]  /*b4f0*/  @!P1 LEA.HI.X R7, R251, R4, R12, 0x2, P5 ;  /* 0x00000004fb079211 */ /* 0x000fe400028f140c */
[C---:B--2---:R-:W-:Y:S01]  /*b500*/  @!P0 LEA R2, P4, R250.reuse, R0, 0x2 ;  /* 0x00000000fa028211 */ /* 0x044fe200078810ff */
[----:B------:R3:W-:Y:S03]  /*b510*/  @!P2 ST.E.64 [R8.64], R62 ;  /* 0x0000003e0800a985 */ /* 0x0007e6000c101b06 */
[----:B------:R-:W-:Y:S01]  /*b520*/  @!P0 LEA.HI.X R3, R250, R4, R5, 0x2, P4 ;  /* 0x00000004fa038211 */ /* 0x000fe200020f1405 */
[----:B------:R3:W-:Y:S04]  /*b530*/  @!P1 ST.E.64 [R6.64], R58 ;  /* 0x0000003a06009985 */ /* 0x0007e8000c101b06 */
[----:B------:R3:W-:Y:S01]  /*b540*/  @!P0 ST.E.64 [R2.64], R48 ;  /* 0x0000003002008985 */ /* 0x0007e2000c101b06 */
[----:B------:R-:W-:-:S13]  /*b550*/  ISETP.GE.AND P0, PT, R249, c[0x0][0x3c8], PT ;  /* 0x0000f200f9007a0c */ /* 0x000fda0003f06270 */
[----:B------:R-:W-:Y:S05]  /*b560*/  @P0 BRA `(.L_x_97) ;  /* 0x00000d3000000947 */ /* 0x000fea0003800000 */
[----:B------:R-:W-:Y:S02]  /*b570*/  SHF.R.S32.HI R5, RZ, 0x1f, R249 ;  /* 0x0000001fff057819 */ /* 0x000fe400000114f9 */
[----:B---3--:R-:W-:-:S04]  /*b580*/  LEA R2, P0, R249, R0, 0x2 ;  /* 0x00000000f9027211 */ /* 0x008fc800078010ff */
[----:B------:R-:W-:-:S05]  /*b590*/  LEA.HI.X R3, R249, R4, R5, 0x2, P0 ;  /* 0x00000004f9037211 */ /* 0x000fca00000f1405 */
[----:B------:R1:W-:Y:S01]  /*b5a0*/  ST.E.64 [R2.64], R28 ;  /* 0x0000001c02007985 */ /* 0x0003e2000c101b06 */
[----:B------:R-:W-:Y:S05]  /*b5b0*/  BRA `(.L_x_97) ;  /* 0x00000ce000007947 */ /* 0x000fea0003800000 */
.L_x_82:
[----:B------:R-:W2:Y:S04]  /*b5c0*/  LDL.LU R4, [R1+0x24] ;  /* 0x0000240001047983 */ /* 0x000ea80000300800 */
[----:B------:R-:W3:Y:S01]  /*b5d0*/  LDL.LU R7, [R1+0x28] ;  /* 0x0000280001077983 */ /* 0x000ee20000300800 */
[----:B------:R-:W-:Y:S02]  /*b5e0*/  ISETP.NE.U32.AND P1, PT, RZ, c[0x0][0x508], PT ;  /* 0x00014200ff007a0c */ /* 0x000fe40003f25070 */
[----:B------:R-:W-:Y:S01]  /*b5f0*/  ISETP.NE.U32.AND P3, PT, RZ, c[0x0][0x500], PT ;  /* 0x00014000ff007a0c */ /* 0x000fe20003f65070 */
[----:B------:R-:W4:Y:S01]  /*b600*/  LDL.LU R0, [R1+0x30] ;  /* 0x0000300001007983 */ /* 0x000f220000300800 */
[----:B------:R-:W-:Y:S01]  /*b610*/  ISETP.NE.AND.EX P1, PT, RZ, c[0x0][0x50c], PT, P1 ;  /* 0x00014300ff007a0c */ /* 0x000fe20003f25310 */
[----:B------:R-:W-:Y:S01]  /*b620*/  IMAD.MOV.U32 R6, RZ, RZ, RZ ;  /* 0x000000ffff067224 */ /* 0x000fe200078e00ff */
[----:B------:R-:W-:Y:S01]  /*b630*/  ISETP.NE.AND.EX P3, PT, RZ, c[0x0][0x504], PT, P3 ;  /* 0x00014100ff007a0c */ /* 0x000fe20003f65330 */
[----:B------:R-:W-:Y:S01]  /*b640*/  IMAD.MOV.U32 R20, RZ, RZ, c[0x0][0x388] ;  /* 0x0000e200ff147624 */ /* 0x000fe200078e00ff */
[----:B--2---:R-:W-:-:S09]  /*b650*/  IADD3 R2, P2, R4, c[0x0][0x500], RZ ;  /* 0x0001400004027a10 */ /* 0x004fd20007f5e0ff */
[----:B------:R-:W-:Y:S02]  /*b660*/  @P1 IADD3 R4, P0, R4, c[0x0][0x508], RZ ;  /* 0x0001420004041a10 */ /* 0x000fe40007f1e0ff */
[C---:B---3--:R-:W-:Y:S02]  /*b670*/  IADD3.X R3, R7.reuse, c[0x0][0x504], RZ, P2, !PT ;  /* 0x0001410007037a10 */ /* 0x048fe400017fe4ff */
[----:B-1----:R-:W-:-:S03]  /*b680*/  @P1 IADD3.X R5, R7, c[0x0][0x50c], RZ, P0, !PT ;  /* 0x0001430007051a10 */ /* 0x002fc600007fe4ff */
[----:B------:R1:W5:Y:S04]  /*b690*/  @P3 LDG.E R6, [R2.64] ;  /* 0x0000000602063981 */ /* 0x000368000c1e1900 */
[----:B------:R1:W5:Y:S01]  /*b6a0*/  @P1 LDG.E R20, [R4.64] ;  /* 0x0000000604141981 */ /* 0x000362000c1e1900 */
[----:B----4-:R-:W-:-:S04]  /*b6b0*/  ISETP.NE.AND P0, PT, R0, RZ, PT ;  /* 0x000000ff0000720c */ /* 0x010fc80003f05270 */
[----:B------:R-:W-:Y:S01]  /*b6c0*/  SEL R19, R0, c[0x0][0x3d4], P0 ;  /* 0x0000f50000137a07 */ /* 0x000fe20000000000 */
[----:B------:R-:W-:Y:S05]  /*b6d0*/  @P1 BRA `(.L_x_110) ;  /* 0x0000004000001947 */ /* 0x000fea0003800000 */
[----:B------:R-:W-:Y:S05]  /*b6e0*/  @!P3 BRA `(.L_x_110) ;  /* 0x000000300000b947 */ /* 0x000fea0003800000 */
[----:B------:R2:W3:Y:S04]  /*b6f0*/  LDG.E R0, [R2.64] ;  /* 0x0000000602007981 */ /* 0x0004e8000c1e1900 */
[----:B-12---:R-:W3:Y:S02]  /*b700*/  LDG.E R2, [R2.64+0x4] ;  /* 0x0000040602027981 */ /* 0x006ee4000c1e1900 */
[----:B---3-5:R-:W-:Y:S02]  /*b710*/  IADD3 R20, -R0, R2, RZ ;  /* 0x0000000200147210 */ /* 0x028fe40007ffe1ff */
.L_x_110:
[----:B------:R-:W2:Y:S01]  /*b720*/  LDL.LU R0, [R1+0x34] ;  /* 0x0000340001007983 */ /* 0x000ea20000300800 */
[----:B------:R-:W-:Y:S01]  /*b730*/  BSSY B0, `(.L_x_111) ;  /* 0x0000038000007945 */ /* 0x000fe20003800000 */
[----:B------:R-:W-:Y:S02]  /*b740*/  LOP3.LUT R12, R246, 0xffff, RZ, 0xc0, !PT ;  /* 0x0000fffff60c7812 */ /* 0x000fe400078ec0ff */
[----:B-1----:R-:W1:Y:S01]  /*b750*/  S2R R2, SR_TID.X ;  /* 0x0000000000027919 */ /* 0x002e620000002100 */
[----:B------:R-:W-:-:S02]  /*b760*/  SEL R13, R242, RZ, !P3 ;  /* 0x000000fff20d7207 */ /* 0x000fc40005800000 */
[----:B-----5:R-:W-:Y:S02]  /*b770*/  SHF.R.S32.HI R18, RZ, 0x1f, R6 ;  /* 0x0000001fff127819 */ /* 0x020fe40000011406 */
[----:B-1----:R-:W-:Y:S02]  /*b780*/  ISETP.GT.AND P0, PT, R2, 0x7f, PT ;  /* 0x0000007f0200780c */ /* 0x002fe40003f04270 */
[----:B--2---:R-:W-:-:S11]  /*b790*/  SEL R21, R0, RZ, !P3 ;  /* 0x000000ff00157207 */ /* 0x004fd60005800000 */
[----:B------:R-:W-:Y:S05]  /*b7a0*/  @P0 BRA `(.L_x_112) ;  /* 0x0000030000000947 */ /* 0x000fea0003800000 */
[----:B------:R-:W-:Y:S01]  /*b7b0*/  IMAD R0, R20, c[0x0][0x4e8], RZ ;  /* 0x00013a0014007a24 */ /* 0x000fe200078e02ff */
[----:B------:R-:W-:-:S04]  /*b7c0*/  LEA R16, R245, R2, 0x7 ;  /* 0x00000002f5107211 */ /* 0x000fc800078e38ff */
[----:B------:R-:W-:-:S13]  /*b7d0*/  ISETP.GE.AND P0, PT, R16, R0, PT ;  /* 0x000000001000720c */ /* 0x000fda0003f06270 */
[----:B------:R-:W-:Y:S05]  /*b7e0*/  @P0 BRA `(.L_x_112) ;  /* 0x000002c000000947 */ /* 0x000fea0003800000 */
[----:B------:R-:W2:Y:S01]  /*b7f0*/  LDL.LU R22, [R1+0x38] ;  /* 0x0000380001167983 */ /* 0x000ea20000300800 */
[----:B------:R-:W-:Y:S01]  /*b800*/  IMAD.MOV.U32 R0, RZ, RZ, 0x368 ;  /* 0x00000368ff007424 */ /* 0x000fe200078e00ff */
[----:B------:R-:W-:-:S04]  /*b810*/  ISETP.GT.AND P2, PT, R19, 0x1, PT ;  /* 0x000000011300780c */ /* 0x000fc80003f44270 */
[----:B------:R-:W-:-:S04]  /*b820*/  SEL R0, R0, 0x328, P2 ;  /* 0x0000032800007807 */ /* 0x000fc80001000000 */
[----:B------:R1:W3:Y:S08]  /*b830*/  LDC.64 R8, c[0x0][R0+0x170] ;  /* 0x00005c0000087b82 */ /* 0x0002f00000000a00 */
[----:B------:R1:W4:Y:S08]  /*b840*/  LDC.64 R4, c[0x0][R0+0x168] ;  /* 0x00005a0000047b82 */ /* 0x0003300000000a00 */
[----:B------:R1:W5:Y:S08]  /*b850*/  LDC.64 R14, c[0x0][R0+0x178] ;  /* 0x00005e00000e7b82 */ /* 0x0003700000000a00 */
[----:B------:R1:W2:Y:S02]  /*b860*/  LDC.64 R10, c[0x0][R0+0x160] ;  /* 0x00005800000a7b82 */ /* 0x0002a40000000a00 */
[----:B-1----:R-:W-:-:S02]  /*b870*/  IMAD.MOV.U32 R0, RZ, RZ, c[0x0][0x4e8] ;  /* 0x00013a00ff007624 */ /* 0x002fc400078e00ff */
[-C--:B---3--:R-:W-:Y:S02]  /*b880*/  IMAD R7, R9, R13.reuse, RZ ;  /* 0x0000000d09077224 */ /* 0x088fe400078e02ff */
[----:B------:R-:W-:Y:S01]  /*b890*/  IMAD.WIDE.U32 R2, R8, R13, RZ ;  /* 0x0000000d08027225 */ /* 0x000fe200078e00ff */
[----:B------:R-:W-:Y:S02]  /*b8a0*/  ISETP.NE.AND P0, PT, R0, 0x1, PT ;  /* 0x000000010000780c */ /* 0x000fe40003f05270 */
[----:B------:R-:W-:Y:S01]  /*b8b0*/  MOV R0, R16 ;  /* 0x0000001000007202 */ /* 0x000fe20000000f00 */
[----:B------:R-:W-:Y:S02]  /*b8c0*/  IMAD R8, R8, R21, R7 ;  /* 0x0000001508087224 */ /* 0x000fe400078e0207 */
[-C--:B----4-:R-:W-:Y:S02]  /*b8d0*/  IMAD R9, R5, R12.reuse, RZ ;  /* 0x0000000c05097224 */ /* 0x090fe400078e02ff */
[----:B------:R-:W-:Y:S01]  /*b8e0*/  IMAD.WIDE.U32 R4, R4, R12, RZ ;  /* 0x0000000c04047225 */ /* 0x000fe200078e00ff */
[----:B------:R-:W-:-:S03]  /*b8f0*/  IADD3 R3, R3, R8, RZ ;  /* 0x0000000803037210 */ /* 0x000fc60007ffe0ff */
[----:B------:R-:W-:Y:S02]  /*b900*/  IMAD.IADD R9, R5, 0x1, R9 ;  /* 0x0000000105097824 */ /* 0x000fe400078e0209 */
[----:B------:R-:W-:-:S05]  /*b910*/  @P0 IMAD.HI.U32 R17, R16, c[0x0][0x4ec], RZ ;  /* 0x00013b0010110a27 */ /* 0x000fca00078e00ff */
[----:B------:R-:W-:Y:S02]  /*b920*/  @P0 SHF.R.U32.HI R0, RZ, c[0x0][0x4f0], R17 ;  /* 0x00013c00ff000a19 */ /* 0x000fe40000011611 */
[----:B------:R-:W-:-:S03]  /*b930*/  IADD3 R17, P1, P0, R2, R4, R6 ;  /* 0x0000000402117210 */ /* 0x000fc6000783e006 */
[----:B------:R-:W-:Y:S01]  /*b940*/  IMAD.MOV R2, RZ, RZ, -R0 ;  /* 0x000000ffff027224 */ /* 0x000fe200078e0a00 */
[----:B------:R-:W-:Y:S02]  /*b950*/  IADD3.X R9, R3, R9, R18, P1, P0 ;  /* 0x0000000903097210 */ /* 0x000fe40000fe0412 */
[----:B------:R-:W-:Y:S01]  /*b960*/  SHF.R.S32.HI R3, RZ, 0x1f, R0 ;  /* 0x0000001fff037819 */ /* 0x000fe20000011400 */
[----:B------:R-:W-:Y:S01]  /*b970*/  IMAD R2, R2, c[0x0][0x4e8], R16 ;  /* 0x00013a0002027a24 */ /* 0x000fe200078e0210 */
[----:B--2---:R-:W-:-:S05]  /*b980*/  SEL R7, R22, RZ, P2 ;  /* 0x000000ff16077207 */ /* 0x004fca0001000000 */
[-C--:B-----5:R-:W-:Y:S02]  /*b990*/  IMAD R8, R15, R7.reuse, RZ ;  /* 0x000000070f087224 */ /* 0x0a0fe400078e02ff */
[----:B------:R-:W-:Y:S01]  /*b9a0*/  IMAD.WIDE.U32 R4, R14, R7, RZ ;  /* 0x000000070e047225 */ /* 0x000fe200078e00ff */
[----:B------:R-:W-:-:S04]  /*b9b0*/  SHF.R.S32.HI R7, RZ, 0x1f, R2 ;  /* 0x0000001fff077819 */ /* 0x000fc80000011402 */
[----:B------:R-:W-:Y:S01]  /*b9c0*/  IADD3 R5, R5, R8, RZ ;  /* 0x0000000805057210 */ /* 0x000fe20007ffe0ff */
[----:B------:R-:W-:Y:S01]  /*b9d0*/  IMAD.MOV.U32 R8, RZ, RZ, c[0x0][0x4a8] ;  /* 0x00012a00ff087624 */ /* 0x000fe200078e00ff */
[----:B------:R-:W-:Y:S01]  /*b9e0*/  IADD3 R4, P1, P0, R0, R17, R4 ;  /* 0x0000001100047210 */ /* 0x000fe2000783e004 */
[----:B------:R-:W-:-:S03]  /*b9f0*/  IMAD R0, R11, R2, RZ ;  /* 0x000000020b007224 */ /* 0x000fc600078e02ff */
[----:B------:R-:W-:Y:S01]  /*ba00*/  IADD3.X R5, R3, R9, R5, P1, P0 ;  /* 0x0000000903057210 */ /* 0x000fe20000fe0405 */
[----:B------:R-:W-:-:S04]  /*ba10*/  IMAD R0, R10, R7, R0 ;  /* 0x000000070a007224 */ /* 0x000fc800078e0200 */
[----:B------:R-:W-:Y:S01]  /*ba20*/  IMAD.WIDE.U32 R2, R10, R2, R4 ;  /* 0x000000020a027225 */ /* 0x000fe200078e0004 */
[----:B------:R-:W-:Y:S02]  /*ba30*/  MOV R5, c[0x0][0x4ac] ;  /* 0x00012b0000057a02 */ /* 0x000fe40000000f00 */
[----:B------:R-:W-:Y:S01]  /*ba40*/  SEL R4, R8, c[0x0][0x450], P2 ;  /* 0x0001140008047a07 */ /* 0x000fe20001000000 */
[----:B------:R-:W-:Y:S01]  /*ba50*/  IMAD.IADD R0, R3, 0x1, R0 ;  /* 0x0000000103007824 */ /* 0x000fe200078e0200 */
[----:B------:R-:W-:Y:S02]  /*ba60*/  SEL R5, R5, c[0x0][0x454], P2 ;  /* 0x0001150005057a07 */ /* 0x000fe40001000000 */
[----:B------:R-:W-:-:S04]  /*ba70*/  LEA R4, P0, R2, R4, 0x2 ;  /* 0x0000000402047211 */ /* 0x000fc800078010ff */
[----:B------:R-:W-:Y:S02]  /*ba80*/  LEA.HI.X R5, R2, R5, R0, 0x2, P0 ;  /* 0x0000000502057211 */ /* 0x000fe400000f1400 */
[----:B------:R-:W-:-:S05]  /*ba90*/  MOV R0, 0xff800000 ;  /* 0xff80000000007802 */ /* 0x000fca0000000f00 */
[----:B------:R1:W-:Y:S02]  /*baa0*/  STG.E [R4.64], R0 ;  /* 0x0000000004007986 */ /* 0x0003e4000c101906 */
.L_x_112:
[----:B------:R-:W-:Y:S05]  /*bab0*/  BSYNC B0 ;  /* 0x0000000000007941 */ /* 0x000fea0003800000 */
.L_x_111:
[----:B------:R-:W-:-:S13]  /*bac0*/  ISETP.GT.AND P0, PT, R19, 0x1, PT ;  /* 0x000000011300780c */ /* 0x000fda0003f04270 */
[----:B------:R-:W-:Y:S05]  /*bad0*/  @P0 BRA `(.L_x_97) ;  /* 0x000007c000000947 */ /* 0x000fea0003800000 */
[----:B------:R-:W-:Y:S01]  /*bae0*/  MOV R2, c[0x0][0x4e8] ;  /* 0x00013a0000027a02 */ /* 0x000fe20000000f00 */
[----:B-1----:R-:W-:Y:S01]  /*baf0*/  IMAD R0, R18, c[0x0][0x3a0], RZ ;  /* 0x0000e80012007a24 */ /* 0x002fe200078e02ff */
[----:B------:R-:W-:Y:S01]  /*bb00*/  LEA R4, R227, R230, 0x5 ;  /* 0x000000e6e3047211 */ /* 0x000fe200078e28ff */
[----:B------:R-:W-:Y:S01]  /*bb10*/  IMAD R5, R21, c[0x0][0x3f0], RZ ;  /* 0x0000fc0015057a24 */ /* 0x000fe200078e02ff */
[----:B------:R-:W-:Y:S01]  /*bb20*/  ISETP.NE.AND P0, PT, R2, 0x1, PT ;  /* 0x000000010200780c */ /* 0x000fe20003f05270 */
[----:B------:R-:W-:Y:S01]  /*bb30*/  IMAD.WIDE.U32 R2, R6, c[0x0][0x3a0], RZ ;  /* 0x0000e80006027a25 */ /* 0x000fe200078e00ff */
[----:B------:R-:W-:-:S03]  /*bb40*/  LEA R4, R245, R4, 0x7 ;  /* 0x00000004f5047211 */ /* 0x000fc600078e38ff */
[----:B------:R-:W-:Y:S01]  /*bb50*/  IMAD R6, R6, c[0x0][0x3a4], R0 ;  /* 0x0000e90006067a24 */ /* 0x000fe200078e0200 */
[----:B------:R-:W-:Y:S01]  /*bb60*/  MOV R0, R4 ;  /* 0x0000000400007202 */ /* 0x000fe20000000f00 */
[----:B------:R-:W-:-:S03]  /*bb70*/  IMAD R7, R13, c[0x0][0x3f4], R5 ;  /* 0x0000fd000d077a24 */ /* 0x000fc600078e0205 */
[----:B------:R-:W-:-:S03]  /*bb80*/  IADD3 R3, R3, R6, RZ ;  /* 0x0000000603037210 */ /* 0x000fc60007ffe0ff */
[----:B------:R-:W-:-:S04]  /*bb90*/  @P0 IMAD.HI.U32 R6, R4, c[0x0][0x4ec], RZ ;  /* 0x00013b0004060a27 */ /* 0x000fc800078e00ff */
[----:B------:R-:W-:Y:S01]  /*bba0*/  IMAD.WIDE.U32 R2, R12, c[0x0][0x3e8], R2 ;  /* 0x0000fa000c027a25 */ /* 0x000fe200078e0002 */
[----:B------:R-:W-:-:S03]  /*bbb0*/  @P0 SHF.R.U32.HI R0, RZ, c[0x0][0x4f0], R6 ;  /* 0x00013c00ff000a19 */ /* 0x000fc60000011606 */
[----:B------:R-:W-:Y:S01]  /*bbc0*/  IMAD R3, R12, c[0x0][0x3ec], R3 ;  /* 0x0000fb000c037a24 */ /* 0x000fe200078e0203 */
[----:B------:R-:W-:Y:S02]  /*bbd0*/  SHF.R.S32.HI R6, RZ, 0x1f, R0 ;  /* 0x0000001fff067819 */ /* 0x000fe40000011400 */
[----:B------:R-:W-:Y:S01]  /*bbe0*/  IADD3 R5, -R0, RZ, RZ ;  /* 0x000000ff00057210 */ /* 0x000fe20007ffe1ff */
[----:B------:R-:W-:-:S04]  /*bbf0*/  IMAD.WIDE.U32 R2, R13, c[0x0][0x3f0], R2 ;  /* 0x0000fc000d027a25 */ /* 0x000fc800078e0002 */
[----:B------:R-:W-:Y:S01]  /*bc00*/  IMAD R6, R6, c[0x0][0x3e0], RZ ;  /* 0x0000f80006067a24 */ /* 0x000fe200078e02ff */
[----:B------:R-:W-:Y:S01]  /*bc10*/  IADD3 R3, R3, R7, RZ ;  /* 0x0000000703037210 */ /* 0x000fe20007ffe0ff */
[----:B------:R-:W-:Y:S02]  /*bc20*/  IMAD R4, R5, c[0x0][0x4e8], R4 ;  /* 0x00013a0005047a24 */ /* 0x000fe400078e0204 */
[C---:B------:R-:W-:Y:S02]  /*bc30*/  IMAD R6, R0.reuse, c[0x0][0x3e4], R6 ;  /* 0x0000f90000067a24 */ /* 0x040fe400078e0206 */
        /* <DEDUP_REMOVED lines=11> */
.L_x_180:
[----:B------:R-:W-:Y:S05]  /*bcf0*/  BRA.DIV ~URZ, `(.L_x_114) ;  /* 0x00002c527f007947 */ /* 0x000fea000b800000 */
[----:B------:R3:W4:Y:S02]  /*bd00*/  SHFL.IDX PT, R0, R12, RZ, 0x1c1f ;  /* 0x001c1fff0c007589 */ /* 0x00072400000e0000 */
.L_x_181:
[----:B------:R-:W-:Y:S01]  /*bd10*/  IMAD R11, R20, c[0x0][0x4e8], RZ ;  /* 0x00013a00140b7a24 */ /* 0x000fe200078e02ff */
        /* <DEDUP_REMOVED lines=16> */
[----:B------:R2:W-:Y:S04]  /*be20*/  @!P2 ST.E.128 [R8.64], RZ ;  /* 0x000000ff0800a985 */ /* 0x0005e8000c101d06 */
[----:B------:R2:W-:Y:S04]  /*be30*/  @!P1 ST.E.128 [R6.64], RZ ;  /* 0x000000ff06009985 */ /* 0x0005e8000c101d06 */
[----:B------:R2:W-:Y:S02]  /*be40*/  @!P0 ST.E.128 [R2.64], RZ ;  /* 0x000000ff02008985 */ /* 0x0005e4000c101d06 */
.L_x_116:
[----:B------:R-:W-:Y:S05]  /*be50*/  BSYNC B0 ;  /* 0x0000000000007941 */ /* 0x000fea0003800000 */
.L_x_115:
[----:B------:R-:W-:Y:S05]  /*be60*/  BRA.DIV ~URZ, `(.L_x_117) ;  /* 0x00002b527f007947 */ /* 0x000fea000b800000 */
[----:B--2---:R2:W1:Y:S04]  /*be70*/  SHFL.IDX PT, R4, R5, 0x1, 0x1c1f ;  /* 0x003c1f0005047f89 */ /* 0x00446800000e0000 */
[----:B----4-:R2:W4:Y:S02]  /*be80*/  SHFL.IDX PT, R0, R12, 0x1, 0x1c1f ;  /* 0x003c1f000c007f89 */ /* 0x01052400000e0000 */
.L_x_182:
        /* <DEDUP_REMOVED lines=16> */
[----:B------:R1:W-:Y:S04]  /*bf90*/  @!P2 ST.E.128 [R8.64], RZ ;  /* 0x000000ff0800a985 */ /* 0x0003e8000c101d06 */
[----:B------:R1:W-:Y:S04]  /*bfa0*/  @!P1 ST.E.128 [R6.64], RZ ;  /* 0x000000ff06009985 */ /* 0x0003e8000c101d06 */
[----:B------:R1:W-:Y:S02]  /*bfb0*/  @!P0 ST.E.128 [R2.64], RZ ;  /* 0x000000ff02008985 */ /* 0x0003e4000c101d06 */
.L_x_119:
[----:B------:R-:W-:Y:S05]  /*bfc0*/  BSYNC B0 ;  /* 0x0000000000007941 */ /* 0x000fea0003800000 */
.L_x_118:
[----:B------:R-:W-:Y:S05]  /*bfd0*/  BRA.DIV ~URZ, `(.L_x_120) ;  /* 0x00002ab27f007947 */ /* 0x000fea000b800000 */
[----:B-1----:R1:W2:Y:S02]  /*bfe0*/  SHFL.IDX PT, R4, R5, 0x2, 0x1c1f ;  /* 0x005c1f0005047f89 */ /* 0x0022a400000e0000 */
.L_x_183:
[----:B------:R-:W-:Y:S05]  /*bff0*/  BRA.DIV ~URZ, `(.L_x_121) ;  /* 0x00002b027f007947 */ /* 0x000fea000b800000 */
[----:B----4-:R4:W1:Y:S02]  /*c000*/  SHFL.IDX PT, R0, R12, 0x2, 0x1c1f ;  /* 0x005c1f000c007f89 */ /* 0x01086400000e0000 */
.L_x_184:
        /* <DEDUP_REMOVED lines=19> */
.L_x_123:
[----:B------:R-:W-:Y:S05]  /*c140*/  BSYNC B0 ;  /* 0x0000000000007941 */ /* 0x000fea0003800000 */
.L_x_122:
[----:B------:R-:W-:Y:S05]  /*c150*/  BRA.DIV ~URZ, `(.L_x_124) ;  /* 0x00002a127f007947 */ /* 0x000fea000b800000 */
[----:B--2---:R2:W3:Y:S04]  /*c160*/  SHFL.IDX PT, R4, R5, 0x3, 0x1c1f ;  /* 0x007c1f0005047f89 */ /* 0x0044e800000e0000 */
[----:B-1----:R2:W1:Y:S02]  /*c170*/  SHFL.IDX PT, R0, R12, 0x3, 0x1c1f ;  /* 0x007c1f000c007f89 */ /* 0x00246400000e0000 */
.L_x_185:
[----:B------:R-:W-:-:S04]  /*c180*/  IADD3 R2, R10, 0x60, RZ ;  /* 0x000000600a027810 */ /* 0x000fc80007ffe0ff */
[----:B------:R-:W-:-:S13]  /*c190*/  ISETP.GE.AND P0, PT, R2, R11, PT ;  /* 0x0000000b0200720c */ /* 0x000fda0003f06270 */
[----:B------:R-:W-:Y:S05]  /*c1a0*/  @P0 BRA `(.L_x_97) ;  /* 0x000000f000000947 */ /* 0x000fea0003800000 */
[----:B------:R-:W-:Y:S02]  /*c1b0*/  ISETP.GE.AND P2, PT, R196, c[0x0][0x3c8], PT ;  /* 0x0000f200c4007a0c */ /* 0x000fe40003f46270 */
[----:B------:R-:W-:Y:S02]  /*c1c0*/  ISETP.GE.AND P1, PT, R228, c[0x0][0x3c8], PT ;  /* 0x0000f200e4007a0c */ /* 0x000fe40003f26270 */
[----:B------:R-:W-:Y:S02]  /*c1d0*/  ISETP.GE.AND P0, PT, R229, c[0x0][0x3c8], PT ;  /* 0x0000f200e5007a0c */ /* 0x000fe40003f06270 */
[----:B------:R-:W-:Y:S02]  /*c1e0*/  SHF.R.S32.HI R13, RZ, 0x1f, R196 ;  /* 0x0000001fff0d7819 */ /* 0x000fe400000114c4 */
[----:B--234-:R-:W-:Y:S02]  /*c1f0*/  SHF.R.S32.HI R12, RZ, 0x1f, R228 ;  /* 0x0000001fff0c7819 */ /* 0x01cfe400000114e4 */
[----:B------:R-:W-:-:S03]  /*c200*/  SHF.R.S32.HI R5, RZ, 0x1f, R229 ;  /* 0x0000001fff057819 */ /* 0x000fc600000114e5 */
[-C--:B-1----:R-:W-:Y:S02]  /*c210*/  @!P2 LEA R8, P5, R196, R0.reuse, 0x1 ;  /* 0x00000000c408a211 */ /* 0x082fe400078a08ff */
[-C--:B------:R-:W-:Y:S02]  /*c220*/  @!P1 LEA R6, P4, R228, R0.reuse, 0x1 ;  /* 0x00000000e4069211 */ /* 0x080fe400078808ff */
[C---:B------:R-:W-:Y:S02]  /*c230*/  @!P0 LEA R2, P3, R229.reuse, R0, 0x1 ;  /* 0x00000000e5028211 */ /* 0x040fe400078608ff */
[-C--:B------:R-:W-:Y:S02]  /*c240*/  @!P2 LEA.HI.X R9, R196, R4.reuse, R13, 0x1, P5 ;  /* 0x00000004c409a211 */ /* 0x080fe400028f0c0d */
[-C--:B------:R-:W-:Y:S02]  /*c250*/  @!P1 LEA.HI.X R7, R228, R4.reuse, R12, 0x1, P4 ;  /* 0x00000004e4079211 */ /* 0x080fe400020f0c0c */
[----:B------:R-:W-:Y:S01]  /*c260*/  @!P0 LEA.HI.X R3, R229, R4, R5, 0x1, P3 ;  /* 0x00000004e5038211 */ /* 0x000fe200018f0c05 */
[----:B------:R1:W-:Y:S04]  /*c270*/  @!P2 ST.E.128 [R8.64], RZ ;  /* 0x000000ff0800a985 */ /* 0x0003e8000c101d06 */
[----:B------:R1:W-:Y:S04]  /*c280*/  @!P1 ST.E.128 [R6.64], RZ ;  /* 0x000000ff06009985 */ /* 0x0003e8000c101d06 */
[----:B------:R1:W-:Y:S02]  /*c290*/  @!P0 ST.E.128 [R2.64], RZ ;  /* 0x000000ff02008985 */ /* 0x0003e4000c101d06 */
.L_x_97:
[----:B------:R-:W-:Y:S05]  /*c2a0*/  BSYNC B1 ;  /* 0x0000000000017941 */ /* 0x000fea0003800000 */
.L_x_81:
[----:B-1--4-:R-:W4:Y:S02]  /*c2b0*/  LDL R0, [R1+0x5c] ;  /* 0x00005c0001007983 */ /* 0x012f240000100800 */
[----:B----4-:R-:W-:-:S13]  /*c2c0*/  ISETP.NE.AND P0, PT, R0, RZ, PT ;  /* 0x000000ff0000720c */ /* 0x010fda0003f05270 */
[----:B------:R-:W-:Y:S01]  /*c2d0*/  @P0 WARPSYNC 0xffffffff ;  /* 0xffffffff00000948 */ /* 0x000fe20003800000 */
[----:B------:R-:W-:Y:S06]  /*c2e0*/  @P0 BAR.SYNC.DEFER_BLOCKING 0x5, 0x80 ;  /* 0x0142000000000b1d */ /* 0x000fec0000010000 */
[----:B------:R-:W1:Y:S04]  /*c2f0*/  @P0 LDS.128 R244, [0xc080] ;  /* 0x00c08000fff40984 */ /* 0x000e680000000c00 */
[----:B------:R-:W-:Y:S06]  /*c300*/  @P0 BAR.ARV 0x4, 0x80 ;  /* 0x0102000000000b1d */ /* 0x000fec0000002000 */
[----:B------:R-:W-:Y:S05]  /*c310*/  @P0 BRA `(.L_x_125) ;  /* 0x00000ad000000947 */ /* 0x000fea0003800000 */
[----:B------:R-:W4:Y:S01]  /*c320*/  S2R R0, SR_TID.X ;  /* 0x0000000000007919 */ /* 0x000f220000002100 */
[----:B---3--:R-:W-:Y:S01]  /*c330*/  IMAD.MOV.U32 R7, RZ, RZ, RZ ;  /* 0x000000ffff077224 */ /* 0x008fe200078e00ff */
[----:B----4-:R-:W-:-:S04]  /*c340*/  LOP3.LUT R13, R0, 0x1f, RZ, 0xc0, !PT ;  /* 0x0000001f000d7812 */ /* 0x010fc800078ec0ff */
[----:B------:R-:W-:Y:S01]  /*c350*/  ISETP.NE.AND P5, PT, R13, 0x1f, PT ;  /* 0x0000001f0d00780c */ /* 0x000fe20003fa5270 */
[----:B------:R-:W-:Y:S10]  /*c360*/  BRA.DIV ~URZ, `(.L_x_126) ;  /* 0x000028d27f007947 */ /* 0x000ff4000b800000 */
[----:B------:R3:W4:Y:S02]  /*c370*/  SHFL.IDX PT, R9, R74, RZ, 0x1f ;  /* 0x00001fff4a097589 */ /* 0x00072400000e0000 */
.L_x_186:
[----:B------:R-:W-:Y:S05]  /*c380*/  BRA.DIV ~URZ, `(.L_x_127) ;  /* 0x000029227f007947 */ /* 0x000fea000b800000 */
[----:B------:R3:W4:Y:S02]  /*c390*/  SHFL.IDX PT, R8, R74, 0x1, 0x1f ;  /* 0x00201f004a087f89 */ /* 0x00072400000e0000 */
.L_x_187:
[----:B-1----:R-:W-:Y:S02]  /*c3a0*/  IMAD.IADD R0, R247, 0x1, R13 ;  /* 0x00000001f7007824 */ /* 0x002fe400078e020d */
[----:B------:R-:W-:-:S03]  /*c3b0*/  IMAD.MOV.U32 R6, RZ, RZ, RZ ;  /* 0x000000ffff067224 */ /* 0x000fc600078e00ff */
[----:B------:R-:W-:-:S13]  /*c3c0*/  ISETP.GE.OR P0, PT, R0, c[0x0][0x53c], !P5 ;  /* 0x00014f0000007a0c */ /* 0x000fda0006f06670 */
[----:B--2---:R-:W-:Y:S01]  /*c3d0*/  @!P0 IMAD.MOV.U32 R2, RZ, RZ, 0x4 ;  /* 0x00000004ff028424 */ /* 0x004fe200078e00ff */
[----:B------:R-:W-:-:S03]  /*c3e0*/  @!P0 MOV R3, 0x4 ;  /* 0x0000000400038802 */ /* 0x000fc60000000f00 */
[----:B------:R-:W-:-:S04]  /*c3f0*/  @!P0 IMAD.WIDE R4, R0, R2, c[0x0][0x580] ;  /* 0x0001600000048625 */ /* 0x000fc800078e0202 */
[----:B------:R-:W-:Y:S01]  /*c400*/  @!P0 IMAD.WIDE R2, R0, R3, c[0x0][0x578] ;  /* 0x00015e0000028625 */ /* 0x000fe200078e0203 */
[----:B------:R-:W2:Y:S04]  /*c410*/  @!P0 LDG.E R6, [R4.64] ;  /* 0x0000000604068981 */ /* 0x000ea8000c1e1900 */
[----:B------:R-:W2:Y:S01]  /*c420*/  @!P0 LDG.E R7, [R2.64] ;  /* 0x0000000602078981 */ /* 0x000ea2000c1e1900 */
[C---:B------:R-:W-:Y:S02]  /*c430*/  ISETP.GE.U32.AND P4, PT, R13.reuse, 0x10, PT ;  /* 0x000000100d00780c */ /* 0x040fe40003f86070 */
[C---:B------:R-:W-:Y:S02]  /*c440*/  ISETP.GE.U32.AND P3, PT, R13.reuse, 0x8, PT ;  /* 0x000000080d00780c */ /* 0x040fe40003f66070 */
[----:B------:R-:W-:-:S02]  /*c450*/  ISETP.GE.U32.AND P2, PT, R13, 0x4, PT ;  /* 0x000000040d00780c */ /* 0x000fc40003f46070 */
[C---:B------:R-:W-:Y:S02]  /*c460*/  ISETP.GE.U32.AND P1, PT, R13.reuse, 0x2, PT ;  /* 0x000000020d00780c */ /* 0x040fe40003f26070 */
[----:B------:R-:W-:Y:S02]  /*c470*/  ISETP.NE.AND P0, PT, R13, RZ, PT ;  /* 0x000000ff0d00720c */ /* 0x000fe40003f05270 */
[----:B------:R-:W-:Y:S01]  /*c480*/  MOV R12, RZ ;  /* 0x000000ff000c7202 */ /* 0x000fe20000000f00 */
[----:B--2---:R-:W-:Y:S01]  /*c490*/  IMAD R0, R7, R6, RZ ;  /* 0x0000000607007224 */ /* 0x004fe200078e02ff */
[----:B------:R-:W-:Y:S07]  /*c4a0*/  BRA.DIV ~URZ, `(.L_x_128) ;  /* 0x000028727f007947 */ /* 0x000fee000b800000 */
[----:B------:R1:W2:Y:S02]  /*c4b0*/  SHFL.UP PT, R4, R0, 0x1, RZ ;  /* 0x0420000000047989 */ /* 0x0002a400000e00ff */
.L_x_188:
[----:B--2---:R-:W-:-:S04]  /*c4c0*/  SEL R4, R4, RZ, P0 ;  /* 0x000000ff04047207 */ /* 0x004fc80000000000 */
        /* <DEDUP_REMOVED lines=14> */
[----:B------:R1:W2:Y:S02]  /*c5b0*/  SHFL.IDX PT, R0, R4, 0x1f, 0x1f ;  /* 0x03e01f0004007f89 */ /* 0x0002a400000e0000 */
.L_x_189:
[----:B--2---:R-:W-:Y:S01]  /*c5c0*/  IMAD R0, R0, c[0x0][0x538], RZ ;  /* 0x00014e0000007a24 */ /* 0x004fe200078e02ff */
[----:B------:R-:W-:Y:S04]  /*c5d0*/  BSSY B1, `(.L_x_130) ;  /* 0x000007c000017945 */ /* 0x000fe80003800000 */
[----:B----4-:R-:W-:-:S04]  /*c5e0*/  IADD3 R8, R0, R8, RZ ;  /* 0x0000000800087210 */ /* 0x010fc80007ffe0ff */
[----:B------:R-:W-:-:S13]  /*c5f0*/  ISETP.GT.AND P6, PT, R8, R9, PT ;  /* 0x000000090800720c */ /* 0x000fda0003fc4270 */
[----:B------:R-:W-:Y:S05]  /*c600*/  @P6 BRA `(.L_x_131) ;  /* 0x0000024000006947 */ /* 0x000fea0003800000 */
.L_x_135:
[----:B------:R-:W-:-:S04]  /*c610*/  IADD3 R0, R247, 0x1f, RZ ;  /* 0x0000001ff7007810 */ /* 0x000fc80007ffe0ff */
[----:B------:R-:W-:-:S13]  /*c620*/  ISETP.GE.AND P6, PT, R0, c[0x0][0x53c], PT ;  /* 0x00014f0000007a0c */ /* 0x000fda0003fc6270 */
[----:B------:R-:W-:Y:S05]  /*c630*/  @P6 BRA `(.L_x_132) ;  /* 0x0000071000006947 */ /* 0x000fea0003800000 */
[----:B------:R-:W-:Y:S01]  /*c640*/  MOV R247, R0 ;  /* 0x0000000000f77202 */ /* 0x000fe20000000f00 */
[----:B------:R-:W-:-:S03]  /*c650*/  CS2R R6, SRZ ;  /* 0x0000000000067805 */ /* 0x000fc6000001ff00 */
[----:B------:R-:W-:-:S04]  /*c660*/  IADD3 R0, R247, R13, RZ ;  /* 0x0000000df7007210 */ /* 0x000fc80007ffe0ff */
[----:B------:R-:W-:-:S13]  /*c670*/  ISETP.GE.OR P6, PT, R0, c[0x0][0x53c], !P5 ;  /* 0x00014f0000007a0c */ /* 0x000fda0006fc6670 */
[----:B------:R-:W-:Y:S02]  /*c680*/  @!P6 MOV R2, 0x4 ;  /* 0x000000040002e802 */ /* 0x000fe40000000f00 */
[----:B------:R-:W-:-:S03]  /*c690*/  @!P6 MOV R3, 0x4 ;  /* 0x000000040003e802 */ /* 0x000fc60000000f00 */
[----:B-1----:R-:W-:-:S04]  /*c6a0*/  @!P6 IMAD.WIDE R4, R0, R2, c[0x0][0x580] ;  /* 0x000160000004e625 */ /* 0x002fc800078e0202 */
[----:B------:R-:W-:Y:S01]  /*c6b0*/  @!P6 IMAD.WIDE R2, R0, R3, c[0x0][0x578] ;  /* 0x00015e000002e625 */ /* 0x000fe200078e0203 */
[----:B------:R-:W2:Y:S04]  /*c6c0*/  @!P6 LDG.E R6, [R4.64] ;  /* 0x000000060406e981 */ /* 0x000ea8000c1e1900 */
[----:B------:R-:W2:Y:S02]  /*c6d0*/  @!P6 LDG.E R7, [R2.64] ;  /* 0x000000060207e981 */ /* 0x000ea4000c1e1900 */
[----:B--2---:R-:W-:Y:S01]  /*c6e0*/  IMAD R0, R7, R6, RZ ;  /* 0x0000000607007224 */ /* 0x004fe200078e02ff */
[----:B------:R-:W-:Y:S05]  /*c6f0*/  BRA.DIV ~URZ, `(.L_x_133) ;  /* 0x000028127f007947 */ /* 0x000fea000b800000 */
[----:B------:R1:W2:Y:S02]  /*c700*/  SHFL.UP PT, R2, R0, 0x1, RZ ;  /* 0x0420000000027989 */ /* 0x0002a400000e00ff */
.L_x_190:
        /* <DEDUP_REMOVED lines=16> */
.L_x_191:
[----:B--2---:R-:W-:-:S05]  /*c810*/  IMAD R0, R0, c[0x0][0x538], RZ ;  /* 0x00014e0000007a24 */ /* 0x004fca00078e02ff */
[----:B------:R-:W-:-:S04]  /*c820*/  IADD3 R8, R0, R8, RZ ;  /* 0x0000000800087210 */ /* 0x000fc80007ffe0ff */
[----:B------:R-:W-:-:S13]  /*c830*/  ISETP.GT.AND P6, PT, R8, R9, PT ;  /* 0x000000090800720c */ /* 0x000fda0003fc4270 */
[----:B-1-3--:R-:W-:Y:S05]  /*c840*/  @!P6 BRA `(.L_x_135) ;  /* 0xfffffdc00000e947 */ /* 0x00afea000383ffff */
.L_x_131:
[----:B------:R-:W-:-:S05]  /*c850*/  IADD3 R10, -R0, R8, RZ ;  /* 0x00000008000a7210 */ /* 0x000fca0007ffe1ff */
[----:B------:R-:W-:-:S05]  /*c860*/  IMAD R0, R4, c[0x0][0x538], R10 ;  /* 0x00014e0004007a24 */ /* 0x000fca00078e020a */
[----:B------:R-:W-:Y:S01]  /*c870*/  ISETP.GT.AND P0, PT, R0, R9, PT ;  /* 0x000000090000720c */ /* 0x000fe20003f04270 */
[----:B------:R-:W-:-:S12]  /*c880*/  BRA.DIV ~URZ, `(.L_x_136) ;  /* 0x000028827f007947 */ /* 0x000fd8000b800000 */
[----:B------:R-:W-:-:S04]  /*c890*/  VOTE.ANY R0, PT, !P0 ;  /* 0x0000000000007806 */ /* 0x000fc800040e0100 */
.L_x_192:
[----:B------:R2:W4:Y:S01]  /*c8a0*/  POPC R11, R0 ;  /* 0x00000000000b7309 */ /* 0x0005220000000000 */
[----:B------:R-:W-:Y:S05]  /*c8b0*/  BRA.DIV ~URZ, `(.L_x_137) ;  /* 0x000028927f007947 */ /* 0x000fea000b800000 */
[----:B----4-:R4:W1:Y:S04]  /*c8c0*/  SHFL.IDX PT, R8, R6, R11, 0x1f ;  /* 0x00001f0b06087589 */ /* 0x01086800000e0000 */
[----:B------:R4:W2:Y:S02]  /*c8d0*/  SHFL.IDX PT, R7, R7, R11, 0x1f ;  /* 0x00001f0b07077589 */ /* 0x0008a400000e0000 */
.L_x_193:
[----:B------:R-:W-:Y:S01]  /*c8e0*/  ISETP.NE.AND P0, PT, R0, RZ, PT ;  /* 0x000000ff0000720c */ /* 0x000fe20003f05270 */
[----:B------:R-:W-:-:S12]  /*c8f0*/  BSSY B0, `(.L_x_138) ;  /* 0x0000005000007945 */ /* 0x000fd80003800000 */
[----:B------:R-:W-:Y:S05]  /*c900*/  @!P0 BRA `(.L_x_139) ;  /* 0x0000003000008947 */ /* 0x000fea0003800000 */
[----:B--2---:R-:W-:Y:S01]  /*c910*/  IADD3 R0, R11, -0x1, RZ ;  /* 0xffffffff0b007810 */ /* 0x004fe20007ffe0ff */
[----:B------:R-:W-:Y:S05]  /*c920*/  BRA.DIV ~URZ, `(.L_x_140) ;  /* 0x000028f27f007947 */ /* 0x000fea000b800000 */
[----:B------:R2:W3:Y:S02]  /*c930*/  SHFL.IDX PT, R12, R4, R0, 0x1f ;  /* 0x00001f00040c7589 */ /* 0x0004e400000e0000 */
.L_x_139:
[----:B------:R-:W-:Y:S05]  /*c940*/  BSYNC B0 ;  /* 0x0000000000007941 */ /* 0x000fea0003800000 */
.L_x_138:
[-C--:B-1----:R-:W-:Y:S01]  /*c950*/  IABS R2, R8.reuse ;  /* 0x0000000800027213 */ /* 0x082fe20000000000 */
[----:B---3--:R-:W-:Y:S01]  /*c960*/  IMAD R244, R12, c[0x0][0x538], R10 ;  /* 0x00014e000cf47a24 */ /* 0x008fe200078e020a */
[----:B--2---:R-:W-:Y:S01]  /*c970*/  IABS R0, R7 ;  /* 0x0000000700007213 */ /* 0x004fe20000000000 */
[----:B------:R-:W-:Y:S01]  /*c980*/  IMAD.IADD R247, R11, 0x1, R247 ;  /* 0x000000010bf77824 */ /* 0x000fe200078e02f7 */
[----:B------:R-:W1:Y:S01]  /*c990*/  I2F.RP R4, R2 ;  /* 0x0000000200047306 */ /* 0x000e620000209400 */
[----:B------:R-:W-:Y:S02]  /*c9a0*/  IMAD.IADD R10, R9, 0x1, -R244 ;  /* 0x00000001090a7824 */ /* 0x000fe400078e0af4 */
[----:B----4-:R-:W-:Y:S01]  /*c9b0*/  IMAD.MOV.U32 R6, RZ, RZ, R0 ;  /* 0x000000ffff067224 */ /* 0x010fe200078e0000 */
[----:B------:R-:W-:Y:S02]  /*c9c0*/  IABS R0, R8 ;  /* 0x0000000800007213 */ /* 0x000fe40000000000 */
[----:B------:R-:W-:-:S02]  /*c9d0*/  IABS R9, R10 ;  /* 0x0000000a00097213 */ /* 0x000fc40000000000 */
[----:B------:R-:W-:Y:S01]  /*c9e0*/  I2F.RP R12, R6 ;  /* 0x00000006000c7306 */ /* 0x000fe20000209400 */
[----:B------:R-:W-:-:S07]  /*c9f0*/  IMAD.MOV R0, RZ, RZ, -R0 ;  /* 0x000000ffff007224 */ /* 0x000fce00078e0a00 */
[----:B-1----:R-:W1:Y:S02]  /*ca00*/  MUFU.RCP R4, R4 ;  /* 0x0000000400047308 */ /* 0x002e640000001000 */
[----:B-1----:R-:W-:-:S06]  /*ca10*/  IADD3 R4, R4, 0xffffffe, RZ ;  /* 0x0ffffffe04047810 */ /* 0x002fcc0007ffe0ff */
[----:B------:R-:W1:Y:S02]  /*ca20*/  F2I.FTZ.U32.TRUNC.NTZ R5, R4 ;  /* 0x0000000400057305 */ /* 0x000e64000021f000 */
[----:B-1----:R-:W-:Y:S01]  /*ca30*/  IMAD.MOV R3, RZ, RZ, -R5 ;  /* 0x000000ffff037224 */ /* 0x002fe200078e0a05 */
[----:B------:R-:W-:-:S03]  /*ca40*/  MOV R4, RZ ;  /* 0x000000ff00047202 */ /* 0x000fc60000000f00 */
[----:B------:R-:W-:-:S04]  /*ca50*/  IMAD R3, R3, R2, RZ ;  /* 0x0000000203037224 */ /* 0x000fc800078e02ff */
[----:B------:R-:W-:-:S04]  /*ca60*/  IMAD.HI.U32 R5, R5, R3, R4 ;  /* 0x0000000305057227 */ /* 0x000fc800078e0004 */
[----:B------:R-:W-:Y:S02]  /*ca70*/  IMAD.MOV.U32 R3, RZ, RZ, R9 ;  /* 0x000000ffff037224 */ /* 0x000fe400078e0009 */
[----:B------:R-:W-:Y:S02]  /*ca80*/  IMAD.MOV.U32 R4, RZ, RZ, R0 ;  /* 0x000000ffff047224 */ /* 0x000fe400078e0000 */
[----:B------:R-:W-:-:S04]  /*ca90*/  IMAD.HI.U32 R0, R5, R3, RZ ;  /* 0x0000000305007227 */ /* 0x000fc800078e00ff */
[----:B------:R-:W-:Y:S02]  /*caa0*/  IMAD R3, R0, R4, R3 ;  /* 0x0000000400037224 */ /* 0x000fe400078e0203 */
[----:B------:R-:W1:Y:S03]  /*cab0*/  MUFU.RCP R4, R12 ;  /* 0x0000000c00047308 */ /* 0x000e660000001000 */
[----:B------:R-:W-:-:S13]  /*cac0*/  ISETP.GT.U32.AND P1, PT, R2, R3, PT ;  /* 0x000000030200720c */ /* 0x000fda0003f24070 */
[-C--:B------:R-:W-:Y:S02]  /*cad0*/  @!P1 IADD3 R3, R3, -R2.reuse, RZ ;  /* 0x8000000203039210 */ /* 0x080fe40007ffe0ff */
[----:B-1----:R-:W-:Y:S02]  /*cae0*/  IADD3 R4, R4, 0xffffffe, RZ ;  /* 0x0ffffffe04047810 */ /* 0x002fe40007ffe0ff */
[----:B------:R-:W-:Y:S02]  /*caf0*/  ISETP.GE.U32.AND P2, PT, R3, R2, PT ;  /* 0x000000020300720c */ /* 0x000fe40003f46070 */
[----:B------:R-:W1:Y:S01]  /*cb00*/  F2I.FTZ.U32.TRUNC.NTZ R3, R4 ;  /* 0x0000000400037305 */ /* 0x000e62000021f000 */
[----:B------:R-:W-:Y:S02]  /*cb10*/  LOP3.LUT R2, R10, R8, RZ, 0x3c, !PT ;  /* 0x000000080a027212 */ /* 0x000fe400078e3cff */
[----:B------:R-:W-:Y:S02]  /*cb20*/  @!P1 IADD3 R0, R0, 0x1, RZ ;  /* 0x0000000100009810 */ /* 0x000fe40007ffe0ff */
[----:B------:R-:W-:-:S02]  /*cb30*/  ISETP.GE.AND P0, PT, R2, RZ, PT ;  /* 0x000000ff0200720c */ /* 0x000fc40003f06270 */
[----:B------:R-:W-:-:S04]  /*cb40*/  ISETP.NE.AND P1, PT, R8, RZ, PT ;  /* 0x000000ff0800720c */ /* 0x000fc80003f25270 */
[----:B------:R-:W-:Y:S01]  /*cb50*/  @P2 IADD3 R0, R0, 0x1, RZ ;  /* 0x0000000100002810 */ /* 0x000fe20007ffe0ff */
[----:B-1----:R-:W-:-:S06]  /*cb60*/  IMAD.MOV R2, RZ, RZ, -R3 ;  /* 0x000000ffff027224 */ /* 0x002fcc00078e0a03 */
[----:B------:R-:W-:Y:S02]  /*cb70*/  @!P0 IMAD.MOV R0, RZ, RZ, -R0 ;  /* 0x000000ffff008224 */ /* 0x000fe400078e0a00 */
[----:B------:R-:W-:Y:S01]  /*cb80*/  IMAD.MOV.U32 R4, RZ, RZ, R2 ;  /* 0x000000ffff047224 */ /* 0x000fe200078e0002 */
[----:B------:R-:W-:Y:S02]  /*cb90*/  IABS R2, R7 ;  /* 0x0000000700027213 */ /* 0x000fe40000000000 */
[----:B------:R-:W-:Y:S01]  /*cba0*/  @!P1 LOP3.LUT R0, RZ, R8, RZ, 0x33, !PT ;  /* 0x00000008ff009212 */ /* 0x000fe200078e33ff */
[----:B------:R-:W-:Y:S01]  /*cbb0*/  IMAD R4, R4, R6, RZ ;  /* 0x0000000604047224 */ /* 0x000fe200078e02ff */
[----:B------:R-:W-:Y:S01]  /*cbc0*/  IADD3 R5, RZ, -R2, RZ ;  /* 0x80000002ff057210 */ /* 0x000fe20007ffe0ff */
[----:B------:R-:W-:Y:S01]  /*cbd0*/  IMAD.MOV.U32 R2, RZ, RZ, RZ ;  /* 0x000000ffff027224 */ /* 0x000fe200078e00ff */
[----:B------:R-:W-:-:S03]  /*cbe0*/  IABS R9, R0 ;  /* 0x0000000000097213 */ /* 0x000fc60000000000 */
[----:B------:R-:W-:Y:S01]  /*cbf0*/  IMAD.HI.U32 R2, R3, R4, R2 ;  /* 0x0000000403027227 */ /* 0x000fe200078e0002 */
[----:B------:R-:W-:-:S03]  /*cc00*/  MOV R4, R5 ;  /* 0x0000000500047202 */ /* 0x000fc60000000f00 */
[----:B------:R-:W-:-:S04]  /*cc10*/  IMAD.MOV.U32 R3, RZ, RZ, R9 ;  /* 0x000000ffff037224 */ /* 0x000fc800078e0009 */
        /* <DEDUP_REMOVED lines=13> */
[----:B------:R-:W-:-:S04]  /*ccf0*/  @!P1 LOP3.LUT R2, RZ, R7, RZ, 0x33, !PT ;  /* 0x00000007ff029212 */ /* 0x000fc800078e33ff */
[----:B------:R-:W-:Y:S01]  /*cd00*/  IADD3 R3, -R2, RZ, RZ ;  /* 0x000000ff02037210 */ /* 0x000fe20007ffe1ff */
[----:B------:R-:W-:-:S04]  /*cd10*/  IMAD R2, R7, 0x1000000, R2 ;  /* 0x0100000007027824 */ /* 0x000fc800078e0202 */
[----:B------:R-:W-:-:S04]  /*cd20*/  IMAD R0, R7, R3, R0 ;  /* 0x0000000307007224 */ /* 0x000fc800078e0200 */
[----:B------:R-:W-:Y:S01]  /*cd30*/  IMAD R246, R0, 0x10000, R2 ;  /* 0x0001000000f67824 */ /* 0x000fe200078e0202 */
[----:B------:R-:W-:Y:S05]  /*cd40*/  BRA `(.L_x_141) ;  /* 0x0000004000007947 */ /* 0x000fea0003800000 */
.L_x_132:
[----:B------:R-:W-:Y:S01]  /*cd50*/  IMAD.MOV.U32 R244, RZ, RZ, R9 ;  /* 0x000000fffff47224 */ /* 0x000fe200078e0009 */
[----:B------:R-:W-:Y:S01]  /*cd60*/  MOV R246, RZ ;  /* 0x000000ff00f67202 */ /* 0x000fe20000000f00 */
[----:B------:R-:W-:Y:S01]  /*cd70*/  IMAD.MOV.U32 R245, RZ, RZ, RZ ;  /* 0x000000fffff57224 */ /* 0x000fe200078e00ff */
[----:B------:R-:W-:Y:S02]  /*cd80*/  MOV R247, c[0x0][0x53c] ;  /* 0x00014f0000f77a02 */ /* 0x000fe40000000f00 */
.L_x_141:
[----:B------:R-:W-:Y:S05]  /*cd90*/  BSYNC B1 ;  /* 0x0000000000017941 */ /* 0x000fea0003800000 */
.L_x_130:
[----:B------:R-:W-:Y:S01]  /*cda0*/  WARPSYNC 0xffffffff ;  /* 0xffffffff00007948 */ /* 0x000fe20003800000 */
[----:B------:R-:W-:Y:S01]  /*cdb0*/  BAR.SYNC.DEFER_BLOCKING 0x4, 0x80 ;  /* 0x0102000000007b1d */ /* 0x000fe20000010000 */
[----:B------:R-:W-:-:S13]  /*cdc0*/  ISETP.NE.AND P0, PT, R13, RZ, PT ;  /* 0x000000ff0d00720c */ /* 0x000fda0003f05270 */
[----:B------:R2:W-:Y:S04]  /*cdd0*/  @!P0 STS.128 [0xc080], R244 ;  /* 0x00c080f4ff008388 */ /* 0x0005e80000000c00 */
[----:B------:R-:W-:Y:S06]  /*cde0*/  BAR.ARV 0x5, 0x80 ;  /* 0x0142000000007b1d */ /* 0x000fec0000002000 */
.L_x_125:
[----:B-1----:R-:W-:-:S13]  /*cdf0*/  ISETP.GE.AND P0, PT, R247, c[0x0][0x53c], PT ;  /* 0x00014f00f7007a0c */ /* 0x002fda0003f06270 */
[----:B--23--:R-:W-:Y:S01]  /*ce00*/  @P0 CALL.REL.NOINC `(.L_x_142) ;  /* 0x0000001000000944 */ /* 0x00cfe20003c00000 */
[----:B------:R-:W-:Y:S05]  /*ce10*/  BRA `(.L_x_143) ;  /* 0xffff485000007947 */ /* 0x000fea000383ffff */
.L_x_142:
[----:B------:R-:W-:Y:S05]  /*ce20*/  EXIT ;  /* 0x000000000000794d */ /* 0x000fea0003800000 */
.L_x_26:
[----:B------:R-:W-:Y:S01]  /*ce30*/  IMAD.MOV.U32 R0, RZ, RZ, R5 ;  /* 0x000000ffff007224 */ /* 0x000fe200078e0005 */
[----:B------:R-:W-:Y:S02]  /*ce40*/  MOV R2, 0x1 ;  /* 0x0000000100027802 */ /* 0x000fe40000000f00 */
[----:B------:R-:W-:Y:S02]  /*ce50*/  MOV R3, 0xce70 ;  /* 0x0000ce7000037802 */ /* 0x000fe40000000f00 */
[----:B--2---:R-:W-:Y:S05]  /*ce60*/  CALL.REL.NOINC `($__internal_2_$__cuda_sm70_shflsync_up_p) ;  /* 0x000024d000007944 */ /* 0x004fea0003c00000 */
[----:B------:R-:W-:Y:S01]  /*ce70*/  MOV R0, R4 ;  /* 0x0000000400007202 */ /* 0x000fe20000000f00 */
[----:B------:R-:W-:Y:S05]  /*ce80*/  BRA `(.L_x_144) ;  /* 0xffff35c000007947 */ /* 0x000fea000383ffff */
.L_x_27:
[----:B------:R-:W-:Y:S01]  /*ce90*/  IMAD.MOV.U32 R0, RZ, RZ, R5 ;  /* 0x000000ffff007224 */ /* 0x000fe200078e0005 */
[----:B------:R-:W-:Y:S02]  /*cea0*/  MOV R2, 0x2 ;  /* 0x0000000200027802 */ /* 0x000fe40000000f00 */
[----:B------:R-:W-:Y:S02]  /*ceb0*/  MOV R3, 0xced0 ;  /* 0x0000ced000037802 */ /* 0x000fe40000000f00 */
[----:B--2---:R-:W-:Y:S05]  /*cec0*/  CALL.REL.NOINC `($__internal_2_$__cuda_sm70_shflsync_up_p) ;  /* 0x0000247000007944 */ /* 0x004fea0003c00000 */
[----:B------:R-:W-:Y:S01]  /*ced0*/  SEL R0, R4, RZ, P4 ;  /* 0x000000ff04007207 */ /* 0x000fe20002000000 */
[----:B------:R-:W-:Y:S01]  /*cee0*/  IMAD.MOV.U32 R2, RZ, RZ, 0x4 ;  /* 0x00000004ff027424 */ /* 0x000fe200078e00ff */
[----:B------:R-:W-:-:S03]  /*cef0*/  MOV R3, 0xcf20 ;  /* 0x0000cf2000037802 */ /* 0x000fc60000000f00 */
[----:B------:R-:W-:Y:S02]  /*cf00*/  IMAD.IADD R0, R5, 0x1, R0 ;  /* 0x0000000105007824 */ /* 0x000fe400078e0200 */
[----:B------:R-:W-:Y:S05]  /*cf10*/  CALL.REL.NOINC `($__internal_2_$__cuda_sm70_shflsync_up_p) ;  /* 0x0000242000007944 */ /* 0x000fea0003c00000 */
        /* <DEDUP_REMOVED lines=12> */
[----:B------:R-:W-:Y:S02]  /*cfe0*/  MOV R3, 0x1f ;  /* 0x0000001f00037802 */ /* 0x000fe40000000f00 */
[----:B------:R-:W-:Y:S01]  /*cff0*/  MOV R2, 0xd030 ;  /* 0x0000d03000027802 */ /* 0x000fe20000000f00 */
[----:B------:R-:W-:-:S04]  /*d000*/  IMAD.IADD R4, R0, 0x1, R4 ;  /* 0x0000000100047824 */ /* 0x000fc800078e0204 */
[----:B------:R-:W-:Y:S02]  /*d010*/  IMAD.MOV.U32 R199, RZ, RZ, R4 ;  /* 0x000000ffffc77224 */ /* 0x000fe400078e0004 */
[----:B------:R-:W-:Y:S05]  /*d020*/  CALL.REL.NOINC `($__internal_1_$__cuda_sm70_shflsync_idx_p) ;  /* 0x000022c000007944 */ /* 0x000fea0003c00000 */
[----:B------:R-:W-:Y:S01]  /*d030*/  MOV R0, R198 ;  /* 0x000000c600007202 */ /* 0x000fe20000000f00 */
[----:B------:R-:W-:Y:S05]  /*d040*/  BRA `(.L_x_145) ;  /* 0xffff350000007947 */ /* 0x000fea000383ffff */
.L_x_29:
[----:B------:R-:W-:Y:S02]  /*d050*/  SEL R0, RZ, 0x1, P0 ;  /* 0x00000001ff007807 */ /* 0x000fe40000000000 */
[----:B------:R-:W-:Y:S02]  /*d060*/  MOV R2, 0xd080 ;  /* 0x0000d08000027802 */ /* 0x000fe40000000f00 */
[----:B------:R-:W-:Y:S05]  /*d070*/  CALL.REL.NOINC `($__internal_3_$__cuda_sm70_votesync_ballot) ;  /* 0x0000233000007944 */ /* 0x000fea0003c00000 */
[----:B------:R-:W-:Y:S05]  /*d080*/  BRA `(.L_x_146) ;  /* 0xffff355000007947 */ /* 0x000fea000383ffff */
.L_x_30:
[----:B------:R-:W-:Y:S01]  /*d090*/  IMAD.MOV.U32 R199, RZ, RZ, R8 ;  /* 0x000000ffffc77224 */ /* 0x000fe200078e0008 */
[----:B--2---:R-:W-:Y:S01]  /*d0a0*/  MOV R198, R247 ;  /* 0x000000f700c67202 */ /* 0x004fe20000000f00 */
[----:B------:R-:W-:Y:S01]  /*d0b0*/  IMAD.MOV.U32 R3, RZ, RZ, 0x1f ;  /* 0x0000001fff037424 */ /* 0x000fe200078e00ff */
[----:B------:R-:W-:Y:S02]  /*d0c0*/  MOV R2, 0xd0e0 ;  /* 0x0000d0e000027802 */ /* 0x000fe40000000f00 */
[----:B-1----:R-:W-:Y:S05]  /*d0d0*/  CALL.REL.NOINC `($__internal_1_$__cuda_sm70_shflsync_idx_p) ;  /* 0x0000221000007944 */ /* 0x002fea0003c00000 */
[----:B------:R-:W-:Y:S01]  /*d0e0*/  IMAD.MOV.U32 R11, RZ, RZ, R198 ;  /* 0x000000ffff0b7224 */ /* 0x000fe200078e00c6 */
[----:B------:R-:W-:Y:S01]  /*d0f0*/  MOV R199, R7 ;  /* 0x0000000700c77202 */ /* 0x000fe20000000f00 */
[----:B------:R-:W-:Y:S01]  /*d100*/  IMAD.MOV.U32 R6, RZ, RZ, RZ ;  /* 0x000000ffff067224 */ /* 0x000fe200078e00ff */
[----:B------:R-:W-:Y:S01]  /*d110*/  MOV R198, R247 ;  /* 0x000000f700c67202 */ /* 0x000fe20000000f00 */
[----:B------:R-:W-:Y:S01]  /*d120*/  IMAD.MOV.U32 R3, RZ, RZ, 0x1f ;  /* 0x0000001fff037424 */ /* 0x000fe200078e00ff */
[----:B------:R-:W-:-:S02]  /*d130*/  MOV R2, 0xd150 ;  /* 0x0000d15000027802 */ /* 0x000fc40000000f00 */
[----:B------:R-:W-:Y:S05]  /*d140*/  CALL.REL.NOINC `($__internal_1_$__cuda_sm70_shflsync_idx_p) ;  /* 0x000021a000007944 */ /* 0x000fea0003c00000 */
[----:B------:R-:W-:Y:S01]  /*d150*/  MOV R10, R198 ;  /* 0x000000c6000a7202 */ /* 0x000fe20000000f00 */
[----:B------:R-:W-:Y:S05]  /*d160*/  BRA `(.L_x_147) ;  /* 0xffff34c000007947 */ /* 0x000fea000383ffff */
.L_x_33:
[----:B------:R-:W-:Y:S01]  /*d170*/  IMAD.MOV.U32 R199, RZ, RZ, R4 ;  /* 0x000000ffffc77224 */ /* 0x000fe200078e0004 */
[----:B------:R-:W-:-:S02]  /*d180*/  MOV R3, 0x1f ;  /* 0x0000001f00037802 */ /* 0x000fc40000000f00 */
[----:B------:R-:W-:Y:S02]  /*d190*/  MOV R2, 0xd1b0 ;  /* 0x0000d1b000027802 */ /* 0x000fe40000000f00 */
[----:B-1234-:R-:W-:Y:S05]  /*d1a0*/  CALL.REL.NOINC `($__internal_1_$__cuda_sm70_shflsync_idx_p) ;  /* 0x0000214000007944 */ /* 0x01efea0003c00000 */
[----:B------:R-:W-:Y:S01]  /*d1b0*/  MOV R6, R198 ;  /* 0x000000c600067202 */ /* 0x000fe20000000f00 */
[----:B------:R-:W-:Y:S05]  /*d1c0*/  BRA `(.L_x_32) ;  /* 0xffff34c000007947 */ /* 0x000fea000383ffff */
.L_x_41:
[----:B------:R-:W-:Y:S01]  /*d1d0*/  IMAD.MOV.U32 R199, RZ, RZ, R5 ;  /* 0x000000ffffc77224 */ /* 0x000fe200078e0005 */
[----:B------:R-:W-:Y:S01]  /*d1e0*/  MOV R198, RZ ;  /* 0x000000ff00c67202 */ /* 0x000fe20000000f00 */
[----:B------:R-:W-:Y:S01]  /*d1f0*/  IMAD.MOV.U32 R3, RZ, RZ, 0x1c1f ;  /* 0x00001c1fff037424 */ /* 0x000fe200078e00ff */
[----:B------:R-:W-:Y:S02]  /*d200*/  MOV R2, 0xd220 ;  /* 0x0000d22000027802 */ /* 0x000fe40000000f00 */
[----:B-----5:R-:W-:Y:S05]  /*d210*/  CALL.REL.NOINC `($__internal_1_$__cuda_sm70_shflsync_idx_p) ;  /* 0x000020d000007944 */ /* 0x020fea0003c00000 */
[----:B------:R-:W-:Y:S01]  /*d220*/  MOV R4, R198 ;  /* 0x000000c600047202 */ /* 0x000fe20000000f00 */
[----:B------:R-:W-:Y:S05]  /*d230*/  BRA `(.L_x_148) ;  /* 0xffff50b000007947 */ /* 0x000fea000383ffff */
.L_x_42:
[----:B------:R-:W-:Y:S01]  /*d240*/  IMAD.MOV.U32 R199, RZ, RZ, R12 ;  /* 0x000000ffffc77224 */ /* 0x000fe200078e000c */
[----:B------:R-:W-:Y:S01]  /*d250*/  MOV R198, RZ ;  /* 0x000000ff00c67202 */ /* 0x000fe20000000f00 */
[----:B------:R-:W-:Y:S01]  /*d260*/  IMAD.MOV.U32 R3, RZ, RZ, 0x1c1f ;  /* 0x00001c1fff037424 */ /* 0x000fe200078e00ff */
[----:B------:R-:W-:Y:S02]  /*d270*/  MOV R2, 0xd290 ;  /* 0x0000d29000027802 */ /* 0x000fe40000000f00 */
[----:B-12--5:R-:W-:Y:S05]  /*d280*/  CALL.REL.NOINC `($__internal_1_$__cuda_sm70_shflsync_idx_p) ;  /* 0x0000206000007944 */ /* 0x026fea0003c00000 */
[----:B------:R-:W-:Y:S01]  /*d290*/  MOV R0, R198 ;  /* 0x000000c600007202 */ /* 0x000fe20000000f00 */
[----:B------:R-:W-:Y:S05]  /*d2a0*/  BRA `(.L_x_149) ;  /* 0xffff506000007947 */ /* 0x000fea000383ffff */
.L_x_45:
[----:B------:R-:W-:Y:S01]  /*d2b0*/  IMAD.MOV.U32 R199, RZ, RZ, R5 ;  /* 0x000000ffffc77224 */ /* 0x000fe200078e0005 */
[----:B------:R-:W-:Y:S01]  /*d2c0*/  MOV R198, 0x1 ;  /* 0x0000000100c67802 */ /* 0x000fe20000000f00 */
[----:B--2---:R-:W-:Y:S01]  /*d2d0*/  IMAD.MOV.U32 R3, RZ, RZ, 0x1c1f ;  /* 0x00001c1fff037424 */ /* 0x004fe200078e00ff */
[----:B------:R-:W-:-:S02]  /*d2e0*/  MOV R2, 0xd300 ;  /* 0x0000d30000027802 */ /* 0x000fc40000000f00 */
[----:B-1-345:R-:W-:Y:S05]  /*d2f0*/  CALL.REL.NOINC `($__internal_1_$__cuda_sm70_shflsync_idx_p) ;  /* 0x00001ff000007944 */ /* 0x03afea0003c00000 */
[----:B------:R-:W-:Y:S01]  /*d300*/  IMAD.MOV.U32 R4, RZ, RZ, R198 ;  /* 0x000000ffff047224 */ /* 0x000fe200078e00c6 */
[----:B------:R-:W-:Y:S01]  /*d310*/  MOV R198, 0x1 ;  /* 0x0000000100c67802 */ /* 0x000fe20000000f00 */
[----:B------:R-:W-:Y:S01]  /*d320*/  IMAD.MOV.U32 R199, RZ, RZ, R12 ;  /* 0x000000ffffc77224 */ /* 0x000fe200078e000c */
[----:B------:R-:W-:-:S02]  /*d330*/  MOV R3, 0x1c1f ;  /* 0x00001c1f00037802 */ /* 0x000fc40000000f00 */
[----:B------:R-:W-:Y:S02]  /*d340*/  MOV R2, 0xd360 ;  /* 0x0000d36000027802 */ /* 0x000fe40000000f00 */
[----:B------:R-:W-:Y:S05]  /*d350*/  CALL.REL.NOINC `($__internal_1_$__cuda_sm70_shflsync_idx_p) ;  /* 0x00001f9000007944 */ /* 0x000fea0003c00000 */
[----:B------:R-:W-:Y:S01]  /*d360*/  MOV R0, R198 ;  /* 0x000000c600007202 */ /* 0x000fe20000000f00 */
[----:B------:R-:W-:Y:S05]  /*d370*/  BRA `(.L_x_150) ;  /* 0xffff513000007947 */ /* 0x000fea000383ffff */
.L_x_48:
[----:B------:R-:W-:Y:S01]  /*d380*/  IMAD.MOV.U32 R199, RZ, RZ, R5 ;  /* 0x000000ffffc77224 */ /* 0x000fe200078e0005 */
[----:B------:R-:W-:Y:S01]  /*d390*/  MOV R198, 0x2 ;  /* 0x0000000200c67802 */ /* 0x000fe20000000f00 */
[----:B-1----:R-:W-:Y:S01]  /*d3a0*/  IMAD.MOV.U32 R3, RZ, RZ, 0x1c1f ;  /* 0x00001c1fff037424 */ /* 0x002fe200078e00ff */
[----:B------:R-:W-:Y:S02]  /*d3b0*/  MOV R2, 0xd3d0 ;  /* 0x0000d3d000027802 */ /* 0x000fe40000000f00 */
[----:B--2345:R-:W-:Y:S05]  /*d3c0*/  CALL.REL.NOINC `($__internal_1_$__cuda_sm70_shflsync_idx_p) ;  /* 0x00001f2000007944 */ /* 0x03cfea0003c00000 */
[----:B------:R-:W-:Y:S01]  /*d3d0*/  MOV R4, R198 ;  /* 0x000000c600047202 */ /* 0x000fe20000000f00 */
[----:B------:R-:W-:Y:S05]  /*d3e0*/  BRA `(.L_x_151) ;  /* 0xffff524000007947 */ /* 0x000fea000383ffff */
.L_x_49:
[----:B------:R-:W-:Y:S01]  /*d3f0*/  IMAD.MOV.U32 R199, RZ, RZ, R12 ;  /* 0x000000ffffc77224 */ /* 0x000fe200078e000c */
[----:B------:R-:W-:Y:S01]  /*d400*/  MOV R198, 0x2 ;  /* 0x0000000200c67802 */ /* 0x000fe20000000f00 */
[----:B------:R-:W-:Y:S01]  /*d410*/  IMAD.MOV.U32 R3, RZ, RZ, 0x1c1f ;  /* 0x00001c1fff037424 */ /* 0x000fe200078e00ff */
[----:B------:R-:W-:Y:S02]  /*d420*/  MOV R2, 0xd440 ;  /* 0x0000d44000027802 */ /* 0x000fe40000000f00 */
[----:B-12345:R-:W-:Y:S05]  /*d430*/  CALL.REL.NOINC `($__internal_1_$__cuda_sm70_shflsync_idx_p) ;  /* 0x00001eb000007944 */ /* 0x03efea0003c00000 */
[----:B------:R-:W-:Y:S01]  /*d440*/  MOV R0, R198 ;  /* 0x000000c600007202 */ /* 0x000fe20000000f00 */
[----:B------:R-:W-:Y:S05]  /*d450*/  BRA `(.L_x_152) ;  /* 0xffff51f000007947 */ /* 0x000fea000383ffff */
.L_x_52:
[----:B------:R-:W-:Y:S01]  /*d460*/  IMAD.MOV.U32 R199, RZ, RZ, R5 ;  /* 0x000000ffffc77224 */ /* 0x000fe200078e0005 */
[----:B------:R-:W-:Y:S01]  /*d470*/  MOV R198, 0x3 ;  /* 0x0000000300c67802 */ /* 0x000fe20000000f00 */
[----:B-1----:R-:W-:Y:S01]  /*d480*/  IMAD.MOV.U32 R3, RZ, RZ, 0x1c1f ;  /* 0x00001c1fff037424 */ /* 0x002fe200078e00ff */
[----:B------:R-:W-:-:S02]  /*d490*/  MOV R2, 0xd4b0 ;  /* 0x0000d4b000027802 */ /* 0x000fc40000000f00 */
[----:B--2345:R-:W-:Y:S05]  /*d4a0*/  CALL.REL.NOINC `($__internal_1_$__cuda_sm70_shflsync_idx_p) ;  /* 0x00001e4000007944 */ /* 0x03cfea0003c00000 */
        /* <DEDUP_REMOVED lines=8> */
.L_x_55:
[----:B------:R-:W-:Y:S01]  /*d530*/  IMAD.MOV.U32 R199, RZ, RZ, R24 ;  /* 0x000000ffffc77224 */ /* 0x000fe200078e0018 */
[----:B------:R-:W-:Y:S01]  /*d540*/  MOV R198, 0x1 ;  /* 0x0000000100c67802 */ /* 0x000fe20000000f00 */
[----:B---3--:R-:W-:Y:S01]  /*d550*/  IMAD.MOV.U32 R3, RZ, RZ, 0x1c1f ;  /* 0x00001c1fff037424 */ /* 0x008fe200078e00ff */
[----:B------:R-:W-:Y:S02]  /*d560*/  MOV R2, 0xd580 ;  /* 0x0000d58000027802 */ /* 0x000fe40000000f00 */
[----:B------:R-:W-:Y:S05]  /*d570*/  CALL.REL.NOINC `($__internal_1_$__cuda_sm70_shflsync_idx_p) ;  /* 0x00001d7000007944 */ /* 0x000fea0003c00000 */
[----:B------:R-:W-:Y:S01]  /*d580*/  IMAD.MOV.U32 R20, RZ, RZ, R198 ;  /* 0x000000ffff147224 */ /* 0x000fe200078e00c6 */
[----:B------:R-:W-:Y:S01]  /*d590*/  MOV R198, 0x1 ;  /* 0x0000000100c67802 */ /* 0x000fe20000000f00 */
[----:B------:R-:W-:Y:S01]  /*d5a0*/  IMAD.MOV.U32 R199, RZ, RZ, R25 ;  /* 0x000000ffffc77224 */ /* 0x000fe200078e0019 */
[----:B------:R-:W-:Y:S02]  /*d5b0*/  MOV R3, 0x1c1f ;  /* 0x00001c1f00037802 */ /* 0x000fe40000000f00 */
[----:B------:R-:W-:Y:S02]  /*d5c0*/  MOV R2, 0xd5e0 ;  /* 0x0000d5e000027802 */ /* 0x000fe40000000f00 */
[----:B------:R-:W-:Y:S05]  /*d5d0*/  CALL.REL.NOINC `($__internal_1_$__cuda_sm70_shflsync_idx_p) ;  /* 0x00001d1000007944 */ /* 0x000fea0003c00000 */
[----:B------:R-:W-:Y:S01]  /*d5e0*/  MOV R2, R198 ;  /* 0x000000c600027202 */ /* 0x000fe20000000f00 */
[----:B------:R-:W-:Y:S05]  /*d5f0*/  BRA `(.L_x_154) ;  /* 0xffff5b2000007947 */ /* 0x000fea000383ffff */
.L_x_58:
[----:B------:R-:W-:Y:S01]  /*d600*/  IMAD.MOV.U32 R199, RZ, RZ, R5 ;  /* 0x000000ffffc77224 */ /* 0x000fe200078e0005 */
[----:B------:R-:W-:Y:S01]  /*d610*/  MOV R198, RZ ;  /* 0x000000ff00c67202 */ /* 0x000fe20000000f00 */
[----:B------:R-:W-:Y:S01]  /*d620*/  IMAD.MOV.U32 R3, RZ, RZ, 0x1c1f ;  /* 0x00001c1fff037424 */ /* 0x000fe200078e00ff */
[----:B------:R-:W-:-:S02]  /*d630*/  MOV R2, 0xd650 ;  /* 0x0000d65000027802 */ /* 0x000fc40000000f00 */
[----:B------:R-:W-:Y:S05]  /*d640*/  CALL.REL.NOINC `($__internal_1_$__cuda_sm70_shflsync_idx_p) ;  /* 0x00001ca000007944 */ /* 0x000fea0003c00000 */
[----:B------:R-:W-:Y:S01]  /*d650*/  MOV R4, R198 ;  /* 0x000000c600047202 */ /* 0x000fe20000000f00 */
[----:B------:R-:W-:Y:S05]  /*d660*/  BRA `(.L_x_155) ;  /* 0xffff644000007947 */ /* 0x000fea000383ffff */
.L_x_59:
[----:B------:R-:W-:Y:S01]  /*d670*/  IMAD.MOV.U32 R199, RZ, RZ, R10 ;  /* 0x000000ffffc77224 */ /* 0x000fe200078e000a */
[----:B------:R-:W-:Y:S01]  /*d680*/  MOV R198, RZ ;  /* 0x000000ff00c67202 */ /* 0x000fe20000000f00 */
[----:B------:R-:W-:Y:S01]  /*d690*/  IMAD.MOV.U32 R3, RZ, RZ, 0x1c1f ;  /* 0x00001c1fff037424 */ /* 0x000fe200078e00ff */
[----:B------:R-:W-:-:S02]  /*d6a0*/  MOV R2, 0xd6c0 ;  /* 0x0000d6c000027802 */ /* 0x000fc40000000f00 */
[----:B-12---:R-:W-:Y:S05]  /*d6b0*/  CALL.REL.NOINC `($__internal_1_$__cuda_sm70_shflsync_idx_p) ;  /* 0x00001c3000007944 */ /* 0x006fea0003c00000 */
[----:B------:R-:W-:Y:S01]  /*d6c0*/  MOV R0, R198 ;  /* 0x000000c600007202 */ /* 0x000fe20000000f00 */
[----:B------:R-:W-:Y:S05]  /*d6d0*/  BRA `(.L_x_156) ;  /* 0xffff63f000007947 */ /* 0x000fea000383ffff */
.L_x_62:
[----:B------:R-:W-:Y:S01]  /*d6e0*/  IMAD.MOV.U32 R199, RZ, RZ, R5 ;  /* 0x000000ffffc77224 */ /* 0x000fe200078e0005 */
[----:B------:R-:W-:Y:S01]  /*d6f0*/  MOV R198, 0x1 ;  /* 0x0000000100c67802 */ /* 0x000fe20000000f00 */
[----:B--2---:R-:W-:Y:S01]  /*d700*/  IMAD.MOV.U32 R3, RZ, RZ, 0x1c1f ;  /* 0x00001c1fff037424 */ /* 0x004fe200078e00ff */
[----:B------:R-:W-:-:S03]  /*d710*/  MOV R2, 0xd730 ;  /* 0x0000d73000027802 */ /* 0x000fc60000000f00 */
[----:B-1-34-:R-:W-:Y:S05]  /*d720*/  CALL.REL.NOINC `($__internal_1_$__cuda_sm70_shflsync_idx_p) ;  /* 0x00001bc000007944 */ /* 0x01afea0003c00000 */
        /* <DEDUP_REMOVED lines=8> */
.L_x_63:
[----:B------:R-:W-:Y:S01]  /*d7b0*/  IMAD.MOV.U32 R116, RZ, RZ, R0 ;  /* 0x000000ffff747224 */ /* 0x000fe200078e0000 */
[----:B------:R-:W-:Y:S02]  /*d7c0*/  MOV R3, 0x2 ;  /* 0x0000000200037802 */ /* 0x000fe40000000f00 */
[----:B------:R-:W-:Y:S02]  /*d7d0*/  MOV R2, 0xd7f0 ;  /* 0x0000d7f000027802 */ /* 0x000fe40000000f00 */
[----:B------:R-:W-:Y:S05]  /*d7e0*/  CALL.REL.NOINC `($__internal_0_$__cuda_sm70_shflsync_bfly_p) ;  /* 0x00001aa000007944 */ /* 0x000fea0003c00000 */
[----:B------:R-:W-:Y:S01]  /*d7f0*/  MOV R2, R158 ;  /* 0x0000009e00027202 */ /* 0x000fe20000000f00 */
[----:B------:R-:W-:Y:S05]  /*d800*/  BRA `(.L_x_158) ;  /* 0xffff6c0000007947 */ /* 0x000fea000383ffff */
.L_x_64:
[----:B------:R-:W-:Y:S01]  /*d810*/  IMAD.MOV.U32 R116, RZ, RZ, R4 ;  /* 0x000000ffff747224 */ /* 0x000fe200078e0004 */
[----:B------:R-:W-:Y:S02]  /*d820*/  MOV R3, 0x1 ;  /* 0x0000000100037802 */ /* 0x000fe40000000f00 */
[----:B------:R-:W-:Y:S02]  /*d830*/  MOV R2, 0xd850 ;  /* 0x0000d85000027802 */ /* 0x000fe40000000f00 */
[----:B-1----:R-:W-:Y:S05]  /*d840*/  CALL.REL.NOINC `($__internal_0_$__cuda_sm70_shflsync_bfly_p) ;  /* 0x00001a4000007944 */ /* 0x002fea0003c00000 */
[----:B------:R-:W-:Y:S01]  /*d850*/  FMNMX.FTZ R122, R4, R158, !PT ;  /* 0x0000009e047a7209 */ /* 0x000fe20007810000 */
[----:B------:R-:W-:Y:S01]  /*d860*/  IMAD.MOV.U32 R116, RZ, RZ, R5 ;  /* 0x000000ffff747224 */ /* 0x000fe200078e0005 */
[----:B------:R-:W-:Y:S01]  /*d870*/  MOV R2, 0xd8a0 ;  /* 0x0000d8a000027802 */ /* 0x000fe20000000f00 */
[----:B------:R-:W-:-:S02]  /*d880*/  IMAD.MOV.U32 R3, RZ, RZ, 0x2 ;  /* 0x00000002ff037424 */ /* 0x000fc400078e00ff */
[----:B------:R-:W-:Y:S05]  /*d890*/  CALL.REL.NOINC `($__internal_0_$__cuda_sm70_shflsync_bfly_p) ;  /* 0x000019f000007944 */ /* 0x000fea0003c00000 */
[----:B------:R-:W-:Y:S01]  /*d8a0*/  FMNMX.FTZ R5, R5, R158, !PT ;  /* 0x0000009e05057209 */ /* 0x000fe20007810000 */
[----:B------:R-:W-:Y:S01]  /*d8b0*/  IMAD.MOV.U32 R3, RZ, RZ, 0x1 ;  /* 0x00000001ff037424 */ /* 0x000fe200078e00ff */
[----:B------:R-:W-:-:S03]  /*d8c0*/  MOV R2, 0xd8f0 ;  /* 0x0000d8f000027802 */ /* 0x000fc60000000f00 */
[----:B------:R-:W-:Y:S02]  /*d8d0*/  IMAD.MOV.U32 R116, RZ, RZ, R5 ;  /* 0x000000ffff747224 */ /* 0x000fe400078e0005 */
[----:B------:R-:W-:Y:S05]  /*d8e0*/  CALL.REL.NOINC `($__internal_0_$__cuda_sm70_shflsync_bfly_p) ;  /* 0x000019a000007944 */ /* 0x000fea0003c00000 */
[----:B------:R-:W-:Y:S01]  /*d8f0*/  FMNMX.FTZ R121, R5, R158, !PT ;  /* 0x0000009e05797209 */ /* 0x000fe20007810000 */
[----:B------:R-:W-:Y:S01]  /*d900*/  IMAD.MOV.U32 R116, RZ, RZ, R6 ;  /* 0x000000ffff747224 */ /* 0x000fe200078e0006 */
[----:B------:R-:W-:Y:S01]  /*d910*/  MOV R2, 0xd940 ;  /* 0x0000d94000027802 */ /* 0x000fe20000000f00 */
[----:B------:R-:W-:Y:S02]  /*d920*/  IMAD.MOV.U32 R3, RZ, RZ, 0x2 ;  /* 0x00000002ff037424 */ /* 0x000fe400078e00ff */
        /* <DEDUP_REMOVED lines=16> */
[----:B------:R-:W-:Y:S01]  /*da30*/  MOV R8, R158 ;  /* 0x0000009e00087202 */ /* 0x000fe20000000f00 */
[----:B------:R-:W-:Y:S05]  /*da40*/  BRA `(.L_x_159) ;  /* 0xffff6ab000007947 */ /* 0x000fea000383ffff */
.L_x_66:
[----:B------:R-:W-:Y:S01]  /*da50*/  MOV R198, RZ ;  /* 0x000000ff00c67202 */ /* 0x000fe20000000f00 */
[----:B------:R-:W-:Y:S01]  /*da60*/  IMAD.MOV.U32 R199, RZ, RZ, R10 ;  /* 0x000000ffffc77224 */ /* 0x000fe200078e000a */
[----:B------:R-:W-:Y:S01]  /*da70*/  MOV R2, 0xdaa0 ;  /* 0x0000daa000027802 */ /* 0x000fe20000000f00 */
[----:B------:R-:W-:Y:S02]  /*da80*/  IMAD.MOV.U32 R3, RZ, RZ, 0x1c1f ;  /* 0x00001c1fff037424 */ /* 0x000fe400078e00ff */
[----:B-1234-:R-:W-:Y:S05]  /*da90*/  CALL.REL.NOINC `($__internal_1_$__cuda_sm70_shflsync_idx_p) ;  /* 0x0000185000007944 */ /* 0x01efea0003c00000 */
[----:B------:R-:W-:Y:S01]  /*daa0*/  MOV R2, R198 ;  /* 0x000000c600027202 */ /* 0x000fe20000000f00 */
[----:B------:R-:W-:-:S05]  /*dab0*/  BRA `(.L_x_160) ;  /* 0xffff7d5000007947 */ /* 0x000fca000383ffff */
.L_x_69:
[----:B------:R-:W-:Y:S01]  /*dac0*/  MOV R198, 0x1 ;  /* 0x0000000100c67802 */ /* 0x000fe20000000f00 */
[----:B------:R-:W-:Y:S01]  /*dad0*/  IMAD.MOV.U32 R199, RZ, RZ, R10 ;  /* 0x000000ffffc77224 */ /* 0x000fe200078e000a */
[----:B------:R-:W-:Y:S01]  /*dae0*/  MOV R2, 0xdb10 ;  /* 0x0000db1000027802 */ /* 0x000fe20000000f00 */
[----:B------:R-:W-:Y:S02]  /*daf0*/  IMAD.MOV.U32 R3, RZ, RZ, 0x1c1f ;  /* 0x00001c1fff037424 */ /* 0x000fe400078e00ff */
[----:B-12-4-:R-:W-:Y:S05]  /*db00*/  CALL.REL.NOINC `($__internal_1_$__cuda_sm70_shflsync_idx_p) ;  /* 0x000017e000007944 */ /* 0x016fea0003c00000 */
[----:B------:R-:W-:Y:S01]  /*db10*/  MOV R3, 0x1c1f ;  /* 0x00001c1f00037802 */ /* 0x000fe20000000f00 */
[----:B------:R-:W-:Y:S01]  /*db20*/  IMAD.MOV.U32 R4, RZ, RZ, R198 ;  /* 0x000000ffff047224 */ /* 0x000fe200078e00c6 */
[----:B------:R-:W-:Y:S01]  /*db30*/  MOV R198, 0x1 ;  /* 0x0000000100c67802 */ /* 0x000fe20000000f00 */
[----:B------:R-:W-:Y:S01]  /*db40*/  IMAD.MOV.U32 R199, RZ, RZ, R11 ;  /* 0x000000ffffc77224 */ /* 0x000fe200078e000b */
[----:B------:R-:W-:Y:S02]  /*db50*/  MOV R2, 0xdb70 ;  /* 0x0000db7000027802 */ /* 0x000fe40000000f00 */
[----:B------:R-:W-:Y:S05]  /*db60*/  CALL.REL.NOINC `($__internal_1_$__cuda_sm70_shflsync_idx_p) ;  /* 0x0000178000007944 */ /* 0x000fea0003c00000 */
[----:B------:R-:W-:Y:S01]  /*db70*/  MOV R2, R198 ;  /* 0x000000c600027202 */ /* 0x000fe20000000f00 */
[----:B------:R-:W-:-:S05]  /*db80*/  BRA `(.L_x_161) ;  /* 0xffff7df000007947 */ /* 0x000fca000383ffff */
.L_x_72:
[----:B------:R-:W-:Y:S01]  /*db90*/  MOV R198, RZ ;  /* 0x000000ff00c67202 */ /* 0x000fe20000000f00 */
[----:B------:R-:W-:Y:S01]  /*dba0*/  IMAD.MOV.U32 R199, RZ, RZ, R157 ;  /* 0x000000ffffc77224 */ /* 0x000fe200078e009d */
[----:B------:R-:W-:Y:S01]  /*dbb0*/  MOV R2, 0xdbe0 ;  /* 0x0000dbe000027802 */ /* 0x000fe20000000f00 */
[----:B------:R-:W-:Y:S02]  /*dbc0*/  IMAD.MOV.U32 R3, RZ, RZ, 0x1c1f ;  /* 0x00001c1fff037424 */ /* 0x000fe400078e00ff */
[----:B------:R-:W-:Y:S05]  /*dbd0*/  CALL.REL.NOINC `($__internal_1_$__cuda_sm70_shflsync_idx_p) ;  /* 0x0000171000007944 */ /* 0x000fea0003c00000 */
[----:B------:R-:W-:Y:S01]  /*dbe0*/  MOV R116, R198 ;  /* 0x000000c600747202 */ /* 0x000fe20000000f00 */
[----:B------:R-:W-:-:S05]  /*dbf0*/  BRA `(.L_x_162) ;  /* 0xffff86d000007947 */ /* 0x000fca000383ffff */
.L_x_73:
[----:B------:R-:W-:Y:S01]  /*dc00*/  MOV R198, RZ ;  /* 0x000000ff00c67202 */ /* 0x000fe20000000f00 */
[----:B------:R-:W-:Y:S01]  /*dc10*/  IMAD.MOV.U32 R199, RZ, RZ, R162 ;  /* 0x000000ffffc77224 */ /* 0x000fe200078e00a2 */
[----:B------:R-:W-:Y:S01]  /*dc20*/  MOV R2, 0xdc50 ;  /* 0x0000dc5000027802 */ /* 0x000fe20000000f00 */
[----:B------:R-:W-:Y:S02]  /*dc30*/  IMAD.MOV.U32 R3, RZ, RZ, 0x1c1f ;  /* 0x00001c1fff037424 */ /* 0x000fe400078e00ff */
[----:B-12---:R-:W-:Y:S05]  /*dc40*/  CALL.REL.NOINC `($__internal_1_$__cuda_sm70_shflsync_idx_p) ;  /* 0x000016a000007944 */ /* 0x006fea0003c00000 */
[----:B------:R-:W-:Y:S01]  /*dc50*/  MOV R2, R198 ;  /* 0x000000c600027202 */ /* 0x000fe20000000f00 */
[----:B------:R-:W-:-:S05]  /*dc60*/  BRA `(.L_x_163) ;  /* 0xffff868000007947 */ /* 0x000fca000383ffff */
.L_x_74:
[----:B------:R-:W-:Y:S01]  /*dc70*/  MOV R198, 0x1 ;  /* 0x0000000100c67802 */ /* 0x000fe20000000f00 */
[----:B------:R-:W-:Y:S01]  /*dc80*/  IMAD.MOV.U32 R199, RZ, RZ, R157 ;  /* 0x000000ffffc77224 */ /* 0x000fe200078e009d */
[----:B--2---:R-:W-:Y:S01]  /*dc90*/  MOV R2, 0xdcc0 ;  /* 0x0000dcc000027802 */ /* 0x004fe20000000f00 */
[----:B------:R-:W-:Y:S02]  /*dca0*/  IMAD.MOV.U32 R3, RZ, RZ, 0x1c1f ;  /* 0x00001c1fff037424 */ /* 0x000fe400078e00ff */
[----:B-1-3--:R-:W-:Y:S05]  /*dcb0*/  CALL.REL.NOINC `($__internal_1_$__cuda_sm70_shflsync_idx_p) ;  /* 0x0000163000007944 */ /* 0x00afea0003c00000 */
        /* <DEDUP_REMOVED lines=8> */
.L_x_75:
[----:B------:R-:W-:Y:S02]  /*dd40*/  MOV R3, 0x2 ;  /* 0x0000000200037802 */ /* 0x000fe40000000f00 */
[----:B------:R-:W-:Y:S02]  /*dd50*/  MOV R2, 0xdd70 ;  /* 0x0000dd7000027802 */ /* 0x000fe40000000f00 */
[----:B---3--:R-:W-:Y:S05]  /*dd60*/  CALL.REL.NOINC `($__internal_0_$__cuda_sm70_shflsync_bfly_p) ;  /* 0x0000152000007944 */ /* 0x008fea0003c00000 */
[----:B------:R-:W-:Y:S01]  /*dd70*/  MOV R2, R158 ;  /* 0x0000009e00027202 */ /* 0x000fe20000000f00 */
[----:B------:R-:W-:-:S05]  /*dd80*/  BRA `(.L_x_165) ;  /* 0xffff8ac000007947 */ /* 0x000fca000383ffff */
.L_x_76:
[----:B------:R-:W-:Y:S01]  /*dd90*/  MOV R3, 0x1 ;  /* 0x0000000100037802 */ /* 0x000fe20000000f00 */
[----:B-1----:R-:W-:Y:S01]  /*dda0*/  IMAD.MOV.U32 R116, RZ, RZ, R122 ;  /* 0x000000ffff747224 */ /* 0x002fe200078e007a */
[----:B------:R-:W-:Y:S02]  /*ddb0*/  MOV R2, 0xddd0 ;  /* 0x0000ddd000027802 */ /* 0x000fe40000000f00 */
[----:B---3--:R-:W-:Y:S05]  /*ddc0*/  CALL.REL.NOINC `($__internal_0_$__cuda_sm70_shflsync_bfly_p) ;  /* 0x000014c000007944 */ /* 0x008fea0003c00000 */
[----:B------:R-:W-:Y:S01]  /*ddd0*/  IMAD.MOV.U32 R116, RZ, RZ, R120 ;  /* 0x000000ffff747224 */ /* 0x000fe200078e0078 */
[----:B------:R-:W-:Y:S01]  /*dde0*/  FMNMX.FTZ R122, R122, R158, !PT ;  /* 0x0000009e7a7a7209 */ /* 0x000fe20007810000 */
[----:B------:R-:W-:Y:S01]  /*ddf0*/  IMAD.MOV.U32 R3, RZ, RZ, 0x2 ;  /* 0x00000002ff037424 */ /* 0x000fe200078e00ff */
[----:B------:R-:W-:Y:S02]  /*de00*/  MOV R2, 0xde20 ;  /* 0x0000de2000027802 */ /* 0x000fe40000000f00 */
[----:B------:R-:W-:Y:S05]  /*de10*/  CALL.REL.NOINC `($__internal_0_$__cuda_sm70_shflsync_bfly_p) ;  /* 0x0000147000007944 */ /* 0x000fea0003c00000 */
[----:B------:R-:W-:Y:S01]  /*de20*/  FMNMX.FTZ R116, R120, R158, !PT ;  /* 0x0000009e78747209 */ /* 0x000fe20007810000 */
[----:B------:R-:W-:Y:S01]  /*de30*/  IMAD.MOV.U32 R3, RZ, RZ, 0x1 ;  /* 0x00000001ff037424 */ /* 0x000fe200078e00ff */
[----:B------:R-:W-:Y:S02]  /*de40*/  MOV R2, 0xde60 ;  /* 0x0000de6000027802 */ /* 0x000fe40000000f00 */
[----:B------:R-:W-:Y:S05]  /*de50*/  CALL.REL.NOINC `($__internal_0_$__cuda_sm70_shflsync_bfly_p) ;  /* 0x0000143000007944 */ /* 0x000fea0003c00000 */
[----:B------:R-:W-:Y:S01]  /*de60*/  IMAD.MOV.U32 R3, RZ, RZ, 0x2 ;  /* 0x00000002ff037424 */ /* 0x000fe200078e00ff */
[----:B------:R-:W-:Y:S01]  /*de70*/  FMNMX.FTZ R121, R116, R158, !PT ;  /* 0x0000009e74797209 */ /* 0x000fe20007810000 */
[----:B------:R-:W-:Y:S01]  /*de80*/  IMAD.MOV.U32 R116, RZ, RZ, R156 ;  /* 0x000000ffff747224 */ /* 0x000fe200078e009c */
        /* <DEDUP_REMOVED lines=15> */
[----:B------:R-:W-:Y:S01]  /*df80*/  MOV R2, R158 ;  /* 0x0000009e00027202 */ /* 0x000fe20000000f00 */
[----:B------:R-:W-:-:S05]  /*df90*/  BRA `(.L_x_166) ;  /* 0xffff89a000007947 */ /* 0x000fca000383ffff */
.L_x_78:
[----:B------:R-:W-:Y:S01]  /*dfa0*/  IMAD.MOV.U32 R116, RZ, RZ, R200 ;  /* 0x000000ffff747224 */ /* 0x000fe200078e00c8 */
[----:B------:R-:W-:-:S02]  /*dfb0*/  MOV R3, 0x2 ;  /* 0x0000000200037802 */ /* 0x000fc40000000f00 */
[----:B------:R-:W-:Y:S02]  /*dfc0*/  MOV R2, 0xdfe0 ;  /* 0x0000dfe000027802 */ /* 0x000fe40000000f00 */
[----:B------:R-:W-:Y:S05]  /*dfd0*/  CALL.REL.NOINC `($__internal_0_$__cuda_sm70_shflsync_bfly_p) ;  /* 0x000012b000007944 */ /* 0x000fea0003c00000 */
[----:B------:R-:W-:Y:S01]  /*dfe0*/  FADD.FTZ R116, R200, R158 ;  /* 0x0000009ec8747221 */ /* 0x000fe20000010000 */
[----:B------:R-:W-:Y:S02]  /*dff0*/  MOV R3, 0x1 ;  /* 0x0000000100037802 */ /* 0x000fe40000000f00 */
[----:B------:R-:W-:Y:S02]  /*e000*/  MOV R2, 0xe020 ;  /* 0x0000e02000027802 */ /* 0x000fe40000000f00 */
[----:B------:R-:W-:Y:S05]  /*e010*/  CALL.REL.NOINC `($__internal_0_$__cuda_sm70_shflsync_bfly_p) ;  /* 0x0000127000007944 */ /* 0x000fea0003c00000 */
[----:B------:R-:W-:Y:S01]  /*e020*/  FADD.FTZ R7, R116, R158 ;  /* 0x0000009e74077221 */ /* 0x000fe20000010000 */
[----:B------:R-:W-:Y:S02]  /*e030*/  MOV R116, R201 ;  /* 0x000000c900747202 */ /* 0x000fe40000000f00 */
[----:B------:R-:W-:Y:S02]  /*e040*/  MOV R3, 0x2 ;  /* 0x0000000200037802 */ /* 0x000fe40000000f00 */
[----:B------:R-:W-:Y:S02]  /*e050*/  MOV R2, 0xe070 ;  /* 0x0000e07000027802 */ /* 0x000fe40000000f00 */
[----:B------:R-:W-:Y:S05]  /*e060*/  CALL.REL.NOINC `($__internal_0_$__cuda_sm70_shflsync_bfly_p) ;  /* 0x0000122000007944 */ /* 0x000fea0003c00000 */
[----:B------:R-:W-:Y:S01]  /*e070*/  FADD.FTZ R6, R201, R158 ;  /* 0x0000009ec9067221 */ /* 0x000fe20000010000 */
[----:B------:R-:W-:Y:S02]  /*e080*/  MOV R3, 0x1 ;  /* 0x0000000100037802 */ /* 0x000fe40000000f00 */
[----:B------:R-:W-:-:S02]  /*e090*/  MOV R2, 0xe0c0 ;  /* 0x0000e0c000027802 */ /* 0x000fc40000000f00 */
[----:B------:R-:W-:Y:S02]  /*e0a0*/  MOV R116, R6 ;  /* 0x0000000600747202 */ /* 0x000fe40000000f00 */
        /* <DEDUP_REMOVED lines=8> */
[----:B------:R-:W-:Y:S02]  /*e130*/  MOV R2, 0xe160 ;  /* 0x0000e16000027802 */ /* 0x000fe40000000f00 */
[----:B------:R-:W-:-:S02]  /*e140*/  MOV R116, R5 ;  /* 0x0000000500747202 */ /* 0x000fc40000000f00 */
[----:B------:R-:W-:Y:S05]  /*e150*/  CALL.REL.NOINC `($__internal_0_$__cuda_sm70_shflsync_bfly_p) ;  /* 0x0000113000007944 */ /* 0x000fea0003c00000 */
[----:B------:R-:W-:Y:S01]  /*e160*/  FADD.FTZ R5, R5, R158 ;  /* 0x0000009e05057221 */ /* 0x000fe20000010000 */
[----:B------:R-:W-:-:S02]  /*e170*/  MOV R116, R221 ;  /* 0x000000dd00747202 */ /* 0x000fc40000000f00 */
[----:B------:R-:W-:Y:S02]  /*e180*/  MOV R3, 0x2 ;  /* 0x0000000200037802 */ /* 0x000fe40000000f00 */
[----:B------:R-:W-:Y:S02]  /*e190*/  MOV R2, 0xe1b0 ;  /* 0x0000e1b000027802 */ /* 0x000fe40000000f00 */
[----:B------:R-:W-:Y:S05]  /*e1a0*/  CALL.REL.NOINC `($__internal_0_$__cuda_sm70_shflsync_bfly_p) ;  /* 0x000010e000007944 */ /* 0x000fea0003c00000 */
[----:B------:R-:W-:Y:S01]  /*e1b0*/  FADD.FTZ R4, R221, R158 ;  /* 0x0000009edd047221 */ /* 0x000fe20000010000 */
[----:B------:R-:W-:Y:S02]  /*e1c0*/  MOV R3, 0x1 ;  /* 0x0000000100037802 */ /* 0x000fe40000000f00 */
[----:B------:R-:W-:Y:S02]  /*e1d0*/  MOV R2, 0xe200 ;  /* 0x0000e20000027802 */ /* 0x000fe40000000f00 */
[----:B------:R-:W-:Y:S02]  /*e1e0*/  MOV R116, R4 ;  /* 0x0000000400747202 */ /* 0x000fe40000000f00 */
[----:B------:R-:W-:Y:S05]  /*e1f0*/  CALL.REL.NOINC `($__internal_0_$__cuda_sm70_shflsync_bfly_p) ;  /* 0x0000109000007944 */ /* 0x000fea0003c00000 */
[----:B------:R-:W-:Y:S01]  /*e200*/  MOV R8, R158 ;  /* 0x0000009e00087202 */ /* 0x000fe20000000f00 */
[----:B------:R-:W-:Y:S05]  /*e210*/  BRA `(.L_x_167) ;  /* 0xffff9fb000007947 */ /* 0x000fea000383ffff */
.L_x_85:
[----:B-1234-:R-:W-:Y:S01]  /*e220*/  IMAD.MOV.U32 R199, RZ, RZ, R10 ;  /* 0x000000ffffc77224 */ /* 0x01efe200078e000a */
[----:B------:R-:W-:Y:S01]  /*e230*/  MOV R198, RZ ;  /* 0x000000ff00c67202 */ /* 0x000fe20000000f00 */
[----:B------:R-:W-:Y:S01]  /*e240*/  IMAD.MOV.U32 R3, RZ, RZ, 0x1c1f ;  /* 0x00001c1fff037424 */ /* 0x000fe200078e00ff */
[----:B------:R-:W-:-:S02]  /*e250*/  MOV R2, 0xe270 ;  /* 0x0000e27000027802 */ /* 0x000fc40000000f00 */
[----:B------:R-:W-:Y:S05]  /*e260*/  CALL.REL.NOINC `($__internal_1_$__cuda_sm70_shflsync_idx_p) ;  /* 0x0000108000007944 */ /* 0x000fea0003c00000 */
[----:B------:R-:W-:Y:S01]  /*e270*/  MOV R5, R198 ;  /* 0x000000c600057202 */ /* 0x000fe20000000f00 */
[----:B------:R-:W-:Y:S05]  /*e280*/  BRA `(.L_x_168) ;  /* 0xffffb8e000007947 */ /* 0x000fea000383ffff */
.L_x_86:
[----:B------:R-:W-:Y:S01]  /*e290*/  IMAD.MOV.U32 R199, RZ, RZ, R12 ;  /* 0x000000ffffc77224 */ /* 0x000fe200078e000c */
[----:B------:R-:W-:Y:S01]  /*e2a0*/  MOV R198, RZ ;  /* 0x000000ff00c67202 */ /* 0x000fe20000000f00 */
[----:B------:R-:W-:Y:S01]  /*e2b0*/  IMAD.MOV.U32 R3, RZ, RZ, 0x1c1f ;  /* 0x00001c1fff037424 */ /* 0x000fe200078e00ff */
[----:B------:R-:W-:-:S02]  /*e2c0*/  MOV R2, 0xe2e0 ;  /* 0x0000e2e000027802 */ /* 0x000fc40000000f00 */
[----:B-12---:R-:W-:Y:S05]  /*e2d0*/  CALL.REL.NOINC `($__internal_1_$__cuda_sm70_shflsync_idx_p) ;  /* 0x0000101000007944 */ /* 0x006fea0003c00000 */
[----:B------:R-:W-:Y:S01]  /*e2e0*/  MOV R0, R198 ;  /* 0x000000c600007202 */ /* 0x000fe20000000f00 */
[----:B------:R-:W-:Y:S05]  /*e2f0*/  BRA `(.L_x_169) ;  /* 0xffffb89000007947 */ /* 0x000fea000383ffff */
.L_x_89:
[----:B------:R-:W-:Y:S01]  /*e300*/  IMAD.MOV.U32 R199, RZ, RZ, R10 ;  /* 0x000000ffffc77224 */ /* 0x000fe200078e000a */
[----:B------:R-:W-:Y:S01]  /*e310*/  MOV R198, 0x1 ;  /* 0x0000000100c67802 */ /* 0x000fe20000000f00 */
[----:B--2---:R-:W-:Y:S01]  /*e320*/  IMAD.MOV.U32 R3, RZ, RZ, 0x1c1f ;  /* 0x00001c1fff037424 */ /* 0x004fe200078e00ff */
[----:B------:R-:W-:-:S02]  /*e330*/  MOV R2, 0xe350 ;  /* 0x0000e35000027802 */ /* 0x000fc40000000f00 */
        /* <DEDUP_REMOVED lines=9> */
.L_x_92:
[----:B------:R-:W-:Y:S01]  /*e3d0*/  IMAD.MOV.U32 R199, RZ, RZ, R10 ;  /* 0x000000ffffc77224 */ /* 0x000fe200078e000a */
[----:B------:R-:W-:Y:S01]  /*e3e0*/  MOV R198, 0x2 ;  /* 0x0000000200c67802 */ /* 0x000fe20000000f00 */
[----:B-1----:R-:W-:Y:S01]  /*e3f0*/  IMAD.MOV.U32 R3, RZ, RZ, 0x1c1f ;  /* 0x00001c1fff037424 */ /* 0x002fe200078e00ff */
[----:B------:R-:W-:Y:S02]  /*e400*/  MOV R2, 0xe420 ;  /* 0x0000e42000027802 */ /* 0x000fe40000000f00 */
[----:B--234-:R-:W-:Y:S05]  /*e410*/  CALL.REL.NOINC `($__internal_1_$__cuda_sm70_shflsync_idx_p) ;  /* 0x00000ed000007944 */ /* 0x01cfea0003c00000 */
[----:B------:R-:W-:Y:S01]  /*e420*/  MOV R5, R198 ;  /* 0x000000c600057202 */ /* 0x000fe20000000f00 */
[----:B------:R-:W-:Y:S05]  /*e430*/  BRA `(.L_x_171) ;  /* 0xffffba2000007947 */ /* 0x000fea000383ffff */
.L_x_93:
[----:B------:R-:W-:Y:S01]  /*e440*/  IMAD.MOV.U32 R199, RZ, RZ, R12 ;  /* 0x000000ffffc77224 */ /* 0x000fe200078e000c */
[----:B------:R-:W-:Y:S01]  /*e450*/  MOV R198, 0x2 ;  /* 0x0000000200c67802 */ /* 0x000fe20000000f00 */
[----:B------:R-:W-:Y:S01]  /*e460*/  IMAD.MOV.U32 R3, RZ, RZ, 0x1c1f ;  /* 0x00001c1fff037424 */ /* 0x000fe200078e00ff */
[----:B------:R-:W-:Y:S02]  /*e470*/  MOV R2, 0xe490 ;  /* 0x0000e49000027802 */ /* 0x000fe40000000f00 */
[----:B-1234-:R-:W-:Y:S05]  /*e480*/  CALL.REL.NOINC `($__internal_1_$__cuda_sm70_shflsync_idx_p) ;  /* 0x00000e6000007944 */ /* 0x01efea0003c00000 */
[----:B------:R-:W-:Y:S01]  /*e490*/  MOV R0, R198 ;  /* 0x000000c600007202 */ /* 0x000fe20000000f00 */
[----:B------:R-:W-:Y:S05]  /*e4a0*/  BRA `(.L_x_172) ;  /* 0xffffb9d000007947 */ /* 0x000fea000383ffff */
.L_x_96:
[----:B------:R-:W-:Y:S01]  /*e4b0*/  IMAD.MOV.U32 R199, RZ, RZ, R10 ;  /* 0x000000ffffc77224 */ /* 0x000fe200078e000a */
[----:B------:R-:W-:Y:S01]  /*e4c0*/  MOV R198, 0x3 ;  /* 0x0000000300c67802 */ /* 0x000fe20000000f00 */
[----:B-1----:R-:W-:Y:S01]  /*e4d0*/  IMAD.MOV.U32 R3, RZ, RZ, 0x1c1f ;  /* 0x00001c1fff037424 */ /* 0x002fe200078e00ff */
[----:B------:R-:W-:-:S02]  /*e4e0*/  MOV R2, 0xe500 ;  /* 0x0000e50000027802 */ /* 0x000fc40000000f00 */
[----:B--234-:R-:W-:Y:S05]  /*e4f0*/  CALL.REL.NOINC `($__internal_1_$__cuda_sm70_shflsync_idx_p) ;  /* 0x00000df000007944 */ /* 0x01cfea0003c00000 */
        /* <DEDUP_REMOVED lines=8> */
.L_x_98:
[----:B------:R-:W-:Y:S01]  /*e580*/  IMAD.MOV.U32 R199, RZ, RZ, R5 ;  /* 0x000000ffffc77224 */ /* 0x000fe200078e0005 */
[----:B------:R-:W-:Y:S01]  /*e590*/  MOV R198, RZ ;  /* 0x000000ff00c67202 */ /* 0x000fe20000000f00 */
[----:B------:R-:W-:Y:S01]  /*e5a0*/  IMAD.MOV.U32 R3, RZ, RZ, 0x1c1f ;  /* 0x00001c1fff037424 */ /* 0x000fe200078e00ff */
[----:B------:R-:W-:Y:S02]  /*e5b0*/  MOV R2, 0xe5d0 ;  /* 0x0000e5d000027802 */ /* 0x000fe40000000f00 */
[----:B------:R-:W-:Y:S05]  /*e5c0*/  CALL.REL.NOINC `($__internal_1_$__cuda_sm70_shflsync_idx_p) ;  /* 0x00000d2000007944 */ /* 0x000fea0003c00000 */
[----:B------:R-:W-:Y:S01]  /*e5d0*/  MOV R4, R198 ;  /* 0x000000c600047202 */ /* 0x000fe20000000f00 */
[----:B------:R-:W-:Y:S05]  /*e5e0*/  BRA `(.L_x_174) ;  /* 0xffffbd5000007947 */ /* 0x000fea000383ffff */
.L_x_99:
[----:B------:R-:W-:Y:S01]  /*e5f0*/  IMAD.MOV.U32 R199, RZ, RZ, R12 ;  /* 0x000000ffffc77224 */ /* 0x000fe200078e000c */
[----:B------:R-:W-:Y:S01]  /*e600*/  MOV R198, RZ ;  /* 0x000000ff00c67202 */ /* 0x000fe20000000f00 */
[----:B------:R-:W-:Y:S01]  /*e610*/  IMAD.MOV.U32 R3, RZ, RZ, 0x1c1f ;  /* 0x00001c1fff037424 */ /* 0x000fe200078e00ff */
[----:B------:R-:W-:Y:S02]  /*e620*/  MOV R2, 0xe640 ;  /* 0x0000e64000027802 */ /* 0x000fe40000000f00 */
[----:B-12---:R-:W-:Y:S05]  /*e630*/  CALL.REL.NOINC `($__internal_1_$__cuda_sm70_shflsync_idx_p) ;  /* 0x00000cb000007944 */ /* 0x006fea0003c00000 */
[----:B------:R-:W-:Y:S01]  /*e640*/  MOV R0, R198 ;  /* 0x000000c600007202 */ /* 0x000fe20000000f00 */
[----:B------:R-:W-:Y:S05]  /*e650*/  BRA `(.L_x_175) ;  /* 0xffffbd0000007947 */ /* 0x000fea000383ffff */
.L_x_102:
        /* <DEDUP_REMOVED lines=13> */
.L_x_105:
[----:B------:R-:W-:Y:S01]  /*e730*/  IMAD.MOV.U32 R199, RZ, RZ, R5 ;  /* 0x000000ffffc77224 */ /* 0x000fe200078e0005 */
[----:B------:R-:W-:Y:S01]  /*e740*/  MOV R198, 0x2 ;  /* 0x0000000200c67802 */ /* 0x000fe20000000f00 */
[----:B-1----:R-:W-:Y:S01]  /*e750*/  IMAD.MOV.U32 R3, RZ, RZ, 0x1c1f ;  /* 0x00001c1fff037424 */ /* 0x002fe200078e00ff */
[----:B------:R-:W-:Y:S02]  /*e760*/  MOV R2, 0xe780 ;  /* 0x0000e78000027802 */ /* 0x000fe40000000f00 */
[----:B--234-:R-:W-:Y:S05]  /*e770*/  CALL.REL.NOINC `($__internal_1_$__cuda_sm70_shflsync_idx_p) ;  /* 0x00000b7000007944 */ /* 0x01cfea0003c00000 */
[----:B------:R-:W-:Y:S01]  /*e780*/  MOV R4, R198 ;  /* 0x000000c600047202 */ /* 0x000fe20000000f00 */
[----:B------:R-:W-:Y:S05]  /*e790*/  BRA `(.L_x_177) ;  /* 0xffffc4f000007947 */ /* 0x000fea000383ffff */
.L_x_106:
[----:B------:R-:W-:Y:S01]  /*e7a0*/  IMAD.MOV.U32 R199, RZ, RZ, R12 ;  /* 0x000000ffffc77224 */ /* 0x000fe200078e000c */
[----:B------:R-:W-:Y:S01]  /*e7b0*/  MOV R198, 0x2 ;  /* 0x0000000200c67802 */ /* 0x000fe20000000f00 */
[----:B------:R-:W-:Y:S01]  /*e7c0*/  IMAD.MOV.U32 R3, RZ, RZ, 0x1c1f ;  /* 0x00001c1fff037424 */ /* 0x000fe200078e00ff */
[----:B------:R-:W-:Y:S02]  /*e7d0*/  MOV R2, 0xe7f0 ;  /* 0x0000e7f000027802 */ /* 0x000fe40000000f00 */
[----:B-1234-:R-:W-:Y:S05]  /*e7e0*/  CALL.REL.NOINC `($__internal_1_$__cuda_sm70_shflsync_idx_p) ;  /* 0x00000b0000007944 */ /* 0x01efea0003c00000 */
[----:B------:R-:W-:Y:S01]  /*e7f0*/  MOV R0, R198 ;  /* 0x000000c600007202 */ /* 0x000fe20000000f00 */
[----:B------:R-:W-:Y:S05]  /*e800*/  BRA `(.L_x_178) ;  /* 0xffffc4a000007947 */ /* 0x000fea000383ffff */
.L_x_109:
        /* <DEDUP_REMOVED lines=13> */
.L_x_113:
[----:B------:R-:W-:Y:S01]  /*e8e0*/  IMAD.MOV.U32 R199, RZ, RZ, R5 ;  /* 0x000000ffffc77224 */ /* 0x000fe200078e0005 */
[----:B------:R-:W-:Y:S01]  /*e8f0*/  MOV R198, RZ ;  /* 0x000000ff00c67202 */ /* 0x000fe20000000f00 */
[----:B------:R-:W-:Y:S01]  /*e900*/  IMAD.MOV.U32 R3, RZ, RZ, 0x1c1f ;  /* 0x00001c1fff037424 */ /* 0x000fe200078e00ff */
[----:B------:R-:W-:Y:S02]  /*e910*/  MOV R2, 0xe930 ;  /* 0x0000e93000027802 */ /* 0x000fe40000000f00 */
[----:B------:R-:W-:Y:S05]  /*e920*/  CALL.REL.NOINC `($__internal_1_$__cuda_sm70_shflsync_idx_p) ;  /* 0x000009c000007944 */ /* 0x000fea0003c00000 */
[----:B------:R-:W-:Y:S01]  /*e930*/  MOV R4, R198 ;  /* 0x000000c600047202 */ /* 0x000fe20000000f00 */
[----:B------:R-:W-:Y:S05]  /*e940*/  BRA `(.L_x_180) ;  /* 0xffffd3a000007947 */ /* 0x000fea000383ffff */
.L_x_114:
[----:B------:R-:W-:Y:S01]  /*e950*/  IMAD.MOV.U32 R199, RZ, RZ, R12 ;  /* 0x000000ffffc77224 */ /* 0x000fe200078e000c */
[----:B------:R-:W-:Y:S01]  /*e960*/  MOV R198, RZ ;  /* 0x000000ff00c67202 */ /* 0x000fe20000000f00 */
[----:B------:R-:W-:Y:S01]  /*e970*/  IMAD.MOV.U32 R3, RZ, RZ, 0x1c1f ;  /* 0x00001c1fff037424 */ /* 0x000fe200078e00ff */
[----:B------:R-:W-:Y:S02]  /*e980*/  MOV R2, 0xe9a0 ;  /* 0x0000e9a000027802 */ /* 0x000fe40000000f00 */
[----:B-12---:R-:W-:Y:S05]  /*e990*/  CALL.REL.NOINC `($__internal_1_$__cuda_sm70_shflsync_idx_p) ;  /* 0x0000095000007944 */ /* 0x006fea0003c00000 */
[----:B------:R-:W-:Y:S01]  /*e9a0*/  MOV R0, R198 ;  /* 0x000000c600007202 */ /* 0x000fe20000000f00 */
[----:B------:R-:W-:Y:S05]  /*e9b0*/  BRA `(.L_x_181) ;  /* 0xffffd35000007947 */ /* 0x000fea000383ffff */
.L_x_117:
        /* <DEDUP_REMOVED lines=13> */
.L_x_120:
[----:B------:R-:W-:Y:S01]  /*ea90*/  IMAD.MOV.U32 R199, RZ, RZ, R5 ;  /* 0x000000ffffc77224 */ /* 0x000fe200078e0005 */
[----:B------:R-:W-:Y:S01]  /*eaa0*/  MOV R198, 0x2 ;  /* 0x0000000200c67802 */ /* 0x000fe20000000f00 */
[----:B-1----:R-:W-:Y:S01]  /*eab0*/  IMAD.MOV.U32 R3, RZ, RZ, 0x1c1f ;  /* 0x00001c1fff037424 */ /* 0x002fe200078e00ff */
[----:B------:R-:W-:Y:S02]  /*eac0*/  MOV R2, 0xeae0 ;  /* 0x0000eae000027802 */ /* 0x000fe40000000f00 */
[----:B--234-:R-:W-:Y:S05]  /*ead0*/  CALL.REL.NOINC `($__internal_1_$__cuda_sm70_shflsync_idx_p) ;  /* 0x0000081000007944 */ /* 0x01cfea0003c00000 */
[----:B------:R-:W-:Y:S01]  /*eae0*/  MOV R4, R198 ;  /* 0x000000c600047202 */ /* 0x000fe20000000f00 */
[----:B------:R-:W-:Y:S05]  /*eaf0*/  BRA `(.L_x_183) ;  /* 0xffffd4f000007947 */ /* 0x000fea000383ffff */
.L_x_121:
[----:B------:R-:W-:Y:S01]  /*eb00*/  IMAD.MOV.U32 R199, RZ, RZ, R12 ;  /* 0x000000ffffc77224 */ /* 0x000fe200078e000c */
[----:B------:R-:W-:Y:S01]  /*eb10*/  MOV R198, 0x2 ;  /* 0x0000000200c67802 */ /* 0x000fe20000000f00 */
[----:B------:R-:W-:Y:S01]  /*eb20*/  IMAD.MOV.U32 R3, RZ, RZ, 0x1c1f ;  /* 0x00001c1fff037424 */ /* 0x000fe200078e00ff */
[----:B------:R-:W-:Y:S02]  /*eb30*/  MOV R2, 0xeb50 ;  /* 0x0000eb5000027802 */ /* 0x000fe40000000f00 */
[----:B-1234-:R-:W-:Y:S05]  /*eb40*/  CALL.REL.NOINC `($__internal_1_$__cuda_sm70_shflsync_idx_p) ;  /* 0x000007a000007944 */ /* 0x01efea0003c00000 */
[----:B------:R-:W-:Y:S01]  /*eb50*/  MOV R0, R198 ;  /* 0x000000c600007202 */ /* 0x000fe20000000f00 */
[----:B------:R-:W-:Y:S05]  /*eb60*/  BRA `(.L_x_184) ;  /* 0xffffd4a000007947 */ /* 0x000fea000383ffff */
.L_x_124:
        /* <DEDUP_REMOVED lines=13> */
.L_x_126:
[----:B------:R-:W-:Y:S01]  /*ec40*/  IMAD.MOV.U32 R199, RZ, RZ, R74 ;  /* 0x000000ffffc77224 */ /* 0x000fe200078e004a */
[----:B------:R-:W-:Y:S01]  /*ec50*/  MOV R198, RZ ;  /* 0x000000ff00c67202 */ /* 0x000fe20000000f00 */
[----:B--2---:R-:W-:Y:S01]  /*ec60*/  IMAD.MOV.U32 R3, RZ, RZ, 0x1f ;  /* 0x0000001fff037424 */ /* 0x004fe200078e00ff */
[----:B------:R-:W-:Y:S02]  /*ec70*/  MOV R2, 0xec90 ;  /* 0x0000ec9000027802 */ /* 0x000fe40000000f00 */
[----:B-1----:R-:W-:Y:S05]  /*ec80*/  CALL.REL.NOINC `($__internal_1_$__cuda_sm70_shflsync_idx_p) ;  /* 0x0000066000007944 */ /* 0x002fea0003c00000 */
[----:B------:R-:W-:Y:S01]  /*ec90*/  MOV R9, R198 ;  /* 0x000000c600097202 */ /* 0x000fe20000000f00 */
[----:B------:R-:W-:Y:S05]  /*eca0*/  BRA `(.L_x_186) ;  /* 0xffffd6d000007947 */ /* 0x000fea000383ffff */
.L_x_127:
[----:B------:R-:W-:Y:S01]  /*ecb0*/  IMAD.MOV.U32 R199, RZ, RZ, R74 ;  /* 0x000000ffffc77224 */ /* 0x000fe200078e004a */
[----:B------:R-:W-:Y:S01]  /*ecc0*/  MOV R198, 0x1 ;  /* 0x0000000100c67802 */ /* 0x000fe20000000f00 */
[----:B--2---:R-:W-:Y:S01]  /*ecd0*/  IMAD.MOV.U32 R3, RZ, RZ, 0x1f ;  /* 0x0000001fff037424 */ /* 0x004fe200078e00ff */
[----:B------:R-:W-:Y:S02]  /*ece0*/  MOV R2, 0xed00 ;  /* 0x0000ed0000027802 */ /* 0x000fe40000000f00 */
[----:B-1-34-:R-:W-:Y:S05]  /*ecf0*/  CALL.REL.NOINC `($__internal_1_$__cuda_sm70_shflsync_idx_p) ;  /* 0x000005f000007944 */ /* 0x01afea0003c00000 */
[----:B------:R-:W-:Y:S01]  /*ed00*/  MOV R8, R198 ;  /* 0x000000c600087202 */ /* 0x000fe20000000f00 */
[----:B------:R-:W-:Y:S05]  /*ed10*/  BRA `(.L_x_187) ;  /* 0xffffd68000007947 */ /* 0x000fea000383ffff */
.L_x_128:
[----:B------:R-:W-:Y:S02]  /*ed20*/  MOV R2, 0x1 ;  /* 0x0000000100027802 */ /* 0x000fe40000000f00 */
[----:B------:R-:W-:-:S02]  /*ed30*/  MOV R3, 0xed50 ;  /* 0x0000ed5000037802 */ /* 0x000fc40000000f00 */
[----:B---34-:R-:W-:Y:S05]  /*ed40*/  CALL.REL.NOINC `($__internal_2_$__cuda_sm70_shflsync_up_p) ;  /* 0x000005f000007944 */ /* 0x018fea0003c00000 */
[----:B------:R-:W-:Y:S05]  /*ed50*/  BRA `(.L_x_188) ;  /* 0xffffd76000007947 */ /* 0x000fea000383ffff */
.L_x_129:
[----:B------:R-:W-:Y:S02]  /*ed60*/  MOV R2, 0x2 ;  /* 0x0000000200027802 */ /* 0x000fe40000000f00 */
[----:B------:R-:W-:-:S02]  /*ed70*/  MOV R3, 0xed90 ;  /* 0x0000ed9000037802 */ /* 0x000fc40000000f00 */
[----:B---34-:R-:W-:Y:S05]  /*ed80*/  CALL.REL.NOINC `($__internal_2_$__cuda_sm70_shflsync_up_p) ;  /* 0x000005b000007944 */ /* 0x018fea0003c00000 */
        /* <DEDUP_REMOVED lines=24> */
.L_x_133:
[----:B------:R-:W-:Y:S02]  /*ef10*/  MOV R2, 0x1 ;  /* 0x0000000100027802 */ /* 0x000fe40000000f00 */
[----:B------:R-:W-:Y:S02]  /*ef20*/  MOV R3, 0xef40 ;  /* 0x0000ef4000037802 */ /* 0x000fe40000000f00 */
[----:B---3--:R-:W-:Y:S05]  /*ef30*/  CALL.REL.NOINC `($__internal_2_$__cuda_sm70_shflsync_up_p) ;  /* 0x0000040000007944 */ /* 0x008fea0003c00000 */
[----:B------:R-:W-:Y:S01]  /*ef40*/  MOV R2, R4 ;  /* 0x0000000400027202 */ /* 0x000fe20000000f00 */
[----:B------:R-:W-:Y:S05]  /*ef50*/  BRA `(.L_x_190) ;  /* 0xffffd7b000007947 */ /* 0x000fea000383ffff */
.L_x_134:
[----:B------:R-:W-:Y:S02]  /*ef60*/  MOV R2, 0x2 ;  /* 0x0000000200027802 */ /* 0x000fe40000000f00 */
[----:B------:R-:W-:Y:S02]  /*ef70*/  MOV R3, 0xef90 ;  /* 0x0000ef9000037802 */ /* 0x000fe40000000f00 */
[----:B---3--:R-:W-:Y:S05]  /*ef80*/  CALL.REL.NOINC `($__internal_2_$__cuda_sm70_shflsync_up_p) ;  /* 0x000003b000007944 */ /* 0x008fea0003c00000 */
        /* <DEDUP_REMOVED lines=24> */
.L_x_136:
[----:B------:R-:W-:Y:S02]  /*f110*/  SEL R0, RZ, 0x1, P0 ;  /* 0x00000001ff007807 */ /* 0x000fe40000000000 */
[----:B------:R-:W-:Y:S02]  /*f120*/  MOV R2, 0xf140 ;  /* 0x0000f14000027802 */ /* 0x000fe40000000f00 */
[----:B-1-3--:R-:W-:Y:S05]  /*f130*/  CALL.REL.NOINC `($__internal_3_$__cuda_sm70_votesync_ballot) ;  /* 0x0000027000007944 */ /* 0x00afea0003c00000 */
[----:B------:R-:W-:Y:S05]  /*f140*/  BRA `(.L_x_192) ;  /* 0xffffd75000007947 */ /* 0x000fea000383ffff */
.L_x_137:
[----:B------:R-:W-:Y:S01]  /*f150*/  IMAD.MOV.U32 R199, RZ, RZ, R6 ;  /* 0x000000ffffc77224 */ /* 0x000fe200078e0006 */
[----:B----4-:R-:W-:Y:S01]  /*f160*/  MOV R198, R11 ;  /* 0x0000000b00c67202 */ /* 0x010fe20000000f00 */
[----:B------:R-:W-:Y:S01]  /*f170*/  IMAD.MOV.U32 R3, RZ, RZ, 0x1f ;  /* 0x0000001fff037424 */ /* 0x000fe200078e00ff */
[----:B------:R-:W-:Y:S02]  /*f180*/  MOV R2, 0xf1a0 ;  /* 0x0000f1a000027802 */ /* 0x000fe40000000f00 */
[----:B-123--:R-:W-:Y:S05]  /*f190*/  CALL.REL.NOINC `($__internal_1_$__cuda_sm70_shflsync_idx_p) ;  /* 0x0000015000007944 */ /* 0x00efea0003c00000 */
[----:B------:R-:W-:Y:S01]  /*f1a0*/  IMAD.MOV.U32 R8, RZ, RZ, R198 ;  /* 0x000000ffff087224 */ /* 0x000fe200078e00c6 */
[----:B------:R-:W-:Y:S01]  /*f1b0*/  MOV R198, R11 ;  /* 0x0000000b00c67202 */ /* 0x000fe20000000f00 */
[----:B------:R-:W-:Y:S01]  /*f1c0*/  IMAD.MOV.U32 R199, RZ, RZ, R7 ;  /* 0x000000ffffc77224 */ /* 0x000fe200078e0007 */
[----:B------:R-:W-:Y:S02]  /*f1d0*/  MOV R3, 0x1f ;  /* 0x0000001f00037802 */ /* 0x000fe40000000f00 */
[----:B------:R-:W-:-:S02]  /*f1e0*/  MOV R2, 0xf200 ;  /* 0x0000f20000027802 */ /* 0x000fc40000000f00 */
[----:B------:R-:W-:Y:S05]  /*f1f0*/  CALL.REL.NOINC `($__internal_1_$__cuda_sm70_shflsync_idx_p) ;  /* 0x000000f000007944 */ /* 0x000fea0003c00000 */
[----:B------:R-:W-:Y:S01]  /*f200*/  MOV R7, R198 ;  /* 0x000000c600077202 */ /* 0x000fe20000000f00 */
[----:B------:R-:W-:Y:S05]  /*f210*/  BRA `(.L_x_193) ;  /* 0xffffd6c000007947 */ /* 0x000fea000383ffff */
.L_x_140:
[----:B------:R-:W-:Y:S01]  /*f220*/  IMAD.MOV.U32 R199, RZ, RZ, R4 ;  /* 0x000000ffffc77224 */ /* 0x000fe200078e0004 */
[----:B------:R-:W-:Y:S01]  /*f230*/  MOV R198, R0 ;  /* 0x0000000000c67202 */ /* 0x000fe20000000f00 */
[----:B------:R-:W-:Y:S01]  /*f240*/  IMAD.MOV.U32 R3, RZ, RZ, 0x1f ;  /* 0x0000001fff037424 */ /* 0x000fe200078e00ff */
[----:B------:R-:W-:-:S02]  /*f250*/  MOV R2, 0xf270 ;  /* 0x0000f27000027802 */ /* 0x000fc40000000f00 */
[----:B-1-34-:R-:W-:Y:S05]  /*f260*/  CALL.REL.NOINC `($__internal_1_$__cuda_sm70_shflsync_idx_p) ;  /* 0x0000008000007944 */ /* 0x01afea0003c00000 */
[----:B------:R-:W-:Y:S01]  /*f270*/  MOV R12, R198 ;  /* 0x000000c6000c7202 */ /* 0x000fe20000000f00 */
[----:B------:R-:W-:Y:S05]  /*f280*/  BRA `(.L_x_139) ;  /* 0xffffd6b000007947 */ /* 0x000fea000383ffff */
        .weak           $__internal_0_$__cuda_sm70_shflsync_bfly_p
        .type           $__internal_0_$__cuda_sm70_shflsync_bfly_p,@function
        .size           $__internal_0_$__cuda_sm70_shflsync_bfly_p,($__internal_1_$__cuda_sm70_shflsync_idx_p - $__internal_0_$__cuda_sm70_shflsync_bfly_p)
$__internal_0_$__cuda_sm70_shflsync_bfly_p:
[----:B------:R-:W-:Y:S02]  /*f290*/  MOV R158, 0x1f ;  /* 0x0000001f009e7802 */ /* 0x000fe40000000f00 */
[----:B------:R-:W-:-:S04]  /*f2a0*/  MOV R159, 0xffffffff ;  /* 0xffffffff009f7802 */ /* 0x000fc80000000f00 */
[----:B------:R-:W-:Y:S04]  /*f2b0*/  WARPSYNC R159 ;  /* 0x0000009f00007348 */ /* 0x000fe80003800000 */
[----:B------:R1:W2:Y:S02]  /*f2c0*/  SHFL.BFLY PT, R158, R116, R3, R158 ;  /* 0x0c000003749e7389 */ /* 0x0002a400000e009e */
[----:B-1----:R-:W-:-:S04]  /*f2d0*/  MOV R3, 0x0 ;  /* 0x0000000000037802 */ /* 0x002fc80000000f00 */
[----:B--2---:R-:W-:Y:S05]  /*f2e0*/  RET.REL.NODEC R2 `(_ZN7cutlass13device_kernelIN5flash19enable_sm80_to_sm89INS1_16FlashAttnFwdSm80INS1_25CollectiveMainloopFwdSm80ILi4ELi1ELb0EN4cute5tupleIJNS5_1CILi128EEENS7_ILi48EEENS7_ILi96EEEEEELi96ENS_10bfloat16_tEfNS_4arch4Sm80ELb0ELb0ELb0ELb1ELb1ELb0ELb1ELb1EEENS1_21CollectiveEpilogueFwdINS6_IJS8_SA_S9_EEENS6_IJNS7_ILi1EEESI_SI_EEESC_SE_Li128ELb1ELb1ELb1ELb0EEENS1_36VarlenDynamicPersistentTileSchedulerILi128ELi48ELi128ELi128ELb1ELb1ELb0ELb0ELb1ELb1EEEEEEEEEvNT_6ParamsE) ;  /* 0xffff0d1002007950 */ /* 0x004fea0003c3ffff */
        .weak           $__internal_1_$__cuda_sm70_shflsync_idx_p
        .type           $__internal_1_$__cuda_sm70_shflsync_idx_p,@function
        .size           $__internal_1_$__cuda_sm70_shflsync_idx_p,($__internal_2_$__cuda_sm70_shflsync_up_p - $__internal_1_$__cuda_sm70_shflsync_idx_p)
$__internal_1_$__cuda_sm70_shflsync_idx_p:
[----:B------:R-:W-:-:S04]  /*f2f0*/  MOV R202, 0xffffffff ;  /* 0xffffffff00ca7802 */ /* 0x000fc80000000f00 */
[----:B------:R-:W-:Y:S04]  /*f300*/  WARPSYNC R202 ;  /* 0x000000ca00007348 */ /* 0x000fe80003800000 */
[----:B------:R1:W2:Y:S02]  /*f310*/  SHFL.IDX PT, R198, R199, R198, R3 ;  /* 0x000000c6c7c67389 */ /* 0x0002a400000e0003 */
[----:B-1----:R-:W-:-:S04]  /*f320*/  MOV R3, 0x0 ;  /* 0x0000000000037802 */ /* 0x002fc80000000f00 */
[----:B--2---:R-:W-:Y:S05]  /*f330*/  RET.REL.NODEC R2 `(_ZN7cutlass13device_kernelIN5flash19enable_sm80_to_sm89INS1_16FlashAttnFwdSm80INS1_25CollectiveMainloopFwdSm80ILi4ELi1ELb0EN4cute5tupleIJNS5_1CILi128EEENS7_ILi48EEENS7_ILi96EEEEEELi96ENS_10bfloat16_tEfNS_4arch4Sm80ELb0ELb0ELb0ELb1ELb1ELb0ELb1ELb1EEENS1_21CollectiveEpilogueFwdINS6_IJS8_SA_S9_EEENS6_IJNS7_ILi1EEESI_SI_EEESC_SE_Li128ELb1ELb1ELb1ELb0EEENS1_36VarlenDynamicPersistentTileSchedulerILi128ELi48ELi128ELi128ELb1ELb1ELb0ELb0ELb1ELb1EEEEEEEEEvNT_6ParamsE) ;  /* 0xffff0cc002007950 */ /* 0x004fea0003c3ffff */
        .weak           $__internal_2_$__cuda_sm70_shflsync_up_p
        .type           $__internal_2_$__cuda_sm70_shflsync_up_p,@function
        .size           $__internal_2_$__cuda_sm70_shflsync_up_p,($__internal_3_$__cuda_sm70_votesync_ballot - $__internal_2_$__cuda_sm70_shflsync_up_p)
$__internal_2_$__cuda_sm70_shflsync_up_p:
[----:B------:R-:W-:Y:S02]  /*f340*/  IMAD.MOV.U32 R4, RZ, RZ, RZ ;  /* 0x000000ffff047224 */ /* 0x000fe400078e00ff */
[----:B------:R-:W-:-:S04]  /*f350*/  IMAD.MOV.U32 R10, RZ, RZ, -0x1 ;  /* 0xffffffffff0a7424 */ /* 0x000fc800078e00ff */
[----:B------:R-:W-:Y:S04]  /*f360*/  WARPSYNC R10 ;  /* 0x0000000a00007348 */ /* 0x000fe80003800000 */
[----:B------:R1:W2:Y:S02]  /*f370*/  SHFL.UP PT, R4, R0, R2, R4 ;  /* 0x0400000200047389 */ /* 0x0002a400000e0004 */
[----:B-1----:R-:W-:Y:S02]  /*f380*/  MOV R2, R3 ;  /* 0x0000000300027202 */ /* 0x002fe40000000f00 */
[----:B------:R-:W-:-:S04]  /*f390*/  MOV R3, 0x0 ;  /* 0x0000000000037802 */ /* 0x000fc80000000f00 */
[----:B--2---:R-:W-:Y:S05]  /*f3a0*/  RET.REL.NODEC R2 `(_ZN7cutlass13device_kernelIN5flash19enable_sm80_to_sm89INS1_16FlashAttnFwdSm80INS1_25CollectiveMainloopFwdSm80ILi4ELi1ELb0EN4cute5tupleIJNS5_1CILi128EEENS7_ILi48EEENS7_ILi96EEEEEELi96ENS_10bfloat16_tEfNS_4arch4Sm80ELb0ELb0ELb0ELb1ELb1ELb0ELb1ELb1EEENS1_21CollectiveEpilogueFwdINS6_IJS8_SA_S9_EEENS6_IJNS7_ILi1EEESI_SI_EEESC_SE_Li128ELb1ELb1ELb1ELb0EEENS1_36VarlenDynamicPersistentTileSchedulerILi128ELi48ELi128ELi128ELb1ELb1ELb0ELb0ELb1ELb1EEEEEEEEEvNT_6ParamsE) ;  /* 0xffff0c5002007950 */ /* 0x004fea0003c3ffff */
        .weak           $__internal_3_$__cuda_sm70_votesync_ballot
        .type           $__internal_3_$__cuda_sm70_votesync_ballot,@function
        .size           $__internal_3_$__cuda_sm70_votesync_ballot,(.L_x_1815 - $__internal_3_$__cuda_sm70_votesync_ballot)
$__internal_3_$__cuda_sm70_votesync_ballot:
[----:B------:R-:W-:Y:S01]  /*f3b0*/  ISETP.NE.U32.AND P0, PT, R0, 0x1, PT ;  /* 0x000000010000780c */ /* 0x000fe20003f05070 */
[----:B------:R-:W-:-:S04]  /*f3c0*/  IMAD.MOV.U32 R3, RZ, RZ, -0x1 ;  /* 0xffffffffff037424 */ /* 0x000fc800078e00ff */
[----:B------:R-:W-:Y:S08]  /*f3d0*/  WARPSYNC R3 ;  /* 0x0000000300007348 */ /* 0x000ff00003800000 */
[----:B------:R-:W-:-:S04]  /*f3e0*/  VOTE.ANY R0, PT, !P0 ;  /* 0x0000000000007806 */ /* 0x000fc800040e0100 */
[----:B------:R-:W-:Y:S01]  /*f3f0*/  LOP3.LUT R0, R0, R3, RZ, 0xc0, !PT ;  /* 0x0000000300007212 */ /* 0x000fe200078ec0ff */
[----:B------:R-:W-:-:S04]  /*f400*/  IMAD.MOV.U32 R3, RZ, RZ, 0x0 ;  /* 0x00000000ff037424 */ /* 0x000fc800078e00ff */
[----:B------:R-:W-:Y:S05]  /*f410*/  RET.REL.NODEC R2 `(_ZN7cutlass13device_kernelIN5flash19enable_sm80_to_sm89INS1_16FlashAttnFwdSm80INS1_25CollectiveMainloopFwdSm80ILi4ELi1ELb0EN4cute5tupleIJNS5_1CILi128EEENS7_ILi48EEENS7_ILi96EEEEEELi96ENS_10bfloat16_tEfNS_4arch4Sm80ELb0ELb0ELb0ELb1ELb1ELb0ELb1ELb1EEENS1_21CollectiveEpilogueFwdINS6_IJS8_SA_S9_EEENS6_IJNS7_ILi1EEESI_SI_EEESC_SE_Li128ELb1ELb1ELb1ELb0EEENS1_36VarlenDynamicPersistentTileSchedulerILi128ELi48ELi128ELi128ELb1ELb1ELb0ELb0ELb1ELb1EEEEEEEEEvNT_6ParamsE) ;  /* 0xffff0be002007950 */ /* 0x000fea0003c3ffff */
.L_x_194:
        /* <DEDUP_REMOVED lines=14> */
.L_x_1815:


//--------------------- .text._ZN7cutlass13device_kernelIN5flash19enable_sm80_to_sm89INS1_16FlashAttnFwdSm80INS1_25CollectiveMainloopFwdSm80ILi4ELi1ELb0EN4cute5tupleIJNS5_1CILi128EEENS7_ILi48EEENS7_ILi96EEEEEELi96ENS_10bfloat16_tEfNS_4arch4Sm80ELb0ELb0ELb0ELb1ELb1ELb1ELb1ELb1EEENS1_21CollectiveEpilogueFwdINS6_IJS8_SA_S9_EEENS6_IJNS7_ILi1EEESI_SI_EEESC_SE_Li128ELb1ELb1ELb1ELb0EEENS1_36VarlenDynamicPersistentTileSchedulerILi128ELi48ELi128ELi128ELb1ELb1ELb0ELb0ELb1ELb1EEEEEEEEEvNT_6ParamsE --------------------------
	.section	.text._ZN7cutlass13device_kernelIN5flash19enable_sm80_to_sm89INS1_16FlashAttnFwdSm80INS1_25CollectiveMainloopFwdSm80ILi4ELi1ELb0EN4cute5tupleIJNS5_1CILi128EEENS7_ILi48EEENS7_ILi96EEEEEELi96ENS_10bfloat16_tEfNS_4arch4Sm80ELb0ELb0ELb0ELb1ELb1ELb1ELb1ELb1EEENS1_21CollectiveEpilogueFwdINS6_IJS8_SA_S9_EEENS6_IJNS7_ILi1EEESI_SI_EEESC_SE_Li128ELb1ELb1ELb1ELb0EEENS1_36VarlenDynamicPersistentTileSchedulerILi128ELi48ELi128ELi128ELb1ELb1ELb0ELb0ELb1ELb1EEEEEEEEEvNT_6ParamsE,"ax",@progbits
	.sectioninfo	@"SHI_REGISTERS=255"
	.align	128
.text._ZN7cutlass13device_kernelIN5flash19enable_sm80_to_sm89INS1_16FlashAttnFwdSm80INS1_25CollectiveMainloopFwdSm80ILi4ELi1ELb0EN4cute5tupleIJNS5_1CILi128EEENS7_ILi48EEENS7_ILi96EEEEEELi96ENS_10bfloat16_tEfNS_4arch4Sm80ELb0ELb0ELb0ELb1ELb1ELb1ELb1ELb1EEENS1_21CollectiveEpilogueFwdINS6_IJS8_SA_S9_EEENS6_IJNS7_ILi1EEESI_SI_EEESC_SE_Li128ELb1ELb1ELb1ELb0EEENS1_36VarlenDynamicPersistentTileSchedulerILi128ELi48ELi128ELi128ELb1ELb1ELb0ELb0ELb1ELb1EEEEEEEEEvNT_6ParamsE:
        .type           _ZN7cutlass13device_kernelIN5flash19enable_sm80_to_sm89INS1_16FlashAttnFwdSm80INS1_25CollectiveMainloopFwdSm80ILi4ELi1ELb0EN4cute5tupleIJNS5_1CILi128EEENS7_ILi48EEENS7_ILi96EEEEEELi96ENS_10bfloat16_tEfNS_4arch4Sm80ELb0ELb0ELb0ELb1ELb1ELb1ELb1ELb1EEENS1_21CollectiveEpilogueFwdINS6_IJS8_SA_S9_EEENS6_IJNS7_ILi1EEESI_SI_EEESC_SE_Li128ELb1ELb1ELb1ELb0EEENS1_36VarlenDynamicPersistentTileSchedulerILi128ELi48ELi128ELi128ELb1ELb1ELb0ELb0ELb1ELb1EEEEEEEEEvNT_6ParamsE,@function
        .size           _ZN7cutlass13device_kernelIN5flash19enable_sm80_to_sm89INS1_16FlashAttnFwdSm80INS1_25CollectiveMainloopFwdSm80ILi4ELi1ELb0EN4cute5tupleIJNS5_1CILi128EEENS7_ILi48EEENS7_ILi96EEEEEELi96ENS_10bfloat16_tEfNS_4arch4Sm80ELb0ELb0ELb0ELb1ELb1ELb1ELb1ELb1EEENS1_21CollectiveEpilogueFwdINS6_IJS8_SA_S9_EEENS6_IJNS7_ILi1EEESI_SI_EEESC_SE_Li128ELb1ELb1ELb1ELb0EEENS1_36VarlenDynamicPersistentTileSchedulerILi128ELi48ELi128ELi128ELb1ELb1ELb0ELb0ELb1ELb1EEEEEEEEEvNT_6ParamsE,(.L_x_1820 - _ZN7cutlass13device_kernelIN5flash19enable_sm80_to_sm89INS1_16FlashAttnFwdSm80INS1_25CollectiveMainloopFwdSm80ILi4ELi1ELb0EN4cute5tupleIJNS5_1CILi128EEENS7_ILi48EEENS7_ILi96EEEEEELi96ENS_10bfloat16_tEfNS_4arch4Sm80ELb0ELb0ELb0ELb1ELb1ELb1ELb1ELb1EEENS1_21CollectiveEpilogueFwdINS6_IJS8_SA_S9_EEENS6_IJNS7_ILi1EEESI_SI_EEESC_SE_Li128ELb1ELb1ELb1ELb0EEENS1_36VarlenDynamicPersistentTileSchedulerILi128ELi48ELi128ELi128ELb1ELb1ELb0ELb0ELb1ELb1EEEEEEEEEvNT_6ParamsE)
        .other          _ZN7cutlass13device_kernelIN5flash19enable_sm80_to_sm89INS1_16FlashAttnFwdSm80INS1_25CollectiveMainloopFwdSm80ILi4ELi1ELb0EN4cute5tupleIJNS5_1CILi128EEENS7_ILi48EEENS7_ILi96EEEEEELi96ENS_10bfloat16_tEfNS_4arch4Sm80ELb0ELb0ELb0ELb1ELb1ELb1ELb1ELb1EEENS1_21CollectiveEpilogueFwdINS6_IJS8_SA_S9_EEENS6_IJNS7_ILi1EEESI_SI_EEESC_SE_Li128ELb1ELb1ELb1ELb0EEENS1_36VarlenDynamicPersistentTileSchedulerILi128ELi48ELi128ELi128ELb1ELb1ELb0ELb0ELb1ELb1EEEEEEEEEvNT_6ParamsE,@"STO_CUDA_ENTRY STV_DEFAULT"
_ZN7cutlass13device_kernelIN5flash19enable_sm80_to_sm89INS1_16FlashAttnFwdSm80INS1_25CollectiveMainloopFwdSm80ILi4ELi1ELb0EN4cute5tupleIJNS5_1CILi128EEENS7_ILi48EEENS7_ILi96EEEEEELi96ENS_10bfloat16_tEfNS_4arch4Sm80ELb0ELb0ELb0ELb1ELb1ELb1ELb1ELb1EEENS1_21CollectiveEpilogueFwdINS6_IJS8_SA_S9_EEENS6_IJNS7_ILi1EEESI_SI_EEESC_SE_Li128ELb1ELb1ELb1ELb0EEENS1_36VarlenDynamicPersistentTileSchedulerILi128ELi48ELi128ELi128ELb1ELb1ELb0ELb0ELb1ELb1EEEEEEEEEvNT_6ParamsE:
[----:B------:R-:W-:-:S03]  /*0000*/  MOV R1, c[0x0][0x28] ;  /* 0x00000a0000017a02 */ /* 0x000fc60000000f00 */
[----:B------:R-:W1:Y:S01]  /*0010*/  S2R R2, SR_TID.X ;  /* 0x0000000000027919 */ /* 0x000e620000002100 */
[----:B------:R-:W-:Y:S01]  /*0020*/  IADD3 R1, R1, -0x138, RZ ;  /* 0xfffffec801017810 */ /* 0x000fe20007ffe0ff */
[----:B------:R-:W-:Y:S01]  /*0030*/  ULDC.64 UR8, c[0x0][0x118] ;  /* 0x0000460000087ab9 */ /* 0x000fe20000000a00 */
[----:B-1----:R-:W-:-:S05]  /*0040*/  SHF.R.U32.HI R0, RZ, 0x5, R2 ;  /* 0x00000005ff007819 */ /* 0x002fca0000011602 */
[----:B------:R-:W1:Y:S02]  /*0050*/  SHFL.IDX PT, R3, R0, RZ, 0x1f ;  /* 0x00001fff00037589 */ /* 0x000e6400000e0000 */
[----:B-1----:R-:W-:Y:S02]  /*0060*/  ISETP.NE.AND P0, PT, R3, RZ, PT ;  /* 0x000000ff0300720c */ /* 0x002fe40003f05270 */
[----:B------:R-:W-:Y:S11]  /*0070*/  STL [R1+0x12c], R3 ;  /* 0x00012c0301007387 */ /* 0x000ff60000100800 */
[----:B------:R-:W-:Y:S06]  /*0080*/  @P0 BAR.SYNC.DEFER_BLOCKING 0x5, 0x80 ;  /* 0x0142000000000b1d */ /* 0x000fec0000010000 */
[----:B------:R-:W1:Y:S04]  /*0090*/  @P0 LDS.128 R4, [0xc080] ;  /* 0x00c08000ff040984 */ /* 0x000e680000000c00 */
[----:B-1----:R1:W-:Y:S04]  /*00a0*/  @P0 STL.64 [R1+0x50], R4 ;  /* 0x0000500401000387 */ /* 0x0023e80000100a00 */
[----:B------:R1:W-:Y:S04]  /*00b0*/  @P0 STL.64 [R1+0x58], R6 ;  /* 0x0000580601000387 */ /* 0x0003e80000100a00 */
[----:B------:R-:W-:Y:S06]  /*00c0*/  @P0 BAR.ARV 0x4, 0x80 ;  /* 0x0102000000000b1d */ /* 0x000fec0000002000 */
[----:B------:R-:W-:Y:S05]  /*00d0*/  @P0 BRA `(.L_x_195) ;  /* 0x00000b1000000947 */ /* 0x000fea0003800000 */
[----:B------:R-:W-:Y:S01]  /*00e0*/  LOP3.LUT R14, R2, 0x1f, RZ, 0xc0, !PT ;  /* 0x0000001f020e7812 */ /* 0x000fe200078ec0ff */
[----:B------:R-:W-:Y:S01]  /*00f0*/  CS2R R8, SRZ ;  /* 0x0000000000087805 */ /* 0x000fe2000001ff00 */
[----:B-1----:R-:W-:-:S02]  /*0100*/  IMAD.MOV.U32 R7, RZ, RZ, RZ ;  /* 0x000000ffff077224 */ /* 0x002fc400078e00ff */
[----:B------:R-:W-:-:S04]  /*0110*/  ISETP.NE.AND P6, PT, R14, 0x1f, PT ;  /* 0x0000001f0e00780c */ /* 0x000fc80003fc5270 */
[----:B------:R-:W-:-:S13]  /*0120*/  ISETP.GE.OR P0, PT, R14, c[0x0][0x53c], !P6 ;  /* 0x00014f000e007a0c */ /* 0x000fda0007706670 */
[----:B------:R-:W-:Y:S02]  /*0130*/  @!P0 IMAD.MOV.U32 R4, RZ, RZ, 0x4 ;  /* 0x00000004ff048424 */ /* 0x000fe400078e00ff */
[----:B------:R-:W-:Y:S02]  /*0140*/  @!P0 IMAD.MOV.U32 R2, RZ, RZ, 0x4 ;  /* 0x00000004ff028424 */ /* 0x000fe400078e00ff */
[----:B------:R-:W-:-:S04]  /*0150*/  @!P0 IMAD.WIDE.U32 R4, R14, R4, c[0x0][0x580] ;  /* 0x000160000e048625 */ /* 0x000fc800078e0004 */
[C---:B------:R-:W-:Y:S01]  /*0160*/  @!P0 IMAD.WIDE.U32 R2, R14.reuse, R2, c[0x0][0x578] ;  /* 0x00015e000e028625 */ /* 0x040fe200078e0002 */
[----:B------:R-:W2:Y:S04]  /*0170*/  @!P0 LDG.E R8, [R4.64] ;  /* 0x0000000804088981 */ /* 0x000ea8000c1e1900 */
[----:B------:R-:W2:Y:S01]  /*0180*/  @!P0 LDG.E R7, [R2.64] ;  /* 0x0000000802078981 */ /* 0x000ea2000c1e1900 */
[C---:B------:R-:W-:Y:S01]  /*0190*/  ISETP.NE.AND P5, PT, R14.reuse, RZ, PT ;  /* 0x000000ff0e00720c */ /* 0x040fe20003fa5270 */
[----:B------:R-:W1:Y:S01]  /*01a0*/  S2UR UR4, SR_CTAID.X ;  /* 0x00000000000479c3 */ /* 0x000e620000002500 */
[C---:B------:R-:W-:Y:S02]  /*01b0*/  ISETP.GE.U32.AND P4, PT, R14.reuse, 0x2, PT ;  /* 0x000000020e00780c */ /* 0x040fe40003f86070 */
[----:B------:R-:W-:-:S02]  /*01c0*/  ISETP.GE.U32.AND P3, PT, R14, 0x4, PT ;  /* 0x000000040e00780c */ /* 0x000fc40003f66070 */
[C---:B------:R-:W-:Y:S02]  /*01d0*/  ISETP.GE.U32.AND P2, PT, R14.reuse, 0x8, PT ;  /* 0x000000080e00780c */ /* 0x040fe40003f46070 */
[----:B------:R-:W-:Y:S01]  /*01e0*/  ISETP.GE.U32.AND P1, PT, R14, 0x10, PT ;  /* 0x000000100e00780c */ /* 0x000fe20003f26070 */
[----:B--2---:R-:W-:-:S05]  /*01f0*/  IMAD R4, R8, R7, RZ ;  /* 0x0000000708047224 */ /* 0x004fca00078e02ff */
[----:B------:R-:W2:Y:S02]  /*0200*/  SHFL.UP PT, R0, R4, 0x1, RZ ;  /* 0x0420000004007989 */ /* 0x000ea400000e00ff */
[----:B--2---:R-:W-:-:S05]  /*0210*/  SEL R0, R0, RZ, P5 ;  /* 0x000000ff00007207 */ /* 0x004fca0002800000 */
[----:B------:R-:W-:-:S05]  /*0220*/  IMAD.IADD R4, R4, 0x1, R0 ;  /* 0x0000000104047824 */ /* 0x000fca00078e0200 */
        /* <DEDUP_REMOVED lines=12> */
[----:B------:R-:W2:Y:S02]  /*02f0*/  SHFL.IDX PT, R6, R4, 0x1f, 0x1f ;  /* 0x03e01f0004067f89 */ /* 0x000ea400000e0000 */
[----:B--2---:R-:W-:-:S04]  /*0300*/  IMAD R6, R6, c[0x0][0x538], RZ ;  /* 0x00014e0006067a24 */ /* 0x004fc800078e02ff */
[----:B------:R-:W-:Y:S01]  /*0310*/  IMAD.MOV.U32 R0, RZ, RZ, R6 ;  /* 0x000000ffff007224 */ /* 0x000fe200078e0006 */
[----:B-1----:R-:W-:-:S13]  /*0320*/  ISETP.GT.AND P0, PT, R6, UR4, PT ;  /* 0x0000000406007c0c */ /* 0x002fda000bf04270 */
[----:B------:R-:W-:Y:S05]  /*0330*/  @P0 BRA `(.L_x_196) ;  /* 0x0000027000000947 */ /* 0x000fea0003800000 */
[----:B------:R-:W-:Y:S02]  /*0340*/  MOV R6, R0 ;  /* 0x0000000000067202 */ /* 0x000fe40000000f00 */
[----:B------:R-:W-:-:S04]  /*0350*/  MOV R9, RZ ;  /* 0x000000ff00097202 */ /* 0x000fc80000000f00 */
.L_x_200:
        /* <DEDUP_REMOVED lines=12> */
[----:B------:R-:W2:Y:S04]  /*0420*/  @!P0 LDG.E R8, [R4.64] ;  /* 0x0000000804088981 */ /* 0x000ea8000c1e1900 */
[----:B------:R-:W2:Y:S02]  /*0430*/  @!P0 LDG.E R7, [R2.64] ;  /* 0x0000000802078981 */ /* 0x000ea4000c1e1900 */
[----:B--2---:R-:W-:Y:S01]  /*0440*/  IMAD R5, R8, R7, RZ ;  /* 0x0000000708057224 */ /* 0x004fe200078e02ff */
[----:B------:R-:W-:Y:S05]  /*0450*/  BRA.DIV ~URZ, `(.L_x_198) ;  /* 0x000186527f007947 */ /* 0x000fea000b800000 */
[----:B------:R1:W2:Y:S02]  /*0460*/  SHFL.UP PT, R0, R5, 0x1, RZ ;  /* 0x0420000005007989 */ /* 0x0002a400000e00ff */
.L_x_386:
        /* <DEDUP_REMOVED lines=16> */
.L_x_387:
[----:B--2---:R-:W-:-:S05]  /*0570*/  IMAD R0, R0, c[0x0][0x538], RZ ;  /* 0x00014e0000007a24 */ /* 0x004fca00078e02ff */
[----:B------:R-:W-:-:S04]  /*0580*/  IADD3 R6, R0, R6, RZ ;  /* 0x0000000600067210 */ /* 0x000fc80007ffe0ff */
[----:B------:R-:W-:-:S13]  /*0590*/  ISETP.GT.AND P0, PT, R6, UR4, PT ;  /* 0x0000000406007c0c */ /* 0x000fda000bf04270 */
[----:B-1----:R-:W-:Y:S05]  /*05a0*/  @!P0 BRA `(.L_x_200) ;  /* 0xfffffdb000008947 */ /* 0x002fea000383ffff */
.L_x_196:
[----:B------:R-:W-:-:S05]  /*05b0*/  IADD3 R12, -R0, R6, RZ ;  /* 0x00000006000c7210 */ /* 0x000fca0007ffe1ff */
[----:B------:R-:W-:-:S05]  /*05c0*/  IMAD R0, R4, c[0x0][0x538], R12 ;  /* 0x00014e0004007a24 */ /* 0x000fca00078e020c */
[----:B------:R-:W-:Y:S01]  /*05d0*/  ISETP.GT.AND P0, PT, R0, UR4, PT ;  /* 0x0000000400007c0c */ /* 0x000fe2000bf04270 */
[----:B------:R-:W-:-:S12]  /*05e0*/  BRA.DIV ~URZ, `(.L_x_201) ;  /* 0x000186e27f007947 */ /* 0x000fd8000b800000 */
[----:B------:R-:W-:-:S04]  /*05f0*/  VOTE.ANY R0, PT, !P0 ;  /* 0x0000000000007806 */ /* 0x000fc800040e0100 */
.L_x_388:
[----:B------:R1:W2:Y:S01]  /*0600*/  POPC R13, R0 ;  /* 0x00000000000d7309 */ /* 0x0002a20000000000 */
[----:B------:R-:W-:Y:S05]  /*0610*/  BRA.DIV ~URZ, `(.L_x_202) ;  /* 0x000186f27f007947 */ /* 0x000fea000b800000 */
[----:B--2---:R2:W3:Y:S01]  /*0620*/  SHFL.IDX PT, R11, R8, R13, 0x1f ;  /* 0x00001f0d080b7589 */ /* 0x0044e200000e0000 */
[----:B------:R-:W-:-:S03]  /*0630*/  MOV R6, RZ ;  /* 0x000000ff00067202 */ /* 0x000fc60000000f00 */
[----:B------:R2:W4:Y:S04]  /*0640*/  SHFL.IDX PT, R10, R7, R13, 0x1f ;  /* 0x00001f0d070a7589 */ /* 0x00052800000e0000 */
.L_x_389:
[----:B------:R-:W-:Y:S01]  /*0650*/  ISETP.NE.AND P0, PT, R0, RZ, PT ;  /* 0x000000ff0000720c */ /* 0x000fe20003f05270 */
[----:B------:R-:W-:-:S12]  /*0660*/  BSSY B0, `(.L_x_203) ;  /* 0x0000005000007945 */ /* 0x000fd80003800000 */
[----:B------:R-:W-:Y:S05]  /*0670*/  @!P0 BRA `(.L_x_204) ;  /* 0x0000003000008947 */ /* 0x000fea0003800000 */
[----:B------:R-:W-:Y:S01]  /*0680*/  IADD3 R211, R13, -0x1, RZ ;  /* 0xffffffff0dd37810 */ /* 0x000fe20007ffe0ff */
[----:B------:R-:W-:Y:S05]  /*0690*/  BRA.DIV ~URZ, `(.L_x_205) ;  /* 0x000187527f007947 */ /* 0x000fea000b800000 */
[----:B------:R1:W2:Y:S02]  /*06a0*/  SHFL.IDX PT, R6, R4, R211, 0x1f ;  /* 0x00001fd304067589 */ /* 0x0002a400000e0000 */
.L_x_204:
[----:B------:R-:W-:Y:S05]  /*06b0*/  BSYNC B0 ;  /* 0x0000000000007941 */ /* 0x000fea0003800000 */
.L_x_203:
[----:B-1-3--:R-:W-:Y:S01]  /*06c0*/  IABS R0, R11 ;  /* 0x0000000b00007213 */ /* 0x00afe20000000000 */
[----:B--2---:R-:W-:-:S04]  /*06d0*/  IMAD R4, R6, c[0x0][0x538], R12 ;  /* 0x00014e0006047a24 */ /* 0x004fc800078e020c */
[----:B------:R-:W-:Y:S01]  /*06e0*/  IMAD.MOV.U32 R5, RZ, RZ, R0 ;  /* 0x000000ffff057224 */ /* 0x000fe200078e0000 */
[----:B----4-:R-:W-:Y:S01]  /*06f0*/  IABS R0, R10 ;  /* 0x0000000a00007213 */ /* 0x010fe20000000000 */
[----:B------:R1:W-:Y:S01]  /*0700*/  STL [R1+0x50], R4 ;  /* 0x0000500401007387 */ /* 0x0003e20000100800 */
[----:B------:R-:W-:Y:S01]  /*0710*/  IADD3 R12, -R4, UR4, RZ ;  /* 0x00000004040c7c10 */ /* 0x000fe2000fffe1ff */
[----:B------:R-:W2:Y:S02]  /*0720*/  I2F.RP R2, R5 ;  /* 0x0000000500027306 */ /* 0x000ea40000209400 */
[----:B------:R-:W-:Y:S01]  /*0730*/  IMAD.MOV.U32 R7, RZ, RZ, R0 ;  /* 0x000000ffff077224 */ /* 0x000fe200078e0000 */
[----:B------:R-:W-:Y:S02]  /*0740*/  IABS R6, R12 ;  /* 0x0000000c00067213 */ /* 0x000fe40000000000 */
[----:B------:R-:W-:-:S03]  /*0750*/  IABS R0, R11 ;  /* 0x0000000b00007213 */ /* 0x000fc60000000000 */
[----:B------:R-:W-:Y:S01]  /*0760*/  I2F.RP R8, R7 ;  /* 0x0000000700087306 */ /* 0x000fe20000209400 */
[----:B------:R-:W-:-:S07]  /*0770*/  IADD3 R0, RZ, -R0, RZ ;  /* 0x80000000ff007210 */ /* 0x000fce0007ffe0ff */
[----:B--2---:R-:W2:Y:S02]  /*0780*/  MUFU.RCP R2, R2 ;  /* 0x0000000200027308 */ /* 0x004ea40000001000 */
[----:B--2---:R-:W-:-:S06]  /*0790*/  IADD3 R2, R2, 0xffffffe, RZ ;  /* 0x0ffffffe02027810 */ /* 0x004fcc0007ffe0ff */
[----:B------:R-:W2:Y:S02]  /*07a0*/  F2I.FTZ.U32.TRUNC.NTZ R3, R2 ;  /* 0x0000000200037305 */ /* 0x000ea4000021f000 */
[----:B--2---:R-:W-:-:S04]  /*07b0*/  IMAD.MOV R2, RZ, RZ, -R3 ;  /* 0x000000ffff027224 */ /* 0x004fc800078e0a03 */
[----:B-1----:R-:W-:Y:S02]  /*07c0*/  IMAD R4, R2, R5, RZ ;  /* 0x0000000502047224 */ /* 0x002fe400078e02ff */
[----:B------:R-:W-:-:S04]  /*07d0*/  IMAD.MOV.U32 R2, RZ, RZ, RZ ;  /* 0x000000ffff027224 */ /* 0x000fc800078e00ff */
[----:B------:R-:W-:-:S04]  /*07e0*/  IMAD.HI.U32 R2, R3, R4, R2 ;  /* 0x0000000403027227 */ /* 0x000fc800078e0002 */
[----:B------:R-:W-:-:S04]  /*07f0*/  IMAD.MOV.U32 R3, RZ, RZ, R6 ;  /* 0x000000ffff037224 */ /* 0x000fc800078e0006 */
[----:B------:R-:W-:-:S04]  /*0800*/  IMAD.HI.U32 R2, R2, R3, RZ ;  /* 0x0000000302027227 */ /* 0x000fc800078e00ff */
[----:B------:R-:W-:Y:S02]  /*0810*/  IMAD R0, R2, R0, R3 ;  /* 0x0000000002007224 */ /* 0x000fe400078e0203 */
[----:B------:R-:W1:Y:S03]  /*0820*/  MUFU.RCP R3, R8 ;  /* 0x0000000800037308 */ /* 0x000e660000001000 */
[----:B------:R-:W-:Y:S02]  /*0830*/  ISETP.GT.U32.AND P0, PT, R5, R0, PT ;  /* 0x000000000500720c */ /* 0x000fe40003f04070 */
[----:B-1----:R-:W-:-:S11]  /*0840*/  IADD3 R3, R3, 0xffffffe, RZ ;  /* 0x0ffffffe03037810 */ /* 0x002fd60007ffe0ff */
[----:B------:R-:W-:Y:S01]  /*0850*/  @!P0 IMAD.IADD R0, R0, 0x1, -R5 ;  /* 0x0000000100008824 */ /* 0x000fe200078e0a05 */
[----:B------:R-:W-:Y:S02]  /*0860*/  @!P0 IADD3 R2, R2, 0x1, RZ ;  /* 0x0000000102028810 */ /* 0x000fe40007ffe0ff */
[----:B------:R-:W-:Y:S01]  /*0870*/  ISETP.NE.AND P0, PT, R11, RZ, PT ;  /* 0x000000ff0b00720c */ /* 0x000fe20003f05270 */
[----:B------:R-:W1:Y:S01]  /*0880*/  F2I.FTZ.U32.TRUNC.NTZ R3, R3 ;  /* 0x0000000300037305 */ /* 0x000e62000021f000 */
[----:B------:R-:W-:Y:S02]  /*0890*/  ISETP.GE.U32.AND P2, PT, R0, R5, PT ;  /* 0x000000050000720c */ /* 0x000fe40003f46070 */
[----:B------:R-:W-:-:S04]  /*08a0*/  LOP3.LUT R0, R12, R11, RZ, 0x3c, !PT ;  /* 0x0000000b0c007212 */ /* 0x000fc800078e3cff */
[----:B------:R-:W-:-:S07]  /*08b0*/  ISETP.GE.AND P1, PT, R0, RZ, PT ;  /* 0x000000ff0000720c */ /* 0x000fce0003f26270 */
[----:B------:R-:W-:Y:S02]  /*08c0*/  @P2 IADD3 R2, R2, 0x1, RZ ;  /* 0x0000000102022810 */ /* 0x000fe40007ffe0ff */
[----:B-1----:R-:W-:-:S03]  /*08d0*/  IADD3 R0, RZ, -R3, RZ ;  /* 0x80000003ff007210 */ /* 0x002fc60007ffe0ff */
[----:B------:R-:W-:Y:S02]  /*08e0*/  IMAD.MOV.U32 R4, RZ, RZ, R2 ;  /* 0x000000ffff047224 */ /* 0x000fe400078e0002 */
[----:B------:R-:W-:Y:S01]  /*08f0*/  IMAD.MOV.U32 R2, RZ, RZ, R0 ;  /* 0x000000ffff027224 */ /* 0x000fe200078e0000 */
[----:B------:R-:W-:Y:S01]  /*0900*/  IABS R0, R10 ;  /* 0x0000000a00007213 */ /* 0x000fe20000000000 */
[----:B------:R-:W-:Y:S01]  /*0910*/  @!P1 IMAD.MOV R4, RZ, RZ, -R4 ;  /* 0x000000ffff049224 */ /* 0x000fe200078e0a04 */
[----:B------:R-:W-:Y:S01]  /*0920*/  @!P0 LOP3.LUT R4, RZ, R11, RZ, 0x33, !PT ;  /* 0x0000000bff048212 */ /* 0x000fe200078e33ff */
[----:B------:R-:W-:Y:S01]  /*0930*/  IMAD R5, R2, R7, RZ ;  /* 0x0000000702057224 */ /* 0x000fe200078e02ff */
[----:B------:R-:W-:Y:S01]  /*0940*/  MOV R2, RZ ;  /* 0x000000ff00027202 */ /* 0x000fe20000000f00 */
[----:B------:R-:W-:Y:S01]  /*0950*/  IMAD.MOV R6, RZ, RZ, -R0 ;  /* 0x000000ffff067224 */ /* 0x000fe200078e0a00 */
[----:B------:R-:W-:-:S03]  /*0960*/  IABS R8, R4 ;  /* 0x0000000400087213 */ /* 0x000fc60000000000 */
        /* <DEDUP_REMOVED lines=19> */
[----:B------:R-:W-:Y:S02]  /*0aa0*/  IMAD R2, R10, R2, R4 ;  /* 0x000000020a027224 */ /* 0x000fe400078e0204 */
[----:B------:R-:W-:Y:S02]  /*0ab0*/  IMAD.IADD R4, R13, 0x1, R9 ;  /* 0x000000010d047824 */ /* 0x000fe400078e0209 */
[----:B------:R-:W-:-:S03]  /*0ac0*/  IMAD R0, R2, 0x10000, R0 ;  /* 0x0001000002007824 */ /* 0x000fc600078e0200 */
[----:B------:R1:W-:Y:S04]  /*0ad0*/  STL [R1+0x5c], R4 ;  /* 0x00005c0401007387 */ /* 0x0003e80000100800 */
[----:B------:R1:W-:Y:S04]  /*0ae0*/  STL [R1+0x58], R0 ;  /* 0x0000580001007387 */ /* 0x0003e80000100800 */
[----:B------:R1:W-:Y:S01]  /*0af0*/  STL [R1+0x54], R3 ;  /* 0x0000540301007387 */ /* 0x0003e20000100800 */
[----:B------:R-:W-:Y:S05]  /*0b00*/  BRA `(.L_x_206) ;  /* 0x0000006000007947 */ /* 0x000fea0003800000 */
.L_x_197:
[----:B------:R-:W-:Y:S01]  /*0b10*/  MOV R0, UR4 ;  /* 0x0000000400007c02 */ /* 0x000fe20008000f00 */
[----:B------:R-:W-:Y:S04]  /*0b20*/  STL [R1+0x54], RZ ;  /* 0x000054ff01007387 */ /* 0x000fe80000100800 */
[----:B------:R-:W-:Y:S04]  /*0b30*/  STL [R1+0x58], RZ ;  /* 0x000058ff01007387 */ /* 0x000fe80000100800 */
[----:B------:R1:W-:Y:S02]  /*0b40*/  STL [R1+0x50], R0 ;  /* 0x0000500001007387 */ /* 0x0003e40000100800 */
[----:B-1----:R-:W-:-:S05]  /*0b50*/  MOV R0, c[0x0][0x53c] ;  /* 0x00014f0000007a02 */ /* 0x002fca0000000f00 */
[----:B------:R1:W-:Y:S02]  /*0b60*/  STL [R1+0x5c], R0 ;  /* 0x00005c0001007387 */ /* 0x0003e40000100800 */
.L_x_206:
[----:B-1----:R-:W2:Y:S04]  /*0b70*/  LDL R4, [R1+0x50] ;  /* 0x0000500001047983 */ /* 0x002ea80000100800 */
[----:B------:R-:W2:Y:S04]  /*0b80*/  LDL R5, [R1+0x54] ;  /* 0x0000540001057983 */ /* 0x000ea80000100800 */
[----:B------:R-:W2:Y:S04]  /*0b90*/  LDL R6, [R1+0x58] ;  /* 0x0000580001067983 */ /* 0x000ea80000100800 */
[----:B------:R-:W2:Y:S01]  /*0ba0*/  LDL R7, [R1+0x5c] ;  /* 0x00005c0001077983 */ /* 0x000ea20000100800 */
[----:B------:R-:W-:Y:S01]  /*0bb0*/  ISETP.NE.AND P0, PT, R14, RZ, PT ;  /* 0x000000ff0e00720c */ /* 0x000fe20003f05270 */
[----:B------:R-:W-:-:S12]  /*0bc0*/  WARPSYNC 0xffffffff ;  /* 0xffffffff00007948 */ /* 0x000fd80003800000 */
[----:B--2---:R1:W-:Y:S04]  /*0bd0*/  @!P0 STS.128 [0xc080], R4 ;  /* 0x00c08004ff008388 */ /* 0x0043e80000000c00 */
[----:B------:R-:W-:Y:S06]  /*0be0*/  BAR.ARV 0x5, 0x80 ;  /* 0x0142000000007b1d */ /* 0x000fec0000002000 */
.L_x_195:
[----:B------:R-:W2:Y:S02]  /*0bf0*/  LDL R0, [R1+0x5c] ;  /* 0x00005c0001007983 */ /* 0x000ea40000100800 */
[----:B--2---:R-:W-:-:S13]  /*0c00*/  ISETP.GE.AND P0, PT, R0, c[0x0][0x53c], PT ;  /* 0x00014f0000007a0c */ /* 0x004fda0003f06270 */
[----:B------:R-:W-:Y:S05]  /*0c10*/  @P0 EXIT ;  /* 0x000000000000094d */ /* 0x000fea0003800000 */
[----:B------:R-:W2:Y:S01]  /*0c20*/  S2R R12, SR_TID.X ;  /* 0x00000000000c7919 */ /* 0x000ea20000002100 */
[----:B------:R-:W-:Y:S02]  /*0c30*/  ULDC UR4, c[0x0][0x2ac] ;  /* 0x0000ab0000047ab9 */ /* 0x000fe40000000800 */
[----:B------:R-:W-:Y:S02]  /*0c40*/  ULDC UR6, c[0x0][0x1d0] ;  /* 0x0000740000067ab9 */ /* 0x000fe40000000800 */
[----:B------:R-:W-:Y:S01]  /*0c50*/  UIMAD UR6, UR4, UR6, URZ ;  /* 0x00000006040672a4 */ /* 0x000fe2000f8e023f */
[----:B--2---:R-:W-:Y:S02]  /*0c60*/  SHF.R.S32.HI R8, RZ, 0x1f, R12 ;  /* 0x0000001fff087819 */ /* 0x004fe4000001140c */
[-C--:B------:R-:W-:Y:S02]  /*0c70*/  LEA.HI R11, R12, R12.reuse, RZ, 0x1 ;  /* 0x0000000c0c0b7211 */ /* 0x080fe400078f08ff */
[----:B------:R-:W-:-:S02]  /*0c80*/  LEA.HI R3, R8, R12, RZ, 0x4 ;  /* 0x0000000c08037211 */ /* 0x000fc400078f20ff */
[----:B------:R-:W-:Y:S02]  /*0c90*/  SHF.R.S32.HI R112, RZ, 0x1, R11 ;  /* 0x00000001ff707819 */ /* 0x000fe4000001140b */
[----:B------:R-:W-:Y:S02]  /*0ca0*/  SHF.R.S32.HI R0, RZ, 0x4, R3 ;  /* 0x00000004ff007819 */ /* 0x000fe40000011403 */
[C---:B------:R-:W-:Y:S02]  /*0cb0*/  LOP3.LUT R2, R3.reuse, 0xfffffff0, RZ, 0xc0, !PT ;  /* 0xfffffff003027812 */ /* 0x040fe400078ec0ff */
[----:B-1----:R-:W-:Y:S02]  /*0cc0*/  LEA.HI R4, R3, R0, RZ, 0x1 ;  /* 0x0000000003047211 */ /* 0x002fe400078f08ff */
[----:B------:R-:W-:Y:S01]  /*0cd0*/  LEA.HI R5, R11, R112, RZ, 0x1 ;  /* 0x000000700b057211 */ /* 0x000fe200078f08ff */
[----:B------:R-:W-:Y:S01]  /*0ce0*/  IMAD.IADD R2, R12, 0x1, -R2 ;  /* 0x000000010c027824 */ /* 0x000fe200078e0a02 */
[----:B------:R-:W-:-:S02]  /*0cf0*/  LOP3.LUT R4, R4, 0xfffffffe, RZ, 0xc0, !PT ;  /* 0xfffffffe04047812 */ /* 0x000fc400078ec0ff */
[----:B------:R-:W-:Y:S02]  /*0d00*/  LOP3.LUT R3, R5, 0x7fffffe, RZ, 0xc0, !PT ;  /* 0x07fffffe05037812 */ /* 0x000fe400078ec0ff */
[----:B------:R-:W-:Y:S01]  /*0d10*/  LEA.HI R9, R2, R2, RZ, 0x1 ;  /* 0x0000000202097211 */ /* 0x000fe200078f08ff */
[----:B------:R-:W-:Y:S01]  /*0d20*/  IMAD.IADD R19, R0, 0x1, -R4 ;  /* 0x0000000100137824 */ /* 0x000fe200078e0a04 */
[----:B------:R-:W-:Y:S01]  /*0d30*/  SHF.R.S32.HI R5, RZ, 0x1f, R2 ;  /* 0x0000001fff057819 */ /* 0x000fe20000011402 */
[----:B------:R-:W-:Y:S01]  /*0d40*/  IMAD.IADD R3, R112, 0x1, -R3 ;  /* 0x0000000170037824 */ /* 0x000fe200078e0a03 */
[----:B------:R-:W-:Y:S02]  /*0d50*/  LOP3.LUT R4, R9, 0x7fffffe, RZ, 0xc0, !PT ;  /* 0x07fffffe09047812 */ /* 0x000fe400078ec0ff */
[-C--:B------:R-:W-:Y:S01]  /*0d60*/  LEA.HI R22, R8, R12.reuse, RZ, 0x3 ;  /* 0x0000000c08167211 */ /* 0x080fe200078f18ff */
[----:B------:R-:W-:Y:S01]  /*0d70*/  IMAD R0, R0, 0x8, R3 ;  /* 0x0000000800007824 */ /* 0x000fe200078e0203 */
[----:B------:R-:W-:Y:S01]  /*0d80*/  LEA.HI R13, R8, R12, RZ, 0x2 ;  /* 0x0000000c080d7211 */ /* 0x000fe200078f10ff */
[----:B------:R-:W-:Y:S01]  /*0d90*/  IMAD.IADD R14, R2, 0x1, -R4 ;  /* 0x00000001020e7824 */ /* 0x000fe200078e0a04 */
[----:B------:R-:W-:-:S02]  /*0da0*/  LEA.HI R17, R5, R2, RZ, 0x3 ;  /* 0x0000000205117211 */ /* 0x000fc400078f18ff */
[----:B------:R-:W-:Y:S02]  /*0db0*/  LOP3.LUT R3, R22, 0xfffffff8, RZ, 0xc0, !PT ;  /* 0xfffffff816037812 */ /* 0x000fe400078ec0ff */
[----:B------:R-:W-:Y:S02]  /*0dc0*/  SHF.R.S32.HI R2, RZ, 0x3, R22 ;  /* 0x00000003ff027819 */ /* 0x000fe40000011416 */
[C---:B------:R-:W-:Y:S01]  /*0dd0*/  LOP3.LUT R4, R13.reuse, 0xfffffffc, RZ, 0xc0, !PT ;  /* 0xfffffffc0d047812 */ /* 0x040fe200078ec0ff */
[----:B------:R-:W-:Y:S01]  /*0de0*/  IMAD.IADD R3, R12, 0x1, -R3 ;  /* 0x000000010c037824 */ /* 0x000fe200078e0a03 */
[----:B------:R-:W-:Y:S01]  /*0df0*/  SHF.R.S32.HI R249, RZ, 0x2, R13 ;  /* 0x00000002fff97819 */ /* 0x000fe2000001140d */
[----:B------:R-:W-:Y:S01]  /*0e00*/  IMAD.SHL.U32 R2, R2, 0x40, RZ ;  /* 0x0000004002027824 */ /* 0x000fe200078e00ff */
[----:B------:R-:W-:Y:S01]  /*0e10*/  LEA.HI R8, R8, R12, RZ, 0x5 ;  /* 0x0000000c08087211 */ /* 0x000fe200078f28ff */
[----:B------:R-:W-:Y:S01]  /*0e20*/  IMAD.IADD R24, R12, 0x1, -R4 ;  /* 0x000000010c187824 */ /* 0x000fe200078e0a04 */
[----:B------:R-:W-:-:S02]  /*0e30*/  LEA.HI R4, R13, R249, RZ, 0x1 ;  /* 0x000000f90d047211 */ /* 0x000fc400078f08ff */
[----:B------:R-:W-:Y:S01]  /*0e40*/  LEA.HI R10, R3, R3, RZ, 0x1 ;  /* 0x00000003030a7211 */ /* 0x000fe200078f08ff */
[----:B------:R-:W-:Y:S01]  /*0e50*/  IMAD.SHL.U32 R228, R24, 0x8, RZ ;  /* 0x0000000818e47824 */ /* 0x000fe200078e00ff */
[----:B------:R-:W-:Y:S02]  /*0e60*/  LOP3.LUT R2, R2, 0xc0, RZ, 0xc0, !PT ;  /* 0x000000c002027812 */ /* 0x000fe400078ec0ff */
[----:B------:R-:W-:Y:S02]  /*0e70*/  LOP3.LUT R4, R4, 0x7fffffe, RZ, 0xc0, !PT ;  /* 0x07fffffe04047812 */ /* 0x000fe400078ec0ff */
[----:B------:R-:W-:Y:S02]  /*0e80*/  LOP3.LUT R6, R10, 0x3fffffe, RZ, 0xc0, !PT ;  /* 0x03fffffe0a067812 */ /* 0x000fe400078ec0ff */
[----:B------:R-:W-:Y:S01]  /*0e90*/  SHF.R.U32.HI R5, RZ, 0x3, R2 ;  /* 0x00000003ff057819 */ /* 0x000fe20000011602 */
[----:B------:R-:W-:Y:S01]  /*0ea0*/  IMAD.IADD R4, R249, 0x1, -R4 ;  /* 0x00000001f9047824 */ /* 0x000fe200078e0a04 */
[----:B------:R-:W-:Y:S01]  /*0eb0*/  LOP3.LUT R2, R2, 0x18, R228, 0xf8, !PT ;  /* 0x0000001802027812 */ /* 0x000fe200078ef8e4 */
[----:B------:R-:W-:Y:S01]  /*0ec0*/  IMAD.IADD R21, R3, 0x1, -R6 ;  /* 0x0000000103157824 */ /* 0x000fe200078e0a06 */
[----:B------:R-:W-:-:S02]  /*0ed0*/  SHF.R.S32.HI R7, RZ, 0x5, R8 ;  /* 0x00000005ff077819 */ /* 0x000fc40000011408 */
[----:B------:R-:W-:Y:S02]  /*0ee0*/  LOP3.LUT R6, R2, R5, RZ, 0x3c, !PT ;  /* 0x0000000502067212 */ /* 0x000fe400078e3cff */
[----:B------:R-:W-:Y:S01]  /*0ef0*/  LOP3.LUT R2, R11, 0xfffffffe, RZ, 0xc0, !PT ;  /* 0xfffffffe0b027812 */ /* 0x000fe200078ec0ff */
[----:B------:R-:W-:Y:S01]  /*0f00*/  IMAD R3, R7, 0x8, R4 ;  /* 0x0000000807037824 */ /* 0x000fe200078e0204 */
[----:B------:R-:W-:Y:S02]  /*0f10*/  SHF.R.S32.HI R5, RZ, 0x1f, R8 ;  /* 0x0000001fff057819 */ /* 0x000fe40000011408 */
[----:B------:R-:W-:Y:S01]  /*0f20*/  LOP3.LUT R4, R8, 0xffffffe0, RZ, 0xc0, !PT ;  /* 0xffffffe008047812 */ /* 0x000fe200078ec0ff */
[----:B------:R-:W-:Y:S01]  /*0f30*/  IMAD.IADD R168, R12, 0x1, -R2 ;  /* 0x000000010ca87824 */ /* 0x000fe200078e0a02 */
[----:B------:R-:W-:Y:S01]  /*0f40*/  LEA.HI R2, R24, R24, RZ, 0x1 ;  /* 0x0000001818027211 */ /* 0x000fe200078f08ff */
[----:B------:R-:W-:Y:S01]  /*0f50*/  IMAD.U32 R250, R3, 0x20, R6 ;  /* 0x0000002003fa7824 */ /* 0x000fe200078e0006 */
[----:B------:R-:W-:Y:S01]  /*0f60*/  LEA.HI R3, R5, R7, RZ, 0x2 ;  /* 0x0000000705037211 */ /* 0x000fe200078f10ff */
[----:B------:R-:W-:Y:S01]  /*0f70*/  IMAD.SHL.U32 R114, R168, 0x4, RZ ;  /* 0x00000004a8727824 */ /* 0x000fe200078e00ff */
[----:B------:R-:W-:Y:S01]  /*0f80*/  IADD3 R8, R112, 0x40, RZ ;  /* 0x0000004070087810 */ /* 0x000fe20007ffe0ff */
[----:B------:R-:W-:Y:S01]  /*0f90*/  IMAD.IADD R31, R12, 0x1, -R4 ;  /* 0x000000010c1f7824 */ /* 0x000fe200078e0a04 */
[----:B------:R-:W-:Y:S01]  /*0fa0*/  LOP3.LUT R4, R3, 0xffffffc, RZ, 0xc0, !PT ;  /* 0x0ffffffc03047812 */ /* 0x000fe200078ec0ff */
[----:B------:R-:W-:Y:S01]  /*0fb0*/  IMAD.SHL.U32 R104, R168, 0x8, RZ ;  /* 0x00000008a8687824 */ /* 0x000fe200078e00ff */
[C---:B------:R-:W-:Y:S01]  /*0fc0*/  LOP3.LUT R3, R2.reuse, 0x1ffffffe, RZ, 0xc0, !PT ;  /* 0x1ffffffe02037812 */ /* 0x040fe200078ec0ff */
[----:B------:R-:W-:Y:S01]  /*0fd0*/  IMAD.SHL.U32 R2, R2, 0x20, RZ ;  /* 0x0000002002027824 */ /* 0x000fe200078e00ff */
[----:B------:R-:W-:Y:S01]  /*0fe0*/  IADD3 R164, R114, 0x10, RZ ;  /* 0x0000001072a47810 */ /* 0x000fe20007ffe0ff */
[----:B------:R-:W-:Y:S01]  /*0ff0*/  IMAD.IADD R6, R7, 0x1, -R4 ;  /* 0x0000000107067824 */ /* 0x000fe200078e0a04 */
[----:B------:R-:W-:Y:S01]  /*1000*/  SHF.R.S32.HI R5, RZ, 0x1f, R31 ;  /* 0x0000001fff057819 */ /* 0x000fe2000001141f */
[----:B------:R-:W-:Y:S01]  /*1010*/  IMAD.IADD R4, R24, 0x1, -R3 ;  /* 0x0000000118047824 */ /* 0x000fe200078e0a03 */
[----:B------:R-:W-:Y:S01]  /*1020*/  LOP3.LUT R3, R2, 0xffffffc0, RZ, 0xc0, !PT ;  /* 0xffffffc002037812 */ /* 0x000fe200078ec0ff */
[----:B------:R-:W-:Y:S01]  /*1030*/  IMAD.IADD R2, R114, 0x1, R164 ;  /* 0x0000000172027824 */ /* 0x000fe200078e02a4 */
[----:B------:R-:W-:-:S02]  /*1040*/  LEA.HI R20, R5, R31, RZ, 0x2 ;  /* 0x0000001f05147211 */ /* 0x000fc400078f10ff */
[----:B------:R-:W-:Y:S01]  /*1050*/  IADD3 R113, R114, 0x20, RZ ;  /* 0x0000002072717810 */ /* 0x000fe20007ffe0ff */
[----:B------:R-:W-:Y:S01]  /*1060*/  IMAD R23, R4, 0x8, R3 ;  /* 0x0000000804177824 */ /* 0x000fe200078e0203 */
[----:B------:R-:W-:Y:S02]  /*1070*/  SHF.R.S32.HI R4, RZ, 0x1f, R8 ;  /* 0x0000001fff047819 */ /* 0x000fe40000011408 */
[----:B------:R-:W-:Y:S02]  /*1080*/  SHF.R.S32.HI R3, RZ, 0x1f, R2 ;  /* 0x0000001fff037819 */ /* 0x000fe40000011402 */
[----:B------:R-:W-:Y:S02]  /*1090*/  SHF.R.S32.HI R5, RZ, 0x2, R20 ;  /* 0x00000002ff057819 */ /* 0x000fe40000011414 */
[----:B------:R-:W-:Y:S02]  /*10a0*/  LEA.HI R4, R4, R8, RZ, 0x3 ;  /* 0x0000000804047211 */ /* 0x000fe400078f18ff */
[CC--:B------:R-:W-:Y:S01]  /*10b0*/  LEA.HI R15, R3.reuse, R2.reuse, RZ, 0x3 ;  /* 0x00000002030f7211 */ /* 0x0c0fe200078f18ff */
[----:B------:R-:W-:Y:S01]  /*10c0*/  IMAD R29, R6, 0x10, R5 ;  /* 0x00000010061d7824 */ /* 0x000fe200078e0205 */
[----:B------:R-:W-:Y:S01]  /*10d0*/  LEA.HI R16, R3, R2, RZ, 0x5 ;  /* 0x0000000203107211 */ /* 0x000fe200078f28ff */
[----:B------:R-:W-:Y:S01]  /*10e0*/  IMAD.IADD R2, R114, 0x1, R113 ;  /* 0x0000000172027824 */ /* 0x000fe200078e0271 */
[----:B------:R-:W-:Y:S01]  /*10f0*/  LEA.HI R12, R8, R8, RZ, 0x1 ;  /* 0x00000008080c7211 */ /* 0x000fe200078f08ff */
[----:B------:R-:W-:Y:S01]  /*1100*/  IMAD.SHL.U32 R4, R4, 0x20, RZ ;  /* 0x0000002004047824 */ /* 0x000fe200078e00ff */
[----:B------:R-:W-:Y:S01]  /*1110*/  SHF.R.S32.HI R5, RZ, 0x1f, R13 ;  /* 0x0000001fff057819 */ /* 0x000fe2000001140d */
[----:B------:R-:W-:Y:S01]  /*1120*/  STL [R1+0x130], R29 ;  /* 0x0001301d01007387 */ /* 0x000fe20000100800 */
[----:B------:R-:W-:-:S02]  /*1130*/  LOP3.LUT R6, R12, 0x7fffffe, RZ, 0xc0, !PT ;  /* 0x07fffffe0c067812 */ /* 0x000fc400078ec0ff */
[----:B------:R-:W-:Y:S02]  /*1140*/  SHF.R.S32.HI R3, RZ, 0x1f, R2 ;  /* 0x0000001fff037819 */ /* 0x000fe40000011402 */
[----:B------:R-:W-:Y:S01]  /*1150*/  LEA.HI R11, R5, R249, RZ, 0x3 ;  /* 0x000000f9050b7211 */ /* 0x000fe200078f18ff */
[----:B------:R-:W-:Y:S01]  /*1160*/  IMAD.IADD R6, R8, 0x1, -R6 ;  /* 0x0000000108067824 */ /* 0x000fe200078e0a06 */
[----:B------:R-:W-:Y:S01]  /*1170*/  LOP3.LUT R4, R4, 0xffffff00, RZ, 0xc0, !PT ;  /* 0xffffff0004047812 */ /* 0x000fe200078ec0ff */
[----:B------:R-:W-:Y:S01]  /*1180*/  IMAD.SHL.U32 R8, R7, 0x200, RZ ;  /* 0x0000020007087824 */ /* 0x000fe200078e00ff */
[CC--:B------:R-:W-:Y:S02]  /*1190*/  LEA.HI R13, R3.reuse, R2.reuse, RZ, 0x3 ;  /* 0x00000002030d7211 */ /* 0x0c0fe400078f18ff */
[----:B------:R-:W-:Y:S01]  /*11a0*/  LEA.HI R18, R3, R2, RZ, 0x5 ;  /* 0x0000000203127211 */ /* 0x000fe200078f28ff */
[----:B------:R-:W-:Y:S01]  /*11b0*/  IMAD R25, R6, 0x20, R4 ;  /* 0x0000002006197824 */ /* 0x000fe200078e0204 */
[----:B------:R-:W-:-:S02]  /*11c0*/  LOP3.LUT R3, R11, 0xfffffff8, RZ, 0xc0, !PT ;  /* 0xfffffff80b037812 */ /* 0x000fc400078ec0ff */
[----:B------:R-:W-:Y:S02]  /*11d0*/  SHF.R.S32.HI R2, RZ, 0x1, R10 ;  /* 0x00000001ff027819 */ /* 0x000fe4000001140a */
[----:B------:R-:W-:Y:S01]  /*11e0*/  SHF.R.S32.HI R7, RZ, 0x1, R9 ;  /* 0x00000001ff077819 */ /* 0x000fe20000011409 */
[----:B------:R-:W-:Y:S01]  /*11f0*/  IMAD.IADD R6, R249, 0x1, -R3 ;  /* 0x00000001f9067824 */ /* 0x000fe200078e0a03 */
[----:B------:R-:W-:Y:S01]  /*1200*/  SHF.R.S32.HI R4, RZ, 0x1f, R9 ;  /* 0x0000001fff047819 */ /* 0x000fe20000011409 */
[C---:B------:R-:W-:Y:S01]  /*1210*/  IMAD.SHL.U32 R3, R2.reuse, 0x40, RZ ;  /* 0x0000004002037824 */ /* 0x040fe200078e00ff */
[----:B------:R-:W-:Y:S01]  /*1220*/  LOP3.LUT P3, RZ, R2, 0x2, RZ, 0xc0, !PT ;  /* 0x0000000202ff7812 */ /* 0x000fe2000786c0ff */
[----:B------:R-:W-:Y:S01]  /*1230*/  STL [R1+0xe8], R25 ;  /* 0x0000e81901007387 */ /* 0x000fe20000100800 */
[----:B------:R-:W-:Y:S01]  /*1240*/  LEA.HI R9, R4, R7, RZ, 0x2 ;  /* 0x0000000704097211 */ /* 0x000fe200078f10ff */
[----:B------:R-:W-:Y:S01]  /*1250*/  IMAD.SHL.U32 R4, R17, 0x20, RZ ;  /* 0x0000002011047824 */ /* 0x000fe200078e00ff */
[----:B------:R-:W-:-:S02]  /*1260*/  LOP3.LUT R3, R3, 0xc0, RZ, 0xc0, !PT ;  /* 0x000000c003037812 */ /* 0x000fc400078ec0ff */
[----:B------:R-:W-:Y:S02]  /*1270*/  LEA.HI R2, R6, R6, RZ, 0x1 ;  /* 0x0000000606027211 */ /* 0x000fe400078f08ff */
[----:B------:R-:W-:Y:S02]  /*1280*/  LOP3.LUT R10, R3, 0x8, R22, 0xf8, !PT ;  /* 0x00000008030a7812 */ /* 0x000fe400078ef816 */
[----:B------:R-:W-:Y:S02]  /*1290*/  SHF.R.U32.HI R3, RZ, 0x3, R3 ;  /* 0x00000003ff037819 */ /* 0x000fe40000011603 */
[----:B------:R-:W-:Y:S02]  /*12a0*/  LOP3.LUT R11, R9, 0xfffffffc, RZ, 0xc0, !PT ;  /* 0xfffffffc090b7812 */ /* 0x000fe400078ec0ff */
[----:B------:R-:W-:Y:S02]  /*12b0*/  LOP3.LUT R10, R10, R3, RZ, 0x3c, !PT ;  /* 0x000000030a0a7212 */ /* 0x000fe400078e3cff */
[----:B------:R-:W-:Y:S01]  /*12c0*/  LEA.HI R3, R5, R249, RZ, 0x2 ;  /* 0x000000f905037211 */ /* 0x000fe200078f10ff */
[----:B------:R-:W-:Y:S01]  /*12d0*/  IMAD R5, R24, 0x2, R8 ;  /* 0x0000000218057824 */ /* 0x000fe200078e0208 */
[----:B------:R-:W-:Y:S01]  /*12e0*/  LOP3.LUT R9, R2, 0x3fffffe, RZ, 0xc0, !PT ;  /* 0x03fffffe02097812 */ /* 0x000fe200078ec0ff */
[----:B------:R-:W-:Y:S01]  /*12f0*/  IMAD.IADD R11, R7, 0x1, -R11 ;  /* 0x00000001070b7824 */ /* 0x000fe200078e0a0b */
[----:B------:R-:W-:Y:S01]  /*1300*/  LOP3.LUT R3, R3, 0xfffffffc, RZ, 0xc0, !PT ;  /* 0xfffffffc03037812 */ /* 0x000fe200078ec0ff */
[----:B------:R-:W-:Y:S01]  /*1310*/  IMAD.SHL.U32 R7, R0, 0x20, RZ ;  /* 0x0000002000077824 */ /* 0x000fe200078e00ff */
[----:B------:R-:W-:Y:S01]  /*1320*/  LOP3.LUT R4, R4, 0xffffff00, RZ, 0xc0, !PT ;  /* 0xffffff0004047812 */ /* 0x000fe200078ec0ff */
[----:B------:R-:W-:Y:S01]  /*1330*/  IMAD.IADD R9, R6, 0x1, -R9 ;  /* 0x0000000106097824 */ /* 0x000fe200078e0a09 */
[----:B------:R-:W-:Y:S01]  /*1340*/  SHF.R.S32.HI R2, RZ, 0x1, R2 ;  /* 0x00000001ff027819 */ /* 0x000fe20000011402 */
[----:B------:R-:W-:Y:S01]  /*1350*/  IMAD.IADD R3, R249, 0x1, -R3 ;  /* 0x00000001f9037824 */ /* 0x000fe200078e0a03 */
[----:B------:R-:W-:Y:S01]  /*1360*/  LOP3.LUT P4, RZ, R11, 0x2, RZ, 0xc0, !PT ;  /* 0x000000020bff7812 */ /* 0x000fe2000788c0ff */
[----:B------:R-:W-:Y:S01]  /*1370*/  IMAD.IADD R6, R4, 0x1, R8 ;  /* 0x0000000104067824 */ /* 0x000fe200078e0208 */
[----:B------:R-:W-:Y:S01]  /*1380*/  LOP3.LUT P1, RZ, R2, 0x2, RZ, 0xc0, !PT ;  /* 0x0000000202ff7812 */ /* 0x000fe2000782c0ff */
[C---:B------:R-:W-:Y:S01]  /*1390*/  IMAD R17, R14.reuse, 0x20, R4 ;  /* 0x000000200e117824 */ /* 0x040fe200078e0204 */
[----:B------:R-:W-:Y:S01]  /*13a0*/  SHF.R.S32.HI R4, RZ, 0x1, R12 ;  /* 0x00000001ff047819 */ /* 0x000fe2000001140c */
[----:B------:R-:W-:Y:S01]  /*13b0*/  IMAD R14, R14, 0x20, R6 ;  /* 0x000000200e0e7824 */ /* 0x000fe200078e0206 */
[C---:B------:R-:W-:Y:S01]  /*13c0*/  LOP3.LUT P0, RZ, R3.reuse, 0x2, RZ, 0xc0, !PT ;  /* 0x0000000203ff7812 */ /* 0x040fe2000780c0ff */
[----:B------:R-:W-:Y:S01]  /*13d0*/  IMAD.SHL.U32 R3, R3, 0x40, RZ ;  /* 0x0000004003037824 */ /* 0x000fe200078e00ff */
[----:B------:R-:W-:Y:S01]  /*13e0*/  LOP3.LUT R6, R2, 0x1, RZ, 0xc0, !PT ;  /* 0x0000000102067812 */ /* 0x000fe200078ec0ff */
[----:B------:R-:W-:Y:S01]  /*13f0*/  IMAD.SHL.U32 R4, R4, 0x40, RZ ;  /* 0x0000004004047824 */ /* 0x000fe200078e00ff */
[----:B------:R-:W-:Y:S01]  /*1400*/  IADD3 R248, R104, 0x30, RZ ;  /* 0x0000003068f87810 */ /* 0x000fe20007ffe0ff */
[----:B------:R-:W-:Y:S01]  /*1410*/  IMAD.SHL.U32 R0, R2, 0x40, RZ ;  /* 0x0000004002007824 */ /* 0x000fe200078e00ff */
[----:B------:R-:W-:Y:S01]  /*1420*/  LOP3.LUT R28, R3, 0xc0, RZ, 0xc0, !PT ;  /* 0x000000c0031c7812 */ /* 0x000fe200078ec0ff */
[----:B------:R-:W-:Y:S01]  /*1430*/  IMAD R9, R9, 0x20, R5 ;  /* 0x0000002009097824 */ /* 0x000fe200078e0205 */
[----:B------:R-:W-:Y:S01]  /*1440*/  LOP3.LUT R30, R4, 0xc0, RZ, 0xc0, !PT ;  /* 0x000000c0041e7812 */ /* 0x000fe200078ec0ff */
[----:B------:R-:W-:Y:S01]  /*1450*/  IMAD.SHL.U32 R2, R16, 0x80, RZ ;  /* 0x0000008010027824 */ /* 0x000fe200078e00ff */
[----:B------:R-:W-:Y:S01]  /*1460*/  SHF.R.U32.HI R26, RZ, 0x3, R28 ;  /* 0x00000003ff1a7819 */ /* 0x000fe2000001161c */
[----:B------:R-:W-:Y:S01]  /*1470*/  IMAD R8, R19, 0x8, R21 ;  /* 0x0000000813087824 */ /* 0x000fe200078e0215 */
[----:B------:R-:W-:Y:S01]  /*1480*/  LOP3.LUT R3, R28, 0x18, R15, 0xf8, !PT ;  /* 0x000000181c037812 */ /* 0x000fe200078ef80f */
[----:B------:R-:W-:Y:S01]  /*1490*/  STL [R1+0xe0], R30 ;  /* 0x0000e01e01007387 */ /* 0x000fe20000100800 */
[----:B------:R-:W-:-:S02]  /*14a0*/  SHF.R.U32.HI R27, RZ, 0x3, R30 ;  /* 0x00000003ff1b7819 */ /* 0x000fc4000001161e */
[----:B------:R-:W-:Y:S01]  /*14b0*/  LOP3.LUT R5, R30, 0x18, R15, 0xf8, !PT ;  /* 0x000000181e057812 */ /* 0x000fe200078ef80f */
[----:B------:R-:W-:Y:S01]  /*14c0*/  STL [R1+0xc], R28 ;  /* 0x00000c1c01007387 */ /* 0x000fe20000100800 */
[----:B------:R-:W-:Y:S02]  /*14d0*/  LOP3.LUT R4, R3, R26, RZ, 0x3c, !PT ;  /* 0x0000001a03047212 */ /* 0x000fe400078e3cff */
[----:B------:R-:W-:Y:S01]  /*14e0*/  LOP3.LUT R2, R2, 0xfffff000, RZ, 0xc0, !PT ;  /* 0xfffff00002027812 */ /* 0x000fe200078ec0ff */
[----:B------:R-:W-:Y:S01]  /*14f0*/  STL [R1+0xe4], R27 ;  /* 0x0000e41b01007387 */ /* 0x000fe20000100800 */
[----:B------:R-:W-:Y:S02]  /*1500*/  LOP3.LUT R3, R5, R27, RZ, 0x3c, !PT ;  /* 0x0000001b05037212 */ /* 0x000fe400078e3cff */
[----:B------:R-:W-:Y:S01]  /*1510*/  ISETP.NE.U32.AND P2, PT, R6, 0x1, PT ;  /* 0x000000010600780c */ /* 0x000fe20003f45070 */
[----:B------:R-:W-:Y:S01]  /*1520*/  STL [R1+0x10], R26 ;  /* 0x0000101a01007387 */ /* 0x000fe20000100800 */
[----:B------:R-:W-:Y:S01]  /*1530*/  LOP3.LUT R6, R0, 0xc0, RZ, 0xc0, !PT ;  /* 0x000000c000067812 */ /* 0x000fe200078ec0ff */
[----:B------:R-:W-:Y:S01]  /*1540*/  IMAD.U32 R0, R8, 0x20, R10 ;  /* 0x0000002008007824 */ /* 0x000fe200078e000a */
[----:B------:R-:W-:Y:S01]  /*1550*/  IADD3 R16, R3, R25, R2 ;  /* 0x0000001903107210 */ /* 0x000fe20007ffe002 */
[----:B------:R-:W-:Y:S01]  /*1560*/  IMAD.SHL.U32 R3, R11, 0x40, RZ ;  /* 0x000000400b037824 */ /* 0x000fe200078e00ff */
[----:B------:R-:W-:-:S02]  /*1570*/  LEA.HI R5, R6, R6, RZ, 0x1d ;  /* 0x0000000606057211 */ /* 0x000fc400078fe8ff */
[----:B------:R-:W-:Y:S01]  /*1580*/  IADD3 R21, R4, R2, R7 ;  /* 0x0000000204157210 */ /* 0x000fe20007ffe007 */
[----:B------:R-:W-:Y:S01]  /*1590*/  IMAD.SHL.U32 R4, R19, 0x8, RZ ;  /* 0x0000000813047824 */ /* 0x000fe200078e00ff */
[----:B------:R-:W-:Y:S01]  /*15a0*/  LOP3.LUT R3, R3, 0xc0, RZ, 0xc0, !PT ;  /* 0x000000c003037812 */ /* 0x000fe200078ec0ff */
[----:B------:R-:W-:Y:S01]  /*15b0*/  IMAD.SHL.U32 R2, R18, 0x80, RZ ;  /* 0x0000008012027824 */ /* 0x000fe200078e00ff */
[----:B------:R-:W-:Y:S01]  /*15c0*/  LOP3.LUT R8, R30, 0x18, R13, 0xf8, !PT ;  /* 0x000000181e087812 */ /* 0x000fe200078ef80d */
[----:B------:R-:W-:Y:S01]  /*15d0*/  IMAD.IADD R9, R5, 0x1, R9 ;  /* 0x0000000105097824 */ /* 0x000fe200078e0209 */
[----:B------:R-:W-:Y:S02]  /*15e0*/  LOP3.LUT R6, R3, 0x8, R4, 0xf8, !PT ;  /* 0x0000000803067812 */ /* 0x000fe400078ef804 */
[----:B------:R-:W-:Y:S01]  /*15f0*/  LOP3.LUT R5, R28, 0x18, R13, 0xf8, !PT ;  /* 0x000000181c057812 */ /* 0x000fe200078ef80d */
[----:B------:R-:W-:Y:S01]  /*1600*/  IMAD.SHL.U32 R24, R9, 0x2, RZ ;  /* 0x0000000209187824 */ /* 0x000fe200078e00ff */
[----:B------:R-:W-:-:S02]  /*1610*/  SHF.R.U32.HI R3, RZ, 0x3, R3 ;  /* 0x00000003ff037819 */ /* 0x000fc40000011603 */
[----:B------:R-:W-:Y:S02]  /*1620*/  LOP3.LUT R2, R2, 0xfffff000, RZ, 0xc0, !PT ;  /* 0xfffff00002027812 */ /* 0x000fe400078ec0ff */
[----:B------:R-:W-:Y:S01]  /*1630*/  LOP3.LUT R4, R8, R27, RZ, 0x3c, !PT ;  /* 0x0000001b08047212 */ /* 0x000fe200078e3cff */
[----:B------:R-:W-:Y:S01]  /*1640*/  STL [R1+0x68], R24 ;  /* 0x0000681801007387 */ /* 0x000fe20000100800 */
[----:B------:R-:W-:Y:S02]  /*1650*/  LOP3.LUT R5, R5, R26, RZ, 0x3c, !PT ;  /* 0x0000001a05057212 */ /* 0x000fe400078e3cff */
[----:B------:R-:W-:Y:S02]  /*1660*/  LOP3.LUT R3, R6, R3, RZ, 0x3c, !PT ;  /* 0x0000000306037212 */ /* 0x000fe400078e3cff */
[----:B------:R-:W-:Y:S02]  /*1670*/  IADD3 R11, R4, R25, R2 ;  /* 0x00000019040b7210 */ /* 0x000fe40007ffe002 */
[----:B------:R-:W-:-:S02]  /*1680*/  IADD3 R4, R24, 0x80, RZ ;  /* 0x0000008018047810 */ /* 0x000fc40007ffe0ff */
[----:B------:R-:W-:Y:S01]  /*1690*/  IADD3 R12, R5, R2, R7 ;  /* 0x00000002050c7210 */ /* 0x000fe20007ffe007 */
[C---:B------:R-:W-:Y:S01]  /*16a0*/  IMAD.IADD R2, R3.reuse, 0x1, R14 ;  /* 0x0000000103027824 */ /* 0x040fe200078e020e */
[----:B------:R-:W-:Y:S01]  /*16b0*/  IADD3 R22, R24, 0x70, RZ ;  /* 0x0000007018167810 */ /* 0x000fe20007ffe0ff */
[----:B------:R-:W-:Y:S01]  /*16c0*/  IMAD.IADD R3, R3, 0x1, R17 ;  /* 0x0000000103037824 */ /* 0x000fe200078e0211 */
[----:B------:R-:W-:Y:S01]  /*16d0*/  @P2 IADD3 R22, R4, 0x10, RZ ;  /* 0x0000001004162810 */ /* 0x000fe20007ffe0ff */
[----:B------:R-:W-:Y:S01]  /*16e0*/  IMAD.MOV.U32 R14, RZ, RZ, 0x20 ;  /* 0x00000020ff0e7424 */ /* 0x000fe200078e00ff */
[----:B------:R-:W-:Y:S02]  /*16f0*/  IADD3 R247, R104, 0x40, RZ ;  /* 0x0000004068f77810 */ /* 0x000fe40007ffe0ff */
[----:B------:R-:W-:Y:S01]  /*1700*/  SHF.R.S32.HI R17, RZ, 0x1f, R248 ;  /* 0x0000001fff117819 */ /* 0x000fe200000114f8 */
[----:B------:R-:W-:Y:S01]  /*1710*/  STL [R1+0x6c], R22 ;  /* 0x00006c1601007387 */ /* 0x000fe20000100800 */
[----:B------:R-:W-:-:S02]  /*1720*/  IADD3 R167, R114, 0x8, RZ ;  /* 0x0000000872a77810 */ /* 0x000fc40007ffe0ff */
[----:B------:R-:W-:Y:S01]  /*1730*/  IADD3 R246, R104, 0x50, RZ ;  /* 0x0000005068f67810 */ /* 0x000fe20007ffe0ff */
[----:B------:R1:W-:Y:S01]  /*1740*/  STL [R1+0x24], R17 ;  /* 0x0000241101007387 */ /* 0x0003e20000100800 */
[----:B------:R-:W-:Y:S02]  /*1750*/  SHF.R.S32.HI R18, RZ, 0x1f, R247 ;  /* 0x0000001fff127819 */ /* 0x000fe400000114f7 */
[----:B------:R-:W-:Y:S02]  /*1760*/  SHF.R.S32.HI R10, RZ, 0x1f, R246 ;  /* 0x0000001fff0a7819 */ /* 0x000fe400000114f6 */
[C---:B------:R-:W-:Y:S01]  /*1770*/  IADD3 R166, R114.reuse, 0x18, RZ ;  /* 0x0000001872a67810 */ /* 0x040fe20007ffe0ff */
[----:B------:R2:W-:Y:S01]  /*1780*/  STL [R1+0x20], R18 ;  /* 0x0000201201007387 */ /* 0x0005e20000100800 */
[----:B------:R-:W-:Y:S02]  /*1790*/  IADD3 R165, R114, 0x28, RZ ;  /* 0x0000002872a57810 */ /* 0x000fe40007ffe0ff */
[----:B------:R-:W-:Y:S01]  /*17a0*/  SHF.R.S32.HI R9, RZ, 0x1f, R167 ;  /* 0x0000001fff097819 */ /* 0x000fe200000114a7 */
[----:B------:R3:W-:Y:S01]  /*17b0*/  STL [R1+0x14], R10 ;  /* 0x0000140a01007387 */ /* 0x0007e20000100800 */
[----:B------:R-:W-:-:S02]  /*17c0*/  SHF.R.S32.HI R8, RZ, 0x1f, R164 ;  /* 0x0000001fff087819 */ /* 0x000fc400000114a4 */
[----:B------:R-:W-:Y:S02]  /*17d0*/  SHF.R.S32.HI R6, RZ, 0x1f, R166 ;  /* 0x0000001fff067819 */ /* 0x000fe400000114a6 */
[----:B------:R-:W-:Y:S02]  /*17e0*/  SHF.R.S32.HI R5, RZ, 0x1f, R113 ;  /* 0x0000001fff057819 */ /* 0x000fe40000011471 */
[----:B------:R-:W-:Y:S02]  /*17f0*/  SHF.R.S32.HI R4, RZ, 0x1f, R165 ;  /* 0x0000001fff047819 */ /* 0x000fe400000114a5 */
[----:B------:R-:W-:Y:S02]  /*1800*/  LEA R169, R0, 0x3c80, 0x1 ;  /* 0x00003c8000a97811 */ /* 0x000fe400078e08ff */
[----:B------:R-:W-:Y:S02]  /*1810*/  LEA R0, R21, 0x6080, 0x1 ;  /* 0x0000608015007811 */ /* 0x000fe400078e08ff */
[----:B------:R-:W-:Y:S01]  /*1820*/  IADD3 R198, R169, 0x20, RZ ;  /* 0x00000020a9c67810 */ /* 0x000fe20007ffe0ff */
[----:B-1----:R-:W-:Y:S01]  /*1830*/  IMAD.SHL.U32 R17, R167, 0x2, RZ ;  /* 0x00000002a7117824 */ /* 0x002fe200078e00ff */
[----:B------:R-:W-:-:S02]  /*1840*/  LEA R196, R2, 0x6080, 0x1 ;  /* 0x0000608002c47811 */ /* 0x000fc400078e08ff */
[----:B------:R-:W-:Y:S02]  /*1850*/  LEA R170, R3, 0x1880, 0x1 ;  /* 0x0000188003aa7811 */ /* 0x000fe400078e08ff */
[----:B------:R1:W-:Y:S01]  /*1860*/  STL [R1+0x118], R17 ;  /* 0x0001181101007387 */ /* 0x0003e20000100800 */
[----:B--2---:R-:W-:Y:S01]  /*1870*/  IMAD.SHL.U32 R18, R164, 0x2, RZ ;  /* 0x00000002a4127824 */ /* 0x004fe200078e00ff */
[C---:B------:R-:W-:Y:S02]  /*1880*/  IADD3 R238, R228.reuse, 0x20, RZ ;  /* 0x00000020e4ee7810 */ /* 0x040fe40007ffe0ff */
[----:B------:R-:W-:Y:S01]  /*1890*/  IADD3 R227, R228, 0x40, RZ ;  /* 0x00000040e4e37810 */ /* 0x000fe20007ffe0ff */
[----:B---3--:R-:W-:Y:S01]  /*18a0*/  IMAD.SHL.U32 R10, R166, 0x2, RZ ;  /* 0x00000002a60a7824 */ /* 0x008fe200078e00ff */
[----:B------:R2:W-:Y:S01]  /*18b0*/  STL [R1+0x11c], R18 ;  /* 0x00011c1201007387 */ /* 0x0005e20000100800 */
[----:B------:R-:W-:Y:S02]  /*18c0*/  @P3 IADD3 R198, R169, -0x20, RZ ;  /* 0xffffffe0a9c63810 */ /* 0x000fe40007ffe0ff */
[----:B------:R-:W-:Y:S01]  /*18d0*/  SHF.R.S32.HI R105, RZ, 0x1f, R104 ;  /* 0x0000001fff697819 */ /* 0x000fe20000011468 */
[----:B------:R3:W-:Y:S01]  /*18e0*/  STL [R1+0x120], R10 ;  /* 0x0001200a01007387 */ /* 0x0007e20000100800 */
[----:B------:R-:W-:-:S02]  /*18f0*/  SHF.R.S32.HI R229, RZ, 0x1f, R228 ;  /* 0x0000001fffe57819 */ /* 0x000fc400000114e4 */
[----:B------:R-:W-:Y:S02]  /*1900*/  SHF.R.S32.HI R252, RZ, 0x1f, R238 ;  /* 0x0000001ffffc7819 */ /* 0x000fe400000114ee */
[----:B------:R-:W-:Y:S02]  /*1910*/  SHF.R.S32.HI R251, RZ, 0x1f, R227 ;  /* 0x0000001ffffb7819 */ /* 0x000fe400000114e3 */
[C---:B------:R-:W-:Y:S02]  /*1920*/  IADD3 R206, R198.reuse, 0x400, RZ ;  /* 0x00000400c6ce7810 */ /* 0x040fe40007ffe0ff */
[C---:B------:R-:W-:Y:S02]  /*1930*/  IADD3 R205, R198.reuse, 0x800, RZ ;  /* 0x00000800c6cd7810 */ /* 0x040fe40007ffe0ff */
[C---:B------:R-:W-:Y:S02]  /*1940*/  IADD3 R204, R198.reuse, 0xc00, RZ ;  /* 0x00000c00c6cc7810 */ /* 0x040fe40007ffe0ff */
[C---:B------:R-:W-:Y:S01]  /*1950*/  IADD3 R203, R198.reuse, 0x1000, RZ ;  /* 0x00001000c6cb7810 */ /* 0x040fe20007ffe0ff */
[----:B-1----:R-:W-:Y:S01]  /*1960*/  IMAD.SHL.U32 R17, R113, 0x2, RZ ;  /* 0x0000000271117824 */ /* 0x002fe200078e00ff */
[----:B------:R-:W-:-:S02]  /*1970*/  IADD3 R202, R198, 0x1400, RZ ;  /* 0x00001400c6ca7810 */ /* 0x000fc40007ffe0ff */
[C---:B------:R-:W-:Y:S02]  /*1980*/  IADD3 R201, R198.reuse, 0x1800, RZ ;  /* 0x00001800c6c97810 */ /* 0x040fe40007ffe0ff */
[----:B------:R1:W-:Y:S01]  /*1990*/  STL [R1+0x124], R17 ;  /* 0x0001241101007387 */ /* 0x0003e20000100800 */
[----:B--2---:R-:W-:Y:S01]  /*19a0*/  IMAD.SHL.U32 R18, R165, 0x2, RZ ;  /* 0x00000002a5127824 */ /* 0x004fe200078e00ff */
[C---:B------:R-:W-:Y:S02]  /*19b0*/  IADD3 R200, R198.reuse, 0x1c00, RZ ;  /* 0x00001c00c6c87810 */ /* 0x040fe40007ffe0ff */
[----:B------:R-:W-:Y:S02]  /*19c0*/  IADD3 R199, R198, 0x2000, RZ ;  /* 0x00002000c6c77810 */ /* 0x000fe40007ffe0ff */
[----:B---3--:R-:W-:Y:S01]  /*19d0*/  LOP3.LUT R10, R20, 0x7ffffffc, RZ, 0xc0, !PT ;  /* 0x7ffffffc140a7812 */ /* 0x008fe200078ec0ff */
[----:B------:R2:W-:Y:S01]  /*19e0*/  STL [R1+0x128], R18 ;  /* 0x0001281201007387 */ /* 0x0005e20000100800 */
[----:B-1----:R-:W-:-:S02]  /*19f0*/  SHF.L.U64.HI R17, R167, 0x1, R9 ;  /* 0x00000001a7117819 */ /* 0x002fc40000010209 */
[----:B------:R-:W-:Y:S02]  /*1a00*/  SHF.L.U64.HI R9, R164, 0x1, R8 ;  /* 0x00000001a4097819 */ /* 0x000fe40000010208 */
[----:B------:R-:W-:Y:S01]  /*1a10*/  SHF.L.U64.HI R8, R166, 0x1, R6 ;  /* 0x00000001a6087819 */ /* 0x000fe20000010206 */
[----:B------:R1:W-:Y:S01]  /*1a20*/  STL [R1+0x114], R17 ;  /* 0x0001141101007387 */ /* 0x0003e20000100800 */
[----:B------:R-:W-:Y:S02]  /*1a30*/  SHF.L.U64.HI R6, R113, 0x1, R5 ;  /* 0x0000000171067819 */ /* 0x000fe40000010205 */
[----:B------:R-:W-:Y:S01]  /*1a40*/  SHF.L.U64.HI R5, R165, 0x1, R4 ;  /* 0x00000001a5057819 */ /* 0x000fe20000010204 */
[----:B------:R-:W-:Y:S01]  /*1a50*/  STL [R1+0x110], R9 ;  /* 0x0001100901007387 */ /* 0x000fe20000100800 */
[----:B------:R-:W-:-:S03]  /*1a60*/  IMAD.IADD R4, R31, 0x1, -R10 ;  /* 0x000000011f047824 */ /* 0x000fc600078e0a0a */
[----:B------:R3:W-:Y:S01]  /*1a70*/  STL [R1+0x10c], R8 ;  /* 0x00010c0801007387 */ /* 0x0007e20000100800 */
[----:B------:R-:W-:Y:S01]  /*1a80*/  IMAD.SHL.U32 R10, R4, 0x2, RZ ;  /* 0x00000002040a7824 */ /* 0x000fe200078e00ff */
[----:B------:R-:W-:Y:S02]  /*1a90*/  SHF.R.S32.HI R4, RZ, 0x3, R15 ;  /* 0x00000003ff047819 */ /* 0x000fe4000001140f */
[----:B------:R4:W-:Y:S02]  /*1aa0*/  STL [R1+0x108], R6 ;  /* 0x0001080601007387 */ /* 0x0009e40000100800 */
[C---:B------:R-:W-:Y:S02]  /*1ab0*/  IADD3 R20, R10.reuse, 0x28, RZ ;  /* 0x000000280a147810 */ /* 0x040fe40007ffe0ff */
[----:B------:R5:W-:Y:S01]  /*1ac0*/  STL [R1+0x104], R5 ;  /* 0x0001040501007387 */ /* 0x000be20000100800 */
[C---:B------:R-:W-:Y:S02]  /*1ad0*/  IADD3 R19, R10.reuse, 0x30, RZ ;  /* 0x000000300a137810 */ /* 0x040fe40007ffe0ff */
[----:B--2---:R-:W-:-:S02]  /*1ae0*/  IADD3 R18, R10, 0x38, RZ ;  /* 0x000000380a127810 */ /* 0x004fc40007ffe0ff */
[C---:B------:R-:W-:Y:S02]  /*1af0*/  IADD3 R15, R10.reuse, 0x48, RZ ;  /* 0x000000480a0f7810 */ /* 0x040fe40007ffe0ff */
[----:B-1----:R-:W-:Y:S02]  /*1b00*/  IADD3 R17, R10, 0x40, RZ ;  /* 0x000000400a117810 */ /* 0x002fe40007ffe0ff */
[----:B---3--:R-:W-:Y:S01]  /*1b10*/  LOP3.LUT R8, R28, 0x8, R104, 0xf8, !PT ;  /* 0x000000081c087812 */ /* 0x008fe200078ef868 */
[----:B----4-:R-:W-:-:S03]  /*1b20*/  IMAD.IADD R6, R29, 0x1, R23 ;  /* 0x000000011d067824 */ /* 0x010fc600078e0217 */
[----:B------:R-:W-:Y:S02]  /*1b30*/  LOP3.LUT R8, R8, R26, RZ, 0x3c, !PT ;  /* 0x0000001a08087212 */ /* 0x000fe400078e3cff */
[----:B------:R-:W-:Y:S02]  /*1b40*/  IADD3 R23, R10, 0x20, RZ ;  /* 0x000000200a177810 */ /* 0x000fe40007ffe0ff */
[----:B-----5:R-:W-:Y:S01]  /*1b50*/  LOP3.LUT R5, R30, 0x18, R104, 0xf8, !PT ;  /* 0x000000181e057812 */ /* 0x020fe200078ef868 */
[----:B------:R1:W-:Y:S01]  /*1b60*/  STL [R1+0x134], R6 ;  /* 0x0001340601007387 */ /* 0x0003e20000100800 */
[----:B------:R-:W-:-:S03]  /*1b70*/  IMAD.IADD R244, R7, 0x1, R8 ;  /* 0x0000000107f47824 */ /* 0x000fc600078e0208 */
[----:B------:R-:W-:Y:S02]  /*1b80*/  STL [R1+0xa4], R10 ;  /* 0x0000a40a01007387 */ /* 0x000fe40000100800 */
[----:B------:R-:W-:Y:S02]  /*1b90*/  LEA R244, R244, 0x1880, 0x1 ;  /* 0x00001880f4f47811 */ /* 0x000fe400078e08ff */
[----:B------:R2:W-:Y:S02]  /*1ba0*/  STL [R1+0x8], R4 ;  /* 0x0000080401007387 */ /* 0x0005e40000100800 */
[C---:B------:R-:W-:Y:S02]  /*1bb0*/  IADD3 R245, R244.reuse, 0x20, RZ ;  /* 0x00000020f4f57810 */ /* 0x040fe40007ffe0ff */
[----:B------:R-:W-:Y:S02]  /*1bc0*/  @P0 IADD3 R245, R244, -0x20, RZ ;  /* 0xffffffe0f4f50810 */ /* 0x000fe40007ffe0ff */
[----:B-1----:R-:W-:-:S04]  /*1bd0*/  LOP3.LUT R6, R28, 0x18, R104, 0xf8, !PT ;  /* 0x000000181c067812 */ /* 0x002fc800078ef868 */
[----:B------:R-:W-:Y:S02]  /*1be0*/  LOP3.LUT R9, R6, R26, RZ, 0x3c, !PT ;  /* 0x0000001a06097212 */ /* 0x000fe400078e3cff */
[C---:B------:R-:W-:Y:S02]  /*1bf0*/  IADD3 R26, R10.reuse, 0x10, RZ ;  /* 0x000000100a1a7810 */ /* 0x040fe40007ffe0ff */
[----:B--2---:R-:W-:Y:S01]  /*1c00*/  LOP3.LUT R4, R5, R27, RZ, 0x3c, !PT ;  /* 0x0000001b05047212 */ /* 0x004fe200078e3cff */
[----:B------:R-:W-:Y:S01]  /*1c10*/  IMAD.IADD R9, R7, 0x1, R9 ;  /* 0x0000000107097824 */ /* 0x000fe200078e0209 */
[----:B------:R-:W-:Y:S02]  /*1c20*/  SHF.R.S32.HI R5, RZ, 0x3, R13 ;  /* 0x00000003ff057819 */ /* 0x000fe4000001140d */
[C---:B------:R-:W-:Y:S01]  /*1c30*/  IADD3 R27, R10.reuse, 0x8, RZ ;  /* 0x000000080a1b7810 */ /* 0x040fe20007ffe0ff */
[----:B------:R-:W-:Y:S01]  /*1c40*/  IMAD.IADD R6, R25, 0x1, R4 ;  /* 0x0000000119067824 */ /* 0x000fe200078e0204 */
[C---:B------:R-:W-:Y:S01]  /*1c50*/  IADD3 R25, R10.reuse, 0x18, RZ ;  /* 0x000000180a197810 */ /* 0x040fe20007ffe0ff */
[----:B------:R1:W-:Y:S01]  /*1c60*/  STL [R1+0x4], R5 ;  /* 0x0000040501007387 */ /* 0x0003e20000100800 */
[----:B------:R-:W-:-:S02]  /*1c70*/  IADD3 R13, R10, 0x50, RZ ;  /* 0x000000500a0d7810 */ /* 0x000fc40007ffe0ff */
[----:B------:R-:W-:Y:S01]  /*1c80*/  IADD3 R10, R10, 0x58, RZ ;  /* 0x000000580a0a7810 */ /* 0x000fe20007ffe0ff */
[----:B------:R-:W-:Y:S01]  /*1c90*/  STL [R1+0x98], R27 ;  /* 0x0000981b01007387 */ /* 0x000fe20000100800 */
[----:B------:R-:W-:Y:S02]  /*1ca0*/  SEL R4, R14, 0xffffffe0, !P4 ;  /* 0xffffffe00e047807 */ /* 0x000fe40006000000 */
[----:B------:R-:W-:Y:S01]  /*1cb0*/  SHF.R.S32.HI R8, RZ, 0x1f, R27 ;  /* 0x0000001fff087819 */ /* 0x000fe2000001141b */
[----:B------:R-:W-:Y:S02]  /*1cc0*/  STL [R1+0x94], R26 ;  /* 0x0000941a01007387 */ /* 0x000fe40000100800 */
[----:B------:R-:W-:Y:S02]  /*1cd0*/  IMAD.IADD R197, R196, 0x1, R4 ;  /* 0x00000001c4c57824 */ /* 0x000fe400078e0204 */
[----:B------:R-:W-:Y:S01]  /*1ce0*/  STL [R1+0x90], R25 ;  /* 0x0000901901007387 */ /* 0x000fe20000100800 */
[----:B------:R-:W-:-:S03]  /*1cf0*/  IMAD.IADD R171, R4, 0x1, R170 ;  /* 0x0000000104ab7824 */ /* 0x000fc600078e02aa */
[----:B------:R-:W-:Y:S04]  /*1d00*/  STL [R1+0x8c], R23 ;  /* 0x00008c1701007387 */ /* 0x000fe80000100800 */
[----:B------:R-:W-:Y:S04]  /*1d10*/  STL [R1+0x88], R20 ;  /* 0x0000881401007387 */ /* 0x000fe80000100800 */
[----:B------:R-:W-:Y:S01]  /*1d20*/  STL [R1+0x84], R19 ;  /* 0x0000841301007387 */ /* 0x000fe20000100800 */
[----:B-1----:R-:W-:Y:S02]  /*1d30*/  SEL R5, R14, 0xffffffe0, !P1 ;  /* 0xffffffe00e057807 */ /* 0x002fe40004800000 */
[----:B------:R-:W-:Y:S01]  /*1d40*/  LEA R14, R6, 0x6080, 0x1 ;  /* 0x00006080060e7811 */ /* 0x000fe200078e08ff */
[----:B------:R-:W-:Y:S01]  /*1d50*/  STL [R1+0x80], R18 ;  /* 0x0000801201007387 */ /* 0x000fe20000100800 */
[----:B------:R-:W-:-:S03]  /*1d60*/  SHF.R.S32.HI R6, RZ, 0x1f, R26 ;  /* 0x0000001fff067819 */ /* 0x000fc6000001141a */
[----:B------:R-:W-:Y:S04]  /*1d70*/  STL [R1+0x7c], R17 ;  /* 0x00007c1101007387 */ /* 0x000fe80000100800 */
[----:B------:R-:W-:Y:S04]  /*1d80*/  STL [R1+0x78], R15 ;  /* 0x0000780f01007387 */ /* 0x000fe80000100800 */
[----:B------:R-:W-:Y:S04]  /*1d90*/  STL [R1+0x74], R13 ;  /* 0x0000740d01007387 */ /* 0x000fe80000100800 */
[----:B------:R-:W-:Y:S04]  /*1da0*/  STL [R1+0x70], R10 ;  /* 0x0000700a01007387 */ /* 0x000fe80000100800 */
[----:B------:R1:W-:Y:S04]  /*1db0*/  STL [R1+0x100], R14 ;  /* 0x0001000e01007387 */ /* 0x0003e80000100800 */
[----:B------:R2:W-:Y:S04]  /*1dc0*/  STL [R1+0xdc], R8 ;  /* 0x0000dc0801007387 */ /* 0x0005e80000100800 */
[----:B------:R3:W-:Y:S01]  /*1dd0*/  STL [R1+0xd8], R6 ;  /* 0x0000d80601007387 */ /* 0x0007e20000100800 */
[----:B-1----:R-:W-:-:S02]  /*1de0*/  SHF.R.S32.HI R14, RZ, 0x1f, R25 ;  /* 0x0000001fff0e7819 */ /* 0x002fc40000011419 */
[----:B--2---:R-:W-:-:S03]  /*1df0*/  SHF.R.S32.HI R8, RZ, 0x1f, R23 ;  /* 0x0000001fff087819 */ /* 0x004fc60000011417 */
[----:B------:R1:W-:Y:S01]  /*1e00*/  STL [R1+0xd4], R14 ;  /* 0x0000d40e01007387 */ /* 0x0003e20000100800 */
[----:B---3--:R-:W-:-:S03]  /*1e10*/  SHF.R.S32.HI R6, RZ, 0x1f, R20 ;  /* 0x0000001fff067819 */ /* 0x008fc60000011414 */
[----:B------:R2:W-:Y:S04]  /*1e20*/  STL [R1+0xd0], R8 ;  /* 0x0000d00801007387 */ /* 0x0005e80000100800 */
[----:B------:R3:W-:Y:S01]  /*1e30*/  STL [R1+0xcc], R6 ;  /* 0x0000cc0601007387 */ /* 0x0007e20000100800 */
[----:B-1----:R-:W-:Y:S02]  /*1e40*/  SHF.R.S32.HI R14, RZ, 0x1f, R19 ;  /* 0x0000001fff0e7819 */ /* 0x002fe40000011413 */
[----:B--2---:R-:W-:-:S03]  /*1e50*/  SHF.R.S32.HI R8, RZ, 0x1f, R18 ;  /* 0x0000001fff087819 */ /* 0x004fc60000011412 */
[----:B------:R1:W-:Y:S01]  /*1e60*/  STL [R1+0xc8], R14 ;  /* 0x0000c80e01007387 */ /* 0x0003e20000100800 */
[----:B---3--:R-:W-:-:S03]  /*1e70*/  SHF.R.S32.HI R6, RZ, 0x1f, R17 ;  /* 0x0000001fff067819 */ /* 0x008fc60000011411 */
[----:B------:R2:W-:Y:S04]  /*1e80*/  STL [R1+0xc4], R8 ;  /* 0x0000c40801007387 */ /* 0x0005e80000100800 */
[----:B------:R3:W-:Y:S01]  /*1e90*/  STL [R1+0xc0], R6 ;  /* 0x0000c00601007387 */ /* 0x0007e20000100800 */
[----:B-1----:R-:W-:Y:S02]  /*1ea0*/  SHF.R.S32.HI R14, RZ, 0x1f, R15 ;  /* 0x0000001fff0e7819 */ /* 0x002fe4000001140f */
[----:B--2---:R-:W-:-:S03]  /*1eb0*/  SHF.R.S32.HI R8, RZ, 0x1f, R13 ;  /* 0x0000001fff087819 */ /* 0x004fc6000001140d */
[----:B------:R-:W-:Y:S01]  /*1ec0*/  STL [R1+0xbc], R14 ;  /* 0x0000bc0e01007387 */ /* 0x000fe20000100800 */
[----:B---3--:R-:W-:-:S03]  /*1ed0*/  SHF.R.S32.HI R6, RZ, 0x1f, R10 ;  /* 0x0000001fff067819 */ /* 0x008fc6000001140a */
[----:B------:R-:W-:Y:S04]  /*1ee0*/  STL [R1+0xb8], R8 ;  /* 0x0000b80801007387 */ /* 0x000fe80000100800 */
[----:B------:R1:W-:Y:S04]  /*1ef0*/  STL [R1+0xb4], R6 ;  /* 0x0000b40601007387 */ /* 0x0003e80000100800 */
[----:B------:R2:W-:Y:S01]  /*1f00*/  STL [R1+0xfc], R0 ;  /* 0x0000fc0001007387 */ /* 0x0005e20000100800 */
[----:B-1----:R-:W-:Y:S02]  /*1f10*/  LEA R6, R16, 0x6080, 0x1 ;  /* 0x0000608010067811 */ /* 0x002fe400078e08ff */
[----:B--2---:R-:W-:-:S03]  /*1f20*/  LEA R0, R12, 0x6080, 0x1 ;  /* 0x000060800c007811 */ /* 0x004fc600078e08ff */
[----:B------:R1:W-:Y:S04]  /*1f30*/  STL [R1+0xf8], R6 ;  /* 0x0000f80601007387 */ /* 0x0003e80000100800 */
[----:B------:R2:W-:Y:S01]  /*1f40*/  STL [R1+0xf4], R0 ;  /* 0x0000f40001007387 */ /* 0x0005e20000100800 */
[----:B-1----:R-:W-:Y:S02]  /*1f50*/  LEA R6, R11, 0x6080, 0x1 ;  /* 0x000060800b067811 */ /* 0x002fe400078e08ff */
[----:B--2---:R-:W-:-:S03]  /*1f60*/  LEA R0, R9, 0x6080, 0x1 ;  /* 0x0000608009007811 */ /* 0x004fc600078e08ff */
[----:B------:R-:W-:Y:S04]  /*1f70*/  STL [R1+0xf0], R6 ;  /* 0x0000f00601007387 */ /* 0x000fe80000100800 */
[----:B------:R1:W-:Y:S02]  /*1f80*/  STL [R1+0xec], R0 ;  /* 0x0000ec0001007387 */ /* 0x0003e40000100800 */
[----:B-1----:R-:W-:-:S05]  /*1f90*/  IMAD.IADD R0, R24, 0x1, R5 ;  /* 0x0000000118007824 */ /* 0x002fca00078e0205 */
[----:B------:R1:W-:Y:S02]  /*1fa0*/  STL [R1+0xa0], R0 ;  /* 0x0000a00001007387 */ /* 0x0003e40000100800 */
[----:B-1----:R-:W-:-:S05]  /*1fb0*/  IMAD.IADD R0, R5, 0x1, R22 ;  /* 0x0000000105007824 */ /* 0x002fca00078e0216 */
[----:B------:R1:W-:Y:S02]  /*1fc0*/  STL [R1+0x9c], R0 ;  /* 0x00009c0001007387 */ /* 0x0003e40000100800 */
.L_x_385:
[----:B-1----:R-:W2:Y:S01]  /*1fd0*/  LDL R0, [R1+0x5c] ;  /* 0x00005c0001007983 */ /* 0x002ea20000100800 */
[----:B------:R-:W-:Y:S01]  /*1fe0*/  IMAD.MOV.U32 R2, RZ, RZ, 0x4 ;  /* 0x00000004ff027424 */ /* 0x000fe200078e00ff */
[----:B------:R-:W-:-:S04]  /*1ff0*/  ISETP.NE.U32.AND P0, PT, RZ, c[0x0][0x370], PT ;  /* 0x0000dc00ff007a0c */ /* 0x000fc80003f05070 */
[----:B------:R-:W-:Y:S01]  /*2000*/  ISETP.NE.AND.EX P1, PT, RZ, c[0x0][0x374], PT, P0 ;  /* 0x0000dd00ff007a0c */ /* 0x000fe20003f25300 */
[----:B--2---:R-:W-:-:S05]  /*2010*/  IMAD.WIDE R2, R0, R2, c[0x0][0x588] ;  /* 0x0001620000027625 */ /* 0x004fca00078e0202 */
[----:B------:R-:W2:Y:S01]  /*2020*/  LDG.E R17, [R2.64] ;  /* 0x0000000802117981 */ /* 0x000ea2000c1e1900 */
[----:B------:R-:W-:Y:S01]  /*2030*/  ISETP.NE.U32.AND P4, PT, RZ, c[0x0][0x360], PT ;  /* 0x0000d800ff007a0c */ /* 0x000fe20003f85070 */
[----:B------:R-:W-:Y:S01]  /*2040*/  IMAD.MOV.U32 R10, RZ, RZ, RZ ;  /* 0x000000ffff0a7224 */ /* 0x000fe200078e00ff */
[----:B------:R-:W-:Y:S02]  /*2050*/  ISETP.NE.U32.AND P3, PT, RZ, c[0x0][0x348], PT ;  /* 0x0000d200ff007a0c */ /* 0x000fe40003f65070 */
[----:B------:R-:W-:Y:S02]  /*2060*/  ISETP.NE.AND.EX P4, PT, RZ, c[0x0][0x364], PT, P4 ;  /* 0x0000d900ff007a0c */ /* 0x000fe40003f85340 */
[----:B------:R-:W-:Y:S02]  /*2070*/  ISETP.NE.U32.AND P5, PT, RZ, c[0x0][0x350], PT ;  /* 0x0000d400ff007a0c */ /* 0x000fe40003fa5070 */
[----:B------:R-:W-:Y:S02]  /*2080*/  ISETP.NE.U32.AND P6, PT, RZ, c[0x0][0x358], PT ;  /* 0x0000d600ff007a0c */ /* 0x000fe40003fc5070 */
[----:B------:R-:W-:-:S02]  /*2090*/  ISETP.NE.AND.EX P3, PT, RZ, c[0x0][0x34c], PT, P3 ;  /* 0x0000d300ff007a0c */ /* 0x000fc40003f65330 */
[----:B------:R-:W-:Y:S02]  /*20a0*/  ISETP.NE.AND.EX P5, PT, RZ, c[0x0][0x354], PT, P5 ;  /* 0x0000d500ff007a0c */ /* 0x000fe40003fa5350 */
[----:B------:R-:W-:Y:S01]  /*20b0*/  ISETP.NE.AND.EX P6, PT, RZ, c[0x0][0x35c], PT, P6 ;  /* 0x0000d700ff007a0c */ /* 0x000fe20003fc5360 */
[----:B------:R-:W-:Y:S02]  /*20c0*/  IMAD.MOV.U32 R138, RZ, RZ, RZ ;  /* 0x000000ffff8a7224 */ /* 0x000fe400078e00ff */
[----:B------:R-:W-:Y:S02]  /*20d0*/  IMAD.MOV.U32 R15, RZ, RZ, RZ ;  /* 0x000000ffff0f7224 */ /* 0x000fe400078e00ff */
[----:B------:R-:W-:Y:S01]  /*20e0*/  IMAD.MOV.U32 R13, RZ, RZ, RZ ;  /* 0x000000ffff0d7224 */ /* 0x000fe200078e00ff */
[----:B--2---:R-:W-:Y:S01]  /*20f0*/  SHF.R.S32.HI R16, RZ, 0x1f, R17 ;  /* 0x0000001fff107819 */ /* 0x004fe20000011411 */
[C---:B------:R-:W-:Y:S01]  /*2100*/  IMAD.SHL.U32 R19, R17.reuse, 0x4, RZ ;  /* 0x0000000411137824 */ /* 0x040fe200078e00ff */
[C---:B------:R-:W-:Y:S01]  /*2110*/  @P1 LEA R4, P0, R17.reuse, c[0x0][0x370], 0x2 ;  /* 0x0000dc0011041a11 */ /* 0x040fe200078010ff */
[----:B------:R1:W-:Y:S01]  /*2120*/  STL [R1+0x64], R17 ;  /* 0x0000641101007387 */ /* 0x0003e20000100800 */
[----:B------:R-:W-:-:S02]  /*2130*/  SHF.L.U64.HI R18, R17, 0x2, R16 ;  /* 0x0000000211127819 */ /* 0x000fc40000010210 */
[----:B------:R-:W-:Y:S01]  /*2140*/  @P1 LEA.HI.X R5, R17, c[0x0][0x374], R16, 0x2, P0 ;  /* 0x0000dd0011051a11 */ /* 0x000fe200000f1410 */
[----:B------:R1:W-:Y:S01]  /*2150*/  STL [R1+0xa8], R16 ;  /* 0x0000a81001007387 */ /* 0x0003e20000100800 */
[----:B------:R-:W-:-:S03]  /*2160*/  @P4 IADD3 R2, P0, R19, c[0x0][0x360], RZ ;  /* 0x0000d80013024a10 */ /* 0x000fc60007f1e0ff */
[----:B------:R2:W3:Y:S01]  /*2170*/  @P1 LDG.E R10, [R4.64] ;  /* 0x00000008040a1981 */ /* 0x0004e2000c1e1900 */
[C---:B------:R-:W-:Y:S02]  /*2180*/  @P4 IADD3.X R3, R18.reuse, c[0x0][0x364], RZ, P0, !PT ;  /* 0x0000d90012034a10 */ /* 0x040fe400007fe4ff */
[----:B------:R-:W-:Y:S01]  /*2190*/  IADD3 R8, P2, R19, c[0x0][0x348], RZ ;  /* 0x0000d20013087a10 */ /* 0x000fe20007f5e0ff */
[----:B------:R1:W-:Y:S04]  /*21a0*/  STL [R1+0x4c], R19 ;  /* 0x00004c1301007387 */ /* 0x0003e80000100800 */
[----:B------:R4:W5:Y:S01]  /*21b0*/  @P4 LDG.E R139, [R2.64] ;  /* 0x00000008028b4981 */ /* 0x000962000c1e1900 */
[----:B------:R-:W-:-:S03]  /*21c0*/  IADD3.X R9, R18, c[0x0][0x34c], RZ, P2, !PT ;  /* 0x0000d30012097a10 */ /* 0x000fc600017fe4ff */
[----:B------:R1:W-:Y:S04]  /*21d0*/  STL [R1+0x60], R18 ;  /* 0x0000601201007387 */ /* 0x0003e80000100800 */
[----:B------:R1:W5:Y:S01]  /*21e0*/  @P3 LDG.E R138, [R8.64] ;  /* 0x00000008088a3981 */ /* 0x000362000c1e1900 */
[----:B--2---:R-:W-:-:S04]  /*21f0*/  IADD3 R4, P1, R19, c[0x0][0x350], RZ ;  /* 0x0000d40013047a10 */ /* 0x004fc80007f3e0ff */
[----:B------:R-:W-:Y:S02]  /*2200*/  IADD3.X R5, R18, c[0x0][0x354], RZ, P1, !PT ;  /* 0x0000d50012057a10 */ /* 0x000fe40000ffe4ff */
[----:B----4-:R-:W-:-:S03]  /*2210*/  IADD3 R2, P0, R19, c[0x0][0x358], RZ ;  /* 0x0000d60013027a10 */ /* 0x010fc60007f1e0ff */
[----:B------:R1:W5:Y:S01]  /*2220*/  @P5 LDG.E R15, [R4.64] ;  /* 0x00000008040f5981 */ /* 0x000362000c1e1900 */
[----:B------:R-:W-:-:S05]  /*2230*/  IADD3.X R3, R18, c[0x0][0x35c], RZ, P0, !PT ;  /* 0x0000d70012037a10 */ /* 0x000fca00007fe4ff */
[----:B------:R1:W5:Y:S01]  /*2240*/  @P6 LDG.E R13, [R2.64] ;  /* 0x00000008020d6981 */ /* 0x000362000c1e1900 */
[----:B------:R-:W-:Y:S03]  /*2250*/  YIELD ;  /* 0x0000000000007946 */ /* 0x000fe60003800000 */
[----:B---3--:R1:W-:Y:S01]  /*2260*/  STL [R1+0x48], R10 ;  /* 0x0000480a01007387 */ /* 0x0083e20000100800 */
[----:B------:R-:W-:Y:S05]  /*2270*/  @P4 BRA `(.L_x_207) ;  /* 0x0000005000004947 */ /* 0x000fea0003800000 */
[----:B-----5:R-:W-:Y:S01]  /*2280*/  MOV R139, c[0x0][0x168] ;  /* 0x00005a00008b7a02 */ /* 0x020fe20000000f00 */
[----:B------:R-:W-:Y:S05]  /*2290*/  @!P3 BRA `(.L_x_207) ;  /* 0x000000300000b947 */ /* 0x000fea0003800000 */
[----:B------:R-:W2:Y:S04]  /*22a0*/  LDG.E R6, [R8.64] ;  /* 0x0000000808067981 */ /* 0x000ea8000c1e1900 */
[----:B------:R-:W2:Y:S02]  /*22b0*/  LDG.E R0, [R8.64+0x4] ;  /* 0x0000040808007981 */ /* 0x000ea4000c1e1900 */
[----:B--2---:R-:W-:-:S02]  /*22c0*/  IADD3 R139, -R6, R0, RZ ;  /* 0x00000000068b7210 */ /* 0x004fc40007ffe1ff */
.L_x_207:
[----:B------:R-:W-:-:S04]  /*22d0*/  ISETP.NE.U32.AND P0, PT, RZ, c[0x0][0x368], PT ;  /* 0x0000da00ff007a0c */ /* 0x000fc80003f05070 */
[----:B------:R-:W-:-:S13]  /*22e0*/  ISETP.NE.AND.EX P0, PT, RZ, c[0x0][0x36c], PT, P0 ;  /* 0x0000db00ff007a0c */ /* 0x000fda0003f05300 */
[----:B------:R-:W-:Y:S05]  /*22f0*/  @!P0 BRA `(.L_x_208) ;  /* 0x0000004000008947 */ /* 0x000fea0003800000 */
[----:B-1----:R-:W-:-:S04]  /*2300*/  IADD3 R4, P0, R19, c[0x0][0x368], RZ ;  /* 0x0000da0013047a10 */ /* 0x002fc80007f1e0ff */
[----:B------:R-:W-:-:S05]  /*2310*/  IADD3.X R5, R18, c[0x0][0x36c], RZ, P0, !PT ;  /* 0x0000db0012057a10 */ /* 0x000fca00007fe4ff */
[----:B------:R1:W5:Y:S01]  /*2320*/  LDG.E R12, [R4.64] ;  /* 0x00000008040c7981 */ /* 0x000362000c1e1900 */
[----:B------:R-:W-:Y:S05]  /*2330*/  BRA `(.L_x_209) ;  /* 0x0000005000007947 */ /* 0x000fea0003800000 */
.L_x_208:
[----:B------:R-:W-:Y:S01]  /*2340*/  MOV R12, UR6 ;  /* 0x00000006000c7c02 */ /* 0x000fe20008000f00 */
[----:B------:R-:W-:Y:S05]  /*2350*/  @!P5 BRA `(.L_x_209) ;  /* 0x000000300000d947 */ /* 0x000fea0003800000 */
[----:B------:R-:W2:Y:S04]  /*2360*/  LDG.E R6, [R4.64] ;  /* 0x0000000804067981 */ /* 0x000ea8000c1e1900 */
[----:B------:R-:W2:Y:S02]  /*2370*/  LDG.E R0, [R4.64+0x4] ;  /* 0x0000040804007981 */ /* 0x000ea4000c1e1900 */
[----:B--2---:R-:W-:Y:S02]  /*2380*/  IADD3 R12, -R6, R0, RZ ;  /* 0x00000000060c7210 */ /* 0x004fe40007ffe1ff */
.L_x_209:
[----:B------:R-:W2:Y:S04]  /*2390*/  LDL R14, [R1+0x58] ;  /* 0x00005800010e7983 */ /* 0x000ea80000100800 */
[----:B-1----:R1:W3:Y:S04]  /*23a0*/  @P6 LDG.E R4, [R2.64] ;  /* 0x0000000802046981 */ /* 0x0022e8000c1e1900 */
[----:B------:R1:W3:Y:S01]  /*23b0*/  @P6 LDG.E R0, [R2.64+0x4] ;  /* 0x0000040802006981 */ /* 0x0002e2000c1e1900 */
[----:B------:R-:W-:Y:S01]  /*23c0*/  ISETP.NE.U32.AND P0, PT, RZ, c[0x0][0x378], PT ;  /* 0x0000de00ff007a0c */ /* 0x000fe20003f05070 */
[----:B-----5:R-:W-:-:S03]  /*23d0*/  IMAD.MOV.U32 R129, RZ, RZ, R12 ;  /* 0x000000ffff817224 */ /* 0x020fc600078e000c */
[----:B------:R-:W-:-:S13]  /*23e0*/  ISETP.NE.AND.EX P1, PT, RZ, c[0x0][0x37c], PT, P0 ;  /* 0x0000df00ff007a0c */ /* 0x000fda0003f25300 */
[----:B-1----:R-:W-:-:S04]  /*23f0*/  @P1 IADD3 R2, P0, R19, c[0x0][0x378], RZ ;  /* 0x0000de0013021a10 */ /* 0x002fc80007f1e0ff */
[----:B------:R-:W-:-:S05]  /*2400*/  @P1 IADD3.X R3, R18, c[0x0][0x37c], RZ, P0, !PT ;  /* 0x0000df0012031a10 */ /* 0x000fca00007fe4ff */
[----:B------:R1:W5:Y:S01]  /*2410*/  @P1 LDG.E R129, [R2.64] ;  /* 0x0000000802811981 */ /* 0x000362000c1e1900 */
[----:B------:R-:W-:Y:S01]  /*2420*/  IMAD.IADD R6, R12, 0x1, -R10 ;  /* 0x000000010c067824 */ /* 0x000fe200078e0a0a */
[----:B------:R-:W-:Y:S01]  /*2430*/  BSSY B0, `(.L_x_210) ;  /* 0x0000031000007945 */ /* 0x000fe20003800000 */
[----:B-1----:R-:W-:Y:S01]  /*2440*/  IMAD.MOV.U32 R2, RZ, RZ, c[0x0][0x228] ;  /* 0x00008a00ff027624 */ /* 0x002fe200078e00ff */
[----:B--2---:R-:W-:-:S04]  /*2450*/  LOP3.LUT R3, R14, 0xff000000, RZ, 0xc0, !PT ;  /* 0xff0000000e037812 */ /* 0x004fc800078ec0ff */
[----:B------:R-:W-:Y:S01]  /*2460*/  SHF.R.U32.HI R3, RZ, 0x8, R3 ;  /* 0x00000008ff037819 */ /* 0x000fe20000011603 */
[----:B---3--:R-:W-:Y:S01]  /*2470*/  @P6 IMAD.IADD R2, R0, 0x1, -R4 ;  /* 0x0000000100026824 */ /* 0x008fe200078e0a04 */
[----:B------:R-:W-:-:S03]  /*2480*/  LOP3.LUT R4, R14, 0xff0000, RZ, 0xc0, !PT ;  /* 0x00ff00000e047812 */ /* 0x000fc600078ec0ff */
[----:B------:R-:W-:Y:S01]  /*2490*/  IMAD.IADD R136, R6, 0x1, R2 ;  /* 0x0000000106887824 */ /* 0x000fe200078e0202 */
[----:B------:R-:W-:-:S04]  /*24a0*/  LEA.HI R3, R4, R3, RZ, 0x10 ;  /* 0x0000000304037211 */ /* 0x000fc800078f80ff */
[----:B------:R-:W-:Y:S02]  /*24b0*/  SHF.R.U32.HI R5, RZ, 0x10, R3 ;  /* 0x00000010ff057819 */ /* 0x000fe40000011603 */
[----:B------:R-:W-:Y:S02]  /*24c0*/  LOP3.LUT R20, R3, 0xff, RZ, 0xc0, !PT ;  /* 0x000000ff03147812 */ /* 0x000fe400078ec0ff */
[C---:B------:R-:W-:Y:S01]  /*24d0*/  IADD3 R0, R136.reuse, 0x2f, RZ ;  /* 0x0000002f88007810 */ /* 0x040fe20007ffe0ff */
[----:B------:R1:W-:Y:S01]  /*24e0*/  STL [R1+0xac], R5 ;  /* 0x0000ac0501007387 */ /* 0x0003e20000100800 */
[----:B------:R-:W-:Y:S02]  /*24f0*/  ISETP.GE.AND P0, PT, R136, 0x1, PT ;  /* 0x000000018800780c */ /* 0x000fe40003f06270 */
[----:B------:R-:W-:Y:S01]  /*2500*/  ISETP.NE.AND P1, PT, R5, RZ, PT ;  /* 0x000000ff0500720c */ /* 0x000fe20003f25270 */
[----:B------:R1:W-:Y:S01]  /*2510*/  STL [R1+0xb0], R20 ;  /* 0x0000b01401007387 */ /* 0x0003e20000100800 */
[----:B------:R-:W-:-:S02]  /*2520*/  IMAD.HI R0, R0, 0x2aaaaaab, RZ ;  /* 0x2aaaaaab00007827 */ /* 0x000fc400078e02ff */
[----:B------:R-:W-:-:S03]  /*2530*/  SEL R128, R5, c[0x0][0x338], P1 ;  /* 0x0000ce0005807a07 */ /* 0x000fc60000800000 */
[----:B------:R-:W-:-:S04]  /*2540*/  SHF.R.U32.HI R4, RZ, 0x1f, R0 ;  /* 0x0000001fff047819 */ /* 0x000fc80000011600 */
[----:B------:R-:W-:Y:S01]  /*2550*/  LEA.HI.SX32 R137, R0, R4, 0x1d ;  /* 0x0000000400897211 */ /* 0x000fe200078feaff */
[----:B------:R-:W-:Y:S01]  /*2560*/  IMAD.MOV.U32 R0, RZ, RZ, RZ ;  /* 0x000000ffff007224 */ /* 0x000fe200078e00ff */
[----:B------:R-:W-:Y:S05]  /*2570*/  @!P0 BRA `(.L_x_211) ;  /* 0x000001c000008947 */ /* 0x000fea0003800000 */
        /* <DEDUP_REMOVED lines=11> */
[----:B------:R-:W-:Y:S02]  /*2630*/  IMAD.MOV.U32 R4, RZ, RZ, RZ ;  /* 0x000000ffff047224 */ /* 0x000fe400078e00ff */
        /* <DEDUP_REMOVED lines=16> */
.L_x_211:
[----:B------:R-:W-:Y:S05]  /*2740*/  BSYNC B0 ;  /* 0x0000000000007941 */ /* 0x000fea0003800000 */
.L_x_210:
[----:B------:R-:W-:-:S04]  /*2750*/  IMAD R3, R20, R0, RZ ;  /* 0x0000000014037224 */ /* 0x000fc800078e02ff */
[C---:B------:R-:W-:Y:S02]  /*2760*/  IMAD.IADD R0, R3.reuse, 0x1, R0 ;  /* 0x0000000103007824 */ /* 0x040fe400078e0200 */
[----:B------:R-:W-:-:S03]  /*2770*/  IMAD R3, R3, 0x30, -R6 ;  /* 0x0000003003037824 */ /* 0x000fc600078e0a06 */
[----:B------:R-:W-:Y:S02]  /*2780*/  IMNMX R0, R137, R0, PT ;  /* 0x0000000089007217 */ /* 0x000fe40003800200 */
[----:B------:R-:W-:-:S03]  /*2790*/  IMNMX R3, RZ, R3, !PT ;  /* 0x00000003ff037217 */ /* 0x000fc60007800200 */
[----:B------:R-:W-:Y:S02]  /*27a0*/  IMAD R0, R0, 0x30, -R6 ;  /* 0x0000003000007824 */ /* 0x000fe400078e0a06 */
[----:B-1----:R-:W-:-:S03]  /*27b0*/  IMAD.WIDE.U32 R4, R3, -0x55555555, RZ ;  /* 0xaaaaaaab03047825 */ /* 0x002fc600078e00ff */
[----:B------:R-:W-:Y:S02]  /*27c0*/  IMNMX R0, R0, R2, PT ;  /* 0x0000000200007217 */ /* 0x000fe40003800200 */
[----:B------:R-:W-:Y:S02]  /*27d0*/  SHF.R.U32.HI R87, RZ, 0x5, R5 ;  /* 0x00000005ff577819 */ /* 0x000fe40000011605 */
[----:B------:R-:W-:-:S13]  /*27e0*/  ISETP.GT.AND P0, PT, R0, R3, PT ;  /* 0x000000030000720c */ /* 0x000fda0003f04270 */
[----:B------:R-:W-:Y:S01]  /*27f0*/  @P0 IADD3 R3, R0, 0x2f, RZ ;  /* 0x0000002f00030810 */ /* 0x000fe20007ffe0ff */
[----:B------:R-:W-:-:S04]  /*2800*/  IMAD.MOV.U32 R0, RZ, RZ, R87 ;  /* 0x000000ffff007224 */ /* 0x000fc800078e0057 */
[----:B------:R-:W-:-:S05]  /*2810*/  @P0 IMAD.HI R3, R3, 0x2aaaaaab, RZ ;  /* 0x2aaaaaab03030827 */ /* 0x000fca00078e02ff */
[----:B------:R-:W-:-:S04]  /*2820*/  @P0 SHF.R.U32.HI R4, RZ, 0x1f, R3 ;  /* 0x0000001fff040819 */ /* 0x000fc80000011603 */
[----:B------:R-:W-:-:S04]  /*2830*/  @P0 LEA.HI.SX32 R0, R3, R4, 0x1d ;  /* 0x0000000403000211 */ /* 0x000fc800078feaff */
[----:B------:R-:W-:-:S13]  /*2840*/  ISETP.GT.AND P0, PT, R0, R87, PT ;  /* 0x000000570000720c */ /* 0x000fda0003f04270 */
[----:B------:R-:W-:Y:S05]  /*2850*/  @!P0 BRA `(.L_x_212) ;  /* 0x000053d000008947 */ /* 0x000fea0003800000 */
[----:B------:R-:W-:Y:S01]  /*2860*/  SHF.R.S32.HI R3, RZ, 0x1f, R13 ;  /* 0x0000001fff037819 */ /* 0x000fe2000001140d */
[----:B------:R-:W-:Y:S01]  /*2870*/  IMAD.MOV.U32 R130, RZ, RZ, 0x30 ;  /* 0x00000030ff827424 */ /* 0x000fe200078e00ff */
[C---:B------:R-:W-:Y:S01]  /*2880*/  IADD3 R88, P0, R249.reuse, R13, RZ ;  /* 0x0000000df9587210 */ /* 0x040fe20007f1e0ff */
[----:B------:R-:W-:Y:S01]  /*2890*/  IMAD.MOV.U32 R142, RZ, RZ, c[0x0][0x238] ;  /* 0x00008e00ff8e7624 */ /* 0x000fe200078e00ff */
[----:B------:R-:W-:Y:S01]  /*28a0*/  IADD3 R33, R0, -0x1, RZ ;  /* 0xffffffff00217810 */ /* 0x000fe20007ffe0ff */
[----:B------:R-:W-:Y:S01]  /*28b0*/  IMAD R143, R130, c[0x0][0x23c], RZ ;  /* 0x00008f00828f7a24 */ /* 0x000fe200078e02ff */
[----:B------:R-:W-:Y:S01]  /*28c0*/  LEA.HI.X.SX32 R89, R249, R3, 0x1, P0 ;  /* 0x00000003f9597211 */ /* 0x000fe200000f0eff */
[----:B------:R-:W-:Y:S01]  /*28d0*/  IMAD.WIDE.U32 R4, R88, c[0x0][0x238], R228 ;  /* 0x00008e0058047a25 */ /* 0x000fe200078e00e4 */
[----:B------:R-:W-:Y:S02]  /*28e0*/  SEL R13, R16, RZ, !P6 ;  /* 0x000000ff100d7207 */ /* 0x000fe40007000000 */
[----:B------:R-:W-:Y:S01]  /*28f0*/  LOP3.LUT R26, R14, 0xffff, RZ, 0xc0, !PT ;  /* 0x0000ffff0e1a7812 */ /* 0x000fe200078ec0ff */
[----:B------:R-:W-:Y:S01]  /*2900*/  IMAD R3, R89, c[0x0][0x238], RZ ;  /* 0x00008e0059037a24 */ /* 0x000fe200078e02ff */
[----:B------:R-:W-:Y:S01]  /*2910*/  SEL R14, R17, RZ, !P6 ;  /* 0x000000ff110e7207 */ /* 0x000fe20007000000 */
[----:B------:R-:W-:Y:S01]  /*2920*/  IMAD R0, R13, c[0x0][0x248], RZ ;  /* 0x000092000d007a24 */ /* 0x000fe200078e02ff */
[----:B------:R-:W-:Y:S01]  /*2930*/  ISETP.NE.U32.AND P4, PT, RZ, c[0x0][0x340], PT ;  /* 0x0000d000ff007a0c */ /* 0x000fe20003f85070 */
[----:B------:R-:W-:Y:S01]  /*2940*/  IMAD R3, R88, c[0x0][0x23c], R3 ;  /* 0x00008f0058037a24 */ /* 0x000fe200078e0203 */
[----:B------:R-:W-:Y:S01]  /*2950*/  LOP3.LUT R243, R243, 0xfffffffb, RZ, 0xc0, !PT ;  /* 0xfffffffbf3f37812 */ /* 0x000fe200078ec0ff */
[----:B------:R-:W-:Y:S01]  /*2960*/  IMAD R6, R14, c[0x0][0x24c], R0 ;  /* 0x000093000e067a24 */ /* 0x000fe200078e0200 */
[----:B------:R-:W-:Y:S01]  /*2970*/  ISETP.NE.AND.EX P4, PT, RZ, c[0x0][0x344], PT, P4 ;  /* 0x0000d100ff007a0c */ /* 0x000fe20003f85340 */
[----:B------:R-:W-:Y:S01]  /*2980*/  IMAD.IADD R5, R5, 0x1, R3 ;  /* 0x0000000105057824 */ /* 0x000fe200078e0203 */
[----:B------:R-:W-:Y:S01]  /*2990*/  ISETP.GE.AND P6, PT, R238, c[0x0][0x1d4], PT ;  /* 0x00007500ee007a0c */ /* 0x000fe20003fc6270 */
[----:B------:R-:W-:Y:S01]  /*29a0*/  IMAD R3, R33, -0x30, R2 ;  /* 0xffffffd021037824 */ /* 0x000fe200078e0202 */
[----:B------:R-:W-:Y:S01]  /*29b0*/  ISETP.GE.AND P5, PT, R227, c[0x0][0x1d4], PT ;  /* 0x00007500e3007a0c */ /* 0x000fe20003fa6270 */
[----:B------:R-:W-:-:S03]  /*29c0*/  IMAD.WIDE.U32 R4, R26, c[0x0][0x240], R4 ;  /* 0x000090001a047a25 */ /* 0x000fc600078e0004 */
[----:B------:R-:W-:Y:S01]  /*29d0*/  IMNMX R3, R3, 0x30, PT ;  /* 0x0000003003037817 */ /* 0x000fe20003800200 */
[----:B------:R-:W-:-:S04]  /*29e0*/  IMAD.WIDE.U32 R134, R130, c[0x0][0x238], RZ ;  /* 0x00008e0082867a25 */ /* 0x000fc800078e00ff */
[----:B------:R-:W-:Y:S02]  /*29f0*/  IMAD.IADD R0, R3, 0x1, -R249 ;  /* 0x0000000103007824 */ /* 0x000fe400078e0af9 */
[----:B------:R-:W-:Y:S02]  /*2a00*/  IMAD R5, R26, c[0x0][0x244], R5 ;  /* 0x000091001a057a24 */ /* 0x000fe400078e0205 */
[----:B------:R-:W-:Y:S01]  /*2a10*/  IMAD.IADD R143, R135, 0x1, R143 ;  /* 0x00000001878f7824 */ /* 0x000fe200078e028f */
[----:B------:R-:W-:Y:S01]  /*2a20*/  ISETP.GE.AND P1, PT, R0, 0x1, PT ;  /* 0x000000010000780c */ /* 0x000fe20003f26270 */
[----:B------:R-:W-:Y:S01]  /*2a30*/  IMAD.WIDE.U32 R92, R14, c[0x0][0x248], R4 ;  /* 0x000092000e5c7a25 */ /* 0x000fe200078e0004 */
[----:B------:R-:W-:Y:S02]  /*2a40*/  SHF.R.S32.HI R4, RZ, 0x1f, R33 ;  /* 0x0000001fff047819 */ /* 0x000fe40000011421 */
[----:B------:R-:W-:Y:S01]  /*2a50*/  ISETP.GT.AND P0, PT, R0, 0x20, PT ;  /* 0x000000200000780c */ /* 0x000fe20003f04270 */
[----:B------:R-:W-:-:S02]  /*2a60*/  IMAD R3, R143, R33, RZ ;  /* 0x000000218f037224 */ /* 0x000fc400078e02ff */
[----:B------:R-:W-:Y:S02]  /*2a70*/  IMAD.IADD R91, R93, 0x1, R6 ;  /* 0x000000015d5b7824 */ /* 0x000fe400078e0206 */
[----:B------:R-:W-:Y:S02]  /*2a80*/  IMAD.MOV.U32 R90, RZ, RZ, R92 ;  /* 0x000000ffff5a7224 */ /* 0x000fe400078e005c */
[-C--:B------:R-:W-:Y:S02]  /*2a90*/  IMAD R3, R4, R134.reuse, R3 ;  /* 0x0000008604037224 */ /* 0x080fe400078e0203 */
[----:B------:R-:W-:-:S04]  /*2aa0*/  IMAD.WIDE.U32 R4, R33, R134, R90 ;  /* 0x0000008621047225 */ /* 0x000fc800078e005a */
[----:B------:R-:W-:Y:S01]  /*2ab0*/  IMAD.IADD R0, R5, 0x1, R3 ;  /* 0x0000000105007824 */ /* 0x000fe200078e0203 */
[----:B------:R-:W-:Y:S01]  /*2ac0*/  @P1 LEA R8, P2, R4, c[0x0][0x220], 0x1 ;  /* 0x0000880004081a11 */ /* 0x000fe200078408ff */
[----:B------:R-:W-:Y:S02]  /*2ad0*/  IMAD.MOV.U32 R6, RZ, RZ, 0x5 ;  /* 0x00000005ff067424 */ /* 0x000fe400078e00ff */
[----:B------:R-:W-:Y:S01]  /*2ae0*/  IMAD.SHL.U32 R144, R142, 0x20, RZ ;  /* 0x000000208e907824 */ /* 0x000fe200078e00ff */
[----:B------:R-:W-:Y:S02]  /*2af0*/  @P1 LEA.HI.X R9, R4, c[0x0][0x224], R0, 0x1, P2 ;  /* 0x0000890004091a11 */ /* 0x000fe400010f0c00 */
[----:B------:R-:W-:Y:S02]  /*2b00*/  ISETP.GE.AND P2, PT, R228, c[0x0][0x1d4], PT ;  /* 0x00007500e4007a0c */ /* 0x000fe40003f46270 */
[----:B------:R-:W-:Y:S02]  /*2b10*/  SHF.L.U64.HI R142, R142, R6, c[0x0][0x23c] ;  /* 0x00008f008e8e7619 */ /* 0x000fe40000010206 */
[----:B------:R-:W-:-:S05]  /*2b20*/  @P0 IADD3 R3, P3, R144, R4, RZ ;  /* 0x0000000490030210 */ /* 0x000fca0007f7e0ff */
[----:B------:R-:W-:-:S04]  /*2b30*/  @P0 IMAD.X R0, R0, 0x1, R142, P3 ;  /* 0x0000000100000824 */ /* 0x000fc800018e068e */
[----:B------:R-:W-:Y:S02]  /*2b40*/  @P2 LOP3.LUT R243, R243, 0x4, RZ, 0xfc, !PT ;  /* 0x00000004f3f32812 */ /* 0x000fe400078efcff */
[----:B------:R-:W-:Y:S02]  /*2b50*/  @P0 LEA R4, P2, R3, c[0x0][0x220], 0x1 ;  /* 0x0000880003040a11 */ /* 0x000fe400078408ff */
[----:B------:R-:W-:Y:S02]  /*2b60*/  LOP3.LUT P3, RZ, R243, 0x4, RZ, 0xc0, !PT ;  /* 0x00000004f3ff7812 */ /* 0x000fe4000786c0ff */
[----:B------:R-:W-:Y:S01]  /*2b70*/  @P0 LEA.HI.X R5, R3, c[0x0][0x224], R0, 0x1, P2 ;  /* 0x0000890003050a11 */ /* 0x000fe200010f0c00 */
[C---:B------:R-:W-:Y:S01]  /*2b80*/  @P1 IMAD.SHL.U32 R3, R250.reuse, 0x2, RZ ;  /* 0x00000002fa031824 */ /* 0x040fe200078e00ff */
[----:B------:R-:W-:Y:S01]  /*2b90*/  @P4 IADD3 R10, P2, R19, c[0x0][0x340], RZ ;  /* 0x0000d000130a4a10 */ /* 0x000fe20007f5e0ff */
[----:B------:R-:W-:Y:S01]  /*2ba0*/  @P0 IMAD.SHL.U32 R0, R250, 0x2, RZ ;  /* 0x00000002fa000824 */ /* 0x000fe200078e00ff */
[----:B------:R-:W-:-:S02]  /*2bb0*/  LOP3.LUT R243, R243, 0xfffffffd, RZ, 0xc0, !PT ;  /* 0xfffffffdf3f37812 */ /* 0x000fc400078ec0ff */
[----:B------:R-:W-:Y:S02]  /*2bc0*/  @P4 IADD3.X R11, R18, c[0x0][0x344], RZ, P2, !PT ;  /* 0x0000d100120b4a10 */ /* 0x000fe400017fe4ff */
[----:B------:R-:W-:-:S03]  /*2bd0*/  @P6 LOP3.LUT R243, R243, 0x2, RZ, 0xfc, !PT ;  /* 0x00000002f3f36812 */ /* 0x000fc600078efcff */
[----:B------:R-:W2:Y:S01]  /*2be0*/  @P4 LDG.E R6, [R10.64] ;  /* 0x000000080a064981 */ /* 0x000ea2000c1e1900 */
[----:B------:R-:W-:-:S03]  /*2bf0*/  LOP3.LUT R243, R243, 0xfffffffe, RZ, 0xc0, !PT ;  /* 0xfffffffef3f37812 */ /* 0x000fc600078ec0ff */
[----:B------:R-:W-:Y:S01]  /*2c00*/  @!PT LDS RZ, [RZ] ;  /* 0x00000000fffff984 */ /* 0x000fe20000000800 */
[----:B------:R-:W-:Y:S01]  /*2c10*/  @!PT LDS RZ, [RZ] ;  /* 0x00000000fffff984 */ /* 0x000fe20000000800 */
[----:B------:R-:W-:Y:S01]  /*2c20*/  @!PT LDS RZ, [RZ] ;  /* 0x00000000fffff984 */ /* 0x000fe20000000800 */
[----:B------:R1:W-:Y:S01]  /*2c30*/  @P1 LDGSTS.E.BYPASS.LTC128B.128 [R3+0x3c80], [R8.64], !P3 ;  /* 0x03c8000008031fae */ /* 0x0003e2000d901d48 */
[C---:B------:R-:W-:Y:S02]  /*2c40*/  IADD3 R28, R104.reuse, 0x20, RZ ;  /* 0x00000020681c7810 */ /* 0x040fe40007ffe0ff */
[----:B------:R-:W-:Y:S01]  /*2c50*/  IADD3 R29, R104, 0x10, RZ ;  /* 0x00000010681d7810 */ /* 0x000fe20007ffe0ff */
[----:B------:R1:W-:Y:S01]  /*2c60*/  @P1 LDGSTS.E.BYPASS.LTC128B.128 [R3+0x4880], [R8.64+0x40], !P6 ;  /* 0x0488004008031fae */ /* 0x0003e2000f101d48 */
[----:B------:R-:W-:-:S03]  /*2c70*/  @P5 LOP3.LUT R243, R243, 0x1, RZ, 0xfc, !PT ;  /* 0x00000001f3f35812 */ /* 0x000fc600078efcff */
[----:B------:R1:W-:Y:S04]  /*2c80*/  @P1 LDGSTS.E.BYPASS.LTC128B.128 [R3+0x5480], [R8.64+0x80], !P5 ;  /* 0x0548008008031fae */ /* 0x0003e8000e901d48 */
[----:B------:R3:W-:Y:S04]  /*2c90*/  @P0 LDGSTS.E.BYPASS.LTC128B.128 [R0+0x4480], [R4.64], !P3 ;  /* 0x0448000004000fae */ /* 0x0007e8000d901d48 */
[----:B------:R3:W-:Y:S04]  /*2ca0*/  @P0 LDGSTS.E.BYPASS.LTC128B.128 [R0+0x5080], [R4.64+0x40], !P6 ;  /* 0x0508004004000fae */ /* 0x0007e8000f101d48 */
[----:B------:R3:W-:Y:S01]  /*2cb0*/  @P0 LDGSTS.E.BYPASS.LTC128B.128 [R0+0x5c80], [R4.64+0x80], !P5 ;  /* 0x05c8008004000fae */ /* 0x0007e2000e901d48 */
[----:B------:R-:W-:-:S03]  /*2cc0*/  ISETP.GE.AND P1, PT, R104, c[0x0][0x27c], PT ;  /* 0x00009f0068007a0c */ /* 0x000fc60003f26270 */
[----:B------:R-:W0:Y:S01]  /*2cd0*/  LDGDEPBAR ;  /* 0x00000000000079af */ /* 0x000e220000000000 */
[----:B------:R-:W-:Y:S01]  /*2ce0*/  WARPSYNC 0xffffffff ;  /* 0xffffffff00007948 */ /* 0x000fe20003800000 */
[----:B------:R-:W-:Y:S02]  /*2cf0*/  SHF.R.S32.HI R115, RZ, 0x1f, R114 ;  /* 0x0000001fff737819 */ /* 0x000fe40000011472 */
[----:B------:R-:W-:Y:S02]  /*2d00*/  ISETP.GE.AND P3, PT, R28, c[0x0][0x27c], PT ;  /* 0x00009f001c007a0c */ /* 0x000fe40003f66270 */
[----:B------:R-:W-:Y:S02]  /*2d10*/  ISETP.GE.AND P2, PT, R29, c[0x0][0x27c], PT ;  /* 0x00009f001d007a0c */ /* 0x000fe40003f46270 */
[----:B-----5:R-:W-:Y:S02]  /*2d20*/  SHF.R.S32.HI R20, RZ, 0x1f, R129 ;  /* 0x0000001fff147819 */ /* 0x020fe40000011481 */
[----:B-1----:R-:W-:Y:S01]  /*2d30*/  SHF.R.S32.HI R3, RZ, 0x1f, R112 ;  /* 0x0000001fff037819 */ /* 0x002fe20000011470 */
[----:B---3--:R-:W-:-:S04]  /*2d40*/  IMAD.MOV.U32 R0, RZ, RZ, c[0x0][0x27c] ;  /* 0x00009f00ff007624 */ /* 0x008fc800078e00ff */
[----:B------:R-:W-:Y:S01]  /*2d50*/  IMAD.SHL.U32 R64, R0, 0x2, RZ ;  /* 0x0000000200407824 */ /* 0x000fe200078e00ff */
[----:B--2---:R-:W-:Y:S01]  /*2d60*/  @P4 SHF.R.S32.HI R19, RZ, 0x1f, R6 ;  /* 0x0000001fff134819 */ /* 0x004fe20000011406 */
[----:B------:R-:W-:Y:S02]  /*2d70*/  @!P4 IMAD.MOV.U32 R6, RZ, RZ, R17 ;  /* 0x000000ffff06c224 */ /* 0x000fe400078e0011 */
[----:B------:R-:W-:Y:S02]  /*2d80*/  @!P4 IMAD.MOV.U32 R19, RZ, RZ, R16 ;  /* 0x000000ffff13c224 */ /* 0x000fe400078e0010 */
[----:B------:R-:W2:Y:S04]  /*2d90*/  LDL R23, [R1+0xc] ;  /* 0x00000c0001177983 */ /* 0x000ea80000100800 */
[----:B------:R-:W3:Y:S01]  /*2da0*/  LDL R27, [R1+0x10] ;  /* 0x00001000011b7983 */ /* 0x000ee20000100800 */
[----:B------:R-:W-:Y:S01]  /*2db0*/  IMAD.WIDE.U32 R4, R26, c[0x0][0x260], R228 ;  /* 0x000098001a047a25 */ /* 0x000fe200078e00e4 */
[----:B------:R-:W-:Y:S01]  /*2dc0*/  MOV R146, c[0x0][0x2b8] ;  /* 0x0000ae0000927a02 */ /* 0x000fe20000000f00 */
[----:B------:R-:W-:Y:S01]  /*2dd0*/  ULDC.U8 UR5, c[0x0][0x298] ;  /* 0x0000a60000057ab9 */ /* 0x000fe20000000000 */
[----:B------:R-:W-:Y:S01]  /*2de0*/  MOV R145, c[0x0][0x27c] ;  /* 0x00009f0000917a02 */ /* 0x000fe20000000f00 */
[----:B------:R-:W-:Y:S01]  /*2df0*/  IMAD R8, R3, c[0x0][0x280], RZ ;  /* 0x0000a00003087a24 */ /* 0x000fe200078e02ff */
[----:B------:R-:W-:Y:S01]  /*2e00*/  ISETP.NE.AND P4, PT, R146, 0x1, PT ;  /* 0x000000019200780c */ /* 0x000fe20003f85270 */
[----:B------:R-:W-:Y:S01]  /*2e10*/  IMAD R5, R26, c[0x0][0x264], R5 ;  /* 0x000099001a057a24 */ /* 0x000fe200078e0205 */
[----:B------:R-:W-:Y:S01]  /*2e20*/  ISETP.GE.AND P0, PT, R145, 0x1, PT ;  /* 0x000000019100780c */ /* 0x000fe20003f06270 */
[----:B------:R-:W-:Y:S01]  /*2e30*/  IMAD R0, R13, c[0x0][0x268], RZ ;  /* 0x00009a000d007a24 */ /* 0x000fe200078e02ff */
[----:B------:R-:W-:Y:S01]  /*2e40*/  LOP3.LUT R243, R243, 0xffffffef, RZ, 0xc0, !PT ;  /* 0xffffffeff3f37812 */ /* 0x000fe200078ec0ff */
[----:B------:R-:W-:-:S02]  /*2e50*/  IMAD R10, R3, c[0x0][0x290], RZ ;  /* 0x0000a400030a7a24 */ /* 0x000fc400078e02ff */
[C---:B------:R-:W-:Y:S01]  /*2e60*/  IMAD R3, R112.reuse, c[0x0][0x284], R8 ;  /* 0x0000a10070037a24 */ /* 0x040fe200078e0208 */
[----:B------:R-:W-:Y:S01]  /*2e70*/  LOP3.LUT R243, R243, 0xfffffff7, RZ, 0xc0, !PT ;  /* 0xfffffff7f3f37812 */ /* 0x000fe200078ec0ff */
[----:B------:R-:W-:-:S04]  /*2e80*/  IMAD.WIDE.U32 R8, R112, c[0x0][0x280], R114 ;  /* 0x0000a00070087a25 */ /* 0x000fc800078e0072 */
[----:B------:R-:W-:Y:S01]  /*2e90*/  IMAD.WIDE.U32 R82, R14, c[0x0][0x268], R4 ;  /* 0x00009a000e527a25 */ /* 0x000fe200078e0004 */
[----:B------:R-:W-:-:S03]  /*2ea0*/  @P4 LOP3.LUT R243, R243, 0x8, RZ, 0xfc, !PT ;  /* 0x00000008f3f34812 */ /* 0x000fc600078efcff */
[----:B------:R-:W-:Y:S01]  /*2eb0*/  IMAD R25, R14, c[0x0][0x26c], R0 ;  /* 0x00009b000e197a24 */ /* 0x000fe200078e0200 */
[----:B------:R-:W-:Y:S01]  /*2ec0*/  SEL R0, RZ, c[0x0][0x27c], !P1 ;  /* 0x00009f00ff007a07 */ /* 0x000fe20004800000 */
[----:B------:R-:W-:Y:S01]  /*2ed0*/  IMAD.WIDE.U32 R4, R112, c[0x0][0x290], R114 ;  /* 0x0000a40070047a25 */ /* 0x000fe200078e0072 */
[----:B------:R-:W-:Y:S02]  /*2ee0*/  @P0 LOP3.LUT R243, R243, 0x10, RZ, 0xfc, !PT ;  /* 0x00000010f3f30812 */ /* 0x000fe400078efcff */
[----:B------:R-:W-:Y:S01]  /*2ef0*/  IADD3 R0, R104, R0, RZ ;  /* 0x0000000068007210 */ /* 0x000fe20007ffe0ff */
[C---:B------:R-:W-:Y:S01]  /*2f00*/  IMAD R18, R112.reuse, c[0x0][0x294], R10 ;  /* 0x0000a50070127a24 */ /* 0x040fe200078e020a */
[----:B------:R-:W-:Y:S01]  /*2f10*/  IADD3 R81, R83, R25, RZ ;  /* 0x0000001953517210 */ /* 0x000fe20007ffe0ff */
[----:B------:R-:W-:Y:S01]  /*2f20*/  IMAD.MOV.U32 R14, RZ, RZ, R8 ;  /* 0x000000ffff0e7224 */ /* 0x000fe200078e0008 */
[----:B------:R-:W-:Y:S01]  /*2f30*/  SEL R8, RZ, c[0x0][0x27c], !P2 ;  /* 0x00009f00ff087a07 */ /* 0x000fe20005000000 */
[----:B------:R-:W-:Y:S01]  /*2f40*/  IMAD.WIDE.U32 R10, R112, c[0x0][0x280], R104 ;  /* 0x0000a000700a7a25 */ /* 0x000fe200078e0068 */
[----:B------:R-:W-:-:S02]  /*2f50*/  IADD3 R13, R5, R18, RZ ;  /* 0x00000012050d7210 */ /* 0x000fc40007ffe0ff */
[----:B------:R-:W-:Y:S01]  /*2f60*/  SEL R5, RZ, c[0x0][0x27c], !P3 ;  /* 0x00009f00ff057a07 */ /* 0x000fe20005800000 */
[----:B------:R-:W-:Y:S01]  /*2f70*/  IMAD.IADD R127, R12, 0x1, R15 ;  /* 0x000000010c7f7824 */ /* 0x000fe200078e020f */
[----:B------:R-:W-:Y:S01]  /*2f80*/  MOV R12, R4 ;  /* 0x00000004000c7202 */ /* 0x000fe20000000f00 */
[----:B------:R-:W-:Y:S01]  /*2f90*/  IMAD.IADD R15, R9, 0x1, R3 ;  /* 0x00000001090f7824 */ /* 0x000fe200078e0203 */
[----:B------:R-:W-:Y:S01]  /*2fa0*/  SHF.R.S32.HI R4, RZ, 0x1f, R0 ;  /* 0x0000001fff047819 */ /* 0x000fe20000011400 */
[----:B------:R-:W-:Y:S02]  /*2fb0*/  IMAD.IADD R11, R3, 0x1, R11 ;  /* 0x00000001030b7824 */ /* 0x000fe400078e020b */
[----:B------:R-:W-:Y:S01]  /*2fc0*/  IMAD.IADD R3, R29, 0x1, R8 ;  /* 0x000000011d037824 */ /* 0x000fe200078e0208 */
[----:B------:R-:W-:Y:S01]  /*2fd0*/  IADD3 R8, R28, R5, RZ ;  /* 0x000000051c087210 */ /* 0x000fe20007ffe0ff */
[----:B------:R-:W-:Y:S01]  /*2fe0*/  IMAD.WIDE.U32 R16, R112, c[0x0][0x290], R104 ;  /* 0x0000a40070107a25 */ /* 0x000fe200078e0068 */
[----:B------:R-:W-:-:S02]  /*2ff0*/  LEA.HI R5, R4, R0, RZ, 0x3 ;  /* 0x0000000004057211 */ /* 0x000fc400078f18ff */
[----:B------:R-:W-:Y:S01]  /*3000*/  SHF.R.S32.HI R9, RZ, 0x1f, R3 ;  /* 0x0000001fff097819 */ /* 0x000fe20000011403 */
[----:B------:R-:W-:Y:S01]  /*3010*/  IMAD R140, R130, c[0x0][0x284], RZ ;  /* 0x0000a100828c7a24 */ /* 0x000fe200078e02ff */
[----:B------:R-:W-:Y:S01]  /*3020*/  LEA.HI R22, R4, R0, RZ, 0x5 ;  /* 0x0000000004167211 */ /* 0x000fe200078f28ff */
[C---:B------:R-:W-:Y:S01]  /*3030*/  IMAD R141, R130.reuse, c[0x0][0x294], RZ ;  /* 0x0000a500828d7a24 */ /* 0x040fe200078e02ff */
[----:B------:R-:W-:Y:S01]  /*3040*/  SHF.R.S32.HI R0, RZ, 0x1f, R8 ;  /* 0x0000001fff007819 */ /* 0x000fe20000011408 */
[----:B------:R-:W-:Y:S01]  /*3050*/  IMAD.WIDE.U32 R132, R130, c[0x0][0x280], RZ ;  /* 0x0000a00082847a25 */ /* 0x000fe200078e00ff */
[CC--:B------:R-:W-:Y:S02]  /*3060*/  LEA.HI R4, R9.reuse, R3.reuse, RZ, 0x3 ;  /* 0x0000000309047211 */ /* 0x0c0fe400078f18ff */
[----:B------:R-:W-:Y:S01]  /*3070*/  LEA.HI R21, R9, R3, RZ, 0x5 ;  /* 0x0000000309157211 */ /* 0x000fe200078f28ff */
[----:B------:R-:W-:Y:S01]  /*3080*/  IMAD.IADD R9, R18, 0x1, R17 ;  /* 0x0000000112097824 */ /* 0x000fe200078e0211 */
[-C--:B------:R-:W-:Y:S01]  /*3090*/  LEA.HI R3, R0, R8.reuse, RZ, 0x3 ;  /* 0x0000000800037211 */ /* 0x080fe200078f18ff */
[----:B------:R-:W-:Y:S01]  /*30a0*/  IMAD.WIDE.U32 R108, R6, c[0x0][0x2b0], RZ ;  /* 0x0000ac00066c7a25 */ /* 0x000fe200078e00ff */
[----:B------:R-:W-:-:S02]  /*30b0*/  LEA.HI R0, R0, R8, RZ, 0x5 ;  /* 0x0000000800007211 */ /* 0x000fc400078f28ff */
[----:B------:R-:W-:Y:S01]  /*30c0*/  SHF.R.S32.HI R22, RZ, 0x5, R22 ;  /* 0x00000005ff167819 */ /* 0x000fe20000011416 */
[----:B------:R-:W-:Y:S01]  /*30d0*/  IMAD.WIDE.U32 R130, R130, c[0x0][0x290], RZ ;  /* 0x0000a40082827a25 */ /* 0x000fe200078e00ff */
[----:B------:R-:W-:Y:S02]  /*30e0*/  SHF.R.S32.HI R18, RZ, 0x5, R21 ;  /* 0x00000005ff127819 */ /* 0x000fe40000011415 */
[----:B------:R-:W-:Y:S01]  /*30f0*/  SHF.R.S32.HI R0, RZ, 0x5, R0 ;  /* 0x00000005ff007819 */ /* 0x000fe20000011400 */
[--C-:B------:R-:W-:Y:S01]  /*3100*/  IMAD R24, R22, 0x600, R7.reuse ;  /* 0x0000060016187824 */ /* 0x100fe200078e0207 */
[----:B------:R-:W-:Y:S01]  /*3110*/  LOP3.LUT R86, R5, 0xfffffff8, RZ, 0xc0, !PT ;  /* 0xfffffff805567812 */ /* 0x000fe200078ec0ff */
[----:B------:R-:W-:Y:S01]  /*3120*/  IMAD R21, R18, 0x600, R7 ;  /* 0x0000060012157824 */ /* 0x000fe200078e0207 */
[----:B------:R-:W-:Y:S01]  /*3130*/  LOP3.LUT R85, R4, 0xfffffff8, RZ, 0xc0, !PT ;  /* 0xfffffff804557812 */ /* 0x000fe200078ec0ff */
[----:B------:R-:W-:Y:S01]  /*3140*/  IMAD.WIDE.U32 R96, R129, c[0x0][0x280], R10 ;  /* 0x0000a00081607a25 */ /* 0x000fe200078e000a */
[----:B------:R-:W-:-:S02]  /*3150*/  LOP3.LUT R84, R3, 0xfffffff8, RZ, 0xc0, !PT ;  /* 0xfffffff803547812 */ /* 0x000fc400078ec0ff */
[----:B------:R-:W-:Y:S01]  /*3160*/  IADD3 R141, R131, R141, RZ ;  /* 0x0000008d838d7210 */ /* 0x000fe20007ffe0ff */
[C---:B------:R-:W-:Y:S01]  /*3170*/  IMAD.WIDE.U32 R106, R26.reuse, c[0x0][0x1e8], RZ ;  /* 0x00007a001a6a7a25 */ /* 0x040fe200078e00ff */
[----:B------:R-:W-:Y:S02]  /*3180*/  SHF.R.S32.HI R62, RZ, 0x3, R5 ;  /* 0x00000003ff3e7819 */ /* 0x000fe40000011405 */
[----:B------:R-:W-:Y:S01]  /*3190*/  SHF.R.S32.HI R61, RZ, 0x3, R4 ;  /* 0x00000003ff3d7819 */ /* 0x000fe20000011404 */
[----:B------:R-:W-:Y:S01]  /*31a0*/  IMAD.WIDE.U32 R102, R26, c[0x0][0x210], RZ ;  /* 0x000084001a667a25 */ /* 0x000fe200078e00ff */
[----:B------:R-:W-:Y:S02]  /*31b0*/  SHF.R.S32.HI R60, RZ, 0x3, R3 ;  /* 0x00000003ff3c7819 */ /* 0x000fe40000011403 */
[----:B------:R-:W-:Y:S01]  /*31c0*/  SHF.R.S32.HI R120, RZ, 0x1f, R86 ;  /* 0x0000001fff787819 */ /* 0x000fe20000011456 */
[----:B------:R-:W-:Y:S01]  /*31d0*/  IMAD.WIDE.U32 R100, R129, c[0x0][0x280], R14 ;  /* 0x0000a00081647a25 */ /* 0x000fe200078e000e */
[----:B------:R-:W-:-:S02]  /*31e0*/  SHF.R.S32.HI R119, RZ, 0x1f, R85 ;  /* 0x0000001fff777819 */ /* 0x000fc40000011455 */
[----:B------:R-:W-:Y:S01]  /*31f0*/  SHF.R.S32.HI R118, RZ, 0x1f, R84 ;  /* 0x0000001fff767819 */ /* 0x000fe20000011454 */
[----:B------:R-:W-:-:S04]  /*3200*/  IMAD.WIDE.U32 R98, R129, c[0x0][0x290], R12 ;  /* 0x0000a40081627a25 */ /* 0x000fc800078e000c */
[----:B------:R-:W-:Y:S02]  /*3210*/  IMAD.IADD R140, R133, 0x1, R140 ;  /* 0x00000001858c7824 */ /* 0x000fe400078e028c */
[C---:B------:R-:W-:Y:S02]  /*3220*/  IMAD R126, R26.reuse, c[0x0][0x1ec], R107 ;  /* 0x00007b001a7e7a24 */ /* 0x040fe400078e026b */
[----:B------:R-:W-:Y:S01]  /*3230*/  IMAD R125, R26, c[0x0][0x214], R103 ;  /* 0x000085001a7d7a24 */ /* 0x000fe200078e0267 */
[C---:B--2---:R-:W-:Y:S02]  /*3240*/  LOP3.LUT R17, R23.reuse, 0x18, R5, 0xf8, !PT ;  /* 0x0000001817117812 */ /* 0x044fe400078ef805 */
[C---:B------:R-:W-:Y:S02]  /*3250*/  LOP3.LUT R8, R23.reuse, 0x18, R4, 0xf8, !PT ;  /* 0x0000001817087812 */ /* 0x040fe400078ef804 */
[----:B------:R-:W-:Y:S02]  /*3260*/  LOP3.LUT R23, R23, 0x18, R3, 0xf8, !PT ;  /* 0x0000001817177812 */ /* 0x000fe400078ef803 */
[-C--:B---3--:R-:W-:Y:S01]  /*3270*/  LOP3.LUT R22, R17, R27.reuse, RZ, 0x3c, !PT ;  /* 0x0000001b11167212 */ /* 0x088fe200078e3cff */
[----:B------:R-:W-:Y:S01]  /*3280*/  IMAD R17, R0, 0x600, R7 ;  /* 0x0000060000117824 */ /* 0x000fe200078e0207 */
[----:B------:R-:W-:-:S02]  /*3290*/  LOP3.LUT R18, R8, R27, RZ, 0x3c, !PT ;  /* 0x0000001b08127212 */ /* 0x000fc400078e3cff */
[----:B------:R-:W-:Y:S01]  /*32a0*/  LOP3.LUT R0, R23, R27, RZ, 0x3c, !PT ;  /* 0x0000001b17007212 */ /* 0x000fe200078e3cff */
[----:B------:R-:W-:Y:S01]  /*32b0*/  IMAD.IADD R23, R24, 0x1, R22 ;  /* 0x0000000118177824 */ /* 0x000fe200078e0216 */
[----:B------:R-:W-:Y:S01]  /*32c0*/  IADD3 R22, R21, R18, RZ ;  /* 0x0000001215167210 */ /* 0x000fe20007ffe0ff */
[----:B------:R-:W-:Y:S01]  /*32d0*/  IMAD R18, R20, c[0x0][0x290], RZ ;  /* 0x0000a40014127a24 */ /* 0x000fe200078e02ff */
[----:B------:R-:W-:Y:S01]  /*32e0*/  MOV R8, R16 ;  /* 0x0000001000087202 */ /* 0x000fe20000000f00 */
[----:B------:R-:W-:Y:S01]  /*32f0*/  IMAD.IADD R21, R17, 0x1, R0 ;  /* 0x0000000111157824 */ /* 0x000fe200078e0200 */
[----:B------:R-:W-:Y:S01]  /*3300*/  SHF.L.U32 R111, R22, 0x1, RZ ;  /* 0x00000001166f7819 */ /* 0x000fe200000006ff */
[----:B------:R-:W-:Y:S02]  /*3310*/  IMAD R0, R19, c[0x0][0x2b0], RZ ;  /* 0x0000ac0013007a24 */ /* 0x000fe400078e02ff */
[----:B------:R-:W-:Y:S02]  /*3320*/  IMAD R16, R20, c[0x0][0x280], RZ ;  /* 0x0000a00014107a24 */ /* 0x000fe400078e02ff */
[----:B------:R-:W-:Y:S01]  /*3330*/  IMAD R17, R6, c[0x0][0x2b4], R0 ;  /* 0x0000ad0006117a24 */ /* 0x000fe200078e0200 */
[----:B------:R-:W-:Y:S01]  /*3340*/  LEA R0, R168, R112, 0x6 ;  /* 0x00000070a8007211 */ /* 0x000fe200078e30ff */
[----:B------:R-:W-:-:S02]  /*3350*/  IMAD R16, R129, c[0x0][0x284], R16 ;  /* 0x0000a10081107a24 */ /* 0x000fc400078e0210 */
[C---:B------:R-:W-:Y:S02]  /*3360*/  IMAD R6, R129.reuse, c[0x0][0x294], R18 ;  /* 0x0000a50081067a24 */ /* 0x040fe400078e0212 */
[----:B------:R-:W-:Y:S01]  /*3370*/  IMAD.WIDE.U32 R94, R129, c[0x0][0x290], R8 ;  /* 0x0000a400815e7a25 */ /* 0x000fe200078e0008 */
[----:B------:R-:W-:-:S03]  /*3380*/  IADD3 R121, R16, R97, RZ ;  /* 0x0000006110797210 */ /* 0x000fc60007ffe0ff */
[----:B------:R-:W-:Y:S01]  /*3390*/  IMAD.IADD R124, R109, 0x1, R17 ;  /* 0x000000016d7c7824 */ /* 0x000fe200078e0211 */
[----:B------:R-:W-:Y:S01]  /*33a0*/  IADD3 R117, R6, R95, RZ ;  /* 0x0000005f06757210 */ /* 0x000fe20007ffe0ff */
[----:B------:R-:W-:Y:S02]  /*33b0*/  IMAD.IADD R123, R101, 0x1, R16 ;  /* 0x00000001657b7824 */ /* 0x000fe400078e0210 */
[----:B------:R-:W-:Y:S02]  /*33c0*/  IMAD.IADD R122, R99, 0x1, R6 ;  /* 0x00000001637a7824 */ /* 0x000fe400078e0206 */
[----:B------:R-:W-:Y:S02]  /*33d0*/  IMAD.SHL.U32 R116, R23, 0x2, RZ ;  /* 0x0000000217747824 */ /* 0x000fe400078e00ff */
[----:B------:R-:W-:Y:S01]  /*33e0*/  IMAD.SHL.U32 R110, R21, 0x2, RZ ;  /* 0x00000002156e7824 */ /* 0x000fe200078e00ff */
[----:B------:R-:W-:Y:S06]  /*33f0*/  BAR.SYNC.DEFER_BLOCKING 0x0 ;  /* 0x0000000000007b1d */ /* 0x000fec0000010000 */
.L_x_239:
[----:B-1----:R-:W-:Y:S01]  /*3400*/  IMAD R3, R33, 0x30, R0 ;  /* 0x0000003021037824 */ /* 0x002fe200078e0200 */
[----:B------:R-:W-:Y:S01]  /*3410*/  ISETP.NE.AND P4, PT, R146, 0x1, PT ;  /* 0x000000019200780c */ /* 0x000fe20003f85270 */
[----:B------:R-:W-:Y:S01]  /*3420*/  IMAD.MOV.U32 R77, RZ, RZ, RZ ;  /* 0x000000ffff4d7224 */ /* 0x000fe200078e00ff */
[----:B------:R-:W-:Y:S04]  /*3430*/  DEPBAR.LE SB0, 0x0 ;  /* 0x000080000000791a */ /* 0x000fe80000000000 */
[----:B--2---:R-:W-:Y:S01]  /*3440*/  IMAD.IADD R4, R127, 0x1, R3 ;  /* 0x000000017f047824 */ /* 0x004fe200078e0203 */
[----:B------:R-:W-:Y:S01]  /*3450*/  ISETP.GE.AND P0, PT, R3, R2, PT ;  /* 0x000000020300720c */ /* 0x000fe20003f06270 */
[----:B------:R-:W-:Y:S01]  /*3460*/  WARPSYNC 0xffffffff ;  /* 0xffffffff00007948 */ /* 0x000fe20003800000 */
[----:B------:R-:W-:Y:S01]  /*3470*/  ISETP.GE.AND P5, PT, R145, 0x1, PT ;  /* 0x000000019100780c */ /* 0x000fe20003fa6270 */
[--C-:B------:R-:W-:Y:S01]  /*3480*/  IMAD.MOV.U32 R3, RZ, RZ, R4.reuse ;  /* 0x000000ffff037224 */ /* 0x100fe200078e0004 */
[----:B------:R-:W-:Y:S01]  /*3490*/  ISETP.GT.OR P0, PT, R0, 0x2f, P0 ;  /* 0x0000002f0000780c */ /* 0x000fe20000704670 */
[----:B------:R-:W-:Y:S01]  /*34a0*/  BSSY B1, `(.L_x_213) ;  /* 0x00003e5000017945 */ /* 0x000fe20003800000 */
[----:B---3--:R-:W-:Y:S05]  /*34b0*/  @P4 IMAD.HI.U32 R5, R4, c[0x0][0x2bc], RZ ;  /* 0x0000af0004054a27 */ /* 0x008fea00078e00ff */
[----:B------:R-:W-:Y:S06]  /*34c0*/  @P4 SHF.R.U32.HI R3, RZ, c[0x0][0x2c0], R5 ;  /* 0x0000b000ff034a19 */ /* 0x000fec0000011605 */
[C---:B------:R-:W-:Y:S04]  /*34d0*/  @!P0 IADD3 R5, P4, R3.reuse, R108, RZ ;  /* 0x0000006c03058210 */ /* 0x040fe80007f9e0ff */
[----:B------:R-:W-:Y:S01]  /*34e0*/  @!P0 LEA.HI.X.SX32 R6, R3, R124, 0x1, P4 ;  /* 0x0000007c03068211 */ /* 0x000fe200020f0eff */
[----:B------:R-:W-:Y:S01]  /*34f0*/  IMAD.MOV R3, RZ, RZ, -R3 ;  /* 0x000000ffff037224 */ /* 0x000fe200078e0a03 */
[----:B------:R-:W-:Y:S03]  /*3500*/  @!P0 LEA R8, P4, R5, c[0x0][0x2a0], 0x2 ;  /* 0x0000a80005088a11 */ /* 0x000fe600078810ff */
[----:B------:R-:W-:Y:S01]  /*3510*/  IMAD R78, R3, c[0x0][0x2b8], R4 ;  /* 0x0000ae00034e7a24 */ /* 0x000fe200078e0204 */
[----:B------:R-:W-:Y:S03]  /*3520*/  @!P0 LEA.HI.X R9, R5, c[0x0][0x2a4], R6, 0x2, P4 ;  /* 0x0000a90005098a11 */ /* 0x000fe600020f1406 */
[C---:B------:R-:W-:Y:S01]  /*3530*/  IMAD.WIDE.U32 R4, R78.reuse, c[0x0][0x1e0], RZ ;  /* 0x000078004e047a25 */ /* 0x040fe200078e00ff */
[----:B------:R-:W-:Y:S01]  /*3540*/  SHF.R.S32.HI R79, RZ, 0x1f, R78 ;  /* 0x0000001fff4f7819 */ /* 0x000fe2000001144e */
[----:B------:R-:W2:Y:S04]  /*3550*/  @!P0 LDG.E R77, [R8.64] ;  /* 0x00000008084d8981 */ /* 0x000ea8000c1e1900 */
[----:B------:R-:W-:Y:S01]  /*3560*/  IMAD R3, R79, c[0x0][0x1e0], RZ ;  /* 0x000078004f037a24 */ /* 0x000fe200078e02ff */
[----:B------:R-:W-:Y:S03]  /*3570*/  BAR.SYNC.DEFER_BLOCKING 0x0 ;  /* 0x0000000000007b1d */ /* 0x000fe60000010000 */
[----:B------:R-:W-:Y:S04]  /*3580*/  IMAD R3, R78, c[0x0][0x1e4], R3 ;  /* 0x000079004e037a24 */ /* 0x000fe800078e0203 */
[----:B------:R-:W-:Y:S01]  /*3590*/  IMAD.IADD R5, R5, 0x1, R3 ;  /* 0x0000000105057824 */ /* 0x000fe200078e0203 */
[----:B--2---:R-:W-:Y:S03]  /*35a0*/  SHF.R.S32.HI R80, RZ, 0x1f, R77 ;  /* 0x0000001fff507819 */ /* 0x004fe6000001144d */
[C---:B------:R-:W-:Y:S04]  /*35b0*/  IMAD.WIDE.U32 R4, R77.reuse, c[0x0][0x1f0], R4 ;  /* 0x00007c004d047a25 */ /* 0x040fe800078e0004 */
[----:B------:R-:W-:Y:S01]  /*35c0*/  IMAD R6, R80, c[0x0][0x1f0], RZ ;  /* 0x00007c0050067a24 */ /* 0x000fe200078e02ff */
[----:B------:R-:W-:Y:S03]  /*35d0*/  IADD3 R3, P0, R106, R4, RZ ;  /* 0x000000046a037210 */ /* 0x000fe60007f1e0ff */
[----:B------:R-:W-:Y:S05]  /*35e0*/  IMAD R6, R77, c[0x0][0x1f4], R6 ;  /* 0x00007d004d067a24 */ /* 0x000fea00078e0206 */
[----:B------:R-:W-:Y:S02]  /*35f0*/  IADD3.X R4, R126, R5, R6, P0, !PT ;  /* 0x000000057e047210 */ /* 0x000fe400007fe406 */
[C---:B------:R-:W-:Y:S04]  /*3600*/  LEA R56, P0, R3.reuse, c[0x0][0x1c8], 0x1 ;  /* 0x0000720003387a11 */ /* 0x040fe800078008ff */
[----:B------:R-:W-:Y:S01]  /*3610*/  LEA.HI.X R32, R3, c[0x0][0x1cc], R4, 0x1, P0 ;  /* 0x0000730003207a11 */ /* 0x000fe200000f0c04 */
[----:B----4-:R-:W-:-:S05]  /*3620*/  @!P5 BRA `(.L_x_214) ;  /* 0x000039f00000d947 */ /* 0x010fca0003800000 */
[-C--:B------:R-:W-:Y:S01]  /*3630*/  IMAD R6, R140, R33.reuse, RZ ;  /* 0x000000218c067224 */ /* 0x080fe200078e02ff */
[----:B------:R-:W-:Y:S01]  /*3640*/  ISETP.NE.AND P0, PT, RZ, UR5, PT ;  /* 0x00000005ff007c0c */ /* 0x000fe2000bf05270 */
[-C--:B------:R-:W-:Y:S01]  /*3650*/  IMAD R5, R141, R33.reuse, RZ ;  /* 0x000000218d057224 */ /* 0x080fe200078e02ff */
[----:B------:R-:W-:Y:S01]  /*3660*/  SHF.R.S32.HI R4, RZ, 0x1f, R33 ;  /* 0x0000001fff047819 */ /* 0x000fe20000011421 */
[----:B------:R-:W-:Y:S02]  /*3670*/  IMAD R3, R33, -0x30, R2 ;  /* 0xffffffd021037824 */ /* 0x000fe400078e0202 */
[-C--:B------:R-:W-:Y:S03]  /*3680*/  IMAD.WIDE.U32 R30, R132, R33.reuse, RZ ;  /* 0x00000021841e7225 */ /* 0x080fe600078e00ff */
[----:B------:R-:W-:Y:S01]  /*3690*/  IMNMX R76, R3, 0x30, PT ;  /* 0x00000030034c7817 */ /* 0x000fe20003800200 */
[C---:B------:R-:W-:Y:S02]  /*36a0*/  IMAD R6, R4.reuse, R132, R6 ;  /* 0x0000008404067224 */ /* 0x040fe400078e0206 */
[----:B------:R-:W-:Y:S02]  /*36b0*/  IMAD R5, R4, R130, R5 ;  /* 0x0000008204057224 */ /* 0x000fe400078e0205 */
[----:B------:R-:W-:Y:S01]  /*36c0*/  IMAD.WIDE.U32 R34, R130, R33, RZ ;  /* 0x0000002182227225 */ /* 0x000fe200078e00ff */
[----:B------:R-:W-:Y:S04]  /*36d0*/  IADD3 R6, R31, R6, RZ ;  /* 0x000000061f067210 */ /* 0x000fe80007ffe0ff */
[----:B------:R-:W-:Y:S01]  /*36e0*/  IADD3 R57, R35, R5, RZ ;  /* 0x0000000523397210 */ /* 0x000fe20007ffe0ff */
[----:B------:R-:W-:-:S05]  /*36f0*/  @!P0 BRA `(.L_x_215) ;  /* 0x00001ca000008947 */ /* 0x000fca0003800000 */
[----:B------:R-:W-:Y:S01]  /*3700*/  ISETP.GE.AND P4, PT, R112, R76, PT ;  /* 0x0000004c7000720c */ /* 0x000fe20003f86270 */
[----:B------:R-:W-:Y:S01]  /*3710*/  BSSY B0, `(.L_x_216) ;  /* 0x000003a000007945 */ /* 0x000fe20003800000 */
        /* <DEDUP_REMOVED lines=12> */
[----:B------:R-:W-:-:S05]  /*37e0*/  @P4 BRA `(.L_x_217) ;  /* 0x000002c000004947 */ /* 0x000fca0003800000 */
[----:B------:R-:W-:Y:S01]  /*37f0*/  IADD3 R3, P0, R100, R30, RZ ;  /* 0x0000001e64037210 */ /* 0x000fe20007f1e0ff */
[----:B------:R-:W-:Y:S01]  /*3800*/  CS2R R18, SRZ ;  /* 0x0000000000127805 */ /* 0x000fe2000001ff00 */
[----:B------:R-:W-:Y:S01]  /*3810*/  CS2R R12, SRZ ;  /* 0x00000000000c7805 */ /* 0x000fe2000001ff00 */
[----:B------:R-:W-:Y:S01]  /*3820*/  CS2R R38, SRZ ;  /* 0x0000000000267805 */ /* 0x000fe2000001ff00 */
[----:B------:R-:W-:Y:S01]  /*3830*/  CS2R R14, SRZ ;  /* 0x00000000000e7805 */ /* 0x000fe2000001ff00 */
[----:B------:R-:W-:Y:S01]  /*3840*/  IMAD.X R5, R6, 0x1, R123, P0 ;  /* 0x0000000106057824 */ /* 0x000fe200000e067b */
[----:B------:R-:W-:Y:S01]  /*3850*/  IADD3 R4, P0, R98, R34, RZ ;  /* 0x0000002262047210 */ /* 0x000fe20007f1e0ff */
[----:B------:R-:W-:Y:S01]  /*3860*/  CS2R R40, SRZ ;  /* 0x0000000000287805 */ /* 0x000fe2000001ff00 */
[----:B------:R-:W-:Y:S01]  /*3870*/  CS2R R16, SRZ ;  /* 0x0000000000107805 */ /* 0x000fe2000001ff00 */
[----:B------:R-:W-:Y:S01]  /*3880*/  CS2R R42, SRZ ;  /* 0x00000000002a7805 */ /* 0x000fe2000001ff00 */
[----:B------:R-:W-:Y:S01]  /*3890*/  CS2R R20, SRZ ;  /* 0x0000000000147805 */ /* 0x000fe2000001ff00 */
[----:B------:R-:W-:Y:S01]  /*38a0*/  IMAD.X R6, R57, 0x1, R122, P0 ;  /* 0x0000000139067824 */ /* 0x000fe200000e067a */
[C---:B------:R-:W-:Y:S01]  /*38b0*/  LEA R10, P0, R3.reuse, c[0x0][0x270], 0x1 ;  /* 0x00009c00030a7a11 */ /* 0x040fe200078008ff */
[----:B------:R-:W-:Y:S01]  /*38c0*/  CS2R R44, SRZ ;  /* 0x00000000002c7805 */ /* 0x000fe2000001ff00 */
[----:B------:R-:W-:Y:S01]  /*38d0*/  CS2R R22, SRZ ;  /* 0x0000000000167805 */ /* 0x000fe2000001ff00 */
[----:B------:R-:W-:Y:S01]  /*38e0*/  CS2R R46, SRZ ;  /* 0x00000000002e7805 */ /* 0x000fe2000001ff00 */
[----:B------:R-:W-:Y:S02]  /*38f0*/  LEA.HI.X R11, R3, c[0x0][0x274], R5, 0x1, P0 ;  /* 0x00009d00030b7a11 */ /* 0x000fe400000f0c05 */
[C---:B------:R-:W-:Y:S04]  /*3900*/  LEA R8, P0, R4.reuse, c[0x0][0x288], 0x1 ;  /* 0x0000a20004087a11 */ /* 0x040fe800078008ff */
[----:B------:R-:W-:Y:S02]  /*3910*/  LEA.HI.X R9, R4, c[0x0][0x28c], R6, 0x1, P0 ;  /* 0x0000a30004097a11 */ /* 0x000fe400000f0c06 */
[----:B------:R-:W-:Y:S01]  /*3920*/  ISETP.GE.AND P0, PT, R114, c[0x0][0x27c], PT ;  /* 0x00009f0072007a0c */ /* 0x000fe20003f06270 */
[----:B------:R-:W-:Y:S11]  /*3930*/  CS2R R4, SRZ ;  /* 0x0000000000047805 */ /* 0x000ff6000001ff00 */
[----:B------:R-:W-:Y:S01]  /*3940*/  @!UPT UIADD3 URZ, URZ, URZ, URZ ;  /* 0x0000003f3f3ff290 */ /* 0x000fe2000fffe03f */
[----:B------:R1:W5:Y:S04]  /*3950*/  @!P0 LDG.E.64 R4, [R10.64] ;  /* 0x000000080a048981 */ /* 0x000368000c1e1b00 */
[----:B------:R1:W5:Y:S01]  /*3960*/  @!P0 LDG.E.64 R18, [R8.64] ;  /* 0x0000000808128981 */ /* 0x000362000c1e1b00 */
[----:B------:R-:W-:Y:S11]  /*3970*/  ISETP.GE.AND P0, PT, R167, c[0x0][0x27c], PT ;  /* 0x00009f00a7007a0c */ /* 0x000ff60003f06270 */
[----:B------:R-:W-:Y:S02]  /*3980*/  @!UPT UIADD3 URZ, URZ, URZ, URZ ;  /* 0x0000003f3f3ff290 */ /* 0x000fe4000fffe03f */
[----:B------:R1:W5:Y:S04]  /*3990*/  @!P0 LDG.E.64 R12, [R10.64+0x10] ;  /* 0x000010080a0c8981 */ /* 0x000368000c1e1b00 */
[----:B------:R1:W5:Y:S01]  /*39a0*/  @!P0 LDG.E.64 R38, [R8.64+0x10] ;  /* 0x0000100808268981 */ /* 0x000362000c1e1b00 */
        /* <DEDUP_REMOVED lines=15> */
[----:B------:R1:W5:Y:S02]  /*3aa0*/  @!P0 LDG.E.64 R46, [R8.64+0x50] ;  /* 0x00005008082e8981 */ /* 0x000364000c1e1b00 */
.L_x_217:
[----:B------:R-:W-:Y:S05]  /*3ab0*/  BSYNC B0 ;  /* 0x0000000000007941 */ /* 0x000fea0003800000 */
.L_x_216:
[----:B------:R2:W3:Y:S04]  /*3ac0*/  SHFL.IDX PT, R55, R32, RZ, 0x1e1f ;  /* 0x001e1fff20377589 */ /* 0x0004e800000e0000 */
[----:B------:R2:W4:Y:S01]  /*3ad0*/  SHFL.IDX PT, R54, R56, RZ, 0x1e1f ;  /* 0x001e1fff38367589 */ /* 0x00052200000e0000 */
[----:B------:R-:W-:-:S05]  /*3ae0*/  @P4 BRA `(.L_x_218) ;  /* 0x0000380000004947 */ /* 0x000fca0003800000 */
[----:B-----5:R-:W-:Y:S01]  /*3af0*/  MOV R3, R21 ;  /* 0x0000001500037202 */ /* 0x020fe20000000f00 */
[----:B-1----:R-:W-:Y:S01]  /*3b00*/  IMAD.MOV.U32 R9, RZ, RZ, R22 ;  /* 0x000000ffff097224 */ /* 0x002fe200078e0016 */
[----:B------:R-:W-:Y:S01]  /*3b10*/  ISETP.GE.AND P0, PT, R104, c[0x0][0x1d4], PT ;  /* 0x0000750068007a0c */ /* 0x000fe20003f06270 */
[----:B------:R-:W-:Y:S01]  /*3b20*/  IMAD.MOV.U32 R8, RZ, RZ, R23 ;  /* 0x000000ffff087224 */ /* 0x000fe200078e0017 */
[----:B------:R-:W-:Y:S01]  /*3b30*/  BSSY B0, `(.L_x_219) ;  /* 0x0000057000007945 */ /* 0x000fe20003800000 */
[----:B------:R-:W-:Y:S03]  /*3b40*/  IMAD.MOV.U32 R6, RZ, RZ, R20 ;  /* 0x000000ffff067224 */ /* 0x000fe600078e0014 */
[----:B------:R-:W-:Y:S01]  /*3b50*/  PRMT R30, R8, 0x5410, R9 ;  /* 0x00005410081e7816 */ /* 0x000fe20000000009 */
[----:B------:R-:W-:Y:S01]  /*3b60*/  IMAD.MOV.U32 R9, RZ, RZ, R16 ;  /* 0x000000ffff097224 */ /* 0x000fe200078e0010 */
[----:B------:R-:W-:Y:S01]  /*3b70*/  PRMT R27, R3, 0x5410, R6 ;  /* 0x00005410031b7816 */ /* 0x000fe20000000006 */
[----:B------:R-:W-:Y:S01]  /*3b80*/  IMAD.MOV.U32 R8, RZ, RZ, R17 ;  /* 0x000000ffff087224 */ /* 0x000fe200078e0011 */
[----:B------:R-:W-:Y:S01]  /*3b90*/  MOV R6, R14 ;  /* 0x0000000e00067202 */ /* 0x000fe20000000f00 */
        /* <DEDUP_REMOVED lines=11> */
[----:B------:R-:W-:Y:S02]  /*3c50*/  MOV R9, R44 ;  /* 0x0000002c00097202 */ /* 0x000fe40000000f00 */
[----:B------:R-:W-:Y:S02]  /*3c60*/  MOV R3, R43 ;  /* 0x0000002b00037202 */ /* 0x000fe40000000f00 */
[----:B------:R-:W-:Y:S01]  /*3c70*/  PRMT R51, R9, 0x5410, R8 ;  /* 0x0000541009337816 */ /* 0x000fe20000000008 */
[----:B------:R-:W-:Y:S01]  /*3c80*/  IMAD.MOV.U32 R9, RZ, RZ, R40 ;  /* 0x000000ffff097224 */ /* 0x000fe200078e0028 */
[----:B------:R-:W-:Y:S01]  /*3c90*/  PRMT R50, R6, 0x5410, R3 ;  /* 0x0000541006327816 */ /* 0x000fe20000000003 */
[----:B------:R-:W-:Y:S01]  /*3ca0*/  IMAD.MOV.U32 R8, RZ, RZ, R41 ;  /* 0x000000ffff087224 */ /* 0x000fe200078e0029 */
[----:B------:R-:W-:Y:S01]  /*3cb0*/  MOV R6, R38 ;  /* 0x0000002600067202 */ /* 0x000fe20000000f00 */
[----:B------:R-:W-:Y:S03]  /*3cc0*/  IMAD.MOV.U32 R3, RZ, RZ, R39 ;  /* 0x000000ffff037224 */ /* 0x000fe600078e0027 */
[----:B------:R-:W-:Y:S02]  /*3cd0*/  PRMT R49, R9, 0x5410, R8 ;  /* 0x0000541009317816 */ /* 0x000fe40000000008 */
[----:B------:R-:W-:Y:S01]  /*3ce0*/  PRMT R48, R6, 0x5410, R3 ;  /* 0x0000541006307816 */ /* 0x000fe20000000003 */
[----:B------:R-:W-:-:S05]  /*3cf0*/  @P0 BRA `(.L_x_220) ;  /* 0x000003a000000947 */ /* 0x000fca0003800000 */
[C---:B--2-4-:R-:W-:Y:S01]  /*3d00*/  LEA R56, P0, R104.reuse, R54, 0x1 ;  /* 0x0000003668387211 */ /* 0x054fe200078008ff */
[----:B------:R-:W1:Y:S01]  /*3d10*/  LDS.128 R8, [R244+0x2400] ;  /* 0x00240000f4087984 */ /* 0x000e620000000c00 */
[----:B------:R-:W-:Y:S01]  /*3d20*/  MOV R6, R4 ;  /* 0x0000000400067202 */ /* 0x000fe20000000f00 */
[----:B------:R-:W-:Y:S01]  /*3d30*/  IMAD.MOV.U32 R31, RZ, RZ, R18 ;  /* 0x000000ffff1f7224 */ /* 0x000fe200078e0012 */
[----:B---3--:R-:W-:Y:S01]  /*3d40*/  LEA.HI.X R57, R104, R55, R105, 0x1, P0 ;  /* 0x0000003768397211 */ /* 0x008fe200000f0c69 */
[--C-:B------:R-:W-:Y:S01]  /*3d50*/  IMAD.MOV.U32 R34, RZ, RZ, R19.reuse ;  /* 0x000000ffff227224 */ /* 0x100fe200078e0013 */
[----:B------:R-:W-:Y:S11]  /*3d60*/  ISETP.GE.AND P0, PT, R114, c[0x0][0x27c], PT ;  /* 0x00009f0072007a0c */ /* 0x000ff60003f06270 */
[----:B------:R-:W-:Y:S02]  /*3d70*/  @!UPT UIADD3 URZ, URZ, URZ, URZ ;  /* 0x0000003f3f3ff290 */ /* 0x000fe4000fffe03f */
[----:B------:R-:W-:Y:S02]  /*3d80*/  @!P0 SHF.R.U64 R32, R18, 0x10, R19 ;  /* 0x0000001012208819 */ /* 0x000fe40000001213 */
[--C-:B------:R-:W-:Y:S01]  /*3d90*/  @!P0 SHF.R.U64 R18, R4, 0x10, R5.reuse ;  /* 0x0000001004128819 */ /* 0x100fe20000001205 */
[----:B------:R-:W-:Y:S01]  /*3da0*/  IMAD.MOV.U32 R4, RZ, RZ, R5 ;  /* 0x000000ffff047224 */ /* 0x000fe200078e0005 */
[----:B------:R-:W-:Y:S02]  /*3db0*/  @!P0 SHF.R.U32.HI R19, RZ, 0x10, R19 ;  /* 0x00000010ff138819 */ /* 0x000fe40000011613 */
[----:B------:R-:W-:Y:S02]  /*3dc0*/  @!P0 SHF.R.U32.HI R3, RZ, 0x10, R5 ;  /* 0x00000010ff038819 */ /* 0x000fe40000011605 */
[----:B------:R-:W-:Y:S02]  /*3dd0*/  @!P0 PRMT R32, R31, 0x5410, R32 ;  /* 0x000054101f208816 */ /* 0x000fe40000000020 */
[----:B------:R-:W-:Y:S02]  /*3de0*/  @!P0 PRMT R6, R6, 0x5410, R18 ;  /* 0x0000541006068816 */ /* 0x000fe40000000012 */
[----:B------:R-:W-:Y:S01]  /*3df0*/  @!P0 PRMT R36, R34, 0x5410, R19 ;  /* 0x0000541022248816 */ /* 0x000fe20000000013 */
[----:B------:R-:W-:Y:S01]  /*3e00*/  @!P0 IMAD.U32 R18, R32, 0x10000, RZ ;  /* 0x0001000020128824 */ /* 0x000fe200078e00ff */
[----:B------:R-:W-:Y:S02]  /*3e10*/  @!P0 PRMT R19, R4, 0x5410, R3 ;  /* 0x0000541004138816 */ /* 0x000fe40000000003 */
[----:B------:R-:W-:Y:S02]  /*3e20*/  @!P0 SHF.L.U32 R5, R6, 0x10, RZ ;  /* 0x0000001006058819 */ /* 0x000fe400000006ff */
[----:B------:R-:W-:Y:S02]  /*3e30*/  @!P0 LOP3.LUT R32, R32, 0xffff0000, RZ, 0xc0, !PT ;  /* 0xffff000020208812 */ /* 0x000fe400078ec0ff */
[----:B------:R-:W-:Y:S01]  /*3e40*/  @!P0 LOP3.LUT R6, R6, 0xffff0000, RZ, 0xc0, !PT ;  /* 0xffff000006068812 */ /* 0x000fe200078ec0ff */
[C---:B-1----:R-:W-:Y:S01]  /*3e50*/  @!P0 IMAD.U32 R31, R8.reuse, 0x10000, RZ ;  /* 0x00010000081f8824 */ /* 0x042fe200078e00ff */
[----:B------:R-:W-:Y:S01]  /*3e60*/  @!P0 LOP3.LUT R3, R8, 0xffff0000, RZ, 0xc0, !PT ;  /* 0xffff000008038812 */ /* 0x000fe200078ec0ff */
[C---:B------:R-:W-:Y:S01]  /*3e70*/  @!P0 IMAD.U32 R34, R9.reuse, 0x10000, RZ ;  /* 0x0001000009228824 */ /* 0x040fe200078e00ff */
[----:B------:R-:W-:Y:S03]  /*3e80*/  @!P0 LOP3.LUT R4, R9, 0xffff0000, RZ, 0xc0, !PT ;  /* 0xffff000009048812 */ /* 0x000fe600078ec0ff */
[C---:B------:R-:W-:Y:S02]  /*3e90*/  @!P0 FMUL.FTZ R35, R3.reuse, R18 ;  /* 0x0000001203238220 */ /* 0x040fe40000410000 */
[-C--:B------:R-:W-:Y:S02]  /*3ea0*/  @!P0 FMUL.FTZ R3, R3, R5.reuse ;  /* 0x0000000503038220 */ /* 0x080fe40000410000 */
[----:B------:R-:W-:Y:S02]  /*3eb0*/  @!P0 FMUL.FTZ R37, R4, R32 ;  /* 0x0000002004258220 */ /* 0x000fe40000410000 */
[----:B------:R-:W-:Y:S01]  /*3ec0*/  @!P0 FFMA.FTZ R63, R31, R5, -R35 ;  /* 0x000000051f3f8223 */ /* 0x000fe20000010823 */
[----:B------:R-:W-:Y:S01]  /*3ed0*/  @!P0 LOP3.LUT R5, R10, 0xffff0000, RZ, 0xc0, !PT ;  /* 0xffff00000a058812 */ /* 0x000fe200078ec0ff */
[----:B------:R-:W-:Y:S01]  /*3ee0*/  @!P0 FFMA.FTZ R3, R18, R31, R3 ;  /* 0x0000001f12038223 */ /* 0x000fe20000010003 */
[C---:B------:R-:W-:Y:S01]  /*3ef0*/  @!P0 SHF.L.U32 R31, R36.reuse, 0x10, RZ ;  /* 0x00000010241f8819 */ /* 0x040fe200000006ff */
[C---:B------:R-:W-:Y:S01]  /*3f00*/  @!P0 IMAD.U32 R18, R19.reuse, 0x10000, RZ ;  /* 0x0001000013128824 */ /* 0x040fe200078e00ff */
[----:B------:R-:W-:Y:S01]  /*3f10*/  @!P0 LOP3.LUT R36, R36, 0xffff0000, RZ, 0xc0, !PT ;  /* 0xffff000024248812 */ /* 0x000fe200078ec0ff */
[-C--:B------:R-:W-:Y:S01]  /*3f20*/  @!P0 FMUL.FTZ R4, R4, R6.reuse ;  /* 0x0000000604048220 */ /* 0x080fe20000410000 */
[----:B------:R-:W-:Y:S01]  /*3f30*/  @!P0 LOP3.LUT R19, R19, 0xffff0000, RZ, 0xc0, !PT ;  /* 0xffff000013138812 */ /* 0x000fe200078ec0ff */
[----:B------:R-:W-:Y:S01]  /*3f40*/  @!P0 FFMA.FTZ R59, R34, R6, -R37 ;  /* 0x00000006223b8223 */ /* 0x000fe20000010825 */
[C---:B------:R-:W-:Y:S01]  /*3f50*/  @!P0 LOP3.LUT R6, R11.reuse, 0xffff0000, RZ, 0xc0, !PT ;  /* 0xffff00000b068812 */ /* 0x040fe200078ec0ff */
[----:B------:R-:W-:Y:S01]  /*3f60*/  @!P0 IMAD.U32 R35, R10, 0x10000, RZ ;  /* 0x000100000a238824 */ /* 0x000fe200078e00ff */
[----:B------:R-:W-:Y:S01]  /*3f70*/  @!P0 SHF.L.U32 R37, R11, 0x10, RZ ;  /* 0x000000100b258819 */ /* 0x000fe200000006ff */
[C---:B------:R-:W-:Y:S02]  /*3f80*/  @!P0 FMUL.FTZ R53, R5.reuse, R31 ;  /* 0x0000001f05358220 */ /* 0x040fe40000410000 */
[----:B------:R-:W-:Y:S02]  /*3f90*/  @!P0 FMUL.FTZ R5, R5, R18 ;  /* 0x0000001205058220 */ /* 0x000fe40000410000 */
[C---:B------:R-:W-:Y:S02]  /*3fa0*/  @!P0 FMUL.FTZ R58, R6.reuse, R36 ;  /* 0x00000024063a8220 */ /* 0x040fe40000410000 */
[----:B------:R-:W-:Y:S02]  /*3fb0*/  @!P0 FMUL.FTZ R6, R6, R19 ;  /* 0x0000001306068220 */ /* 0x000fe40000410000 */
[----:B------:R-:W-:Y:S02]  /*3fc0*/  @!P0 FFMA.FTZ R4, R32, R34, R4 ;  /* 0x0000002220048223 */ /* 0x000fe40000010004 */
[----:B------:R-:W-:Y:S02]  /*3fd0*/  @!P0 FFMA.FTZ R5, R31, R35, R5 ;  /* 0x000000231f058223 */ /* 0x000fe40000010005 */
[----:B------:R-:W-:Y:S01]  /*3fe0*/  @!P0 FFMA.FTZ R53, R35, R18, -R53 ;  /* 0x0000001223358223 */ /* 0x000fe20000010835 */
[----:B------:R-:W-:Y:S01]  /*3ff0*/  @!P0 F2FP.BF16.PACK_AB R18, R3, R63 ;  /* 0x0000003f0312823e */ /* 0x000fe200000010ff */
[----:B------:R-:W-:Y:S01]  /*4000*/  @!P0 FFMA.FTZ R58, R37, R19, -R58 ;  /* 0x00000013253a8223 */ /* 0x000fe2000001083a */
[----:B------:R-:W-:Y:S01]  /*4010*/  @!P0 F2FP.BF16.PACK_AB R4, R4, R59 ;  /* 0x0000003b0404823e */ /* 0x000fe200000010ff */
[----:B------:R-:W-:Y:S01]  /*4020*/  @!P0 FFMA.FTZ R6, R36, R37, R6 ;  /* 0x0000002524068223 */ /* 0x000fe20000010006 */
[----:B------:R-:W-:Y:S01]  /*4030*/  @!P0 F2FP.BF16.PACK_AB R5, R5, R53 ;  /* 0x000000350505823e */ /* 0x000fe200000010ff */
[----:B------:R-:W-:Y:S01]  /*4040*/  @!P0 IMAD.MOV.U32 R8, RZ, RZ, R18 ;  /* 0x000000ffff088224 */ /* 0x000fe200078e0012 */
[----:B------:R-:W-:Y:S02]  /*4050*/  @!P0 MOV R9, R4 ;  /* 0x0000000400098202 */ /* 0x000fe40000000f00 */
[----:B------:R-:W-:Y:S01]  /*4060*/  @!P0 F2FP.BF16.PACK_AB R3, R6, R58 ;  /* 0x0000003a0603823e */ /* 0x000fe200000010ff */
[----:B------:R-:W-:Y:S03]  /*4070*/  @!P0 IMAD.MOV.U32 R10, RZ, RZ, R5 ;  /* 0x000000ffff0a8224 */ /* 0x000fe600078e0005 */
[----:B------:R-:W-:Y:S05]  /*4080*/  @!P0 MOV R11, R3 ;  /* 0x00000003000b8202 */ /* 0x000fea0000000f00 */
[----:B------:R1:W-:Y:S02]  /*4090*/  ST.E.128 [R56.64], R8 ;  /* 0x0000000838007985 */ /* 0x0003e4000c101d08 */
.L_x_220:
[----:B------:R-:W-:Y:S05]  /*40a0*/  BSYNC B0 ;  /* 0x0000000000007941 */ /* 0x000fea0003800000 */
.L_x_219:
[----:B------:R-:W-:Y:S01]  /*40b0*/  ISETP.GE.AND P0, PT, R29, c[0x0][0x1d4], PT ;  /* 0x000075001d007a0c */ /* 0x000fe20003f06270 */
[----:B------:R-:W-:Y:S01]  /*40c0*/  @!UPT UIADD3 URZ, URZ, URZ, URZ ;  /* 0x0000003f3f3ff290 */ /* 0x000fe2000fffe03f */
[----:B------:R-:W-:Y:S11]  /*40d0*/  BSSY B0, `(.L_x_221) ;  /* 0x000003a000007945 */ /* 0x000ff60003800000 */
[----:B------:R-:W-:-:S05]  /*40e0*/  @P0 BRA `(.L_x_222) ;  /* 0x0000038000000947 */ /* 0x000fca0003800000 */
[----:B------:R-:W5:Y:S04]  /*40f0*/  LDL R3, [R1+0x8] ;  /* 0x0000080001037983 */ /* 0x000f680000100800 */
[----:B-1----:R-:W1:Y:S01]  /*4100*/  LDS.128 R8, [R245+0x2400] ;  /* 0x00240000f5087984 */ /* 0x002e620000000c00 */
[----:B-----5:R-:W-:Y:S05]  /*4110*/  IMAD.SHL.U32 R3, R3, 0x8, RZ ;  /* 0x0000000803037824 */ /* 0x020fea00078e00ff */
[C---:B----4-:R-:W-:Y:S04]  /*4120*/  LEA R36, P0, R3.reuse, R54, 0x1 ;  /* 0x0000003603247211 */ /* 0x050fe800078008ff */
[----:B---3--:R-:W-:Y:S02]  /*4130*/  LEA.HI.X.SX32 R37, R3, R55, 0x1, P0 ;  /* 0x0000003703257211 */ /* 0x008fe400000f0eff */
[----:B------:R-:W-:Y:S11]  /*4140*/  ISETP.GE.AND P0, PT, R167, c[0x0][0x27c], PT ;  /* 0x00009f00a7007a0c */ /* 0x000ff60003f06270 */
[----:B------:R-:W-:Y:S02]  /*4150*/  @!UPT UIADD3 URZ, URZ, URZ, URZ ;  /* 0x0000003f3f3ff290 */ /* 0x000fe4000fffe03f */
[----:B------:R-:W-:Y:S01]  /*4160*/  @!P0 SHF.R.U64 R6, R38, 0x10, R39 ;  /* 0x0000001026068819 */ /* 0x000fe20000001227 */
[----:B-1----:R-:W-:Y:S01]  /*4170*/  @!P0 IMAD.U32 R31, R9, 0x10000, RZ ;  /* 0x00010000091f8824 */ /* 0x002fe200078e00ff */
[--C-:B------:R-:W-:Y:S02]  /*4180*/  @!P0 SHF.R.U64 R3, R12, 0x10, R13.reuse ;  /* 0x000000100c038819 */ /* 0x100fe4000000120d */
[----:B------:R-:W-:Y:S02]  /*4190*/  @!P0 SHF.R.U32.HI R4, RZ, 0x10, R13 ;  /* 0x00000010ff048819 */ /* 0x000fe4000001160d */
[----:B------:R-:W-:Y:S02]  /*41a0*/  @!P0 PRMT R6, R48, 0x5410, R6 ;  /* 0x0000541030068816 */ /* 0x000fe40000000006 */
[----:B------:R-:W-:Y:S02]  /*41b0*/  @!P0 PRMT R3, R24, 0x5432, R3 ;  /* 0x0000543218038816 */ /* 0x000fe40000000003 */
[----:B------:R-:W-:Y:S01]  /*41c0*/  @!P0 SHF.R.U32.HI R5, RZ, 0x10, R39 ;  /* 0x00000010ff058819 */ /* 0x000fe20000011627 */
[----:B------:R-:W-:Y:S01]  /*41d0*/  @!P0 IMAD.U32 R18, R6, 0x10000, RZ ;  /* 0x0001000006128824 */ /* 0x000fe200078e00ff */
[----:B------:R-:W-:Y:S01]  /*41e0*/  @!P0 PRMT R12, R24, 0x5410, R4 ;  /* 0x00005410180c8816 */ /* 0x000fe20000000004 */
[----:B------:R-:W-:Y:S01]  /*41f0*/  @!P0 IMAD.U32 R13, R3, 0x10000, RZ ;  /* 0x00010000030d8824 */ /* 0x000fe200078e00ff */
[----:B------:R-:W-:Y:S02]  /*4200*/  @!P0 LOP3.LUT R4, R8, 0xffff0000, RZ, 0xc0, !PT ;  /* 0xffff000008048812 */ /* 0x000fe400078ec0ff */
[----:B--2---:R-:W-:Y:S02]  /*4210*/  @!P0 PRMT R32, R48, 0x5432, R5 ;  /* 0x0000543230208816 */ /* 0x004fe40000000005 */
[----:B------:R-:W-:Y:S01]  /*4220*/  @!P0 LOP3.LUT R5, R9, 0xffff0000, RZ, 0xc0, !PT ;  /* 0xffff000009058812 */ /* 0x000fe200078ec0ff */
[----:B------:R-:W-:Y:S01]  /*4230*/  @!P0 FMUL.FTZ R34, R4, R18 ;  /* 0x0000001204228220 */ /* 0x000fe20000410000 */
[----:B------:R-:W-:Y:S02]  /*4240*/  @!P0 LOP3.LUT R24, R6, 0xffff0000, RZ, 0xc0, !PT ;  /* 0xffff000006188812 */ /* 0x000fe400078ec0ff */
[----:B------:R-:W-:Y:S01]  /*4250*/  @!P0 LOP3.LUT R6, R3, 0xffff0000, RZ, 0xc0, !PT ;  /* 0xffff000003068812 */ /* 0x000fe200078ec0ff */
[-C--:B------:R-:W-:Y:S01]  /*4260*/  @!P0 FMUL.FTZ R3, R4, R13.reuse ;  /* 0x0000000d04038220 */ /* 0x080fe20000410000 */
[----:B------:R-:W-:Y:S01]  /*4270*/  @!P0 SHF.L.U32 R19, R8, 0x10, RZ ;  /* 0x0000001008138819 */ /* 0x000fe200000006ff */
[C---:B------:R-:W-:Y:S02]  /*4280*/  @!P0 FMUL.FTZ R35, R5.reuse, R24 ;  /* 0x0000001805238220 */ /* 0x040fe40000410000 */
[-C--:B------:R-:W-:Y:S01]  /*4290*/  @!P0 FMUL.FTZ R4, R5, R6.reuse ;  /* 0x0000000605048220 */ /* 0x080fe20000410000 */
[----:B------:R-:W-:Y:S01]  /*42a0*/  @!P0 LOP3.LUT R5, R10, 0xffff0000, RZ, 0xc0, !PT ;  /* 0xffff00000a058812 */ /* 0x000fe200078ec0ff */
[----:B------:R-:W-:Y:S02]  /*42b0*/  @!P0 FFMA.FTZ R48, R19, R13, -R34 ;  /* 0x0000000d13308223 */ /* 0x000fe40000010822 */
[----:B------:R-:W-:Y:S01]  /*42c0*/  @!P0 FFMA.FTZ R3, R18, R19, R3 ;  /* 0x0000001312038223 */ /* 0x000fe20000010003 */
[----:B------:R-:W-:Y:S01]  /*42d0*/  @!P0 SHF.L.U32 R19, R10, 0x10, RZ ;  /* 0x000000100a138819 */ /* 0x000fe200000006ff */
[C---:B------:R-:W-:Y:S01]  /*42e0*/  @!P0 IMAD.U32 R18, R32.reuse, 0x10000, RZ ;  /* 0x0001000020128824 */ /* 0x040fe200078e00ff */
[----:B------:R-:W-:Y:S01]  /*42f0*/  @!P0 LOP3.LUT R32, R32, 0xffff0000, RZ, 0xc0, !PT ;  /* 0xffff000020208812 */ /* 0x000fe200078ec0ff */
[C---:B------:R-:W-:Y:S01]  /*4300*/  @!P0 IMAD.U32 R13, R12.reuse, 0x10000, RZ ;  /* 0x000100000c0d8824 */ /* 0x040fe200078e00ff */
[----:B------:R-:W-:Y:S01]  /*4310*/  @!P0 LOP3.LUT R12, R12, 0xffff0000, RZ, 0xc0, !PT ;  /* 0xffff00000c0c8812 */ /* 0x000fe200078ec0ff */
[----:B------:R-:W-:Y:S01]  /*4320*/  @!P0 FFMA.FTZ R39, R31, R6, -R35 ;  /* 0x000000061f278223 */ /* 0x000fe20000010823 */
[----:B------:R-:W-:Y:S01]  /*4330*/  @!P0 LOP3.LUT R6, R11, 0xffff0000, RZ, 0xc0, !PT ;  /* 0xffff00000b068812 */ /* 0x000fe200078ec0ff */
[C---:B------:R-:W-:Y:S02]  /*4340*/  @!P0 FMUL.FTZ R35, R5.reuse, R18 ;  /* 0x0000001205238220 */ /* 0x040fe40000410000 */
[----:B------:R-:W-:Y:S02]  /*4350*/  @!P0 FMUL.FTZ R5, R5, R13 ;  /* 0x0000000d05058220 */ /* 0x000fe40000410000 */
[----:B------:R-:W-:Y:S02]  /*4360*/  @!P0 IMAD.U32 R34, R11, 0x10000, RZ ;  /* 0x000100000b228824 */ /* 0x000fe400078e00ff */
[C---:B------:R-:W-:Y:S02]  /*4370*/  @!P0 FMUL.FTZ R38, R6.reuse, R32 ;  /* 0x0000002006268220 */ /* 0x040fe40000410000 */
[-C--:B------:R-:W-:Y:S02]  /*4380*/  @!P0 FMUL.FTZ R6, R6, R12.reuse ;  /* 0x0000000c06068220 */ /* 0x080fe40000410000 */
        /* <DEDUP_REMOVED lines=14> */
.L_x_222:
[----:B------:R-:W-:Y:S05]  /*4470*/  BSYNC B0 ;  /* 0x0000000000007941 */ /* 0x000fea0003800000 */
.L_x_221:
[----:B------:R-:W-:Y:S01]  /*4480*/  ISETP.GE.AND P0, PT, R28, c[0x0][0x1d4], PT ;  /* 0x000075001c007a0c */ /* 0x000fe20003f06270 */
[----:B------:R-:W-:Y:S01]  /*4490*/  @!UPT UIADD3 URZ, URZ, URZ, URZ ;  /* 0x0000003f3f3ff290 */ /* 0x000fe2000fffe03f */
[----:B------:R-:W-:Y:S11]  /*44a0*/  BSSY B0, `(.L_x_223) ;  /* 0x000003c000007945 */ /* 0x000ff60003800000 */
[----:B------:R-:W-:-:S05]  /*44b0*/  @P0 BRA `(.L_x_224) ;  /* 0x000003a000000947 */ /* 0x000fca0003800000 */
[----:B------:R-:W5:Y:S01]  /*44c0*/  LDL R3, [R1+0x4] ;  /* 0x0000040001037983 */ /* 0x000f620000100800 */
[----:B----4-:R-:W-:Y:S02]  /*44d0*/  IMAD.MOV.U32 R4, RZ, RZ, R54 ;  /* 0x000000ffff047224 */ /* 0x010fe400078e0036 */
[----:B---3--:R-:W-:Y:S01]  /*44e0*/  IMAD.MOV.U32 R5, RZ, RZ, R55 ;  /* 0x000000ffff057224 */ /* 0x008fe200078e0037 */
[----:B-1----:R-:W1:Y:S01]  /*44f0*/  LDS.128 R8, [R244+0x3000] ;  /* 0x00300000f4087984 */ /* 0x002e620000000c00 */
[----:B-----5:R-:W-:Y:S05]  /*4500*/  IMAD.SHL.U32 R3, R3, 0x8, RZ ;  /* 0x0000000803037824 */ /* 0x020fea00078e00ff */
[C---:B------:R-:W-:Y:S04]  /*4510*/  LEA R34, P0, R3.reuse, R4, 0x1 ;  /* 0x0000000403227211 */ /* 0x040fe800078008ff */
[----:B------:R-:W-:Y:S02]  /*4520*/  LEA.HI.X.SX32 R35, R3, R5, 0x1, P0 ;  /* 0x0000000503237211 */ /* 0x000fe400000f0eff */
[----:B------:R-:W-:Y:S11]  /*4530*/  ISETP.GE.AND P0, PT, R164, c[0x0][0x27c], PT ;  /* 0x00009f00a4007a0c */ /* 0x000ff60003f06270 */
[----:B------:R-:W-:Y:S02]  /*4540*/  @!UPT UIADD3 URZ, URZ, URZ, URZ ;  /* 0x0000003f3f3ff290 */ /* 0x000fe4000fffe03f */
[----:B------:R-:W-:Y:S02]  /*4550*/  @!P0 SHF.R.U64 R6, R40, 0x10, R41 ;  /* 0x0000001028068819 */ /* 0x000fe40000001229 */
[--C-:B------:R-:W-:Y:S02]  /*4560*/  @!P0 SHF.R.U64 R3, R14, 0x10, R15.reuse ;  /* 0x000000100e038819 */ /* 0x100fe4000000120f */
[----:B------:R-:W-:Y:S01]  /*4570*/  @!P0 SHF.R.U32.HI R4, RZ, 0x10, R15 ;  /* 0x00000010ff048819 */ /* 0x000fe2000001160f */
[C---:B-1----:R-:W-:Y:S01]  /*4580*/  @!P0 IMAD.U32 R15, R8.reuse, 0x10000, RZ ;  /* 0x00010000080f8824 */ /* 0x042fe200078e00ff */
[----:B------:R-:W-:Y:S02]  /*4590*/  @!P0 PRMT R6, R49, 0x5410, R6 ;  /* 0x0000541031068816 */ /* 0x000fe40000000006 */
[C---:B------:R-:W-:Y:S02]  /*45a0*/  @!P0 PRMT R3, R25.reuse, 0x5432, R3 ;  /* 0x0000543219038816 */ /* 0x040fe40000000003 */
[----:B------:R-:W-:Y:S02]  /*45b0*/  @!P0 SHF.R.U32.HI R5, RZ, 0x10, R41 ;  /* 0x00000010ff058819 */ /* 0x000fe40000011629 */
[----:B------:R-:W-:Y:S01]  /*45c0*/  @!P0 PRMT R12, R25, 0x5410, R4 ;  /* 0x00005410190c8816 */ /* 0x000fe20000000004 */
[----:B------:R-:W-:Y:S01]  /*45d0*/  @!P0 IMAD.U32 R13, R3, 0x10000, RZ ;  /* 0x00010000030d8824 */ /* 0x000fe200078e00ff */
[----:B------:R-:W-:Y:S02]  /*45e0*/  @!P0 LOP3.LUT R4, R8, 0xffff0000, RZ, 0xc0, !PT ;  /* 0xffff000008048812 */ /* 0x000fe400078ec0ff */
[----:B------:R-:W-:Y:S02]  /*45f0*/  @!P0 SHF.L.U32 R14, R6, 0x10, RZ ;  /* 0x00000010060e8819 */ /* 0x000fe400000006ff */
[----:B------:R-:W-:Y:S02]  /*4600*/  @!P0 PRMT R24, R49, 0x5432, R5 ;  /* 0x0000543231188816 */ /* 0x000fe40000000005 */
[----:B------:R-:W-:Y:S01]  /*4610*/  @!P0 LOP3.LUT R5, R9, 0xffff0000, RZ, 0xc0, !PT ;  /* 0xffff000009058812 */ /* 0x000fe200078ec0ff */
[----:B------:R-:W-:Y:S01]  /*4620*/  @!P0 FMUL.FTZ R25, R4, R14 ;  /* 0x0000000e04198220 */ /* 0x000fe20000410000 */
[----:B------:R-:W-:Y:S02]  /*4630*/  @!P0 LOP3.LUT R18, R6, 0xffff0000, RZ, 0xc0, !PT ;  /* 0xffff000006128812 */ /* 0x000fe400078ec0ff */
[----:B------:R-:W-:Y:S01]  /*4640*/  @!P0 LOP3.LUT R6, R3, 0xffff0000, RZ, 0xc0, !PT ;  /* 0xffff000003068812 */ /* 0x000fe200078ec0ff */
[-C--:B------:R-:W-:Y:S01]  /*4650*/  @!P0 FMUL.FTZ R3, R4, R13.reuse ;  /* 0x0000000d04038220 */ /* 0x080fe20000410000 */
[----:B------:R-:W-:Y:S01]  /*4660*/  @!P0 SHF.L.U32 R19, R9, 0x10, RZ ;  /* 0x0000001009138819 */ /* 0x000fe200000006ff */
[----:B------:R-:W-:Y:S02]  /*4670*/  @!P0 FMUL.FTZ R31, R5, R18 ;  /* 0x00000012051f8220 */ /* 0x000fe40000410000 */
[----:B------:R-:W-:Y:S01]  /*4680*/  @!P0 FFMA.FTZ R37, R15, R13, -R25 ;  /* 0x0000000d0f258223 */ /* 0x000fe20000010819 */
[----:B------:R-:W-:Y:S01]  /*4690*/  @!P0 SHF.L.U32 R13, R12, 0x10, RZ ;  /* 0x000000100c0d8819 */ /* 0x000fe200000006ff */
[-C--:B------:R-:W-:Y:S01]  /*46a0*/  @!P0 FMUL.FTZ R4, R5, R6.reuse ;  /* 0x0000000605048220 */ /* 0x080fe20000410000 */
[----:B------:R-:W-:Y:S01]  /*46b0*/  @!P0 LOP3.LUT R5, R10, 0xffff0000, RZ, 0xc0, !PT ;  /* 0xffff00000a058812 */ /* 0x000fe200078ec0ff */
[----:B------:R-:W-:Y:S01]  /*46c0*/  @!P0 FFMA.FTZ R3, R14, R15, R3 ;  /* 0x0000000f0e038223 */ /* 0x000fe20000010003 */
[----:B------:R-:W-:Y:S01]  /*46d0*/  @!P0 LOP3.LUT R12, R12, 0xffff0000, RZ, 0xc0, !PT ;  /* 0xffff00000c0c8812 */ /* 0x000fe200078ec0ff */
[C---:B------:R-:W-:Y:S01]  /*46e0*/  @!P0 IMAD.U32 R14, R24.reuse, 0x10000, RZ ;  /* 0x00010000180e8824 */ /* 0x040fe200078e00ff */
[----:B------:R-:W-:Y:S01]  /*46f0*/  @!P0 LOP3.LUT R24, R24, 0xffff0000, RZ, 0xc0, !PT ;  /* 0xffff000018188812 */ /* 0x000fe200078ec0ff */
[----:B------:R-:W-:Y:S01]  /*4700*/  @!P0 FFMA.FTZ R36, R19, R6, -R31 ;  /* 0x0000000613248223 */ /* 0x000fe2000001081f */
[----:B------:R-:W-:Y:S01]  /*4710*/  @!P0 LOP3.LUT R6, R11, 0xffff0000, RZ, 0xc0, !PT ;  /* 0xffff00000b068812 */ /* 0x000fe200078ec0ff */
[----:B------:R-:W-:Y:S02]  /*4720*/  @!P0 IMAD.U32 R15, R10, 0x10000, RZ ;  /* 0x000100000a0f8824 */ /* 0x000fe400078e00ff */
[C---:B------:R-:W-:Y:S02]  /*4730*/  @!P0 FMUL.FTZ R31, R5.reuse, R14 ;  /* 0x0000000e051f8220 */ /* 0x040fe40000410000 */
[----:B------:R-:W-:Y:S02]  /*4740*/  @!P0 FMUL.FTZ R5, R5, R13 ;  /* 0x0000000d05058220 */ /* 0x000fe40000410000 */
[----:B------:R-:W-:Y:S02]  /*4750*/  @!P0 IMAD.U32 R25, R11, 0x10000, RZ ;  /* 0x000100000b198824 */ /* 0x000fe400078e00ff */
[C---:B--2---:R-:W-:Y:S02]  /*4760*/  @!P0 FMUL.FTZ R32, R6.reuse, R24 ;  /* 0x0000001806208220 */ /* 0x044fe40000410000 */
        /* <DEDUP_REMOVED lines=8> */
[----:B------:R-:W-:Y:S02]  /*47f0*/  @!P0 F2FP.BF16.PACK_AB R5, R5, R31 ;  /* 0x0000001f0505823e */ /* 0x000fe400000010ff */
[----:B------:R-:W-:Y:S01]  /*4800*/  @!P0 MOV R9, R4 ;  /* 0x0000000400098202 */ /* 0x000fe20000000f00 */
[----:B------:R-:W-:Y:S01]  /*4810*/  @!P0 IMAD.MOV.U32 R8, RZ, RZ, R12 ;  /* 0x000000ffff088224 */ /* 0x000fe200078e000c */
[----:B------:R-:W-:Y:S01]  /*4820*/  @!P0 F2FP.BF16.PACK_AB R3, R6, R32 ;  /* 0x000000200603823e */ /* 0x000fe200000010ff */
[----:B------:R-:W-:Y:S03]  /*4830*/  @!P0 IMAD.MOV.U32 R10, RZ, RZ, R5 ;  /* 0x000000ffff0a8224 */ /* 0x000fe600078e0005 */
[----:B------:R-:W-:Y:S05]  /*4840*/  @!P0 MOV R11, R3 ;  /* 0x00000003000b8202 */ /* 0x000fea0000000f00 */
[----:B------:R1:W-:Y:S02]  /*4850*/  ST.E.128 [R34.64], R8 ;  /* 0x0000000822007985 */ /* 0x0003e4000c101d08 */
.L_x_224:
[----:B------:R-:W-:Y:S05]  /*4860*/  BSYNC B0 ;  /* 0x0000000000007941 */ /* 0x000fea0003800000 */
.L_x_223:
[----:B------:R-:W-:Y:S01]  /*4870*/  ISETP.GE.AND P0, PT, R248, c[0x0][0x1d4], PT ;  /* 0x00007500f8007a0c */ /* 0x000fe20003f06270 */
[----:B------:R-:W-:Y:S01]  /*4880*/  @!UPT UIADD3 URZ, URZ, URZ, URZ ;  /* 0x0000003f3f3ff290 */ /* 0x000fe2000fffe03f */
[----:B------:R-:W-:Y:S11]  /*4890*/  BSSY B0, `(.L_x_225) ;  /* 0x0000039000007945 */ /* 0x000ff60003800000 */
[----:B------:R-:W-:-:S05]  /*48a0*/  @P0 BRA `(.L_x_226) ;  /* 0x0000037000000947 */ /* 0x000fca0003800000 */
[C---:B----4-:R-:W-:Y:S01]  /*48b0*/  LEA R24, P0, R248.reuse, R54, 0x1 ;  /* 0x00000036f8187211 */ /* 0x050fe200078008ff */
[----:B------:R-:W4:Y:S04]  /*48c0*/  LDL R3, [R1+0x24] ;  /* 0x0000240001037983 */ /* 0x000f280000100800 */
[----:B-1----:R-:W1:Y:S01]  /*48d0*/  LDS.128 R8, [R245+0x3000] ;  /* 0x00300000f5087984 */ /* 0x002e620000000c00 */
[----:B---34-:R-:W-:Y:S02]  /*48e0*/  LEA.HI.X R25, R248, R55, R3, 0x1, P0 ;  /* 0x00000037f8197211 */ /* 0x018fe400000f0c03 */
        /* <DEDUP_REMOVED lines=29> */
[----:B--2---:R-:W-:Y:S01]  /*4ac0*/  @!P0 FFMA.FTZ R32, R17, R6, -R26 ;  /* 0x0000000611208223 */ /* 0x004fe2000001081a */
[----:B------:R-:W-:Y:S01]  /*4ad0*/  @!P0 LOP3.LUT R6, R11, 0xffff0000, RZ, 0xc0, !PT ;  /* 0xffff00000b068812 */ /* 0x000fe200078ec0ff */
[----:B------:R-:W-:Y:S02]  /*4ae0*/  @!P0 IMAD.U32 R15, R10, 0x10000, RZ ;  /* 0x000100000a0f8824 */ /* 0x000fe400078e00ff */
[C---:B------:R-:W-:Y:S02]  /*4af0*/  @!P0 FMUL.FTZ R26, R5.reuse, R14 ;  /* 0x0000000e051a8220 */ /* 0x040fe40000410000 */
[----:B------:R-:W-:Y:S02]  /*4b00*/  @!P0 FMUL.FTZ R5, R5, R13 ;  /* 0x0000000d05058220 */ /* 0x000fe40000410000 */
[----:B------:R-:W-:Y:S02]  /*4b10*/  @!P0 IMAD.U32 R19, R11, 0x10000, RZ ;  /* 0x000100000b138824 */ /* 0x000fe400078e00ff */
        /* <DEDUP_REMOVED lines=16> */
.L_x_226:
[----:B------:R-:W-:Y:S05]  /*4c20*/  BSYNC B0 ;  /* 0x0000000000007941 */ /* 0x000fea0003800000 */
.L_x_225:
[----:B------:R-:W-:Y:S01]  /*4c30*/  ISETP.GE.AND P0, PT, R247, c[0x0][0x1d4], PT ;  /* 0x00007500f7007a0c */ /* 0x000fe20003f06270 */
[----:B------:R-:W-:Y:S01]  /*4c40*/  @!UPT UIADD3 URZ, URZ, URZ, URZ ;  /* 0x0000003f3f3ff290 */ /* 0x000fe2000fffe03f */
[----:B------:R-:W-:Y:S11]  /*4c50*/  BSSY B0, `(.L_x_227) ;  /* 0x0000039000007945 */ /* 0x000ff60003800000 */
[----:B------:R-:W-:-:S05]  /*4c60*/  @P0 BRA `(.L_x_228) ;  /* 0x0000037000000947 */ /* 0x000fca0003800000 */
[C---:B-1--4-:R-:W-:Y:S01]  /*4c70*/  LEA R24, P0, R247.reuse, R54, 0x1 ;  /* 0x00000036f7187211 */ /* 0x052fe200078008ff */
[----:B------:R-:W4:Y:S04]  /*4c80*/  LDL R3, [R1+0x20] ;  /* 0x0000200001037983 */ /* 0x000f280000100800 */
[----:B------:R-:W1:Y:S01]  /*4c90*/  LDS.128 R8, [R244+0x3c00] ;  /* 0x003c0000f4087984 */ /* 0x000e620000000c00 */
        /* <DEDUP_REMOVED lines=8> */
[C---:B------:R-:W-:Y:S02]  /*4d20*/  @!P0 PRMT R3, R27.reuse, 0x5432, R3 ;  /* 0x000054321b038816 */ /* 0x040fe40000000003 */
        /* <DEDUP_REMOVED lines=43> */
.L_x_228:
[----:B------:R-:W-:Y:S05]  /*4fe0*/  BSYNC B0 ;  /* 0x0000000000007941 */ /* 0x000fea0003800000 */
.L_x_227:
[----:B------:R-:W-:Y:S11]  /*4ff0*/  ISETP.GE.AND P0, PT, R246, c[0x0][0x1d4], PT ;  /* 0x00007500f6007a0c */ /* 0x000ff60003f06270 */
[----:B------:R-:W-:Y:S02]  /*5000*/  @!UPT UIADD3 URZ, URZ, URZ, URZ ;  /* 0x0000003f3f3ff290 */ /* 0x000fe4000fffe03f */
        /* <DEDUP_REMOVED lines=55> */
[----:B------:R1:W-:Y:S01]  /*5380*/  ST.E.128 [R20.64], R8 ;  /* 0x0000000814007985 */ /* 0x0003e2000c101d08 */
[----:B------:R-:W-:-:S05]  /*5390*/  BRA `(.L_x_218) ;  /* 0x00001f5000007947 */ /* 0x000fca0003800000 */
.L_x_215:
        /* <DEDUP_REMOVED lines=31> */
[----:B------:R-:W-:Y:S01]  /*5590*/  LEA.HI.X R13, R3, c[0x0][0x274], R4, 0x1, P0 ;  /* 0x00009d00030d7a11 */ /* 0x000fe200000f0c04 */
[----:B------:R-:W-:Y:S01]  /*55a0*/  CS2R R52, SRZ ;  /* 0x0000000000347805 */ /* 0x000fe2000001ff00 */
[C---:B------:R-:W-:Y:S04]  /*55b0*/  LEA R4, P0, R5.reuse, c[0x0][0x288], 0x1 ;  /* 0x0000a20005047a11 */ /* 0x040fe800078008ff */
[----:B------:R-:W-:Y:S02]  /*55c0*/  LEA.HI.X R5, R5, c[0x0][0x28c], R6, 0x1, P0 ;  /* 0x0000a30005057a11 */ /* 0x000fe400000f0c06 */
[----:B------:R-:W-:Y:S11]  /*55d0*/  ISETP.GE.AND P0, PT, R104, c[0x0][0x27c], PT ;  /* 0x00009f0068007a0c */ /* 0x000ff60003f06270 */
[----:B------:R-:W-:Y:S02]  /*55e0*/  @!UPT UIADD3 URZ, URZ, URZ, URZ ;  /* 0x0000003f3f3ff290 */ /* 0x000fe4000fffe03f */
[----:B------:R1:W5:Y:S04]  /*55f0*/  @!P0 LDG.E.128 R8, [R12.64] ;  /* 0x000000080c088981 */ /* 0x000368000c1e1d00 */
[----:B------:R1:W5:Y:S01]  /*5600*/  @!P0 LDG.E.128 R36, [R4.64] ;  /* 0x0000000804248981 */ /* 0x000362000c1e1d00 */
[----:B------:R-:W-:Y:S11]  /*5610*/  ISETP.GE.AND P0, PT, R29, c[0x0][0x27c], PT ;  /* 0x00009f001d007a0c */ /* 0x000ff60003f06270 */
[----:B------:R-:W-:Y:S02]  /*5620*/  @!UPT UIADD3 URZ, URZ, URZ, URZ ;  /* 0x0000003f3f3ff290 */ /* 0x000fe4000fffe03f */
[----:B------:R1:W5:Y:S04]  /*5630*/  @!P0 LDG.E.128 R16, [R12.64+0x20] ;  /* 0x000020080c108981 */ /* 0x000368000c1e1d00 */
[----:B------:R1:W5:Y:S01]  /*5640*/  @!P0 LDG.E.128 R48, [R4.64+0x20] ;  /* 0x0000200804308981 */ /* 0x000362000c1e1d00 */
[----:B------:R-:W-:Y:S11]  /*5650*/  ISETP.GE.AND P0, PT, R28, c[0x0][0x27c], PT ;  /* 0x00009f001c007a0c */ /* 0x000ff60003f06270 */
[----:B------:R-:W-:Y:S02]  /*5660*/  @!UPT UIADD3 URZ, URZ, URZ, URZ ;  /* 0x0000003f3f3ff290 */ /* 0x000fe4000fffe03f */
[----:B------:R1:W5:Y:S04]  /*5670*/  @!P0 LDG.E.128 R24, [R12.64+0x40] ;  /* 0x000040080c188981 */ /* 0x000368000c1e1d00 */
[----:B------:R1:W5:Y:S02]  /*5680*/  @!P0 LDG.E.128 R52, [R4.64+0x40] ;  /* 0x0000400804348981 */ /* 0x000364000c1e1d00 */
.L_x_230:
[----:B------:R-:W-:Y:S05]  /*5690*/  BSYNC B0 ;  /* 0x0000000000007941 */ /* 0x000fea0003800000 */
.L_x_229:
[----:B------:R2:W3:Y:S04]  /*56a0*/  SHFL.IDX PT, R67, R32, RZ, 0x1e1f ;  /* 0x001e1fff20437589 */ /* 0x0004e800000e0000 */
[----:B------:R2:W4:Y:S01]  /*56b0*/  SHFL.IDX PT, R66, R56, RZ, 0x1e1f ;  /* 0x001e1fff38427589 */ /* 0x00052200000e0000 */
[----:B------:R-:W-:-:S05]  /*56c0*/  @P4 BRA `(.L_x_218) ;  /* 0x00001c2000004947 */ /* 0x000fca0003800000 */
[----:B------:R-:W-:Y:S01]  /*56d0*/  ISETP.GE.AND P0, PT, R104, c[0x0][0x1d4], PT ;  /* 0x0000750068007a0c */ /* 0x000fe20003f06270 */
[----:B------:R1:W5:Y:S01]  /*56e0*/  LDL R148, [R1+0xc] ;  /* 0x00000c0001947983 */ /* 0x0003620000100800 */
[----:B------:R-:W-:Y:S01]  /*56f0*/  IADD3 R63, -R64, c[0x0][0x1d4], RZ ;  /* 0x00007500403f7a10 */ /* 0x000fe20007ffe1ff */
[----:B-----5:R-:W-:Y:S01]  /*5700*/  IMAD.MOV.U32 R6, RZ, RZ, R26 ;  /* 0x000000ffff067224 */ /* 0x020fe200078e001a */
[----:B------:R-:W-:Y:S01]  /*5710*/  BSSY B0, `(.L_x_231) ;  /* 0x0000098000007945 */ /* 0x000fe20003800000 */
[----:B------:R1:W5:Y:S02]  /*5720*/  LDL R147, [R1+0x10] ;  /* 0x0000100001937983 */ /* 0x0003640000100800 */
[----:B-1----:R-:W-:Y:S02]  /*5730*/  IMAD.MOV.U32 R5, RZ, RZ, R27 ;  /* 0x000000ffff057224 */ /* 0x002fe400078e001b */
[----:B------:R-:W-:Y:S02]  /*5740*/  IMAD.MOV.U32 R4, RZ, RZ, R24 ;  /* 0x000000ffff047224 */ /* 0x000fe400078e0018 */
[----:B------:R-:W-:Y:S01]  /*5750*/  IMAD.MOV.U32 R3, RZ, RZ, R25 ;  /* 0x000000ffff037224 */ /* 0x000fe200078e0019 */
[----:B--2---:R-:W-:Y:S01]  /*5760*/  PRMT R32, R5, 0x5410, R6 ;  /* 0x0000541005207816 */ /* 0x004fe20000000006 */
[----:B------:R-:W-:Y:S01]  /*5770*/  IMAD.MOV.U32 R5, RZ, RZ, R19 ;  /* 0x000000ffff057224 */ /* 0x000fe200078e0013 */
[----:B------:R-:W-:Y:S02]  /*5780*/  MOV R6, R18 ;  /* 0x0000001200067202 */ /* 0x000fe40000000f00 */
        /* <DEDUP_REMOVED lines=18> */
[----:B------:R-:W-:Y:S01]  /*58b0*/  SEL R3, R64, R63, !P1 ;  /* 0x0000003f40037207 */ /* 0x000fe20004800000 */
[----:B------:R-:W1:Y:S01]  /*58c0*/  LDS.128 R44, [R116+0x3c80] ;  /* 0x003c8000742c7984 */ /* 0x000e620000000c00 */
[----:B------:R-:W-:Y:S01]  /*58d0*/  ISETP.GE.AND P0, PT, R104, c[0x0][0x27c], PT ;  /* 0x00009f0068007a0c */ /* 0x000fe20003f06270 */
[----:B------:R-:W-:Y:S01]  /*58e0*/  IMAD.MOV.U32 R21, RZ, RZ, R8 ;  /* 0x000000ffff157224 */ /* 0x000fe200078e0008 */
[----:B------:R-:W-:Y:S01]  /*58f0*/  SHF.R.S32.HI R4, RZ, 0x1f, R3 ;  /* 0x0000001fff047819 */ /* 0x000fe20000011403 */
[----:B------:R-:W-:Y:S01]  /*5900*/  IMAD.MOV.U32 R20, RZ, RZ, R9 ;  /* 0x000000ffff147224 */ /* 0x000fe200078e0009 */
[----:B------:R-:W-:Y:S01]  /*5910*/  MOV R40, R36 ;  /* 0x0000002400287202 */ /* 0x000fe20000000f00 */
[----:B------:R-:W-:Y:S01]  /*5920*/  IMAD.MOV.U32 R42, RZ, RZ, R37 ;  /* 0x000000ffff2a7224 */ /* 0x000fe200078e0025 */
[----:B------:R-:W-:Y:S01]  /*5930*/  LEA.HI R3, R4, R3, RZ, 0x4 ;  /* 0x0000000304037211 */ /* 0x000fe200078f20ff */
[----:B------:R-:W-:Y:S01]  /*5940*/  IMAD.MOV.U32 R43, RZ, RZ, R39 ;  /* 0x000000ffff2b7224 */ /* 0x000fe200078e0027 */
[----:B------:R-:W-:Y:S02]  /*5950*/  MOV R34, R38 ;  /* 0x0000002600227202 */ /* 0x000fe40000000f00 */
[----:B------:R-:W-:Y:S03]  /*5960*/  LEA.HI.SX32 R3, R3, R62, 0x1c ;  /* 0x0000003e03037211 */ /* 0x000fe600078fe2ff */
[----:B------:R-:W-:Y:S02]  /*5970*/  @!P0 SHF.R.U64 R41, R36, 0x10, R37 ;  /* 0x0000001024298819 */ /* 0x000fe40000001225 */
[----:B------:R-:W-:Y:S01]  /*5980*/  IMAD.SHL.U32 R70, R3, 0x8, RZ ;  /* 0x0000000803467824 */ /* 0x000fe200078e00ff */
[----:B------:R-:W-:Y:S02]  /*5990*/  SHF.R.S32.HI R4, RZ, 0x1f, R3 ;  /* 0x0000001fff047819 */ /* 0x000fe40000011403 */
[----:B------:R-:W-:Y:S01]  /*59a0*/  @!P0 SHF.R.U64 R22, R8, 0x10, R9 ;  /* 0x0000001008168819 */ /* 0x000fe20000001209 */
[----:B------:R-:W-:Y:S01]  /*59b0*/  IMAD.MOV.U32 R8, RZ, RZ, R11 ;  /* 0x000000ffff087224 */ /* 0x000fe200078e000b */
[----:B------:R-:W-:Y:S02]  /*59c0*/  LEA.HI R4, R4, R3, RZ, 0x2 ;  /* 0x0000000304047211 */ /* 0x000fe400078f10ff */
[----:B------:R-:W-:Y:S02]  /*59d0*/  @!P0 SHF.R.U64 R35, R38, 0x10, R39 ;  /* 0x0000001026238819 */ /* 0x000fe40000001227 */
[----:B------:R-:W-:Y:S02]  /*59e0*/  SHF.R.S32.HI R3, RZ, 0x2, R4 ;  /* 0x00000002ff037819 */ /* 0x000fe40000011404 */
[----:B------:R-:W-:Y:S02]  /*59f0*/  LOP3.LUT R4, R148, 0x18, R70, 0xf8, !PT ;  /* 0x0000001894047812 */ /* 0x000fe400078ef846 */
[----:B------:R-:W-:Y:S01]  /*5a00*/  @!P0 PRMT R38, R40, 0x5410, R41 ;  /* 0x0000541028268816 */ /* 0x000fe20000000029 */
[----:B------:R-:W-:Y:S01]  /*5a10*/  IMAD R3, R3, 0x600, R7 ;  /* 0x0000060003037824 */ /* 0x000fe200078e0207 */
[----:B-----5:R-:W-:Y:S02]  /*5a20*/  LOP3.LUT R4, R4, R147, RZ, 0x3c, !PT ;  /* 0x0000009304047212 */ /* 0x020fe400078e3cff */
[----:B------:R-:W-:Y:S02]  /*5a30*/  @!P0 SHF.R.U64 R5, R10, 0x10, R11 ;  /* 0x000000100a058819 */ /* 0x000fe4000000120b */
[----:B------:R-:W-:Y:S01]  /*5a40*/  @!P0 SHF.R.U32.HI R36, RZ, 0x10, R37 ;  /* 0x00000010ff248819 */ /* 0x000fe20000011625 */
[----:B------:R-:W-:Y:S01]  /*5a50*/  IMAD.IADD R3, R3, 0x1, R4 ;  /* 0x0000000103037824 */ /* 0x000fe200078e0204 */
[----:B------:R-:W-:Y:S02]  /*5a60*/  @!P0 SHF.R.U32.HI R4, RZ, 0x10, R9 ;  /* 0x00000010ff048819 */ /* 0x000fe40000011609 */
[----:B------:R-:W-:Y:S01]  /*5a70*/  @!P0 PRMT R9, R21, 0x5410, R22 ;  /* 0x0000541015098816 */ /* 0x000fe20000000016 */
[----:B------:R-:W-:Y:S01]  /*5a80*/  IMAD.SHL.U32 R3, R3, 0x2, RZ ;  /* 0x0000000203037824 */ /* 0x000fe200078e00ff */
[----:B------:R-:W-:Y:S02]  /*5a90*/  @!P0 SHF.L.U32 R21, R38, 0x10, RZ ;  /* 0x0000001026158819 */ /* 0x000fe400000006ff */
[----:B------:R-:W-:Y:S02]  /*5aa0*/  @!P0 SHF.R.U32.HI R6, RZ, 0x10, R11 ;  /* 0x00000010ff068819 */ /* 0x000fe4000001160b */
[----:B------:R2:W4:Y:S01]  /*5ab0*/  LDS.128 R12, [R3+0x3c80] ;  /* 0x003c8000030c7984 */ /* 0x0005220000000c00 */
[----:B------:R-:W-:Y:S02]  /*5ac0*/  @!P0 PRMT R36, R42, 0x5410, R36 ;  /* 0x000054102a248816 */ /* 0x000fe40000000024 */
[----:B------:R-:W-:Y:S02]  /*5ad0*/  @!P0 LOP3.LUT R22, R38, 0xffff0000, RZ, 0xc0, !PT ;  /* 0xffff000026168812 */ /* 0x000fe400078ec0ff */
[----:B------:R-:W-:Y:S01]  /*5ae0*/  @!P0 PRMT R40, R34, 0x5410, R35 ;  /* 0x0000541022288816 */ /* 0x000fe20000000023 */
[----:B-1----:R-:W-:Y:S01]  /*5af0*/  @!P0 IMAD.U32 R35, R45, 0x10000, RZ ;  /* 0x000100002d238824 */ /* 0x002fe200078e00ff */
[----:B------:R-:W-:Y:S02]  /*5b00*/  @!P0 SHF.L.U32 R34, R36, 0x10, RZ ;  /* 0x0000001024228819 */ /* 0x000fe400000006ff */
[----:B------:R-:W-:Y:S01]  /*5b10*/  @!P0 SHF.R.U32.HI R37, RZ, 0x10, R39 ;  /* 0x00000010ff258819 */ /* 0x000fe20000011627 */
[----:B------:R-:W-:Y:S01]  /*5b20*/  @!P0 IMAD.U32 R39, R46, 0x10000, RZ ;  /* 0x000100002e278824 */ /* 0x000fe200078e00ff */
[----:B------:R-:W-:Y:S02]  /*5b30*/  @!P0 LOP3.LUT R36, R36, 0xffff0000, RZ, 0xc0, !PT ;  /* 0xffff000024248812 */ /* 0x000fe400078ec0ff */
[----:B------:R-:W-:Y:S02]  /*5b40*/  @!P0 PRMT R43, R43, 0x5410, R37 ;  /* 0x000054102b2b8816 */ /* 0x000fe40000000025 */
[----:B------:R-:W-:Y:S02]  /*5b50*/  @!P0 LOP3.LUT R37, R45, 0xffff0000, RZ, 0xc0, !PT ;  /* 0xffff00002d258812 */ /* 0x000fe400078ec0ff */
[C---:B------:R-:W-:Y:S02]  /*5b60*/  @!P0 SHF.L.U32 R38, R40.reuse, 0x10, RZ ;  /* 0x0000001028268819 */ /* 0x040fe400000006ff */
[----:B------:R-:W-:Y:S02]  /*5b70*/  @!P0 LOP3.LUT R40, R40, 0xffff0000, RZ, 0xc0, !PT ;  /* 0xffff000028288812 */ /* 0x000fe400078ec0ff */
[----:B------:R-:W-:Y:S01]  /*5b80*/  @!P0 SHF.L.U32 R42, R43, 0x10, RZ ;  /* 0x000000102b2a8819 */ /* 0x000fe200000006ff */
[----:B--2---:R-:W-:Y:S01]  /*5b90*/  IMAD.MOV.U32 R3, RZ, RZ, R10 ;  /* 0x000000ffff037224 */ /* 0x004fe200078e000a */
[----:B------:R-:W-:Y:S02]  /*5ba0*/  @!P0 PRMT R10, R20, 0x5410, R4 ;  /* 0x00005410140a8816 */ /* 0x000fe40000000004 */
[----:B------:R-:W-:Y:S01]  /*5bb0*/  @!P0 PRMT R20, R8, 0x5410, R6 ;  /* 0x0000541008148816 */ /* 0x000fe20000000006 */
[----:B------:R-:W-:Y:S01]  /*5bc0*/  @!P0 IMAD.U32 R6, R44, 0x10000, RZ ;  /* 0x000100002c068824 */ /* 0x000fe200078e00ff */
[----:B------:R-:W-:Y:S01]  /*5bd0*/  @!P0 PRMT R11, R3, 0x5410, R5 ;  /* 0x00005410030b8816 */ /* 0x000fe20000000005 */
[----:B------:R-:W-:Y:S02]  /*5be0*/  @!P0 IMAD.U32 R5, R9, 0x10000, RZ ;  /* 0x0001000009058824 */ /* 0x000fe400078e00ff */
[C---:B----4-:R-:W-:Y:S01]  /*5bf0*/  @!P0 IMAD.U32 R3, R12.reuse, 0x10000, RZ ;  /* 0x000100000c038824 */ /* 0x050fe200078e00ff */
[----:B------:R-:W-:Y:S03]  /*5c00*/  @!P0 LOP3.LUT R4, R12, 0xffff0000, RZ, 0xc0, !PT ;  /* 0xffff00000c048812 */ /* 0x000fe600078ec0ff */
[C---:B------:R-:W-:Y:S02]  /*5c10*/  @!P0 FMUL.FTZ R8, R3.reuse, R21 ;  /* 0x0000001503088220 */ /* 0x040fe40000410000 */
[-C--:B------:R-:W-:Y:S02]  /*5c20*/  @!P0 FMUL.FTZ R3, R3, R5.reuse ;  /* 0x0000000503038220 */ /* 0x080fe40000410000 */
[----:B------:R-:W-:Y:S02]  /*5c30*/  @!P0 FFMA.FTZ R71, R6, R5, -R8 ;  /* 0x0000000506478223 */ /* 0x000fe40000010808 */
[----:B------:R-:W-:Y:S01]  /*5c40*/  @!P0 FFMA.FTZ R3, R21, R6, R3 ;  /* 0x0000000615038223 */ /* 0x000fe20000010003 */
[----:B------:R-:W-:Y:S01]  /*5c50*/  @!P0 LOP3.LUT R6, R9, 0xffff0000, RZ, 0xc0, !PT ;  /* 0xffff000009068812 */ /* 0x000fe200078ec0ff */
[----:B------:R-:W-:Y:S01]  /*5c60*/  @!P0 FMUL.FTZ R8, R4, R22 ;  /* 0x0000001604088220 */ /* 0x000fe20000410000 */
[----:B------:R-:W-:Y:S01]  /*5c70*/  @!P0 LOP3.LUT R21, R44, 0xffff0000, RZ, 0xc0, !PT ;  /* 0xffff00002c158812 */ /* 0x000fe200078ec0ff */
[----:B------:R-:W-:Y:S02]  /*5c80*/  @!P0 IMAD.U32 R5, R13, 0x10000, RZ ;  /* 0x000100000d058824 */ /* 0x000fe400078e00ff */
[-C--:B------:R-:W-:Y:S02]  /*5c90*/  @!P0 FMUL.FTZ R4, R4, R6.reuse ;  /* 0x0000000604048220 */ /* 0x080fe40000410000 */
[----:B------:R-:W-:Y:S01]  /*5ca0*/  @!P0 FFMA.FTZ R69, R21, R6, -R8 ;  /* 0x0000000615458223 */ /* 0x000fe20000010808 */
[----:B------:R-:W-:Y:S01]  /*5cb0*/  @!P0 LOP3.LUT R6, R13, 0xffff0000, RZ, 0xc0, !PT ;  /* 0xffff00000d068812 */ /* 0x000fe200078ec0ff */
[C---:B------:R-:W-:Y:S02]  /*5cc0*/  @!P0 IMAD.U32 R8, R10.reuse, 0x10000, RZ ;  /* 0x000100000a088824 */ /* 0x040fe400078e00ff */
[----:B------:R-:W-:Y:S01]  /*5cd0*/  @!P0 FMUL.FTZ R9, R5, R34 ;  /* 0x0000002205098220 */ /* 0x000fe20000410000 */
[----:B------:R-:W-:Y:S01]  /*5ce0*/  @!P0 F2FP.BF16.PACK_AB R69, R69, R71 ;  /* 0x000000474545823e */ /* 0x000fe200000010ff */
[-C--:B------:R-:W-:Y:S02]  /*5cf0*/  @!P0 FMUL.FTZ R5, R5, R8.reuse ;  /* 0x0000000805058220 */ /* 0x080fe40000410000 */
[----:B------:R-:W-:Y:S01]  /*5d00*/  @!P0 FFMA.FTZ R75, R35, R8, -R9 ;  /* 0x00000008234b8223 */ /* 0x000fe20000010809 */
[----:B------:R-:W-:Y:S01]  /*5d10*/  @!P0 LOP3.LUT R9, R10, 0xffff0000, RZ, 0xc0, !PT ;  /* 0xffff00000a098812 */ /* 0x000fe200078ec0ff */
[----:B------:R-:W-:Y:S01]  /*5d20*/  @!P0 FMUL.FTZ R10, R6, R36 ;  /* 0x00000024060a8220 */ /* 0x000fe20000410000 */
[----:B------:R-:W-:Y:S01]  /*5d30*/  @!P0 MOV R44, R69 ;  /* 0x00000045002c8202 */ /* 0x000fe20000000f00 */
[----:B------:R-:W-:Y:S02]  /*5d40*/  @!P0 IMAD.U32 R8, R14, 0x10000, RZ ;  /* 0x000100000e088824 */ /* 0x000fe400078e00ff */
[-C--:B------:R-:W-:Y:S02]  /*5d50*/  @!P0 FMUL.FTZ R6, R6, R9.reuse ;  /* 0x0000000906068220 */ /* 0x080fe40000410000 */
[----:B------:R-:W-:Y:S01]  /*5d60*/  @!P0 FFMA.FTZ R68, R37, R9, -R10 ;  /* 0x0000000925448223 */ /* 0x000fe2000001080a */
[----:B------:R-:W-:Y:S01]  /*5d70*/  @!P0 LOP3.LUT R9, R14, 0xffff0000, RZ, 0xc0, !PT ;  /* 0xffff00000e098812 */ /* 0x000fe200078ec0ff */
[C---:B------:R-:W-:Y:S01]  /*5d80*/  @!P0 IMAD.U32 R10, R11.reuse, 0x10000, RZ ;  /* 0x000100000b0a8824 */ /* 0x040fe200078e00ff */
[----:B------:R-:W-:Y:S01]  /*5d90*/  @!P0 LOP3.LUT R11, R11, 0xffff0000, RZ, 0xc0, !PT ;  /* 0xffff00000b0b8812 */ /* 0x000fe200078ec0ff */
[----:B------:R-:W-:Y:S01]  /*5da0*/  @!P0 FMUL.FTZ R41, R8, R38 ;  /* 0x0000002608298220 */ /* 0x000fe20000410000 */
[----:B------:R-:W-:Y:S01]  /*5db0*/  @!P0 F2FP.BF16.PACK_AB R68, R68, R75 ;  /* 0x0000004b4444823e */ /* 0x000fe200000010ff */
[-C--:B------:R-:W-:Y:S02]  /*5dc0*/  @!P0 FMUL.FTZ R8, R8, R10.reuse ;  /* 0x0000000a08088220 */ /* 0x080fe40000410000 */
[----:B------:R-:W-:Y:S01]  /*5dd0*/  @!P0 FFMA.FTZ R74, R39, R10, -R41 ;  /* 0x0000000a274a8223 */ /* 0x000fe20000010829 */
[----:B------:R-:W-:Y:S01]  /*5de0*/  @!P0 LOP3.LUT R41, R46, 0xffff0000, RZ, 0xc0, !PT ;  /* 0xffff00002e298812 */ /* 0x000fe200078ec0ff */
[----:B------:R-:W-:Y:S02]  /*5df0*/  @!P0 FMUL.FTZ R65, R9, R40 ;  /* 0x0000002809418220 */ /* 0x000fe40000410000 */
[----:B------:R-:W-:Y:S02]  /*5e00*/  @!P0 IMAD.U32 R10, R15, 0x10000, RZ ;  /* 0x000100000f0a8824 */ /* 0x000fe400078e00ff */
[-C--:B------:R-:W-:Y:S02]  /*5e10*/  @!P0 FMUL.FTZ R9, R9, R11.reuse ;  /* 0x0000000b09098220 */ /* 0x080fe40000410000 */
[----:B------:R-:W-:Y:S02]  /*5e20*/  @!P0 FFMA.FTZ R72, R41, R11, -R65 ;  /* 0x0000000b29488223 */ /* 0x000fe40000010841 */
[----:B------:R-:W-:Y:S02]  /*5e30*/  @!P0 FFMA.FTZ R4, R22, R21, R4 ;  /* 0x0000001516048223 */ /* 0x000fe40000010004 */
[C---:B------:R-:W-:Y:S01]  /*5e40*/  @!P0 IMAD.U32 R11, R20.reuse, 0x10000, RZ ;  /* 0x00010000140b8824 */ /* 0x040fe200078e00ff */
[----:B------:R-:W-:Y:S01]  /*5e50*/  @!P0 LOP3.LUT R20, R20, 0xffff0000, RZ, 0xc0, !PT ;  /* 0xffff000014148812 */ /* 0x000fe200078ec0ff */
[----:B------:R-:W-:Y:S02]  /*5e60*/  @!P0 IMAD.U32 R21, R47, 0x10000, RZ ;  /* 0x000100002f158824 */ /* 0x000fe400078e00ff */
[----:B------:R-:W-:Y:S02]  /*5e70*/  @!P0 FMUL.FTZ R22, R10, R42 ;  /* 0x0000002a0a168220 */ /* 0x000fe40000410000 */
[----:B------:R-:W-:Y:S02]  /*5e80*/  @!P0 FFMA.FTZ R5, R34, R35, R5 ;  /* 0x0000002322058223 */ /* 0x000fe40000010005 */
[-C--:B------:R-:W-:Y:S02]  /*5e90*/  @!P0 FMUL.FTZ R10, R10, R11.reuse ;  /* 0x0000000b0a0a8220 */ /* 0x080fe40000410000 */
[----:B------:R-:W-:Y:S01]  /*5ea0*/  @!P0 FFMA.FTZ R73, R21, R11, -R22 ;  /* 0x0000000b15498223 */ /* 0x000fe20000010816 */
[----:B------:R-:W-:Y:S01]  /*5eb0*/  @!P0 LOP3.LUT R22, R43, 0xffff0000, RZ, 0xc0, !PT ;  /* 0xffff00002b168812 */ /* 0x000fe200078ec0ff */
[----:B------:R-:W-:Y:S01]  /*5ec0*/  @!P0 FFMA.FTZ R6, R36, R37, R6 ;  /* 0x0000002524068223 */ /* 0x000fe20000010006 */
[----:B------:R-:W-:Y:S01]  /*5ed0*/  @!P0 LOP3.LUT R11, R15, 0xffff0000, RZ, 0xc0, !PT ;  /* 0xffff00000f0b8812 */ /* 0x000fe200078ec0ff */
[----:B------:R-:W-:Y:S01]  /*5ee0*/  @!P0 FFMA.FTZ R8, R38, R39, R8 ;  /* 0x0000002726088223 */ /* 0x000fe20000010008 */
[----:B------:R-:W-:Y:S01]  /*5ef0*/  @!P0 LOP3.LUT R43, R47, 0xffff0000, RZ, 0xc0, !PT ;  /* 0xffff00002f2b8812 */ /* 0x000fe200078ec0ff */
[----:B------:R-:W-:Y:S01]  /*5f00*/  @!P0 FFMA.FTZ R9, R40, R41, R9 ;  /* 0x0000002928098223 */ /* 0x000fe20000010009 */
[----:B------:R-:W-:Y:S01]  /*5f10*/  @!P0 F2FP.BF16.PACK_AB R5, R6, R5 ;  /* 0x000000050605823e */ /* 0x000fe200000010ff */
[C---:B------:R-:W-:Y:S02]  /*5f20*/  @!P0 FMUL.FTZ R65, R11.reuse, R22 ;  /* 0x000000160b418220 */ /* 0x040fe40000410000 */
[-C--:B------:R-:W-:Y:S02]  /*5f30*/  @!P0 FMUL.FTZ R11, R11, R20.reuse ;  /* 0x000000140b0b8220 */ /* 0x080fe40000410000 */
[----:B------:R-:W-:Y:S02]  /*5f40*/  @!P0 FFMA.FTZ R10, R42, R21, R10 ;  /* 0x000000152a0a8223 */ /* 0x000fe4000001000a */
[----:B------:R-:W-:Y:S02]  /*5f50*/  @!P0 FFMA.FTZ R11, R22, R43, R11 ;  /* 0x0000002b160b8223 */ /* 0x000fe4000001000b */
[----:B------:R-:W-:Y:S01]  /*5f60*/  @!P0 FFMA.FTZ R71, R43, R20, -R65 ;  /* 0x000000142b478223 */ /* 0x000fe20000010841 */
[----:B------:R-:W-:Y:S01]  /*5f70*/  @!P0 F2FP.BF16.PACK_AB R65, R72, R74 ;  /* 0x0000004a4841823e */ /* 0x000fe200000010ff */
[----:B------:R-:W-:Y:S01]  /*5f80*/  @!P0 IMAD.MOV.U32 R45, RZ, RZ, R68 ;  /* 0x000000ffff2d8224 */ /* 0x000fe200078e0044 */
        /* <DEDUP_REMOVED lines=8> */
[----:B------:R-:W-:Y:S02]  /*6010*/  @!P0 MOV R47, R21 ;  /* 0x00000015002f8202 */ /* 0x000fe40000000f00 */
[----:B------:R-:W-:Y:S02]  /*6020*/  @!P0 MOV R14, R4 ;  /* 0x00000004000e8202 */ /* 0x000fe40000000f00 */
[C---:B------:R-:W-:Y:S04]  /*6030*/  LEA R4, P0, R86.reuse, R66, 0x1 ;  /* 0x0000004256047211 */ /* 0x040fe800078008ff */
[----:B---3--:R-:W-:Y:S02]  /*6040*/  LEA.HI.X R5, R86, R67, R120, 0x1, P0 ;  /* 0x0000004356057211 */ /* 0x008fe400000f0c78 */
[C---:B------:R-:W-:Y:S03]  /*6050*/  ISETP.GE.AND P0, PT, R70.reuse, c[0x0][0x1d4], PT ;  /* 0x0000750046007a0c */ /* 0x040fe60003f06270 */
[----:B------:R1:W-:Y:S10]  /*6060*/  ST.E.128 [R4.64], R44 ;  /* 0x0000002c04007985 */ /* 0x0003f4000c101d08 */
[----:B------:R-:W-:Y:S05]  /*6070*/  @!P0 IMAD.WIDE R8, R70, 0x2, R66 ;  /* 0x0000000246088825 */ /* 0x000fea00078e0242 */
[----:B------:R1:W-:Y:S02]  /*6080*/  @!P0 ST.E.128 [R8.64], R12 ;  /* 0x0000000c08008985 */ /* 0x0003e4000c101d08 */
.L_x_232:
[----:B------:R-:W-:Y:S05]  /*6090*/  BSYNC B0 ;  /* 0x0000000000007941 */ /* 0x000fea0003800000 */
.L_x_231:
[----:B------:R-:W-:Y:S01]  /*60a0*/  ISETP.GE.AND P0, PT, R29, c[0x0][0x1d4], PT ;  /* 0x000075001d007a0c */ /* 0x000fe20003f06270 */
[----:B------:R-:W-:Y:S01]  /*60b0*/  @!UPT UIADD3 URZ, URZ, URZ, URZ ;  /* 0x0000003f3f3ff290 */ /* 0x000fe2000fffe03f */
[----:B------:R-:W-:Y:S11]  /*60c0*/  BSSY B0, `(.L_x_233) ;  /* 0x0000078000007945 */ /* 0x000ff60003800000 */
[----:B------:R-:W-:-:S05]  /*60d0*/  @P0 BRA `(.L_x_234) ;  /* 0x0000076000000947 */ /* 0x000fca0003800000 */
[----:B------:R-:W-:Y:S01]  /*60e0*/  SEL R3, R64, R63, !P2 ;  /* 0x0000003f40037207 */ /* 0x000fe20005000000 */
[----:B-1----:R-:W1:Y:S01]  /*60f0*/  LDS.128 R44, [R111+0x3c80] ;  /* 0x003c80006f2c7984 */ /* 0x002e620000000c00 */
[----:B------:R-:W-:Y:S02]  /*6100*/  ISETP.GE.AND P0, PT, R29, c[0x0][0x27c], PT ;  /* 0x00009f001d007a0c */ /* 0x000fe40003f06270 */
[----:B------:R-:W-:Y:S04]  /*6110*/  SHF.R.S32.HI R4, RZ, 0x1f, R3 ;  /* 0x0000001fff047819 */ /* 0x000fe80000011403 */
[----:B------:R-:W-:Y:S04]  /*6120*/  LEA.HI R3, R4, R3, RZ, 0x4 ;  /* 0x0000000304037211 */ /* 0x000fe800078f20ff */
[----:B------:R-:W-:Y:S03]  /*6130*/  LEA.HI.SX32 R3, R3, R61, 0x1c ;  /* 0x0000003d03037211 */ /* 0x000fe600078fe2ff */
[----:B------:R-:W-:Y:S02]  /*6140*/  @!P0 SHF.R.U64 R8, R48, 0x10, R49 ;  /* 0x0000001030088819 */ /* 0x000fe40000001231 */
[----:B------:R-:W-:Y:S01]  /*6150*/  IMAD.SHL.U32 R42, R3, 0x8, RZ ;  /* 0x00000008032a7824 */ /* 0x000fe200078e00ff */
[----:B------:R-:W-:Y:S02]  /*6160*/  SHF.R.S32.HI R4, RZ, 0x1f, R3 ;  /* 0x0000001fff047819 */ /* 0x000fe40000011403 */
[----:B------:R-:W-:Y:S02]  /*6170*/  @!P0 SHF.R.U32.HI R10, RZ, 0x10, R49 ;  /* 0x00000010ff0a8819 */ /* 0x000fe40000011631 */
[----:B------:R-:W-:Y:S02]  /*6180*/  LEA.HI R4, R4, R3, RZ, 0x2 ;  /* 0x0000000304047211 */ /* 0x000fe400078f10ff */
[----:B------:R-:W-:Y:S02]  /*6190*/  @!P0 SHF.R.U64 R5, R16, 0x10, R17 ;  /* 0x0000001010058819 */ /* 0x000fe40000001211 */
[----:B------:R-:W-:Y:S02]  /*61a0*/  SHF.R.S32.HI R3, RZ, 0x2, R4 ;  /* 0x00000002ff037819 */ /* 0x000fe40000011404 */
[----:B------:R-:W-:Y:S02]  /*61b0*/  LOP3.LUT R4, R148, 0x18, R42, 0xf8, !PT ;  /* 0x0000001894047812 */ /* 0x000fe400078ef82a */
[----:B------:R-:W-:Y:S01]  /*61c0*/  @!P0 SHF.R.U32.HI R6, RZ, 0x10, R19 ;  /* 0x00000010ff068819 */ /* 0x000fe20000011613 */
[----:B------:R-:W-:Y:S01]  /*61d0*/  IMAD R3, R3, 0x600, R7 ;  /* 0x0000060003037824 */ /* 0x000fe200078e0207 */
[----:B-----5:R-:W-:Y:S02]  /*61e0*/  LOP3.LUT R4, R4, R147, RZ, 0x3c, !PT ;  /* 0x0000009304047212 */ /* 0x020fe400078e3cff */
[----:B------:R-:W-:Y:S02]  /*61f0*/  @!P0 PRMT R9, R23, 0x5432, R5 ;  /* 0x0000543217098816 */ /* 0x000fe40000000005 */
[----:B------:R-:W-:Y:S01]  /*6200*/  @!P0 SHF.R.U64 R11, R50, 0x10, R51 ;  /* 0x00000010320b8819 */ /* 0x000fe20000001233 */
[----:B------:R-:W-:Y:S01]  /*6210*/  IMAD.IADD R3, R3, 0x1, R4 ;  /* 0x0000000103037824 */ /* 0x000fe200078e0204 */
[----:B------:R-:W-:Y:S02]  /*6220*/  @!P0 SHF.R.U32.HI R4, RZ, 0x10, R17 ;  /* 0x00000010ff048819 */ /* 0x000fe40000011611 */
[----:B------:R-:W-:Y:S01]  /*6230*/  @!P0 SHF.R.U32.HI R16, RZ, 0x10, R51 ;  /* 0x00000010ff108819 */ /* 0x000fe20000011633 */
[----:B------:R-:W-:Y:S01]  /*6240*/  IMAD.SHL.U32 R3, R3, 0x2, RZ ;  /* 0x0000000203037824 */ /* 0x000fe200078e00ff */
[----:B------:R-:W-:Y:S01]  /*6250*/  @!P0 PRMT R35, R57, 0x5432, R11 ;  /* 0x0000543239238816 */ /* 0x000fe2000000000b */
[----:B-1----:R-:W-:Y:S01]  /*6260*/  @!P0 IMAD.U32 R11, R44, 0x10000, RZ ;  /* 0x000100002c0b8824 */ /* 0x002fe200078e00ff */
[----:B------:R-:W-:Y:S01]  /*6270*/  @!P0 SHF.L.U32 R21, R45, 0x10, RZ ;  /* 0x000000102d158819 */ /* 0x000fe200000006ff */
[----:B------:R-:W-:Y:S01]  /*6280*/  @!P0 IMAD.U32 R38, R47, 0x10000, RZ ;  /* 0x000100002f268824 */ /* 0x000fe200078e00ff */
[----:B------:R1:W2:Y:S01]  /*6290*/  LDS.128 R12, [R3+0x3c80] ;  /* 0x003c8000030c7984 */ /* 0x0002a20000000c00 */
[----:B------:R-:W-:Y:S02]  /*62a0*/  @!P0 PRMT R34, R57, 0x5410, R16 ;  /* 0x0000541039228816 */ /* 0x000fe40000000010 */
[----:B------:R-:W-:Y:S02]  /*62b0*/  @!P0 PRMT R16, R30, 0x5410, R6 ;  /* 0x000054101e108816 */ /* 0x000fe40000000006 */
[C---:B------:R-:W-:Y:S01]  /*62c0*/  @!P0 LOP3.LUT R39, R34.reuse, 0xffff0000, RZ, 0xc0, !PT ;  /* 0xffff000022278812 */ /* 0x040fe200078ec0ff */
[----:B------:R-:W-:Y:S01]  /*62d0*/  @!P0 IMAD.U32 R37, R34, 0x10000, RZ ;  /* 0x0001000022258824 */ /* 0x000fe200078e00ff */
[----:B------:R-:W-:Y:S02]  /*62e0*/  @!P0 LOP3.LUT R40, R47, 0xffff0000, RZ, 0xc0, !PT ;  /* 0xffff00002f288812 */ /* 0x000fe400078ec0ff */
[C---:B------:R-:W-:Y:S02]  /*62f0*/  @!P0 SHF.L.U32 R34, R46.reuse, 0x10, RZ ;  /* 0x000000102e228819 */ /* 0x040fe400000006ff */
[----:B------:R-:W-:Y:S02]  /*6300*/  @!P0 LOP3.LUT R36, R46, 0xffff0000, RZ, 0xc0, !PT ;  /* 0xffff00002e248812 */ /* 0x000fe400078ec0ff */
[----:B-1----:R-:W-:Y:S02]  /*6310*/  @!P0 SHF.R.U64 R3, R18, 0x10, R19 ;  /* 0x0000001012038819 */ /* 0x002fe40000001213 */
[C---:B------:R-:W-:Y:S02]  /*6320*/  @!P0 PRMT R19, R56.reuse, 0x5410, R8 ;  /* 0x0000541038138816 */ /* 0x040fe40000000008 */
[----:B------:R-:W-:Y:S02]  /*6330*/  @!P0 PRMT R18, R56, 0x5432, R10 ;  /* 0x0000543238128816 */ /* 0x000fe4000000000a */
[----:B------:R-:W-:Y:S01]  /*6340*/  @!P0 PRMT R17, R30, 0x5432, R3 ;  /* 0x000054321e118816 */ /* 0x000fe20000000003 */
[----:B------:R-:W-:Y:S01]  /*6350*/  @!P0 IMAD.U32 R10, R19, 0x10000, RZ ;  /* 0x00010000130a8824 */ /* 0x000fe200078e00ff */
[----:B------:R-:W-:Y:S01]  /*6360*/  @!P0 PRMT R8, R23, 0x5410, R4 ;  /* 0x0000541017088816 */ /* 0x000fe20000000004 */
[----:B------:R-:W-:Y:S02]  /*6370*/  @!P0 IMAD.U32 R20, R18, 0x10000, RZ ;  /* 0x0001000012148824 */ /* 0x000fe400078e00ff */
[C---:B------:R-:W-:Y:S01]  /*6380*/  @!P0 IMAD.U32 R4, R9.reuse, 0x10000, RZ ;  /* 0x0001000009048824 */ /* 0x040fe200078e00ff */
[----:B------:R-:W-:Y:S01]  /*6390*/  @!P0 LOP3.LUT R9, R9, 0xffff0000, RZ, 0xc0, !PT ;  /* 0xffff000009098812 */ /* 0x000fe200078ec0ff */
[C---:B------:R-:W-:Y:S01]  /*63a0*/  @!P0 IMAD.U32 R6, R8.reuse, 0x10000, RZ ;  /* 0x0001000008068824 */ /* 0x040fe200078e00ff */
[----:B------:R-:W-:Y:S01]  /*63b0*/  @!P0 LOP3.LUT R8, R8, 0xffff0000, RZ, 0xc0, !PT ;  /* 0xffff000008088812 */ /* 0x000fe200078ec0ff */
[----:B--2---:R-:W-:Y:S01]  /*63c0*/  @!P0 IMAD.U32 R5, R13, 0x10000, RZ ;  /* 0x000100000d058824 */ /* 0x004fe200078e00ff */
[----:B------:R-:W-:Y:S03]  /*63d0*/  @!P0 SHF.L.U32 R3, R12, 0x10, RZ ;  /* 0x000000100c038819 */ /* 0x000fe600000006ff */
[----:B------:R-:W-:Y:S02]  /*63e0*/  @!P0 FMUL.FTZ R23, R5, R20 ;  /* 0x0000001405178220 */ /* 0x000fe40000410000 */
[C---:B------:R-:W-:Y:S02]  /*63f0*/  @!P0 FMUL.FTZ R22, R3.reuse, R10 ;  /* 0x0000000a03168220 */ /* 0x040fe40000410000 */
[-C--:B------:R-:W-:Y:S02]  /*6400*/  @!P0 FMUL.FTZ R3, R3, R4.reuse ;  /* 0x0000000403038220 */ /* 0x080fe40000410000 */
[----:B------:R-:W-:Y:S01]  /*6410*/  @!P0 FFMA.FTZ R57, R11, R4, -R22 ;  /* 0x000000040b398223 */ /* 0x000fe20000010816 */
[----:B------:R-:W-:Y:S01]  /*6420*/  @!P0 LOP3.LUT R22, R18, 0xffff0000, RZ, 0xc0, !PT ;  /* 0xffff000012168812 */ /* 0x000fe200078ec0ff */
[-C--:B------:R-:W-:Y:S01]  /*6430*/  @!P0 FMUL.FTZ R5, R5, R6.reuse ;  /* 0x0000000605058220 */ /* 0x080fe20000410000 */
[----:B------:R-:W-:Y:S01]  /*6440*/  @!P0 LOP3.LUT R18, R19, 0xffff0000, RZ, 0xc0, !PT ;  /* 0xffff000013128812 */ /* 0x000fe200078ec0ff */
[----:B------:R-:W-:Y:S01]  /*6450*/  @!P0 FFMA.FTZ R56, R21, R6, -R23 ;  /* 0x0000000615388223 */ /* 0x000fe20000010817 */
[----:B------:R-:W-:Y:S01]  /*6460*/  @!P0 LOP3.LUT R4, R12, 0xffff0000, RZ, 0xc0, !PT ;  /* 0xffff00000c048812 */ /* 0x000fe200078ec0ff */
[----:B------:R-:W-:Y:S01]  /*6470*/  @!P0 FFMA.FTZ R3, R10, R11, R3 ;  /* 0x0000000b0a038223 */ /* 0x000fe20000010003 */
[----:B------:R-:W-:Y:S02]  /*6480*/  @!P0 LOP3.LUT R6, R13, 0xffff0000, RZ, 0xc0, !PT ;  /* 0xffff00000d068812 */ /* 0x000fe400078ec0ff */
[----:B------:R-:W-:Y:S01]  /*6490*/  @!P0 LOP3.LUT R19, R44, 0xffff0000, RZ, 0xc0, !PT ;  /* 0xffff00002c138812 */ /* 0x000fe200078ec0ff */
[----:B------:R-:W-:Y:S01]  /*64a0*/  @!P0 FMUL.FTZ R11, R4, R18 ;  /* 0x00000012040b8220 */ /* 0x000fe20000410000 */
[----:B------:R-:W-:Y:S01]  /*64b0*/  @!P0 LOP3.LUT R23, R45, 0xffff0000, RZ, 0xc0, !PT ;  /* 0xffff00002d178812 */ /* 0x000fe200078ec0ff */
[C---:B------:R-:W-:Y:S02]  /*64c0*/  @!P0 FMUL.FTZ R10, R6.reuse, R22 ;  /* 0x00000016060a8220 */ /* 0x040fe40000410000 */
[-C--:B------:R-:W-:Y:S01]  /*64d0*/  @!P0 FFMA.FTZ R50, R19, R9.reuse, -R11 ;  /* 0x0000000913328223 */ /* 0x080fe2000001080b */
[----:B------:R-:W-:Y:S01]  /*64e0*/  @!P0 LOP3.LUT R11, R15, 0xffff0000, RZ, 0xc0, !PT ;  /* 0xffff00000f0b8812 */ /* 0x000fe200078ec0ff */
[-C--:B------:R-:W-:Y:S02]  /*64f0*/  @!P0 FFMA.FTZ R51, R23, R8.reuse, -R10 ;  /* 0x0000000817338223 */ /* 0x080fe4000001080a */
[----:B------:R-:W-:Y:S02]  /*6500*/  @!P0 IMAD.U32 R10, R15, 0x10000, RZ ;  /* 0x000100000f0a8824 */ /* 0x000fe400078e00ff */
[----:B------:R-:W-:Y:S01]  /*6510*/  @!P0 FMUL.FTZ R6, R6, R8 ;  /* 0x0000000806068220 */ /* 0x000fe20000410000 */
[----:B------:R-:W-:Y:S01]  /*6520*/  @!P0 LOP3.LUT R8, R16, 0xffff0000, RZ, 0xc0, !PT ;  /* 0xffff000010088812 */ /* 0x000fe200078ec0ff */
[----:B------:R-:W-:Y:S02]  /*6530*/  @!P0 FMUL.FTZ R4, R4, R9 ;  /* 0x0000000904048220 */ /* 0x000fe40000410000 */
[----:B------:R-:W-:Y:S02]  /*6540*/  @!P0 IMAD.U32 R9, R16, 0x10000, RZ ;  /* 0x0001000010098824 */ /* 0x000fe400078e00ff */
[----:B------:R-:W-:Y:S02]  /*6550*/  @!P0 FMUL.FTZ R16, R10, R37 ;  /* 0x000000250a108220 */ /* 0x000fe40000410000 */
[C---:B------:R-:W-:Y:S02]  /*6560*/  @!P0 FMUL.FTZ R30, R11.reuse, R39 ;  /* 0x000000270b1e8220 */ /* 0x040fe40000410000 */
[-C--:B------:R-:W-:Y:S02]  /*6570*/  @!P0 FFMA.FTZ R49, R38, R9.reuse, -R16 ;  /* 0x0000000926318223 */ /* 0x080fe40000010810 */
[-C--:B------:R-:W-:Y:S02]  /*6580*/  @!P0 FMUL.FTZ R11, R11, R8.reuse ;  /* 0x000000080b0b8220 */ /* 0x080fe40000410000 */
[----:B------:R-:W-:Y:S02]  /*6590*/  @!P0 FFMA.FTZ R48, R40, R8, -R30 ;  /* 0x0000000828308223 */ /* 0x000fe4000001081e */
[C---:B------:R-:W-:Y:S01]  /*65a0*/  @!P0 IMAD.U32 R30, R35.reuse, 0x10000, RZ ;  /* 0x00010000231e8824 */ /* 0x040fe200078e00ff */
[----:B------:R-:W-:Y:S01]  /*65b0*/  @!P0 LOP3.LUT R35, R35, 0xffff0000, RZ, 0xc0, !PT ;  /* 0xffff000023238812 */ /* 0x000fe200078ec0ff */
[----:B------:R-:W-:Y:S02]  /*65c0*/  @!P0 IMAD.U32 R8, R14, 0x10000, RZ ;  /* 0x000100000e088824 */ /* 0x000fe400078e00ff */
[C---:B------:R-:W-:Y:S01]  /*65d0*/  @!P0 IMAD.U32 R16, R17.reuse, 0x10000, RZ ;  /* 0x0001000011108824 */ /* 0x040fe200078e00ff */
[----:B------:R-:W-:Y:S01]  /*65e0*/  @!P0 LOP3.LUT R17, R17, 0xffff0000, RZ, 0xc0, !PT ;  /* 0xffff000011118812 */ /* 0x000fe200078ec0ff */
[----:B------:R-:W-:Y:S01]  /*65f0*/  @!P0 FMUL.FTZ R10, R10, R9 ;  /* 0x000000090a0a8220 */ /* 0x000fe20000410000 */
[----:B------:R-:W-:Y:S01]  /*6600*/  @!P0 LOP3.LUT R9, R14, 0xffff0000, RZ, 0xc0, !PT ;  /* 0xffff00000e098812 */ /* 0x000fe200078ec0ff */
[----:B------:R-:W-:Y:S01]  /*6610*/  @!P0 FFMA.FTZ R4, R18, R19, R4 ;  /* 0x0000001312048223 */ /* 0x000fe20000010004 */
[----:B------:R-:W-:Y:S01]  /*6620*/  @!P0 F2FP.BF16.PACK_AB R19, R50, R57 ;  /* 0x000000393213823e */ /* 0x000fe200000010ff */
[----:B------:R-:W-:Y:S01]  /*6630*/  @!P0 FMUL.FTZ R41, R8, R30 ;  /* 0x0000001e08298220 */ /* 0x000fe20000410000 */
[----:B------:R-:W-:Y:S01]  /*6640*/  @!P0 F2FP.BF16.PACK_AB R18, R48, R49 ;  /* 0x000000313012823e */ /* 0x000fe200000010ff */
[----:B------:R-:W-:Y:S02]  /*6650*/  @!P0 FMUL.FTZ R8, R8, R16 ;  /* 0x0000001008088220 */ /* 0x000fe40000410000 */
[----:B------:R-:W-:Y:S02]  /*6660*/  @!P0 FFMA.FTZ R5, R20, R21, R5 ;  /* 0x0000001514058223 */ /* 0x000fe40000010005 */
[C---:B------:R-:W-:Y:S02]  /*6670*/  @!P0 FMUL.FTZ R43, R9.reuse, R35 ;  /* 0x00000023092b8220 */ /* 0x040fe40000410000 */
[----:B------:R-:W-:Y:S02]  /*6680*/  @!P0 FMUL.FTZ R9, R9, R17 ;  /* 0x0000001109098220 */ /* 0x000fe40000410000 */
[----:B------:R-:W-:Y:S02]  /*6690*/  @!P0 FFMA.FTZ R6, R22, R23, R6 ;  /* 0x0000001716068223 */ /* 0x000fe40000010006 */
[----:B------:R-:W-:Y:S02]  /*66a0*/  @!P0 FFMA.FTZ R8, R30, R34, R8 ;  /* 0x000000221e088223 */ /* 0x000fe40000010008 */
[----:B------:R-:W-:Y:S01]  /*66b0*/  @!P0 FFMA.FTZ R9, R35, R36, R9 ;  /* 0x0000002423098223 */ /* 0x000fe20000010009 */
[----:B------:R-:W-:Y:S01]  /*66c0*/  @!P0 F2FP.BF16.PACK_AB R5, R6, R5 ;  /* 0x000000050605823e */ /* 0x000fe200000010ff */
[----:B------:R-:W-:Y:S02]  /*66d0*/  @!P0 FFMA.FTZ R10, R37, R38, R10 ;  /* 0x00000026250a8223 */ /* 0x000fe4000001000a */
[----:B------:R-:W-:Y:S01]  /*66e0*/  @!P0 FFMA.FTZ R16, R34, R16, -R41 ;  /* 0x0000001022108223 */ /* 0x000fe20000010829 */
[----:B------:R-:W-:Y:S01]  /*66f0*/  @!P0 F2FP.BF16.PACK_AB R41, R51, R56 ;  /* 0x000000383329823e */ /* 0x000fe200000010ff */
[----:B------:R-:W-:Y:S01]  /*6700*/  @!P0 FFMA.FTZ R43, R36, R17, -R43 ;  /* 0x00000011242b8223 */ /* 0x000fe2000001082b */
[----:B------:R-:W-:Y:S01]  /*6710*/  @!P0 MOV R13, R5 ;  /* 0x00000005000d8202 */ /* 0x000fe20000000f00 */
[----:B------:R-:W-:Y:S01]  /*6720*/  @!P0 FFMA.FTZ R11, R39, R40, R11 ;  /* 0x00000028270b8223 */ /* 0x000fe2000001000b */
[----:B------:R-:W-:Y:S01]  /*6730*/  @!P0 MOV R45, R41 ;  /* 0x00000029002d8202 */ /* 0x000fe20000000f00 */
[----:B------:R-:W-:Y:S01]  /*6740*/  @!P0 IMAD.MOV.U32 R44, RZ, RZ, R19 ;  /* 0x000000ffff2c8224 */ /* 0x000fe200078e0013 */
[----:B------:R-:W-:Y:S01]  /*6750*/  @!P0 F2FP.BF16.PACK_AB R17, R43, R16 ;  /* 0x000000102b11823e */ /* 0x000fe200000010ff */
[----:B------:R-:W-:Y:S01]  /*6760*/  @!P0 IMAD.MOV.U32 R47, RZ, RZ, R18 ;  /* 0x000000ffff2f8224 */ /* 0x000fe200078e0012 */
[----:B------:R-:W-:Y:S02]  /*6770*/  @!P0 F2FP.BF16.PACK_AB R16, R4, R3 ;  /* 0x000000030410823e */ /* 0x000fe400000010ff */
[----:B------:R-:W-:Y:S01]  /*6780*/  @!P0 F2FP.BF16.PACK_AB R4, R9, R8 ;  /* 0x000000080904823e */ /* 0x000fe200000010ff */
[----:B------:R-:W-:Y:S01]  /*6790*/  @!P0 IMAD.MOV.U32 R46, RZ, RZ, R17 ;  /* 0x000000ffff2e8224 */ /* 0x000fe200078e0011 */
[----:B------:R-:W-:Y:S01]  /*67a0*/  @!P0 F2FP.BF16.PACK_AB R3, R11, R10 ;  /* 0x0000000a0b03823e */ /* 0x000fe200000010ff */
[----:B------:R-:W-:Y:S02]  /*67b0*/  @!P0 IMAD.MOV.U32 R12, RZ, RZ, R16 ;  /* 0x000000ffff0c8224 */ /* 0x000fe400078e0010 */
[----:B------:R-:W-:Y:S02]  /*67c0*/  @!P0 IMAD.MOV.U32 R14, RZ, RZ, R4 ;  /* 0x000000ffff0e8224 */ /* 0x000fe400078e0004 */
[----:B------:R-:W-:Y:S01]  /*67d0*/  @!P0 IMAD.MOV.U32 R15, RZ, RZ, R3 ;  /* 0x000000ffff0f8224 */ /* 0x000fe200078e0003 */
[C---:B----4-:R-:W-:Y:S04]  /*67e0*/  LEA R4, P0, R85.reuse, R66, 0x1 ;  /* 0x0000004255047211 */ /* 0x050fe800078008ff */
[----:B---3--:R-:W-:Y:S02]  /*67f0*/  LEA.HI.X R5, R85, R67, R119, 0x1, P0 ;  /* 0x0000004355057211 */ /* 0x008fe400000f0c77 */
[C---:B------:R-:W-:Y:S03]  /*6800*/  ISETP.GE.AND P0, PT, R42.reuse, c[0x0][0x1d4], PT ;  /* 0x000075002a007a0c */ /* 0x040fe60003f06270 */
[----:B------:R1:W-:Y:S10]  /*6810*/  ST.E.128 [R4.64], R44 ;  /* 0x0000002c04007985 */ /* 0x0003f4000c101d08 */
[----:B------:R-:W-:Y:S05]  /*6820*/  @!P0 IMAD.WIDE R8, R42, 0x2, R66 ;  /* 0x000000022a088825 */ /* 0x000fea00078e0242 */
[----:B------:R1:W-:Y:S02]  /*6830*/  @!P0 ST.E.128 [R8.64], R12 ;  /* 0x0000000c08008985 */ /* 0x0003e4000c101d08 */
.L_x_234:
[----:B------:R-:W-:Y:S05]  /*6840*/  BSYNC B0 ;  /* 0x0000000000007941 */ /* 0x000fea0003800000 */
.L_x_233:
[----:B------:R-:W-:Y:S11]  /*6850*/  ISETP.GE.AND P0, PT, R28, c[0x0][0x1d4], PT ;  /* 0x000075001c007a0c */ /* 0x000ff60003f06270 */
[----:B------:R-:W-:Y:S02]  /*6860*/  @!UPT UIADD3 URZ, URZ, URZ, URZ ;  /* 0x0000003f3f3ff290 */ /* 0x000fe4000fffe03f */
[----:B------:R-:W-:-:S05]  /*6870*/  @P0 BRA `(.L_x_218) ;  /* 0x00000a7000000947 */ /* 0x000fca0003800000 */
[----:B------:R-:W-:Y:S01]  /*6880*/  SEL R3, R64, R63, !P3 ;  /* 0x0000003f40037207 */ /* 0x000fe20005800000 */
[----:B------:R-:W2:Y:S01]  /*6890*/  LDS.128 R36, [R110+0x3c80] ;  /* 0x003c80006e247984 */ /* 0x000ea20000000c00 */
[C---:B-1--4-:R-:W-:Y:S02]  /*68a0*/  LEA R46, P0, R84.reuse, R66, 0x1 ;  /* 0x00000042542e7211 */ /* 0x052fe400078008ff */
[----:B------:R-:W-:Y:S02]  /*68b0*/  SHF.R.S32.HI R4, RZ, 0x1f, R3 ;  /* 0x0000001fff047819 */ /* 0x000fe40000011403 */
[----:B---3--:R-:W-:Y:S02]  /*68c0*/  LEA.HI.X R47, R84, R67, R118, 0x1, P0 ;  /* 0x00000043542f7211 */ /* 0x008fe400000f0c76 */
[----:B------:R-:W-:Y:S02]  /*68d0*/  LEA.HI R3, R4, R3, RZ, 0x4 ;  /* 0x0000000304037211 */ /* 0x000fe400078f20ff */
[----:B------:R-:W-:Y:S02]  /*68e0*/  ISETP.GE.AND P0, PT, R28, c[0x0][0x27c], PT ;  /* 0x00009f001c007a0c */ /* 0x000fe40003f06270 */
[----:B------:R-:W-:Y:S04]  /*68f0*/  LEA.HI.SX32 R3, R3, R60, 0x1c ;  /* 0x0000003c03037211 */ /* 0x000fe800078fe2ff */
[----:B------:R-:W-:Y:S01]  /*6900*/  SHF.R.S32.HI R4, RZ, 0x1f, R3 ;  /* 0x0000001fff047819 */ /* 0x000fe20000011403 */
[----:B------:R-:W-:Y:S03]  /*6910*/  IMAD.SHL.U32 R40, R3, 0x8, RZ ;  /* 0x0000000803287824 */ /* 0x000fe600078e00ff */
[----:B------:R-:W-:Y:S03]  /*6920*/  LEA.HI R4, R4, R3, RZ, 0x2 ;  /* 0x0000000304047211 */ /* 0x000fe600078f10ff */
[----:B------:R-:W-:Y:S02]  /*6930*/  @!P0 SHF.R.U64 R5, R26, 0x10, R27 ;  /* 0x000000101a058819 */ /* 0x000fe4000000121b */
[----:B------:R-:W-:Y:S02]  /*6940*/  SHF.R.S32.HI R3, RZ, 0x2, R4 ;  /* 0x00000002ff037819 */ /* 0x000fe40000011404 */
[----:B------:R-:W-:Y:S02]  /*6950*/  LOP3.LUT R4, R148, 0x18, R40, 0xf8, !PT ;  /* 0x0000001894047812 */ /* 0x000fe400078ef828 */
[----:B------:R-:W-:Y:S01]  /*6960*/  @!P0 SHF.R.U32.HI R11, RZ, 0x10, R55 ;  /* 0x00000010ff0b8819 */ /* 0x000fe20000011637 */
[----:B------:R-:W-:Y:S01]  /*6970*/  IMAD R3, R3, 0x600, R7 ;  /* 0x0000060003037824 */ /* 0x000fe200078e0207 */
[----:B-----5:R-:W-:Y:S02]  /*6980*/  LOP3.LUT R4, R4, R147, RZ, 0x3c, !PT ;  /* 0x0000009304047212 */ /* 0x020fe400078e3cff */
[----:B------:R-:W-:Y:S02]  /*6990*/  @!P0 SHF.R.U32.HI R6, RZ, 0x10, R27 ;  /* 0x00000010ff068819 */ /* 0x000fe4000001161b */
[----:B------:R-:W-:Y:S01]  /*69a0*/  @!P0 SHF.R.U64 R8, R52, 0x10, R53 ;  /* 0x0000001034088819 */ /* 0x000fe20000001235 */
[----:B------:R-:W-:Y:S01]  /*69b0*/  IMAD.IADD R3, R3, 0x1, R4 ;  /* 0x0000000103037824 */ /* 0x000fe200078e0204 */
[----:B------:R-:W-:Y:S02]  /*69c0*/  @!P0 SHF.R.U32.HI R4, RZ, 0x10, R25 ;  /* 0x00000010ff048819 */ /* 0x000fe40000011619 */
[----:B------:R-:W-:Y:S01]  /*69d0*/  @!P0 PRMT R19, R58, 0x5410, R8 ;  /* 0x000054103a138816 */ /* 0x000fe20000000008 */
[----:B------:R-:W-:Y:S01]  /*69e0*/  IMAD.SHL.U32 R3, R3, 0x2, RZ ;  /* 0x0000000203037824 */ /* 0x000fe200078e00ff */
[----:B--2---:R-:W-:Y:S02]  /*69f0*/  @!P0 SHF.L.U32 R21, R37, 0x10, RZ ;  /* 0x0000001025158819 */ /* 0x004fe400000006ff */
[----:B------:R-:W-:Y:S02]  /*6a00*/  @!P0 LOP3.LUT R34, R39, 0xffff0000, RZ, 0xc0, !PT ;  /* 0xffff000027228812 */ /* 0x000fe400078ec0ff */
[----:B------:R1:W2:Y:S01]  /*6a10*/  LDS.128 R12, [R3+0x3c80] ;  /* 0x003c8000030c7984 */ /* 0x0002a20000000c00 */
[----:B------:R-:W-:Y:S02]  /*6a20*/  @!P0 LOP3.LUT R27, R38, 0xffff0000, RZ, 0xc0, !PT ;  /* 0xffff0000261b8812 */ /* 0x000fe400078ec0ff */
[----:B------:R-:W-:Y:S02]  /*6a30*/  @!P0 PRMT R8, R31, 0x5410, R4 ;  /* 0x000054101f088816 */ /* 0x000fe40000000004 */
[----:B------:R-:W-:Y:S02]  /*6a40*/  @!P0 SHF.R.U32.HI R10, RZ, 0x10, R53 ;  /* 0x00000010ff0a8819 */ /* 0x000fe40000011635 */
[----:B------:R-:W-:Y:S02]  /*6a50*/  @!P0 SHF.R.U64 R17, R54, 0x10, R55 ;  /* 0x0000001036118819 */ /* 0x000fe40000001237 */
[----:B------:R-:W-:Y:S01]  /*6a60*/  @!P0 PRMT R18, R58, 0x5432, R10 ;  /* 0x000054323a128816 */ /* 0x000fe2000000000a */
[----:B------:R-:W-:Y:S01]  /*6a70*/  @!P0 IMAD.U32 R10, R19, 0x10000, RZ ;  /* 0x00010000130a8824 */ /* 0x000fe200078e00ff */
[----:B------:R-:W-:Y:S02]  /*6a80*/  @!P0 PRMT R26, R59, 0x5432, R17 ;  /* 0x000054323b1a8816 */ /* 0x000fe40000000011 */
[----:B------:R-:W-:Y:S01]  /*6a90*/  @!P0 PRMT R17, R32, 0x5432, R5 ;  /* 0x0000543220118816 */ /* 0x000fe20000000005 */
[----:B------:R-:W-:Y:S01]  /*6aa0*/  @!P0 IMAD.U32 R20, R18, 0x10000, RZ ;  /* 0x0001000012148824 */ /* 0x000fe200078e00ff */
[----:B------:R-:W-:Y:S01]  /*6ab0*/  @!P0 PRMT R16, R32, 0x5410, R6 ;  /* 0x0000541020108816 */ /* 0x000fe20000000006 */
[C---:B------:R-:W-:Y:S01]  /*6ac0*/  @!P0 IMAD.U32 R6, R8.reuse, 0x10000, RZ ;  /* 0x0001000008068824 */ /* 0x040fe200078e00ff */
[----:B------:R-:W-:Y:S02]  /*6ad0*/  @!P0 LOP3.LUT R8, R8, 0xffff0000, RZ, 0xc0, !PT ;  /* 0xffff000008088812 */ /* 0x000fe400078ec0ff */
[----:B-1----:R-:W-:Y:S02]  /*6ae0*/  @!P0 SHF.R.U64 R3, R24, 0x10, R25 ;  /* 0x0000001018038819 */ /* 0x002fe40000001219 */
[----:B------:R-:W-:Y:S02]  /*6af0*/  @!P0 SHF.L.U32 R25, R38, 0x10, RZ ;  /* 0x0000001026198819 */ /* 0x000fe400000006ff */
        /* <DEDUP_REMOVED lines=21> */
[----:B------:R-:W-:Y:S02]  /*6c50*/  @!P0 LOP3.LUT R4, R12, 0xffff0000, RZ, 0xc0, !PT ;  /* 0xffff00000c048812 */ /* 0x000fe400078ec0ff */
[----:B------:R-:W-:Y:S03]  /*6c60*/  @!P0 LOP3.LUT R6, R13, 0xffff0000, RZ, 0xc0, !PT ;  /* 0xffff00000d068812 */ /* 0x000fe600078ec0ff */
[----:B------:R-:W-:Y:S02]  /*6c70*/  @!P0 FMUL.FTZ R11, R4, R18 ;  /* 0x00000012040b8220 */ /* 0x000fe40000410000 */
        /* <DEDUP_REMOVED lines=9> */
[C---:B------:R-:W-:Y:S02]  /*6d10*/  @!P0 FMUL.FTZ R16, R10.reuse, R30 ;  /* 0x0000001e0a108220 */ /* 0x040fe40000410000 */
[----:B------:R-:W-:Y:S02]  /*6d20*/  @!P0 FMUL.FTZ R24, R11, R32 ;  /* 0x000000200b188220 */ /* 0x000fe40000410000 */
[-C--:B------:R-:W-:Y:S02]  /*6d30*/  @!P0 FMUL.FTZ R10, R10, R9.reuse ;  /* 0x000000090a0a8220 */ /* 0x080fe40000410000 */
[----:B------:R-:W-:Y:S01]  /*6d40*/  @!P0 FFMA.FTZ R43, R31, R9, -R16 ;  /* 0x000000091f2b8223 */ /* 0x000fe20000010810 */
[----:B------:R-:W-:Y:S01]  /*6d50*/  @!P0 LOP3.LUT R9, R14, 0xffff0000, RZ, 0xc0, !PT ;  /* 0xffff00000e098812 */ /* 0x000fe200078ec0ff */
[-C--:B------:R-:W-:Y:S02]  /*6d60*/  @!P0 FFMA.FTZ R42, R34, R8.reuse, -R24 ;  /* 0x00000008222a8223 */ /* 0x080fe40000010818 */
[C---:B------:R-:W-:Y:S01]  /*6d70*/  @!P0 IMAD.U32 R24, R26.reuse, 0x10000, RZ ;  /* 0x000100001a188824 */ /* 0x040fe200078e00ff */
[----:B------:R-:W-:Y:S01]  /*6d80*/  @!P0 LOP3.LUT R26, R26, 0xffff0000, RZ, 0xc0, !PT ;  /* 0xffff00001a1a8812 */ /* 0x000fe200078ec0ff */
[----:B------:R-:W-:Y:S02]  /*6d90*/  @!P0 FMUL.FTZ R11, R11, R8 ;  /* 0x000000080b0b8220 */ /* 0x000fe40000410000 */
[----:B------:R-:W-:Y:S02]  /*6da0*/  @!P0 IMAD.U32 R8, R14, 0x10000, RZ ;  /* 0x000100000e088824 */ /* 0x000fe400078e00ff */
[C---:B------:R-:W-:Y:S01]  /*6db0*/  @!P0 IMAD.U32 R16, R17.reuse, 0x10000, RZ ;  /* 0x0001000011108824 */ /* 0x040fe200078e00ff */
[----:B------:R-:W-:Y:S01]  /*6dc0*/  @!P0 LOP3.LUT R17, R17, 0xffff0000, RZ, 0xc0, !PT ;  /* 0xffff000011118812 */ /* 0x000fe200078ec0ff */
[----:B------:R-:W-:Y:S02]  /*6dd0*/  @!P0 FMUL.FTZ R35, R8, R24 ;  /* 0x0000001808238220 */ /* 0x000fe40000410000 */
[----:B------:R-:W-:Y:S02]  /*6de0*/  @!P0 FMUL.FTZ R41, R9, R26 ;  /* 0x0000001a09298220 */ /* 0x000fe40000410000 */
[----:B------:R-:W-:Y:S01]  /*6df0*/  @!P0 FFMA.FTZ R4, R18, R19, R4 ;  /* 0x0000001312048223 */ /* 0x000fe20000010004 */
[----:B------:R-:W-:Y:S01]  /*6e00*/  @!P0 F2FP.BF16.PACK_AB R19, R44, R49 ;  /* 0x000000312c13823e */ /* 0x000fe200000010ff */
[-C--:B------:R-:W-:Y:S01]  /*6e10*/  @!P0 FMUL.FTZ R8, R8, R16.reuse ;  /* 0x0000001008088220 */ /* 0x080fe20000410000 */
[----:B------:R-:W-:Y:S01]  /*6e20*/  @!P0 F2FP.BF16.PACK_AB R18, R42, R43 ;  /* 0x0000002b2a12823e */ /* 0x000fe200000010ff */
[----:B------:R-:W-:Y:S01]  /*6e30*/  @!P0 FFMA.FTZ R16, R25, R16, -R35 ;  /* 0x0000001019108223 */ /* 0x000fe20000010823 */
[----:B------:R-:W-:Y:S01]  /*6e40*/  @!P0 F2FP.BF16.PACK_AB R35, R45, R48 ;  /* 0x000000302d23823e */ /* 0x000fe200000010ff */
[----:B------:R-:W-:Y:S02]  /*6e50*/  @!P0 FFMA.FTZ R41, R27, R17, -R41 ;  /* 0x000000111b298223 */ /* 0x000fe40000010829 */
[----:B------:R-:W-:Y:S01]  /*6e60*/  @!P0 FFMA.FTZ R5, R20, R21, R5 ;  /* 0x0000001514058223 */ /* 0x000fe20000010005 */
[----:B------:R-:W-:Y:S01]  /*6e70*/  @!P0 MOV R37, R35 ;  /* 0x0000002300258202 */ /* 0x000fe20000000f00 */
[----:B------:R-:W-:Y:S01]  /*6e80*/  @!P0 FMUL.FTZ R9, R9, R17 ;  /* 0x0000001109098220 */ /* 0x000fe20000410000 */
[----:B------:R-:W-:Y:S01]  /*6e90*/  @!P0 F2FP.BF16.PACK_AB R17, R41, R16 ;  /* 0x000000102911823e */ /* 0x000fe200000010ff */
[----:B------:R-:W-:Y:S01]  /*6ea0*/  @!P0 FFMA.FTZ R6, R22, R23, R6 ;  /* 0x0000001716068223 */ /* 0x000fe20000010006 */
[----:B------:R-:W-:Y:S01]  /*6eb0*/  @!P0 F2FP.BF16.PACK_AB R16, R4, R3 ;  /* 0x000000030410823e */ /* 0x000fe200000010ff */
[----:B------:R-:W-:Y:S02]  /*6ec0*/  @!P0 FFMA.FTZ R8, R24, R25, R8 ;  /* 0x0000001918088223 */ /* 0x000fe40000010008 */
[----:B------:R-:W-:Y:S01]  /*6ed0*/  @!P0 FFMA.FTZ R9, R26, R27, R9 ;  /* 0x0000001b1a098223 */ /* 0x000fe20000010009 */
[----:B------:R-:W-:Y:S01]  /*6ee0*/  @!P0 F2FP.BF16.PACK_AB R5, R6, R5 ;  /* 0x000000050605823e */ /* 0x000fe200000010ff */
[----:B------:R-:W-:Y:S02]  /*6ef0*/  @!P0 FFMA.FTZ R10, R30, R31, R10 ;  /* 0x0000001f1e0a8223 */ /* 0x000fe4000001000a */
[----:B------:R-:W-:Y:S01]  /*6f00*/  @!P0 FFMA.FTZ R11, R32, R34, R11 ;  /* 0x00000022200b8223 */ /* 0x000fe2000001000b */
[----:B------:R-:W-:Y:S01]  /*6f10*/  @!P0 F2FP.BF16.PACK_AB R4, R9, R8 ;  /* 0x000000080904823e */ /* 0x000fe200000010ff */
[----:B------:R-:W-:Y:S01]  /*6f20*/  @!P0 IMAD.MOV.U32 R36, RZ, RZ, R19 ;  /* 0x000000ffff248224 */ /* 0x000fe200078e0013 */
[----:B------:R-:W-:Y:S01]  /*6f30*/  @!P0 MOV R13, R5 ;  /* 0x00000005000d8202 */ /* 0x000fe20000000f00 */
[----:B------:R-:W-:Y:S01]  /*6f40*/  @!P0 IMAD.MOV.U32 R38, RZ, RZ, R17 ;  /* 0x000000ffff268224 */ /* 0x000fe200078e0011 */
[----:B------:R-:W-:Y:S01]  /*6f50*/  @!P0 F2FP.BF16.PACK_AB R3, R11, R10 ;  /* 0x0000000a0b03823e */ /* 0x000fe200000010ff */
[----:B------:R-:W-:Y:S02]  /*6f60*/  @!P0 IMAD.MOV.U32 R39, RZ, RZ, R18 ;  /* 0x000000ffff278224 */ /* 0x000fe400078e0012 */
[----:B------:R-:W-:Y:S02]  /*6f70*/  @!P0 IMAD.MOV.U32 R12, RZ, RZ, R16 ;  /* 0x000000ffff0c8224 */ /* 0x000fe400078e0010 */
[----:B------:R-:W-:Y:S01]  /*6f80*/  @!P0 IMAD.MOV.U32 R14, RZ, RZ, R4 ;  /* 0x000000ffff0e8224 */ /* 0x000fe200078e0004 */
[----:B------:R1:W-:Y:S01]  /*6f90*/  ST.E.128 [R46.64], R36 ;  /* 0x000000242e007985 */ /* 0x0003e2000c101d08 */
[----:B------:R-:W-:Y:S01]  /*6fa0*/  @!P0 IMAD.MOV.U32 R15, RZ, RZ, R3 ;  /* 0x000000ffff0f8224 */ /* 0x000fe200078e0003 */
[----:B------:R-:W-:Y:S11]  /*6fb0*/  ISETP.GE.AND P0, PT, R40, c[0x0][0x1d4], PT ;  /* 0x0000750028007a0c */ /* 0x000ff60003f06270 */
[----:B------:R-:W-:Y:S02]  /*6fc0*/  @!UPT UIADD3 URZ, URZ, URZ, URZ ;  /* 0x0000003f3f3ff290 */ /* 0x000fe4000fffe03f */
[----:B------:R-:W-:-:S05]  /*6fd0*/  @P0 BRA `(.L_x_218) ;  /* 0x0000031000000947 */ /* 0x000fca0003800000 */
[C---:B------:R-:W-:Y:S04]  /*6fe0*/  LEA R4, P0, R40.reuse, R66, 0x1 ;  /* 0x0000004228047211 */ /* 0x040fe800078008ff */
[----:B------:R-:W-:Y:S05]  /*6ff0*/  LEA.HI.X.SX32 R5, R40, R67, 0x1, P0 ;  /* 0x0000004328057211 */ /* 0x000fea00000f0eff */
[----:B------:R2:W-:Y:S01]  /*7000*/  ST.E.128 [R4.64], R12 ;  /* 0x0000000c04007985 */ /* 0x0005e2000c101d08 */
[----:B------:R-:W-:-:S05]  /*7010*/  BRA `(.L_x_218) ;  /* 0x000002d000007947 */ /* 0x000fca0003800000 */
.L_x_214:
[----:B------:R1:W2:Y:S01]  /*7020*/  SHFL.IDX PT, R5, R32, RZ, 0x1e1f ;  /* 0x001e1fff20057589 */ /* 0x0002a200000e0000 */
[----:B------:R-:W-:Y:S03]  /*7030*/  IMAD R3, R33, -0x30, R2 ;  /* 0xffffffd021037824 */ /* 0x000fe600078e0202 */
[----:B------:R1:W3:Y:S02]  /*7040*/  SHFL.IDX PT, R4, R56, RZ, 0x1e1f ;  /* 0x001e1fff38047589 */ /* 0x0002e400000e0000 */
[----:B------:R-:W-:Y:S04]  /*7050*/  IMNMX R76, R3, 0x30, PT ;  /* 0x00000030034c7817 */ /* 0x000fe80003800200 */
[----:B------:R-:W-:Y:S11]  /*7060*/  ISETP.GT.AND P0, PT, R76, R112, PT ;  /* 0x000000704c00720c */ /* 0x000ff60003f04270 */
[----:B------:R-:W-:Y:S02]  /*7070*/  @!UPT UIADD3 URZ, URZ, URZ, URZ ;  /* 0x0000003f3f3ff290 */ /* 0x000fe4000fffe03f */
[----:B------:R-:W-:-:S05]  /*7080*/  @!P0 BRA `(.L_x_218) ;  /* 0x0000026000008947 */ /* 0x000fca0003800000 */
[----:B------:R-:W4:Y:S01]  /*7090*/  LDL R10, [R1+0x24] ;  /* 0x00002400010a7983 */ /* 0x000f220000100800 */
[----:B------:R-:W-:Y:S02]  /*70a0*/  ISETP.GE.AND P0, PT, R104, c[0x0][0x1d4], PT ;  /* 0x0000750068007a0c */ /* 0x000fe40003f06270 */
[----:B------:R-:W-:Y:S01]  /*70b0*/  ISETP.GE.AND P5, PT, R248, c[0x0][0x1d4], PT ;  /* 0x00007500f8007a0c */ /* 0x000fe20003fa6270 */
[----:B------:R-:W5:Y:S04]  /*70c0*/  LDL R6, [R1+0x14] ;  /* 0x0000140001067983 */ /* 0x000f680000100800 */
[----:B---3--:R-:W3:Y:S04]  /*70d0*/  LDL R16, [R1+0x20] ;  /* 0x0000200001107983 */ /* 0x008ee80000100800 */
[----:B--2---:R-:W2:Y:S02]  /*70e0*/  LDL R15, [R1+0x8] ;  /* 0x00000800010f7983 */ /* 0x004ea40000100800 */
[CC--:B------:R-:W-:Y:S02]  /*70f0*/  @!P0 LEA R8, P4, R104.reuse, R4.reuse, 0x1 ;  /* 0x0000000468088211 */ /* 0x0c0fe400078808ff */
[----:B------:R-:W2:Y:S02]  /*7100*/  LDL R14, [R1+0x4] ;  /* 0x00000400010e7983 */ /* 0x000ea40000100800 */
[-C--:B------:R-:W-:Y:S02]  /*7110*/  @!P0 LEA.HI.X R9, R104, R5.reuse, R105, 0x1, P4 ;  /* 0x0000000568098211 */ /* 0x080fe400020f0c69 */
[CC--:B------:R-:W-:Y:S04]  /*7120*/  @!P5 LEA R12, P4, R248.reuse, R4.reuse, 0x1 ;  /* 0x00000004f80cd211 */ /* 0x0c0fe800078808ff */
[-C--:B----4-:R-:W-:Y:S02]  /*7130*/  @!P5 LEA.HI.X R13, R248, R5.reuse, R10, 0x1, P4 ;  /* 0x00000005f80dd211 */ /* 0x090fe400020f0c0a */
[C---:B------:R-:W-:Y:S11]  /*7140*/  ISETP.GE.AND P4, PT, R247.reuse, c[0x0][0x1d4], PT ;  /* 0x00007500f7007a0c */ /* 0x040ff60003f86270 */
[----:B------:R-:W-:Y:S02]  /*7150*/  @!UPT UIADD3 URZ, URZ, URZ, URZ ;  /* 0x0000003f3f3ff290 */ /* 0x000fe4000fffe03f */
[CC--:B------:R-:W-:Y:S04]  /*7160*/  @!P4 LEA R10, P6, R247.reuse, R4.reuse, 0x1 ;  /* 0x00000004f70ac211 */ /* 0x0c0fe800078c08ff */
[-C--:B---3--:R-:W-:Y:S02]  /*7170*/  @!P4 LEA.HI.X R11, R247, R5.reuse, R16, 0x1, P6 ;  /* 0x00000005f70bc211 */ /* 0x088fe400030f0c10 */
[----:B------:R-:W3:Y:S04]  /*7180*/  @!P0 LDS.128 R16, [R244+0x2400] ;  /* 0x00240000f4108984 */ /* 0x000ee80000000c00 */
[----:B---3--:R3:W-:Y:S01]  /*7190*/  @!P0 ST.E.128 [R8.64], R16 ;  /* 0x0000001008008985 */ /* 0x0087e2000c101d08 */
[----:B------:R-:W-:Y:S11]  /*71a0*/  ISETP.GE.AND P0, PT, R29, c[0x0][0x1d4], PT ;  /* 0x000075001d007a0c */ /* 0x000ff60003f06270 */
[----:B------:R-:W-:Y:S02]  /*71b0*/  @!UPT UIADD3 URZ, URZ, URZ, URZ ;  /* 0x0000003f3f3ff290 */ /* 0x000fe4000fffe03f */
[----:B------:R-:W4:Y:S01]  /*71c0*/  @!P0 LDS.128 R16, [R245+0x2400] ;  /* 0x00240000f5108984 */ /* 0x000f220000000c00 */
[----:B--2---:R-:W-:Y:S04]  /*71d0*/  @!P0 IMAD.SHL.U32 R3, R15, 0x8, RZ ;  /* 0x000000080f038824 */ /* 0x004fe800078e00ff */
[--C-:B---3--:R-:W-:Y:S05]  /*71e0*/  @!P0 IMAD.WIDE R8, R3, 0x2, R4.reuse ;  /* 0x0000000203088825 */ /* 0x108fea00078e0204 */
[----:B----4-:R2:W-:Y:S01]  /*71f0*/  @!P0 ST.E.128 [R8.64], R16 ;  /* 0x0000001008008985 */ /* 0x0105e2000c101d08 */
[----:B------:R-:W-:Y:S11]  /*7200*/  ISETP.GE.AND P0, PT, R28, c[0x0][0x1d4], PT ;  /* 0x000075001c007a0c */ /* 0x000ff60003f06270 */
[----:B------:R-:W-:Y:S02]  /*7210*/  @!UPT UIADD3 URZ, URZ, URZ, URZ ;  /* 0x0000003f3f3ff290 */ /* 0x000fe4000fffe03f */
[----:B------:R-:W3:Y:S01]  /*7220*/  @!P0 LDS.128 R20, [R244+0x3000] ;  /* 0x00300000f4148984 */ /* 0x000ee20000000c00 */
[----:B------:R-:W-:Y:S04]  /*7230*/  @!P0 IMAD.SHL.U32 R3, R14, 0x8, RZ ;  /* 0x000000080e038824 */ /* 0x000fe800078e00ff */
[----:B--2---:R-:W-:Y:S05]  /*7240*/  @!P0 IMAD.WIDE R8, R3, 0x2, R4 ;  /* 0x0000000203088825 */ /* 0x004fea00078e0204 */
[----:B---3--:R-:W-:Y:S01]  /*7250*/  @!P0 ST.E.128 [R8.64], R20 ;  /* 0x0000001408008985 */ /* 0x008fe2000c101d08 */
[C---:B------:R-:W-:Y:S03]  /*7260*/  ISETP.GE.AND P0, PT, R246.reuse, c[0x0][0x1d4], PT ;  /* 0x00007500f6007a0c */ /* 0x040fe60003f06270 */
[----:B------:R-:W2:Y:S10]  /*7270*/  @!P5 LDS.128 R16, [R245+0x3000] ;  /* 0x00300000f510d984 */ /* 0x000eb40000000c00 */
[C---:B------:R-:W-:Y:S04]  /*7280*/  @!P0 LEA R4, P6, R246.reuse, R4, 0x1 ;  /* 0x00000004f6048211 */ /* 0x040fe800078c08ff */
[----:B-----5:R-:W-:Y:S01]  /*7290*/  @!P0 LEA.HI.X R5, R246, R5, R6, 0x1, P6 ;  /* 0x00000005f6058211 */ /* 0x020fe200030f0c06 */
[----:B--2---:R-:W-:Y:S04]  /*72a0*/  @!P5 ST.E.128 [R12.64], R16 ;  /* 0x000000100c00d985 */ /* 0x004fe8000c101d08 */
[----:B------:R-:W2:Y:S04]  /*72b0*/  @!P4 LDS.128 R12, [R244+0x3c00] ;  /* 0x003c0000f40cc984 */ /* 0x000ea80000000c00 */
[----:B--2---:R-:W-:Y:S04]  /*72c0*/  @!P4 ST.E.128 [R10.64], R12 ;  /* 0x0000000c0a00c985 */ /* 0x004fe8000c101d08 */
[----:B------:R-:W2:Y:S04]  /*72d0*/  @!P0 LDS.128 R8, [R245+0x3c00] ;  /* 0x003c0000f5088984 */ /* 0x000ea80000000c00 */
[----:B--2---:R2:W-:Y:S02]  /*72e0*/  @!P0 ST.E.128 [R4.64], R8 ;  /* 0x0000000804008985 */ /* 0x0045e4000c101d08 */
.L_x_218:
[----:B------:R-:W-:Y:S05]  /*72f0*/  BSYNC B1 ;  /* 0x0000000000017941 */ /* 0x000fea0003800000 */
.L_x_213:
[----:B------:R-:W-:Y:S01]  /*7300*/  IMAD.IADD R3, R76, 0x1, -R249 ;  /* 0x000000014c037824 */ /* 0x000fe200078e0af9 */
[----:B------:R-:W-:Y:S01]  /*7310*/  LOP3.LUT P6, RZ, R243, 0x1, RZ, 0xc0, !PT ;  /* 0x00000001f3ff7812 */ /* 0x000fe200078cc0ff */
[----:B-12--5:R-:W-:Y:S01]  /*7320*/  IMAD.WIDE R8, R33, 0x30, R88 ;  /* 0x0000003021087825 */ /* 0x026fe200078e0258 */
[----:B------:R-:W-:Y:S01]  /*7330*/  P2R R13, PR, RZ, 0x2 ;  /* 0x00000002ff0d7803 */ /* 0x000fe20000000000 */
[----:B------:R-:W-:Y:S01]  /*7340*/  BSSY B0, `(.L_x_235) ;  /* 0x000005d000007945 */ /* 0x000fe20003800000 */
[----:B------:R-:W-:Y:S01]  /*7350*/  ISETP.GE.AND P0, PT, R3, 0x21, PT ;  /* 0x000000210300780c */ /* 0x000fe20003f06270 */
[----:B------:R-:W-:Y:S01]  /*7360*/  IMAD R10, R80, c[0x0][0x218], RZ ;  /* 0x00008600500a7a24 */ /* 0x000fe200078e02ff */
[----:B------:R-:W-:Y:S03]  /*7370*/  LOP3.LUT P1, RZ, R243, 0x4, RZ, 0xc0, !PT ;  /* 0x00000004f3ff7812 */ /* 0x000fe6000782c0ff */
[----:B------:R-:W-:Y:S08]  /*7380*/  IMAD R10, R77, c[0x0][0x21c], R10 ;  /* 0x000087004d0a7a24 */ /* 0x000ff000078e020a */
[C---:B------:R-:W-:Y:S05]  /*7390*/  @P0 IADD3 R6, P4, R8.reuse, 0x20, RZ ;  /* 0x0000002008060810 */ /* 0x040fea0007f9e0ff */
[----:B------:R-:W-:Y:S01]  /*73a0*/  @P0 IMAD.X R11, RZ, RZ, R9, P4 ;  /* 0x000000ffff0b0224 */ /* 0x000fe200020e0609 */
[----:B------:R-:W-:Y:S11]  /*73b0*/  ISETP.GE.AND P4, PT, R3, 0x1, PT ;  /* 0x000000010300780c */ /* 0x000ff60003f86270 */
[----:B------:R-:W-:Y:S02]  /*73c0*/  @!UPT UIADD3 URZ, URZ, URZ, URZ ;  /* 0x0000003f3f3ff290 */ /* 0x000fe4000fffe03f */
[----:B---3--:R-:W-:Y:S01]  /*73d0*/  @P4 MOV R4, R82 ;  /* 0x0000005200044202 */ /* 0x008fe20000000f00 */
[----:B------:R-:W-:Y:S02]  /*73e0*/  @P4 IMAD R3, R9, c[0x0][0x258], RZ ;  /* 0x0000960009034a24 */ /* 0x000fe400078e02ff */
[----:B------:R-:W-:Y:S02]  /*73f0*/  @P4 IMAD.MOV.U32 R5, RZ, RZ, R81 ;  /* 0x000000ffff054224 */ /* 0x000fe400078e0051 */
[C---:B------:R-:W-:Y:S02]  /*7400*/  @P4 IMAD R3, R8.reuse, c[0x0][0x25c], R3 ;  /* 0x0000970008034a24 */ /* 0x040fe400078e0203 */
[----:B------:R-:W-:Y:S04]  /*7410*/  @P4 IMAD.WIDE.U32 R4, R8, c[0x0][0x258], R4 ;  /* 0x0000960008044a25 */ /* 0x000fe800078e0004 */
[----:B------:R-:W-:Y:S01]  /*7420*/  @P4 IMAD.IADD R3, R5, 0x1, R3 ;  /* 0x0000000105034824 */ /* 0x000fe200078e0203 */
[C---:B------:R-:W-:Y:S04]  /*7430*/  @P4 LEA R8, P5, R4.reuse, c[0x0][0x250], 0x1 ;  /* 0x0000940004084a11 */ /* 0x040fe800078a08ff */
[----:B------:R-:W-:Y:S01]  /*7440*/  @P4 LEA.HI.X R9, R4, c[0x0][0x254], R3, 0x1, P5 ;  /* 0x0000950004094a11 */ /* 0x000fe200028f0c03 */
[----:B------:R-:W-:Y:S02]  /*7450*/  IMAD R3, R79, c[0x0][0x208], RZ ;  /* 0x000082004f037a24 */ /* 0x000fe400078e02ff */
[C---:B------:R-:W-:Y:S04]  /*7460*/  IMAD.WIDE.U32 R4, R78.reuse, c[0x0][0x208], RZ ;  /* 0x000082004e047a25 */ /* 0x040fe800078e00ff */
[----:B------:R-:W-:Y:S05]  /*7470*/  IMAD R3, R78, c[0x0][0x20c], R3 ;  /* 0x000083004e037a24 */ /* 0x000fea00078e0203 */
[----:B------:R-:W-:Y:S05]  /*7480*/  IADD3 R5, R5, R3, RZ ;  /* 0x0000000305057210 */ /* 0x000fea0007ffe0ff */
[----:B------:R-:W-:Y:S05]  /*7490*/  IMAD.WIDE.U32 R4, R77, c[0x0][0x218], R4 ;  /* 0x000086004d047a25 */ /* 0x000fea00078e0004 */
[----:B------:R-:W-:Y:S01]  /*74a0*/  IADD3 R3, P5, R102, R4, RZ ;  /* 0x0000000466037210 */ /* 0x000fe20007fbe0ff */
[----:B------:R-:W-:Y:S02]  /*74b0*/  @P0 IMAD R4, R11, c[0x0][0x258], RZ ;  /* 0x000096000b040a24 */ /* 0x000fe400078e02ff */
[----:B------:R-:W-:Y:S01]  /*74c0*/  @P0 IMAD.MOV.U32 R11, RZ, RZ, R81 ;  /* 0x000000ffff0b0224 */ /* 0x000fe200078e0051 */
[----:B------:R-:W-:Y:S01]  /*74d0*/  IADD3.X R12, R125, R5, R10, P5, !PT ;  /* 0x000000057d0c7210 */ /* 0x000fe20002ffe40a */
[----:B------:R-:W-:Y:S04]  /*74e0*/  @P0 IMAD.MOV.U32 R10, RZ, RZ, R82 ;  /* 0x000000ffff0a0224 */ /* 0x000fe800078e0052 */
[C---:B------:R-:W-:Y:S04]  /*74f0*/  @P0 IMAD.WIDE.U32 R10, R6.reuse, c[0x0][0x258], R10 ;  /* 0x00009600060a0a25 */ /* 0x040fe800078e000a */
[----:B------:R-:W-:Y:S01]  /*7500*/  @P0 IMAD R6, R6, c[0x0][0x25c], R4 ;  /* 0x0000970006060a24 */ /* 0x000fe200078e0204 */
[C---:B------:R-:W-:Y:S04]  /*7510*/  @P0 LEA R4, P5, R10.reuse, c[0x0][0x250], 0x1 ;  /* 0x000094000a040a11 */ /* 0x040fe800078a08ff */
[----:B------:R-:W-:Y:S04]  /*7520*/  @P0 IADD3 R6, R11, R6, RZ ;  /* 0x000000060b060210 */ /* 0x000fe80007ffe0ff */
[----:B------:R-:W-:Y:S02]  /*7530*/  @P0 LEA.HI.X R5, R10, c[0x0][0x254], R6, 0x1, P5 ;  /* 0x000095000a050a11 */ /* 0x000fe400028f0c06 */
[C---:B------:R-:W-:Y:S04]  /*7540*/  LEA R6, P5, R3.reuse, c[0x0][0x1f8], 0x1 ;  /* 0x00007e0003067a11 */ /* 0x040fe800078a08ff */
[----:B------:R-:W-:Y:S01]  /*7550*/  LEA.HI.X R10, R3, c[0x0][0x1fc], R12, 0x1, P5 ;  /* 0x00007f00030a7a11 */ /* 0x000fe200028f0c0c */
[C---:B------:R-:W-:Y:S01]  /*7560*/  @P4 IMAD.SHL.U32 R3, R250.reuse, 0x2, RZ ;  /* 0x00000002fa034824 */ /* 0x040fe200078e00ff */
[----:B------:R-:W-:Y:S04]  /*7570*/  LOP3.LUT P5, RZ, R243, 0x2, RZ, 0xc0, !PT ;  /* 0x00000002f3ff7812 */ /* 0x000fe800078ac0ff */
[----:B------:R-:W-:Y:S01]  /*7580*/  @!PT LDS RZ, [RZ] ;  /* 0x00000000fffff984 */ /* 0x000fe20000000800 */
[----:B------:R-:W-:Y:S01]  /*7590*/  @!PT LDS RZ, [RZ] ;  /* 0x00000000fffff984 */ /* 0x000fe20000000800 */
[----:B------:R-:W-:Y:S01]  /*75a0*/  @!PT LDS RZ, [RZ] ;  /* 0x00000000fffff984 */ /* 0x000fe20000000800 */
[----:B------:R1:W-:Y:S01]  /*75b0*/  @P4 LDGSTS.E.BYPASS.LTC128B.128 [R3+0x1880], [R8.64], !P1 ;  /* 0x0188000008034fae */ /* 0x0003e2000c901d48 */
[----:B------:R-:W-:Y:S08]  /*75c0*/  ISETP.NE.AND P1, PT, R13, RZ, PT ;  /* 0x000000ff0d00720c */ /* 0x000ff00003f25270 */
[----:B------:R1:W-:Y:S04]  /*75d0*/  @P4 LDGSTS.E.BYPASS.LTC128B.128 [R3+0x2480], [R8.64+0x40], !P5 ;  /* 0x0248004008034fae */ /* 0x0003e8000e901d48 */
[----:B------:R1:W-:Y:S01]  /*75e0*/  @P4 LDGSTS.E.BYPASS.LTC128B.128 [R3+0x3080], [R8.64+0x80], !P6 ;  /* 0x0308008008034fae */ /* 0x0003e2000f101d48 */
[----:B------:R-:W-:Y:S02]  /*75f0*/  LOP3.LUT P4, RZ, R243, 0x4, RZ, 0xc0, !PT ;  /* 0x00000004f3ff7812 */ /* 0x000fe4000788c0ff */
[----:B-1----:R-:W-:Y:S11]  /*7600*/  @P0 SHF.L.U32 R3, R250, 0x1, RZ ;  /* 0x00000001fa030819 */ /* 0x002ff600000006ff */
[----:B------:R1:W-:Y:S04]  /*7610*/  @P0 LDGSTS.E.BYPASS.LTC128B.128 [R3+0x2080], [R4.64], !P4 ;  /* 0x0208000004030fae */ /* 0x0003e8000e101d48 */
[----:B------:R1:W-:Y:S04]  /*7620*/  @P0 LDGSTS.E.BYPASS.LTC128B.128 [R3+0x2c80], [R4.64+0x40], !P5 ;  /* 0x02c8004004030fae */ /* 0x0003e8000e901d48 */
[----:B------:R1:W-:Y:S01]  /*7630*/  @P0 LDGSTS.E.BYPASS.LTC128B.128 [R3+0x3880], [R4.64+0x80], !P6 ;  /* 0x0388008004030fae */ /* 0x0003e2000f101d48 */
[----:B------:R-:W-:Y:S03]  /*7640*/  ISETP.GT.AND P0, PT, R76, R112, PT ;  /* 0x000000704c00720c */ /* 0x000fe60003f04270 */
[----:B------:R-:W0:Y:S04]  /*7650*/  LDGDEPBAR ;  /* 0x00000000000079af */ /* 0x000e280000000000 */
[----:B-1----:R1:W2:Y:S01]  /*7660*/  SHFL.IDX PT, R4, R6, RZ, 0x1e1f ;  /* 0x001e1fff06047589 */ /* 0x0022a200000e0000 */
[----:B------:R-:W-:Y:S04]  /*7670*/  DEPBAR.LE SB0, 0x0 ;  /* 0x000080000000791a */ /* 0x000fe80000000000 */
[----:B------:R1:W3:Y:S04]  /*7680*/  SHFL.IDX PT, R5, R10, RZ, 0x1e1f ;  /* 0x001e1fff0a057589 */ /* 0x0002e800000e0000 */
[----:B------:R-:W-:Y:S06]  /*7690*/  BAR.SYNC.DEFER_BLOCKING 0x0 ;  /* 0x0000000000007b1d */ /* 0x000fec0000010000 */
[----:B------:R-:W-:-:S05]  /*76a0*/  @!P0 BRA `(.L_x_236) ;  /* 0x0000026000008947 */ /* 0x000fca0003800000 */
[----:B------:R-:W5:Y:S01]  /*76b0*/  LDL R17, [R1+0x24] ;  /* 0x0000240001117983 */ /* 0x000f620000100800 */
[----:B------:R-:W-:Y:S02]  /*76c0*/  ISETP.GE.AND P0, PT, R104, c[0x0][0x1d4], PT ;  /* 0x0000750068007a0c */ /* 0x000fe40003f06270 */
[----:B------:R-:W-:Y:S01]  /*76d0*/  ISETP.GE.AND P5, PT, R248, c[0x0][0x1d4], PT ;  /* 0x00007500f8007a0c */ /* 0x000fe20003fa6270 */
[----:B----4-:R-:W4:Y:S04]  /*76e0*/  LDL R16, [R1+0x20] ;  /* 0x0000200001107983 */ /* 0x010f280000100800 */
[----:B---3--:R-:W3:Y:S04]  /*76f0*/  LDL R20, [R1+0x8] ;  /* 0x0000080001147983 */ /* 0x008ee80000100800 */
[----:B--2---:R-:W2:Y:S02]  /*7700*/  LDL R15, [R1+0x4] ;  /* 0x00000400010f7983 */ /* 0x004ea40000100800 */
[CC--:B------:R-:W-:Y:S02]  /*7710*/  @!P0 LEA R8, P4, R104.reuse, R4.reuse, 0x1 ;  /* 0x0000000468088211 */ /* 0x0c0fe400078808ff */
[----:B------:R-:W2:Y:S02]  /*7720*/  LDL R14, [R1+0x14] ;  /* 0x00001400010e7983 */ /* 0x000ea40000100800 */
[-C--:B------:R-:W-:Y:S02]  /*7730*/  @!P0 LEA.HI.X R9, R104, R5.reuse, R105, 0x1, P4 ;  /* 0x0000000568098211 */ /* 0x080fe400020f0c69 */
[CC--:B------:R-:W-:Y:S04]  /*7740*/  @!P5 LEA R12, P4, R248.reuse, R4.reuse, 0x1 ;  /* 0x00000004f80cd211 */ /* 0x0c0fe800078808ff */
[-C--:B-----5:R-:W-:Y:S02]  /*7750*/  @!P5 LEA.HI.X R13, R248, R5.reuse, R17, 0x1, P4 ;  /* 0x00000005f80dd211 */ /* 0x0a0fe400020f0c11 */
[C---:B------:R-:W-:Y:S11]  /*7760*/  ISETP.GE.AND P4, PT, R247.reuse, c[0x0][0x1d4], PT ;  /* 0x00007500f7007a0c */ /* 0x040ff60003f86270 */
[----:B------:R-:W-:Y:S02]  /*7770*/  @!UPT UIADD3 URZ, URZ, URZ, URZ ;  /* 0x0000003f3f3ff290 */ /* 0x000fe4000fffe03f */
[CC--:B-1----:R-:W-:Y:S04]  /*7780*/  @!P4 LEA R10, P6, R247.reuse, R4.reuse, 0x1 ;  /* 0x00000004f70ac211 */ /* 0x0c2fe800078c08ff */
[-C--:B----4-:R-:W-:Y:S02]  /*7790*/  @!P4 LEA.HI.X R11, R247, R5.reuse, R16, 0x1, P6 ;  /* 0x00000005f70bc211 */ /* 0x090fe400030f0c10 */
[----:B------:R-:W1:Y:S04]  /*77a0*/  @!P0 LDS.128 R16, [R244] ;  /* 0x00000000f4108984 */ /* 0x000e680000000c00 */
[----:B-1----:R1:W-:Y:S01]  /*77b0*/  @!P0 ST.E.128 [R8.64], R16 ;  /* 0x0000001008008985 */ /* 0x0023e2000c101d08 */
[----:B------:R-:W-:Y:S11]  /*77c0*/  ISETP.GE.AND P0, PT, R29, c[0x0][0x1d4], PT ;  /* 0x000075001d007a0c */ /* 0x000ff60003f06270 */
[----:B------:R-:W-:Y:S02]  /*77d0*/  @!UPT UIADD3 URZ, URZ, URZ, URZ ;  /* 0x0000003f3f3ff290 */ /* 0x000fe4000fffe03f */
[----:B------:R-:W4:Y:S01]  /*77e0*/  @!P0 LDS.128 R16, [R245] ;  /* 0x00000000f5108984 */ /* 0x000f220000000c00 */
[----:B---3--:R-:W-:Y:S04]  /*77f0*/  @!P0 IMAD.SHL.U32 R3, R20, 0x8, RZ ;  /* 0x0000000814038824 */ /* 0x008fe800078e00ff */
[--C-:B-1----:R-:W-:Y:S05]  /*7800*/  @!P0 IMAD.WIDE R8, R3, 0x2, R4.reuse ;  /* 0x0000000203088825 */ /* 0x102fea00078e0204 */
[----:B----4-:R1:W-:Y:S01]  /*7810*/  @!P0 ST.E.128 [R8.64], R16 ;  /* 0x0000001008008985 */ /* 0x0103e2000c101d08 */
[----:B------:R-:W-:Y:S11]  /*7820*/  ISETP.GE.AND P0, PT, R28, c[0x0][0x1d4], PT ;  /* 0x000075001c007a0c */ /* 0x000ff60003f06270 */
[----:B------:R-:W-:Y:S02]  /*7830*/  @!UPT UIADD3 URZ, URZ, URZ, URZ ;  /* 0x0000003f3f3ff290 */ /* 0x000fe4000fffe03f */
[----:B------:R-:W3:Y:S01]  /*7840*/  @!P0 LDS.128 R20, [R244+0xc00] ;  /* 0x000c0000f4148984 */ /* 0x000ee20000000c00 */
[----:B--2---:R-:W-:Y:S04]  /*7850*/  @!P0 IMAD.SHL.U32 R3, R15, 0x8, RZ ;  /* 0x000000080f038824 */ /* 0x004fe800078e00ff */
[----:B-1----:R-:W-:Y:S05]  /*7860*/  @!P0 IMAD.WIDE R8, R3, 0x2, R4 ;  /* 0x0000000203088825 */ /* 0x002fea00078e0204 */
[----:B---3--:R-:W-:Y:S01]  /*7870*/  @!P0 ST.E.128 [R8.64], R20 ;  /* 0x0000001408008985 */ /* 0x008fe2000c101d08 */
[C---:B------:R-:W-:Y:S03]  /*7880*/  ISETP.GE.AND P0, PT, R246.reuse, c[0x0][0x1d4], PT ;  /* 0x00007500f6007a0c */ /* 0x040fe60003f06270 */
[----:B------:R-:W1:Y:S10]  /*7890*/  @!P5 LDS.128 R16, [R245+0xc00] ;  /* 0x000c0000f510d984 */ /* 0x000e740000000c00 */
[C---:B------:R-:W-:Y:S04]  /*78a0*/  @!P0 LEA R4, P6, R246.reuse, R4, 0x1 ;  /* 0x00000004f6048211 */ /* 0x040fe800078c08ff */
[----:B------:R-:W-:Y:S01]  /*78b0*/  @!P0 LEA.HI.X R5, R246, R5, R14, 0x1, P6 ;  /* 0x00000005f6058211 */ /* 0x000fe200030f0c0e */
[----:B-1----:R-:W-:Y:S04]  /*78c0*/  @!P5 ST.E.128 [R12.64], R16 ;  /* 0x000000100c00d985 */ /* 0x002fe8000c101d08 */
[----:B------:R-:W1:Y:S04]  /*78d0*/  @!P4 LDS.128 R12, [R244+0x1800] ;  /* 0x00180000f40cc984 */ /* 0x000e680000000c00 */
[----:B-1----:R-:W-:Y:S04]  /*78e0*/  @!P4 ST.E.128 [R10.64], R12 ;  /* 0x0000000c0a00c985 */ /* 0x002fe8000c101d08 */
[----:B------:R-:W1:Y:S04]  /*78f0*/  @!P0 LDS.128 R8, [R245+0x1800] ;  /* 0x00180000f5088984 */ /* 0x000e680000000c00 */
[----:B-1----:R1:W-:Y:S02]  /*7900*/  @!P0 ST.E.128 [R4.64], R8 ;  /* 0x0000000804008985 */ /* 0x0023e4000c101d08 */
.L_x_236:
[----:B------:R-:W-:Y:S05]  /*7910*/  BSYNC B0 ;  /* 0x0000000000007941 */ /* 0x000fea0003800000 */
.L_x_235:
[----:B------:R-:W-:Y:S01]  /*7920*/  ISETP.GT.AND P5, PT, R33, R87, PT ;  /* 0x000000572100720c */ /* 0x000fe20003fa4270 */
[----:B------:R-:W-:Y:S01]  /*7930*/  @!UPT UIADD3 URZ, URZ, URZ, URZ ;  /* 0x0000003f3f3ff290 */ /* 0x000fe2000fffe03f */
[----:B------:R-:W-:Y:S11]  /*7940*/  BSSY B0, `(.L_x_237) ;  /* 0x0000029000007945 */ /* 0x000ff60003800000 */
[----:B------:R-:W-:-:S05]  /*7950*/  @!P5 BRA `(.L_x_238) ;  /* 0x000002700000d947 */ /* 0x000fca0003800000 */
[----:B------:R-:W-:Y:S01]  /*7960*/  IADD3 R3, R33, -0x1, RZ ;  /* 0xffffffff21037810 */ /* 0x000fe20007ffe0ff */
[----:B-12---:R-:W-:Y:S01]  /*7970*/  IMAD.MOV.U32 R4, RZ, RZ, R92 ;  /* 0x000000ffff047224 */ /* 0x006fe200078e005c */
[----:B------:R-:W-:Y:S01]  /*7980*/  P2R R10, PR, RZ, 0x4 ;  /* 0x00000004ff0a7803 */ /* 0x000fe20000000000 */
[----:B---3--:R-:W-:Y:S01]  /*7990*/  IMAD.MOV.U32 R5, RZ, RZ, R91 ;  /* 0x000000ffff057224 */ /* 0x008fe200078e005b */
[----:B------:R-:W-:Y:S01]  /*79a0*/  SHF.R.S32.HI R8, RZ, 0x1f, R3 ;  /* 0x0000001fff087819 */ /* 0x000fe20000011403 */
[----:B------:R-:W-:Y:S01]  /*79b0*/  IMAD R6, R143, R3, RZ ;  /* 0x000000038f067224 */ /* 0x000fe200078e02ff */
[----:B------:R-:W-:Y:S01]  /*79c0*/  LOP3.LUT P2, RZ, R243, 0x4, RZ, 0xc0, !PT ;  /* 0x00000004f3ff7812 */ /* 0x000fe2000784c0ff */
[-C--:B------:R-:W-:Y:S01]  /*79d0*/  IMAD.WIDE.U32 R4, R3, R134.reuse, R4 ;  /* 0x0000008603047225 */ /* 0x080fe200078e0004 */
[----:B------:R-:W-:Y:S02]  /*79e0*/  P2R R11, PR, RZ, 0x2 ;  /* 0x00000002ff0b7803 */ /* 0x000fe40000000000 */
[----:B------:R-:W-:Y:S01]  /*79f0*/  LOP3.LUT P1, RZ, R243, 0x2, RZ, 0xc0, !PT ;  /* 0x00000002f3ff7812 */ /* 0x000fe2000782c0ff */
[----:B------:R-:W-:Y:S01]  /*7a00*/  IMAD R3, R8, R134, R6 ;  /* 0x0000008608037224 */ /* 0x000fe200078e0206 */
[----:B------:R-:W-:Y:S03]  /*7a10*/  IADD3 R6, -R249, 0x30, RZ ;  /* 0x00000030f9067810 */ /* 0x000fe60007ffe1ff */
[----:B------:R-:W-:Y:S01]  /*7a20*/  IMAD.IADD R3, R5, 0x1, R3 ;  /* 0x0000000105037824 */ /* 0x000fe200078e0203 */
[----:B------:R-:W-:Y:S11]  /*7a30*/  ISETP.GE.AND P4, PT, R6, 0x1, PT ;  /* 0x000000010600780c */ /* 0x000ff60003f86270 */
[----:B------:R-:W-:Y:S02]  /*7a40*/  @!UPT UIADD3 URZ, URZ, URZ, URZ ;  /* 0x0000003f3f3ff290 */ /* 0x000fe4000fffe03f */
[C---:B------:R-:W-:Y:S04]  /*7a50*/  @P4 LEA R8, P0, R4.reuse, c[0x0][0x220], 0x1 ;  /* 0x0000880004084a11 */ /* 0x040fe800078008ff */
[----:B------:R-:W-:Y:S02]  /*7a60*/  @P4 LEA.HI.X R9, R4, c[0x0][0x224], R3, 0x1, P0 ;  /* 0x0000890004094a11 */ /* 0x000fe400000f0c03 */
[----:B------:R-:W-:Y:S11]  /*7a70*/  ISETP.GE.AND P0, PT, R6, 0x21, PT ;  /* 0x000000210600780c */ /* 0x000ff60003f06270 */
[----:B------:R-:W-:Y:S02]  /*7a80*/  @!UPT UIADD3 URZ, URZ, URZ, URZ ;  /* 0x0000003f3f3ff290 */ /* 0x000fe4000fffe03f */
[----:B------:R-:W-:Y:S05]  /*7a90*/  @P0 IADD3 R5, P6, R144, R4, RZ ;  /* 0x0000000490050210 */ /* 0x000fea0007fde0ff */
[----:B------:R-:W-:Y:S01]  /*7aa0*/  @P0 IMAD.X R3, R3, 0x1, R142, P6 ;  /* 0x0000000103030824 */ /* 0x000fe200030e068e */
[C---:B------:R-:W-:Y:S04]  /*7ab0*/  @P0 LEA R4, P6, R5.reuse, c[0x0][0x220], 0x1 ;  /* 0x0000880005040a11 */ /* 0x040fe800078c08ff */
[----:B------:R-:W-:Y:S01]  /*7ac0*/  @P0 LEA.HI.X R5, R5, c[0x0][0x224], R3, 0x1, P6 ;  /* 0x0000890005050a11 */ /* 0x000fe200030f0c03 */
[----:B------:R-:W-:Y:S01]  /*7ad0*/  @P4 IMAD.SHL.U32 R3, R250, 0x2, RZ ;  /* 0x00000002fa034824 */ /* 0x000fe200078e00ff */
[C---:B------:R-:W-:Y:S04]  /*7ae0*/  LOP3.LUT P6, RZ, R243.reuse, 0x1, RZ, 0xc0, !PT ;  /* 0x00000001f3ff7812 */ /* 0x040fe800078cc0ff */
[----:B------:R-:W-:Y:S01]  /*7af0*/  @!PT LDS RZ, [RZ] ;  /* 0x00000000fffff984 */ /* 0x000fe20000000800 */
[----:B------:R-:W-:Y:S01]  /*7b00*/  @!PT LDS RZ, [RZ] ;  /* 0x00000000fffff984 */ /* 0x000fe20000000800 */
[----:B------:R-:W-:Y:S01]  /*7b10*/  @!PT LDS RZ, [RZ] ;  /* 0x00000000fffff984 */ /* 0x000fe20000000800 */
[----:B------:R1:W-:Y:S01]  /*7b20*/  @P4 LDGSTS.E.BYPASS.LTC128B.128 [R3+0x3c80], [R8.64], !P2 ;  /* 0x03c8000008034fae */ /* 0x0003e2000d101d48 */
[----:B------:R-:W-:Y:S03]  /*7b30*/  ISETP.NE.AND P2, PT, R10, RZ, PT ;  /* 0x000000ff0a00720c */ /* 0x000fe60003f45270 */
[----:B------:R1:W-:Y:S05]  /*7b40*/  @P4 LDGSTS.E.BYPASS.LTC128B.128 [R3+0x4880], [R8.64+0x40], !P1 ;  /* 0x0488004008034fae */ /* 0x0003ea000c901d48 */
[----:B------:R1:W-:Y:S01]  /*7b50*/  @P4 LDGSTS.E.BYPASS.LTC128B.128 [R3+0x5480], [R8.64+0x80], !P6 ;  /* 0x0548008008034fae */ /* 0x0003e2000f101d48 */
[----:B------:R-:W-:Y:S01]  /*7b60*/  LOP3.LUT P4, RZ, R243, 0x4, RZ, 0xc0, !PT ;  /* 0x00000004f3ff7812 */ /* 0x000fe2000788c0ff */
[----:B-1----:R-:W-:Y:S11]  /*7b70*/  @P0 IMAD.SHL.U32 R3, R250, 0x2, RZ ;  /* 0x00000002fa030824 */ /* 0x002ff600078e00ff */
[----:B------:R-:W-:Y:S01]  /*7b80*/  @!UPT UIADD3 URZ, URZ, URZ, URZ ;  /* 0x0000003f3f3ff290 */ /* 0x000fe2000fffe03f */
[----:B------:R1:W-:Y:S04]  /*7b90*/  @P0 LDGSTS.E.BYPASS.LTC128B.128 [R3+0x4480], [R4.64], !P4 ;  /* 0x0448000004030fae */ /* 0x0003e8000e101d48 */
[----:B------:R1:W-:Y:S01]  /*7ba0*/  @P0 LDGSTS.E.BYPASS.LTC128B.128 [R3+0x5080], [R4.64+0x40], !P1 ;  /* 0x0508004004030fae */ /* 0x0003e2000c901d48 */
[----:B------:R-:W-:Y:S03]  /*7bb0*/  ISETP.NE.AND P1, PT, R11, RZ, PT ;  /* 0x000000ff0b00720c */ /* 0x000fe60003f25270 */
[----:B------:R1:W-:Y:S05]  /*7bc0*/  @P0 LDGSTS.E.BYPASS.LTC128B.128 [R3+0x5c80], [R4.64+0x80], !P6 ;  /* 0x05c8008004030fae */ /* 0x0003ea000f101d48 */
.L_x_238:
[----:B------:R-:W-:Y:S05]  /*7bd0*/  BSYNC B0 ;  /* 0x0000000000007941 */ /* 0x000fea0003800000 */
.L_x_237:
[----:B------:R-:W0:Y:S01]  /*7be0*/  LDGDEPBAR ;  /* 0x00000000000079af */ /* 0x000e220000000000 */
[----:B------:R-:W-:Y:S01]  /*7bf0*/  IADD3 R33, R33, -0x1, RZ ;  /* 0xffffffff21217810 */ /* 0x000fe20007ffe0ff */
[----:B------:R-:W-:-:S05]  /*7c00*/  @P5 BRA `(.L_x_239) ;  /* 0xffffb7f000005947 */ /* 0x000fca000383ffff */
[----:B------:R-:W-:Y:S01]  /*7c10*/  WARPSYNC 0xffffffff ;  /* 0xffffffff00007948 */ /* 0x000fe20003800000 */
[----:B------:R-:W-:Y:S06]  /*7c20*/  BAR.SYNC.DEFER_BLOCKING 0x0 ;  /* 0x0000000000007b1d */ /* 0x000fec0000010000 */
.L_x_212:
[----:B------:R-:W-:Y:S01]  /*7c30*/  ISETP.GE.AND P0, PT, R136, 0x1, PT ;  /* 0x000000018800780c */ /* 0x000fe20003f06270 */
[----:B------:R-:W-:Y:S01]  /*7c40*/  BSSY B0, `(.L_x_240) ;  /* 0x000001f000007945 */ /* 0x000fe20003800000 */
[----:B------:R-:W-:-:S11]  /*7c50*/  MOV R0, RZ ;  /* 0x000000ff00007202 */ /* 0x000fd60000000f00 */
[----:B------:R-:W-:Y:S05]  /*7c60*/  @!P0 BRA `(.L_x_241) ;  /* 0x000001c000008947 */ /* 0x000fea0003800000 */
[----:B------:R-:W-:Y:S01]  /*7c70*/  IABS R2, R128 ;  /* 0x0000008000027213 */ /* 0x000fe20000000000 */
[----:B-12---:R-:W-:Y:S01]  /*7c80*/  IMAD.MOV.U32 R4, RZ, RZ, RZ ;  /* 0x000000ffff047224 */ /* 0x006fe200078e00ff */
[----:B------:R-:W-:Y:S02]  /*7c90*/  IADD3 R6, R137, -0x1, R128 ;  /* 0xffffffff89067810 */ /* 0x000fe40007ffe080 */
[----:B------:R-:W1:Y:S02]  /*7ca0*/  I2F.RP R0, R2 ;  /* 0x0000000200007306 */ /* 0x000e640000209400 */
[----:B------:R-:W-:-:S06]  /*7cb0*/  IABS R9, R6 ;  /* 0x0000000600097213 */ /* 0x000fcc0000000000 */
[----:B-1----:R-:W1:Y:S02]  /*7cc0*/  MUFU.RCP R0, R0 ;  /* 0x0000000000007308 */ /* 0x002e640000001000 */
[----:B-1----:R-:W-:-:S06]  /*7cd0*/  IADD3 R0, R0, 0xffffffe, RZ ;  /* 0x0ffffffe00007810 */ /* 0x002fcc0007ffe0ff */
[----:B---3--:R-:W1:Y:S02]  /*7ce0*/  F2I.FTZ.U32.TRUNC.NTZ R5, R0 ;  /* 0x0000000000057305 */ /* 0x008e64000021f000 */
        /* <DEDUP_REMOVED lines=20> */
.L_x_241:
[----:B------:R-:W-:Y:S05]  /*7e30*/  BSYNC B0 ;  /* 0x0000000000007941 */ /* 0x000fea0003800000 */
.L_x_240:
[----:B----4-:R-:W4:Y:S01]  /*7e40*/  LDL R2, [R1+0xb0] ;  /* 0x0000b00001027983 */ /* 0x010f220000100800 */
        /* <DEDUP_REMOVED lines=50> */
[----:B-1--4-:R-:W-:-:S04]  /*8170*/  IMAD R3, R2, R0, RZ ;  /* 0x0000000002037224 */ /* 0x012fc800078e02ff */
[--C-:B------:R-:W-:Y:S01]  /*8180*/  IMAD.IADD R2, R3, 0x1, R0.reuse ;  /* 0x0000000103027824 */ /* 0x100fe200078e0200 */
[----:B------:R1:W-:Y:S01]  /*8190*/  STL [R1], R3 ;  /* 0x0000000301007387 */ /* 0x0003e20000100800 */
[----:B------:R-:W-:-:S03]  /*81a0*/  PRMT R0, RZ, 0x7610, R0 ;  /* 0x00007610ff007816 */ /* 0x000fc60000000000 */
[----:B------:R-:W-:-:S04]  /*81b0*/  IMNMX R209, R137, R2, PT ;  /* 0x0000000289d17217 */ /* 0x000fc80003800200 */
[----:B------:R-:W-:-:S13]  /*81c0*/  ISETP.GT.AND P0, PT, R209, R3, PT ;  /* 0x00000003d100720c */ /* 0x000fda0003f04270 */
[----:B------:R-:W-:Y:S05]  /*81d0*/  @!P0 BRA `(.L_x_242) ;  /* 0x0000c25000008947 */ /* 0x000fea0003800000 */
[----:B-1----:R-:W4:Y:S04]  /*81e0*/  LDL R3, [R1+0x4c] ;  /* 0x00004c0001037983 */ /* 0x002f280000100800 */
[----:B--2---:R-:W2:Y:S04]  /*81f0*/  LDL R4, [R1+0x60] ;  /* 0x0000600001047983 */ /* 0x004ea80000100800 */
[----:B---3--:R-:W3:Y:S04]  /*8200*/  LDL R6, [R1+0x58] ;  /* 0x0000580001067983 */ /* 0x008ee80000100800 */
[----:B------:R-:W3:Y:S04]  /*8210*/  LDL R10, [R1+0x54] ;  /* 0x00005400010a7983 */ /* 0x000ee80000100800 */
[----:B------:R-:W3:Y:S04]  /*8220*/  LDL R5, [R1+0xa8] ;  /* 0x0000a80001057983 */ /* 0x000ee80000100800 */
[----:B------:R-:W3:Y:S01]  /*8230*/  LDL R9, [R1+0x64] ;  /* 0x0000640001097983 */ /* 0x000ee20000100800 */
[----:B------:R-:W-:-:S04]  /*8240*/  ISETP.NE.U32.AND P0, PT, RZ, c[0x0][0x340], PT ;  /* 0x0000d000ff007a0c */ /* 0x000fc80003f05070 */
[----:B------:R-:W-:Y:S01]  /*8250*/  ISETP.NE.AND.EX P2, PT, RZ, c[0x0][0x344], PT, P0 ;  /* 0x0000d100ff007a0c */ /* 0x000fe20003f45300 */
[----:B------:R-:W1:Y:S01]  /*8260*/  S2R R11, SR_TID.X ;  /* 0x00000000000b7919 */ /* 0x000e620000002100 */
[----:B------:R-:W-:-:S05]  /*8270*/  SHF.R.S32.HI R0, RZ, 0x1f, R138 ;  /* 0x0000001fff007819 */ /* 0x000fca000001148a */
[----:B------:R-:W-:Y:S01]  /*8280*/  IMAD R0, R0, c[0x0][0x178], RZ ;  /* 0x00005e0000007a24 */ /* 0x000fe200078e02ff */
[----:B-1----:R-:W-:-:S05]  /*8290*/  SHF.R.S32.HI R8, RZ, 0x1f, R11 ;  /* 0x0000001fff087819 */ /* 0x002fca000001140b */
[----:B----4-:R-:W-:-:S04]  /*82a0*/  @P2 IADD3 R2, P0, R3, c[0x0][0x340], RZ ;  /* 0x0000d00003022a10 */ /* 0x010fc80007f1e0ff */
[----:B--2---:R-:W-:-:S05]  /*82b0*/  @P2 IADD3.X R3, R4, c[0x0][0x344], RZ, P0, !PT ;  /* 0x0000d10004032a10 */ /* 0x004fca00007fe4ff */
[----:B------:R1:W5:Y:S01]  /*82c0*/  @P2 LDG.E R13, [R2.64] ;  /* 0x00000008020d2981 */ /* 0x000362000c1e1900 */
[----:B------:R-:W-:Y:S01]  /*82d0*/  LEA.HI R8, R8, R11, RZ, 0x2 ;  /* 0x0000000b08087211 */ /* 0x000fe200078f10ff */
[----:B------:R-:W-:-:S03]  /*82e0*/  IMAD.MOV.U32 R4, RZ, RZ, c[0x0][0x2c4] ;  /* 0x0000b100ff047624 */ /* 0x000fc600078e00ff */
[----:B------:R-:W-:Y:S02]  /*82f0*/  LOP3.LUT R8, R8, 0xfffffffc, RZ, 0xc0, !PT ;  /* 0xfffffffc08087812 */ /* 0x000fe400078ec0ff */
[----:B------:R-:W-:Y:S01]  /*8300*/  ISETP.NE.AND P1, PT, R4, 0x1, PT ;  /* 0x000000010400780c */ /* 0x000fe20003f25270 */
[----:B------:R-:W-:Y:S02]  /*8310*/  IMAD R0, R138, c[0x0][0x17c], R0 ;  /* 0x00005f008a007a24 */ /* 0x000fe400078e0200 */
[----:B------:R-:W-:Y:S01]  /*8320*/  IMAD.IADD R8, R11, 0x1, -R8 ;  /* 0x000000010b087824 */ /* 0x000fe200078e0a08 */
[----:B------:R-:W-:-:S03]  /*8330*/  ISETP.NE.U32.AND P0, PT, RZ, c[0x0][0x348], PT ;  /* 0x0000d200ff007a0c */ /* 0x000fc60003f05070 */
[----:B------:R-:W-:Y:S01]  /*8340*/  IMAD R4, R8, 0x20, R249 ;  /* 0x0000002008047824 */ /* 0x000fe200078e02f9 */
[----:B---3--:R-:W-:Y:S02]  /*8350*/  LOP3.LUT R56, R6, 0xffff, RZ, 0xc0, !PT ;  /* 0x0000ffff06387812 */ /* 0x008fe400078ec0ff */
[----:B------:R-:W-:Y:S01]  /*8360*/  ISETP.NE.AND.EX P0, PT, RZ, c[0x0][0x34c], PT, P0 ;  /* 0x0000d300ff007a0c */ /* 0x000fe20003f05300 */
[----:B------:R-:W-:Y:S02]  /*8370*/  IMAD R4, R10, 0x80, R4 ;  /* 0x000000800a047824 */ /* 0x000fe400078e0204 */
[----:B-1----:R-:W-:Y:S01]  /*8380*/  IMAD.WIDE.U32 R2, R138, c[0x0][0x178], RZ ;  /* 0x00005e008a027a25 */ /* 0x002fe200078e00ff */
[----:B------:R-:W-:-:S04]  /*8390*/  SEL R6, R5, RZ, !P0 ;  /* 0x000000ff05067207 */ /* 0x000fc80004000000 */
[----:B------:R-:W-:Y:S01]  /*83a0*/  IADD3 R3, R3, R0, RZ ;  /* 0x0000000003037210 */ /* 0x000fe20007ffe0ff */
[----:B------:R-:W-:Y:S01]  /*83b0*/  @P1 IMAD.HI.U32 R8, R4, c[0x0][0x2c8], RZ ;  /* 0x0000b20004081a27 */ /* 0x000fe200078e00ff */
[----:B------:R-:W-:-:S03]  /*83c0*/  SEL R5, R9, RZ, !P0 ;  /* 0x000000ff09057207 */ /* 0x000fc60004000000 */
[----:B------:R-:W-:-:S04]  /*83d0*/  IMAD.WIDE.U32 R2, R56, c[0x0][0x1b8], R2 ;  /* 0x00006e0038027a25 */ /* 0x000fc800078e0002 */
[----:B------:R-:W-:Y:S01]  /*83e0*/  IMAD.MOV.U32 R0, RZ, RZ, R4 ;  /* 0x000000ffff007224 */ /* 0x000fe200078e0004 */
[----:B------:R-:W-:Y:S01]  /*83f0*/  @P1 SHF.R.U32.HI R0, RZ, c[0x0][0x2cc], R8 ;  /* 0x0000b300ff001a19 */ /* 0x000fe20000011608 */
[----:B------:R-:W-:Y:S02]  /*8400*/  IMAD R3, R56, c[0x0][0x1bc], R3 ;  /* 0x00006f0038037a24 */ /* 0x000fe400078e0203 */
[----:B------:R-:W-:Y:S02]  /*8410*/  IMAD R6, R6, c[0x0][0x1c0], RZ ;  /* 0x0000700006067a24 */ /* 0x000fe400078e02ff */
[----:B------:R-:W-:Y:S01]  /*8420*/  IMAD.WIDE.U32 R2, R5, c[0x0][0x1c0], R2 ;  /* 0x0000700005027a25 */ /* 0x000fe200078e0002 */
[----:B------:R-:W-:-:S03]  /*8430*/  SHF.R.S32.HI R8, RZ, 0x1f, R0 ;  /* 0x0000001fff087819 */ /* 0x000fc60000011400 */
[----:B------:R-:W-:Y:S01]  /*8440*/  IMAD R6, R5, c[0x0][0x1c4], R6 ;  /* 0x0000710005067a24 */ /* 0x000fe200078e0206 */
[----:B------:R-:W-:-:S05]  /*8450*/  IADD3 R5, -R0, RZ, RZ ;  /* 0x000000ff00057210 */ /* 0x000fca0007ffe1ff */
[----:B------:R-:W-:Y:S02]  /*8460*/  IMAD R4, R5, c[0x0][0x2c4], R4 ;  /* 0x0000b10005047a24 */ /* 0x000fe400078e0204 */
[----:B------:R-:W-:Y:S02]  /*8470*/  IMAD R5, R8, c[0x0][0x1b0], RZ ;  /* 0x00006c0008057a24 */ /* 0x000fe400078e02ff */
[----:B------:R-:W-:Y:S02]  /*8480*/  IMAD.IADD R3, R3, 0x1, R6 ;  /* 0x0000000103037824 */ /* 0x000fe400078e0206 */
[C---:B------:R-:W-:Y:S01]  /*8490*/  IMAD R6, R0.reuse, c[0x0][0x1b4], R5 ;  /* 0x00006d0000067a24 */ /* 0x040fe200078e0205 */
[----:B------:R-:W-:Y:S01]  /*84a0*/  SHF.R.S32.HI R5, RZ, 0x1f, R4 ;  /* 0x0000001fff057819 */ /* 0x000fe20000011404 */
[----:B------:R-:W-:-:S04]  /*84b0*/  IMAD.WIDE.U32 R2, R0, c[0x0][0x1b0], R2 ;  /* 0x00006c0000027a25 */ /* 0x000fc800078e0002 */
[----:B------:R-:W-:Y:S02]  /*84c0*/  IMAD R0, R5, c[0x0][0x1a8], RZ ;  /* 0x00006a0005007a24 */ /* 0x000fe400078e02ff */
[----:B------:R-:W-:Y:S02]  /*84d0*/  IMAD.IADD R3, R3, 0x1, R6 ;  /* 0x0000000103037824 */ /* 0x000fe400078e0206 */
[C---:B------:R-:W-:Y:S02]  /*84e0*/  IMAD R0, R4.reuse, c[0x0][0x1ac], R0 ;  /* 0x00006b0004007a24 */ /* 0x040fe400078e0200 */
[----:B------:R-:W-:Y:S01]  /*84f0*/  IMAD.WIDE.U32 R2, R4, c[0x0][0x1a8], R2 ;  /* 0x00006a0004027a25 */ /* 0x000fe200078e0002 */
[----:B------:R-:W-:-:S04]  /*8500*/  ISETP.GE.AND P4, PT, R228, c[0x0][0x198], PT ;  /* 0x00006600e4007a0c */ /* 0x000fc80003f86270 */
[----:B------:R-:W-:Y:S02]  /*8510*/  IADD3 R0, R3, R0, RZ ;  /* 0x0000000003007210 */ /* 0x000fe40007ffe0ff */
[----:B------:R-:W-:Y:S01]  /*8520*/  LEA R12, P0, R2, c[0x0][0x160], 0x1 ;  /* 0x00005800020c7a11 */ /* 0x000fe200078008ff */
[----:B------:R-:W-:Y:S01]  /*8530*/  IMAD R5, R10, 0x80, R249 ;  /* 0x000000800a057824 */ /* 0x000fe200078e02f9 */
[----:B------:R-:W-:Y:S02]  /*8540*/  ISETP.GE.AND P6, PT, R238, c[0x0][0x198], PT ;  /* 0x00006600ee007a0c */ /* 0x000fe40003fc6270 */
[----:B------:R-:W-:Y:S02]  /*8550*/  ISETP.GE.AND P5, PT, R227, c[0x0][0x198], PT ;  /* 0x00006600e3007a0c */ /* 0x000fe40003fa6270 */
[----:B------:R-:W-:Y:S02]  /*8560*/  LEA.HI.X R6, R2, c[0x0][0x164], R0, 0x1, P0 ;  /* 0x0000590002067a11 */ /* 0x000fe400000f0c00 */
[----:B------:R-:W-:-:S02]  /*8570*/  IADD3 R128, R209, -0x1, RZ ;  /* 0xffffffffd1807810 */ /* 0x000fc40007ffe0ff */
[----:B------:R-:W-:Y:S01]  /*8580*/  @!P2 MOV R13, R9 ;  /* 0x00000009000da202 */ /* 0x000fe20000000f00 */
[----:B------:R-:W-:Y:S05]  /*8590*/  BRA.DIV ~URZ, `(.L_x_243) ;  /* 0x000108b27f007947 */ /* 0x000fea000b800000 */
[----:B------:R1:W2:Y:S02]  /*85a0*/  SHFL.IDX PT, R4, R6, RZ, 0x1c1f ;  /* 0x001c1fff06047589 */ /* 0x0002a400000e0000 */
.L_x_390:
[----:B------:R-:W-:Y:S05]  /*85b0*/  BRA.DIV ~URZ, `(.L_x_244) ;  /* 0x000109027f007947 */ /* 0x000fea000b800000 */
[----:B------:R3:W4:Y:S02]  /*85c0*/  SHFL.IDX PT, R0, R12, RZ, 0x1c1f ;  /* 0x001c1fff0c007589 */ /* 0x00072400000e0000 */
.L_x_391:
[----:B------:R-:W-:Y:S01]  /*85d0*/  IMAD R36, R139, c[0x0][0x2c4], RZ ;  /* 0x0000b1008b247a24 */ /* 0x000fe200078e02ff */
[----:B------:R-:W-:Y:S04]  /*85e0*/  BSSY B0, `(.L_x_245) ;  /* 0x0000010000007945 */ /* 0x000fe80003800000 */
[----:B------:R-:W-:-:S13]  /*85f0*/  ISETP.GE.AND P0, PT, R5, R36, PT ;  /* 0x000000240500720c */ /* 0x000fda0003f06270 */
[----:B------:R-:W-:Y:S05]  /*8600*/  @P0 BRA `(.L_x_246) ;  /* 0x000000d000000947 */ /* 0x000fea0003800000 */
[-C--:B----4-:R-:W-:Y:S02]  /*8610*/  LEA R10, P2, R228, R0.reuse, 0x1 ;  /* 0x00000000e40a7211 */ /* 0x090fe400078408ff */
[-C--:B------:R-:W-:Y:S02]  /*8620*/  LEA R8, P1, R238, R0.reuse, 0x1 ;  /* 0x00000000ee087211 */ /* 0x080fe400078208ff */
[C---:B------:R-:W-:Y:S01]  /*8630*/  LEA R2, P0, R227.reuse, R0, 0x1 ;  /* 0x00000000e3027211 */ /* 0x040fe200078008ff */
[----:B------:R-:W-:Y:S01]  /*8640*/  IMAD.SHL.U32 R0, R250, 0x2, RZ ;  /* 0x00000002fa007824 */ /* 0x000fe200078e00ff */
        /* <DEDUP_REMOVED lines=9> */
.L_x_246:
[----:B------:R-:W-:Y:S05]  /*86e0*/  BSYNC B0 ;  /* 0x0000000000007941 */ /* 0x000fea0003800000 */
.L_x_245:
[----:B------:R-:W-:Y:S05]  /*86f0*/  BRA.DIV ~URZ, `(.L_x_247) ;  /* 0x000108327f007947 */ /* 0x000fea000b800000 */
[----:B--2---:R2:W1:Y:S04]  /*8700*/  SHFL.IDX PT, R4, R6, 0x1, 0x1c1f ;  /* 0x003c1f0006047f89 */ /* 0x00446800000e0000 */
[----:B----4-:R2:W4:Y:S02]  /*8710*/  SHFL.IDX PT, R0, R12, 0x1, 0x1c1f ;  /* 0x003c1f000c007f89 */ /* 0x01052400000e0000 */
.L_x_392:
[----:B------:R-:W-:Y:S01]  /*8720*/  IADD3 R2, R5, 0x20, RZ ;  /* 0x0000002005027810 */ /* 0x000fe20007ffe0ff */
[----:B------:R-:W-:Y:S03]  /*8730*/  BSSY B0, `(.L_x_248) ;  /* 0x0000010000007945 */ /* 0x000fe60003800000 */
[----:B------:R-:W-:-:S13]  /*8740*/  ISETP.GE.AND P0, PT, R2, R36, PT ;  /* 0x000000240200720c */ /* 0x000fda0003f06270 */
[----:B------:R-:W-:Y:S05]  /*8750*/  @P0 BRA `(.L_x_249) ;  /* 0x000000d000000947 */ /* 0x000fea0003800000 */
[-C--:B----4-:R-:W-:Y:S02]  /*8760*/  LEA R10, P2, R228, R0.reuse, 0x1 ;  /* 0x00000000e40a7211 */ /* 0x090fe400078408ff */
[-C--:B------:R-:W-:Y:S02]  /*8770*/  LEA R8, P1, R238, R0.reuse, 0x1 ;  /* 0x00000000ee087211 */ /* 0x080fe400078208ff */
[C---:B------:R-:W-:Y:S01]  /*8780*/  LEA R2, P0, R227.reuse, R0, 0x1 ;  /* 0x00000000e3027211 */ /* 0x040fe200078008ff */
[----:B------:R-:W-:Y:S01]  /*8790*/  IMAD.SHL.U32 R0, R250, 0x2, RZ ;  /* 0x00000002fa007824 */ /* 0x000fe200078e00ff */
[-C--:B-1----:R-:W-:Y:S02]  /*87a0*/  LEA.HI.X R11, R228, R4.reuse, R229, 0x1, P2 ;  /* 0x00000004e40b7211 */ /* 0x082fe400010f0ce5 */
        /* <DEDUP_REMOVED lines=8> */
.L_x_249:
[----:B------:R-:W-:Y:S05]  /*8830*/  BSYNC B0 ;  /* 0x0000000000007941 */ /* 0x000fea0003800000 */
.L_x_248:
[----:B------:R-:W-:Y:S05]  /*8840*/  BRA.DIV ~URZ, `(.L_x_250) ;  /* 0x000107b27f007947 */ /* 0x000fea000b800000 */
[----:B-1----:R1:W2:Y:S02]  /*8850*/  SHFL.IDX PT, R4, R6, 0x2, 0x1c1f ;  /* 0x005c1f0006047f89 */ /* 0x0022a400000e0000 */
.L_x_393:
[----:B------:R-:W-:Y:S05]  /*8860*/  BRA.DIV ~URZ, `(.L_x_251) ;  /* 0x000108027f007947 */ /* 0x000fea000b800000 */
[----:B----4-:R4:W1:Y:S02]  /*8870*/  SHFL.IDX PT, R0, R12, 0x2, 0x1c1f ;  /* 0x005c1f000c007f89 */ /* 0x01086400000e0000 */
.L_x_394:
[----:B------:R-:W-:Y:S01]  /*8880*/  IADD3 R2, R5, 0x40, RZ ;  /* 0x0000004005027810 */ /* 0x000fe20007ffe0ff */
[----:B------:R-:W-:Y:S03]  /*8890*/  BSSY B0, `(.L_x_252) ;  /* 0x0000010000007945 */ /* 0x000fe60003800000 */
[----:B------:R-:W-:-:S13]  /*88a0*/  ISETP.GE.AND P0, PT, R2, R36, PT ;  /* 0x000000240200720c */ /* 0x000fda0003f06270 */
[----:B------:R-:W-:Y:S05]  /*88b0*/  @P0 BRA `(.L_x_253) ;  /* 0x000000d000000947 */ /* 0x000fea0003800000 */
[-C--:B-1----:R-:W-:Y:S02]  /*88c0*/  LEA R10, P2, R228, R0.reuse, 0x1 ;  /* 0x00000000e40a7211 */ /* 0x082fe400078408ff */
        /* <DEDUP_REMOVED lines=12> */
.L_x_253:
[----:B------:R-:W-:Y:S05]  /*8990*/  BSYNC B0 ;  /* 0x0000000000007941 */ /* 0x000fea0003800000 */
.L_x_252:
[----:B------:R-:W-:Y:S05]  /*89a0*/  BRA.DIV ~URZ, `(.L_x_254) ;  /* 0x000107327f007947 */ /* 0x000fea000b800000 */
[----:B-12---:R-:W1:Y:S04]  /*89b0*/  SHFL.IDX PT, R6, R6, 0x3, 0x1c1f ;  /* 0x007c1f0006067f89 */ /* 0x006e6800000e0000 */
[----:B------:R2:W3:Y:S02]  /*89c0*/  SHFL.IDX PT, R2, R12, 0x3, 0x1c1f ;  /* 0x007c1f000c027f89 */ /* 0x0004e400000e0000 */
.L_x_395:
[----:B--2---:R-:W2:Y:S04]  /*89d0*/  LDL R8, [R1+0x48] ;  /* 0x0000480001087983 */ /* 0x004ea80000100800 */
[----:B------:R-:W4:Y:S01]  /*89e0*/  S2R R4, SR_TID.X ;  /* 0x0000000000047919 */ /* 0x000f220000002100 */
[----:B------:R-:W-:Y:S01]  /*89f0*/  IADD3 R0, R5, 0x60, RZ ;  /* 0x0000006005007810 */ /* 0x000fe20007ffe0ff */
[----:B------:R-:W-:-:S03]  /*8a00*/  IMAD.MOV.U32 R107, RZ, RZ, 0x30 ;  /* 0x00000030ff6b7424 */ /* 0x000fc600078e00ff */
[----:B------:R-:W-:Y:S01]  /*8a10*/  ISETP.GE.AND P0, PT, R0, R36, PT ;  /* 0x000000240000720c */ /* 0x000fe20003f06270 */
[----:B------:R-:W-:Y:S01]  /*8a20*/  IMAD.MOV.U32 R0, RZ, RZ, c[0x0][0x2b8] ;  /* 0x0000ae00ff007624 */ /* 0x000fe200078e00ff */
[----:B----4-:R-:W-:-:S04]  /*8a30*/  SHF.R.S32.HI R3, RZ, 0x1f, R4 ;  /* 0x0000001fff037819 */ /* 0x010fc80000011404 */
[----:B------:R-:W-:-:S04]  /*8a40*/  LEA.HI R3, R3, R4, RZ, 0x2 ;  /* 0x0000000403037211 */ /* 0x000fc800078f10ff */
[----:B------:R-:W-:Y:S01]  /*8a50*/  LOP3.LUT R3, R3, 0xfffffffc, RZ, 0xc0, !PT ;  /* 0xfffffffc03037812 */ /* 0x000fe200078ec0ff */
[----:B------:R-:W-:-:S04]  /*8a60*/  IMAD R107, R209, R107, -0x30 ;  /* 0xffffffd0d16b7424 */ /* 0x000fc800078e026b */
[----:B------:R-:W-:Y:S01]  /*8a70*/  IMAD.IADD R3, R4, 0x1, -R3 ;  /* 0x0000000104037824 */ /* 0x000fe200078e0a03 */
[----:B------:R-:W-:-:S03]  /*8a80*/  ISETP.NE.AND P3, PT, R0, 0x1, PT ;  /* 0x000000010000780c */ /* 0x000fc60003f65270 */
[----:B------:R-:W-:Y:S01]  /*8a90*/  IMAD R16, R3, 0x20, R249 ;  /* 0x0000002003107824 */ /* 0x000fe200078e02f9 */
[----:B-----5:R-:W-:-:S03]  /*8aa0*/  SHF.R.S32.HI R0, RZ, 0x1f, R13 ;  /* 0x0000001fff007819 */ /* 0x020fc6000001140d */
[----:B------:R-:W-:Y:S01]  /*8ab0*/  IMAD.IADD R3, R16, 0x1, R107 ;  /* 0x0000000110037824 */ /* 0x000fe200078e026b */
[----:B---3--:R-:W-:-:S04]  /*8ac0*/  @!P0 LEA R4, P2, R228, R2, 0x1 ;  /* 0x00000002e4048211 */ /* 0x008fc800078408ff */
[----:B------:R-:W-:Y:S01]  /*8ad0*/  ISETP.GE.AND P1, PT, R3, R136, PT ;  /* 0x000000880300720c */ /* 0x000fe20003f26270 */
[----:B------:R-:W-:Y:S01]  /*8ae0*/  @!P0 IMAD.SHL.U32 R12, R250, 0x2, RZ ;  /* 0x00000002fa0c8824 */ /* 0x000fe200078e00ff */
[----:B-1----:R-:W-:Y:S01]  /*8af0*/  @!P0 LEA.HI.X R5, R228, R6, R229, 0x1, P2 ;  /* 0x00000006e4058211 */ /* 0x002fe200010f0ce5 */
[----:B------:R-:W-:-:S04]  /*8b00*/  IMAD.WIDE.U32 R18, R13, c[0x0][0x2b0], RZ ;  /* 0x0000ac000d127a25 */ /* 0x000fc800078e00ff */
[----:B------:R-:W-:Y:S01]  /*8b10*/  @!PT LDS RZ, [RZ] ;  /* 0x00000000fffff984 */ /* 0x000fe20000000800 */
[----:B------:R-:W-:Y:S01]  /*8b20*/  @!PT LDS RZ, [RZ] ;  /* 0x00000000fffff984 */ /* 0x000fe20000000800 */
[----:B------:R-:W-:Y:S01]  /*8b30*/  @!PT LDS RZ, [RZ] ;  /* 0x00000000fffff984 */ /* 0x000fe20000000800 */
[----:B------:R1:W-:Y:S01]  /*8b40*/  @!P0 LDGSTS.E.BYPASS.LTC128B.128 [R12+0x7880], [R4.64], !P4 ;  /* 0x07880000040c8fae */ /* 0x0003e2000e101d48 */
[----:B------:R-:W-:Y:S01]  /*8b50*/  ISETP.GT.OR P1, PT, R16, 0x2f, P1 ;  /* 0x0000002f1000780c */ /* 0x000fe20000f24670 */
[----:B------:R-:W-:Y:S02]  /*8b60*/  IMAD.MOV.U32 R208, RZ, RZ, RZ ;  /* 0x000000ffffd07224 */ /* 0x000fe400078e00ff */
[----:B--2---:R-:W-:Y:S02]  /*8b70*/  IMAD.IADD R3, R3, 0x1, R8 ;  /* 0x0000000103037824 */ /* 0x004fe400078e0208 */
[----:B------:R-:W-:Y:S02]  /*8b80*/  IMAD R8, R0, c[0x0][0x2b0], RZ ;  /* 0x0000ac0000087a24 */ /* 0x000fe400078e02ff */
[----:B------:R-:W-:-:S04]  /*8b90*/  @P3 IMAD.HI.U32 R9, R3, c[0x0][0x2bc], RZ ;  /* 0x0000af0003093a27 */ /* 0x000fc800078e00ff */
[----:B------:R-:W-:Y:S02]  /*8ba0*/  IMAD R8, R13, c[0x0][0x2b4], R8 ;  /* 0x0000ad000d087a24 */ /* 0x000fe400078e0208 */
[----:B------:R-:W-:Y:S01]  /*8bb0*/  IMAD.MOV.U32 R0, RZ, RZ, R3 ;  /* 0x000000ffff007224 */ /* 0x000fe200078e0003 */
[----:B------:R-:W-:Y:S01]  /*8bc0*/  @P3 SHF.R.U32.HI R0, RZ, c[0x0][0x2c0], R9 ;  /* 0x0000b000ff003a19 */ /* 0x000fe20000011609 */
[----:B------:R-:W-:Y:S01]  /*8bd0*/  IMAD.IADD R14, R19, 0x1, R8 ;  /* 0x00000001130e7824 */ /* 0x000fe200078e0208 */
[CC--:B------:R-:W-:Y:S02]  /*8be0*/  @!P0 LEA R10, P3, R238.reuse, R2.reuse, 0x1 ;  /* 0x00000002ee0a8211 */ /* 0x0c0fe400078608ff */
[C---:B------:R-:W-:Y:S02]  /*8bf0*/  @!P0 LEA R8, P4, R227.reuse, R2, 0x1 ;  /* 0x00000002e3088211 */ /* 0x040fe400078808ff */
        /* <DEDUP_REMOVED lines=12> */
[----:B------:R-:W-:-:S04]  /*8cc0*/  IMAD.MOV R0, RZ, RZ, -R0 ;  /* 0x000000ffff007224 */ /* 0x000fc800078e0a00 */
[----:B------:R-:W-:-:S05]  /*8cd0*/  IMAD R210, R0, c[0x0][0x2b8], R3 ;  /* 0x0000ae0000d27a24 */ /* 0x000fca00078e0203 */
[----:B------:R-:W-:Y:S01]  /*8ce0*/  SHF.R.S32.HI R57, RZ, 0x1f, R210 ;  /* 0x0000001fff397819 */ /* 0x000fe200000114d2 */
[----:B------:R-:W-:-:S04]  /*8cf0*/  IMAD.WIDE.U32 R2, R210, c[0x0][0x1e0], RZ ;  /* 0x00007800d2027a25 */ /* 0x000fc800078e00ff */
[----:B------:R-:W-:-:S04]  /*8d00*/  IMAD R0, R57, c[0x0][0x1e0], RZ ;  /* 0x0000780039007a24 */ /* 0x000fc800078e02ff */
[----:B------:R-:W-:Y:S01]  /*8d10*/  IMAD R0, R210, c[0x0][0x1e4], R0 ;  /* 0x00007900d2007a24 */ /* 0x000fe200078e0200 */
[----:B------:R-:W-:Y:S03]  /*8d20*/  STL.64 [R1+0x38], R18 ;  /* 0x0000381201007387 */ /* 0x000fe60000100a00 */
[----:B------:R-:W-:Y:S01]  /*8d30*/  IMAD.IADD R3, R3, 0x1, R0 ;  /* 0x0000000103037824 */ /* 0x000fe200078e0200 */
[----:B------:R2:W-:Y:S01]  /*8d40*/  STL [R1+0x44], R14 ;  /* 0x0000440e01007387 */ /* 0x0005e20000100800 */
[----:B------:R-:W-:-:S05]  /*8d50*/  IMAD R136, R128, -0x30, R136 ;  /* 0xffffffd080887824 */ /* 0x000fca00078e0288 */
[----:B-1----:R-:W-:Y:S01]  /*8d60*/  IMNMX R4, R136, 0x30, PT ;  /* 0x0000003088047817 */ /* 0x002fe20003800200 */
[----:B--2---:R-:W-:-:S04]  /*8d70*/  IMAD.WIDE.U32 R14, R56, c[0x0][0x1e8], RZ ;  /* 0x00007a00380e7a25 */ /* 0x004fc800078e00ff */
[----:B------:R-:W-:Y:S02]  /*8d80*/  IMAD R13, R56, c[0x0][0x1ec], R15 ;  /* 0x00007b00380d7a24 */ /* 0x000fe400078e020f */
[----:B------:R-:W-:-:S05]  /*8d90*/  IMAD.IADD R4, R4, 0x1, -R249 ;  /* 0x0000000104047824 */ /* 0x000fca00078e0af9 */
[----:B------:R-:W-:Y:S02]  /*8da0*/  ISETP.GE.AND P1, PT, R4, 0x1, PT ;  /* 0x000000010400780c */ /* 0x000fe40003f26270 */
[----:B------:R-:W-:Y:S02]  /*8db0*/  ISETP.GE.AND P6, PT, R227, c[0x0][0x1d4], PT ;  /* 0x00007500e3007a0c */ /* 0x000fe40003fc6270 */
[----:B------:R-:W-:Y:S02]  /*8dc0*/  ISETP.GE.AND P5, PT, R228, c[0x0][0x1d4], PT ;  /* 0x00007500e4007a0c */ /* 0x000fe40003fa6270 */
[----:B------:R-:W-:Y:S01]  /*8dd0*/  P2R R106, PR, RZ, 0x40 ;  /* 0x00000040ff6a7803 */ /* 0x000fe20000000000 */
[----:B------:R-:W-:Y:S01]  /*8de0*/  STL.64 [R1+0x30], R14 ;  /* 0x0000300e01007387 */ /* 0x000fe20000100a00 */
[----:B------:R-:W-:-:S03]  /*8df0*/  ISETP.GE.AND P4, PT, R238, c[0x0][0x1d4], PT ;  /* 0x00007500ee007a0c */ /* 0x000fc60003f86270 */
[----:B------:R-:W-:Y:S01]  /*8e00*/  STL [R1+0x40], R13 ;  /* 0x0000400d01007387 */ /* 0x000fe20000100800 */
[----:B----4-:R-:W-:Y:S01]  /*8e10*/  SHF.R.S32.HI R58, RZ, 0x1f, R208 ;  /* 0x0000001fff3a7819 */ /* 0x010fe200000114d0 */
[----:B------:R-:W-:-:S04]  /*8e20*/  IMAD.WIDE.U32 R2, R208, c[0x0][0x1f0], R2 ;  /* 0x00007c00d0027a25 */ /* 0x000fc800078e0002 */
[----:B------:R-:W-:Y:S01]  /*8e30*/  IMAD R0, R58, c[0x0][0x1f0], RZ ;  /* 0x00007c003a007a24 */ /* 0x000fe200078e02ff */
[----:B------:R-:W-:-:S03]  /*8e40*/  IADD3 R2, P0, R2, R14, RZ ;  /* 0x0000000e02027210 */ /* 0x000fc60007f1e0ff */
[----:B------:R-:W-:-:S05]  /*8e50*/  IMAD R0, R208, c[0x0][0x1f4], R0 ;  /* 0x00007d00d0007a24 */ /* 0x000fca00078e0200 */
[----:B------:R-:W-:Y:S02]  /*8e60*/  IADD3.X R3, R13, R3, R0, P0, !PT ;  /* 0x000000030d037210 */ /* 0x000fe400007fe400 */
[----:B------:R-:W-:-:S04]  /*8e70*/  LEA R0, P0, R2, c[0x0][0x1c8], 0x1 ;  /* 0x0000720002007a11 */ /* 0x000fc800078008ff */
[----:B------:R-:W-:Y:S02]  /*8e80*/  LEA.HI.X R5, R2, c[0x0][0x1cc], R3, 0x1, P0 ;  /* 0x0000730002057a11 */ /* 0x000fe400000f0c03 */
[----:B------:R-:W3:Y:S04]  /*8e90*/  SHFL.IDX PT, R2, R0, RZ, 0x1c1f ;  /* 0x001c1fff00027589 */ /* 0x000ee800000e0000 */
[----:B------:R-:W1:Y:S04]  /*8ea0*/  SHFL.IDX PT, R0, R0, 0x1, 0x1c1f ;  /* 0x003c1f0000007f89 */ /* 0x000e6800000e0000 */
[----:B------:R-:W2:Y:S04]  /*8eb0*/  SHFL.IDX PT, R3, R5, RZ, 0x1c1f ;  /* 0x001c1fff05037589 */ /* 0x000ea800000e0000 */
[----:B------:R-:W4:Y:S01]  /*8ec0*/  SHFL.IDX PT, R5, R5, 0x1, 0x1c1f ;  /* 0x003c1f0005057f89 */ /* 0x000f2200000e0000 */
[----:B------:R-:W-:Y:S01]  /*8ed0*/  ISETP.GE.AND P0, PT, R4, 0x21, PT ;  /* 0x000000210400780c */ /* 0x000fe20003f06270 */
[----:B------:R-:W-:Y:S01]  /*8ee0*/  @P1 IMAD.SHL.U32 R4, R250, 0x2, RZ ;  /* 0x00000002fa041824 */ /* 0x000fe200078e00ff */
[----:B---3--:R-:W-:-:S11]  /*8ef0*/  @P1 LEA R8, P2, R228, R2, 0x1 ;  /* 0x00000002e4081211 */ /* 0x008fd600078408ff */
[----:B-1----:R-:W-:Y:S02]  /*8f00*/  @P0 LEA R10, P6, R228, R0, 0x1 ;  /* 0x00000000e40a0211 */ /* 0x002fe400078c08ff */
[----:B------:R-:W-:Y:S02]  /*8f10*/  @P1 LEA R14, P3, R238, R2, 0x1 ;  /* 0x00000002ee0e1211 */ /* 0x000fe400078608ff */
[C-C-:B--2---:R-:W-:Y:S02]  /*8f20*/  @P1 LEA.HI.X R9, R228.reuse, R3, R229.reuse, 0x1, P2 ;  /* 0x00000003e4091211 */ /* 0x144fe400010f0ce5 */
[----:B----4-:R-:W-:-:S03]  /*8f30*/  @P0 LEA.HI.X R11, R228, R5, R229, 0x1, P6 ;  /* 0x00000005e40b0211 */ /* 0x010fc600030f0ce5 */
[----:B------:R1:W-:Y:S01]  /*8f40*/  @P1 LDGSTS.E.BYPASS.LTC128B.128 [R4+0x3c80], [R8.64], !P5 ;  /* 0x03c8000008041fae */ /* 0x0003e2000e901d48 */
[----:B------:R-:W-:Y:S02]  /*8f50*/  ISETP.NE.AND P6, PT, R106, RZ, PT ;  /* 0x000000ff6a00720c */ /* 0x000fe40003fc5270 */
[C---:B------:R-:W-:Y:S02]  /*8f60*/  @P1 LEA R12, P2, R227.reuse, R2, 0x1 ;  /* 0x00000002e30c1211 */ /* 0x040fe400078408ff */
[CC--:B------:R-:W-:Y:S02]  /*8f70*/  @P1 LEA.HI.X R15, R238.reuse, R3.reuse, R252, 0x1, P3 ;  /* 0x00000003ee0f1211 */ /* 0x0c0fe400018f0cfc */
[C-C-:B------:R-:W-:Y:S02]  /*8f80*/  @P1 LEA.HI.X R13, R227.reuse, R3, R251.reuse, 0x1, P2 ;  /* 0x00000003e30d1211 */ /* 0x140fe400010f0cfb */
[CC--:B------:R-:W-:Y:S01]  /*8f90*/  @P0 LEA R2, P2, R227.reuse, R0.reuse, 0x1 ;  /* 0x00000000e3020211 */ /* 0x0c0fe200078408ff */
[----:B------:R2:W-:Y:S03]  /*8fa0*/  @P1 LDGSTS.E.BYPASS.LTC128B.128 [R4+0x4880], [R14.64], !P4 ;  /* 0x048800000e041fae */ /* 0x0005e6000e101d48 */
[----:B------:R-:W-:Y:S01]  /*8fb0*/  @P0 LEA.HI.X R3, R227, R5, R251, 0x1, P2 ;  /* 0x00000005e3030211 */ /* 0x000fe200010f0cfb */
[----:B------:R2:W-:Y:S01]  /*8fc0*/  @P1 LDGSTS.E.BYPASS.LTC128B.128 [R4+0x5480], [R12.64], !P6 ;  /* 0x054800000c041fae */ /* 0x0005e2000f101d48 */
[----:B-1----:R-:W-:Y:S01]  /*8fd0*/  @P0 LEA R8, P3, R238, R0, 0x1 ;  /* 0x00000000ee080211 */ /* 0x002fe200078608ff */
[----:B------:R-:W-:-:S03]  /*8fe0*/  @P0 IMAD.SHL.U32 R0, R250, 0x2, RZ ;  /* 0x00000002fa000824 */ /* 0x000fc600078e00ff */
[----:B------:R-:W-:Y:S02]  /*8ff0*/  @P0 LEA.HI.X R9, R238, R5, R252, 0x1, P3 ;  /* 0x00000005ee090211 */ /* 0x000fe400018f0cfc */
[----:B------:R2:W-:Y:S04]  /*9000*/  @P0 LDGSTS.E.BYPASS.LTC128B.128 [R0+0x4480], [R10.64], !P5 ;  /* 0x044800000a000fae */ /* 0x0005e8000e901d48 */
[----:B------:R2:W-:Y:S04]  /*9010*/  @P0 LDGSTS.E.BYPASS.LTC128B.128 [R0+0x5080], [R8.64], !P4 ;  /* 0x0508000008000fae */ /* 0x0005e8000e101d48 */
[----:B------:R2:W-:Y:S01]  /*9020*/  @P0 LDGSTS.E.BYPASS.LTC128B.128 [R0+0x5c80], [R2.64], !P6 ;  /* 0x05c8000002000fae */ /* 0x0005e2000f101d48 */
[----:B------:R-:W-:-:S03]  /*9030*/  ISETP.LT.AND P0, PT, RZ, c[0x0][0x27c], PT ;  /* 0x00009f00ff007a0c */ /* 0x000fc60003f01270 */
[----:B------:R-:W0:Y:S01]  /*9040*/  LDGDEPBAR ;  /* 0x00000000000079af */ /* 0x000e220000000000 */
[----:B------:R-:W-:-:S09]  /*9050*/  ISETP.GT.AND P3, PT, R16, 0x2f, PT ;  /* 0x0000002f1000780c */ /* 0x000fd20003f64270 */
[----:B------:R-:W-:Y:S05]  /*9060*/  @P0 BRA `(.L_x_255) ;  /* 0x0000002000000947 */ /* 0x000fea0003800000 */
[----:B------:R-:W-:-:S04]  /*9070*/  DEPBAR.LE SB0, 0x1 ;  /* 0x000080400000791a */ /* 0x000fc80000000000 */
[----:B------:R-:W-:Y:S05]  /*9080*/  BRA `(.L_x_256) ;  /* 0x000056b000007947 */ /* 0x000fea0003800000 */
.L_x_255:
[----:B------:R-:W3:Y:S01]  /*9090*/  LDL R59, [R1+0x54] ;  /* 0x00005400013b7983 */ /* 0x000ee20000100800 */
[----:B--2---:R-:W-:Y:S01]  /*90a0*/  SHF.R.S32.HI R0, RZ, 0x1f, R129 ;  /* 0x0000001fff007819 */ /* 0x004fe20000011481 */
[----:B------:R-:W-:Y:S01]  /*90b0*/  ULDC.U8 UR4, c[0x0][0x298] ;  /* 0x0000a60000047ab9 */ /* 0x000fe20000000000 */
[C---:B------:R-:W-:Y:S01]  /*90c0*/  IMAD.WIDE.U32 R2, R129.reuse, c[0x0][0x280], RZ ;  /* 0x0000a00081027a25 */ /* 0x040fe200078e00ff */
[----:B------:R-:W-:Y:S01]  /*90d0*/  ISETP.NE.AND P2, PT, RZ, UR4, PT ;  /* 0x00000004ff007c0c */ /* 0x000fe2000bf45270 */
[----:B------:R-:W-:Y:S02]  /*90e0*/  BSSY B2, `(.L_x_256) ;  /* 0x0000565000027945 */ /* 0x000fe40003800000 */
[----:B------:R-:W-:Y:S01]  /*90f0*/  IMAD R6, R0, c[0x0][0x280], RZ ;  /* 0x0000a00000067a24 */ /* 0x000fe200078e02ff */
[----:B------:R-:W-:Y:S01]  /*9100*/  LEA R8, P1, R2, c[0x0][0x270], 0x1 ;  /* 0x00009c0002087a11 */ /* 0x000fe200078208ff */
[----:B------:R-:W-:Y:S02]  /*9110*/  IMAD R0, R0, c[0x0][0x290], RZ ;  /* 0x0000a40000007a24 */ /* 0x000fe400078e02ff */
[----:B------:R-:W-:-:S02]  /*9120*/  IMAD R6, R129, c[0x0][0x284], R6 ;  /* 0x0000a10081067a24 */ /* 0x000fc400078e0206 */
[----:B------:R-:W-:-:S03]  /*9130*/  IMAD.WIDE.U32 R4, R129, c[0x0][0x290], RZ ;  /* 0x0000a40081047a25 */ /* 0x000fc600078e00ff */
[----:B------:R-:W-:Y:S01]  /*9140*/  IADD3 R3, R6, R3, RZ ;  /* 0x0000000306037210 */ /* 0x000fe20007ffe0ff */
[----:B------:R-:W-:Y:S01]  /*9150*/  IMAD R0, R129, c[0x0][0x294], R0 ;  /* 0x0000a50081007a24 */ /* 0x000fe200078e0200 */
[----:B------:R-:W-:-:S04]  /*9160*/  LEA R9, P0, R4, c[0x0][0x288], 0x1 ;  /* 0x0000a20004097a11 */ /* 0x000fc800078008ff */
[----:B------:R-:W-:Y:S02]  /*9170*/  IADD3 R5, R0, R5, RZ ;  /* 0x0000000500057210 */ /* 0x000fe40007ffe0ff */
[----:B------:R-:W-:Y:S02]  /*9180*/  LEA.HI.X R0, R2, c[0x0][0x274], R3, 0x1, P1 ;  /* 0x00009d0002007a11 */ /* 0x000fe400008f0c03 */
[----:B------:R-:W-:Y:S02]  /*9190*/  LEA.HI.X R2, R4, c[0x0][0x28c], R5, 0x1, P0 ;  /* 0x0000a30004027a11 */ /* 0x000fe400000f0c05 */
[----:B---3--:R-:W-:Y:S01]  /*91a0*/  LEA R6, R59, R112, 0x7 ;  /* 0x000000703b067211 */ /* 0x008fe200078e38ff */
[----:B------:R-:W-:Y:S05]  /*91b0*/  @!P2 BRA `(.L_x_257) ;  /* 0x000029a00000a947 */ /* 0x000fea0003800000 */
[----:B------:R-:W-:Y:S01]  /*91c0*/  ISETP.GE.AND P0, PT, R6, R36, PT ;  /* 0x000000240600720c */ /* 0x000fe20003f06270 */
[----:B------:R-:W1:Y:S01]  /*91d0*/  SHFL.IDX PT, R3, R2, RZ, 0x1e1f ;  /* 0x001e1fff02037589 */ /* 0x000e6200000e0000 */
[----:B------:R-:W-:Y:S01]  /*91e0*/  BSSY B0, `(.L_x_258) ;  /* 0x000004f000007945 */ /* 0x000fe20003800000 */
[----:B------:R-:W-:Y:S01]  /*91f0*/  CS2R R30, SRZ ;  /* 0x00000000001e7805 */ /* 0x000fe2000001ff00 */
[----:B------:R-:W-:Y:S01]  /*9200*/  CS2R R28, SRZ ;  /* 0x00000000001c7805 */ /* 0x000fe2000001ff00 */
[----:B------:R-:W2:Y:S01]  /*9210*/  SHFL.IDX PT, R5, R0, RZ, 0x1e1f ;  /* 0x001e1fff00057589 */ /* 0x000ea200000e0000 */
[----:B------:R-:W-:Y:S01]  /*9220*/  CS2R R26, SRZ ;  /* 0x00000000001a7805 */ /* 0x000fe2000001ff00 */
[----:B------:R-:W-:Y:S01]  /*9230*/  CS2R R24, SRZ ;  /* 0x0000000000187805 */ /* 0x000fe2000001ff00 */
[----:B------:R-:W-:Y:S01]  /*9240*/  CS2R R22, SRZ ;  /* 0x0000000000167805 */ /* 0x000fe2000001ff00 */
[----:B------:R-:W3:Y:S01]  /*9250*/  SHFL.IDX PT, R4, R8, RZ, 0x1e1f ;  /* 0x001e1fff08047589 */ /* 0x000ee200000e0000 */
[----:B------:R-:W-:Y:S01]  /*9260*/  CS2R R20, SRZ ;  /* 0x0000000000147805 */ /* 0x000fe2000001ff00 */
[----:B------:R-:W-:Y:S01]  /*9270*/  CS2R R18, SRZ ;  /* 0x0000000000127805 */ /* 0x000fe2000001ff00 */
[----:B------:R-:W-:Y:S01]  /*9280*/  CS2R R16, SRZ ;  /* 0x0000000000107805 */ /* 0x000fe2000001ff00 */
[----:B------:R4:W1:Y:S01]  /*9290*/  SHFL.IDX PT, R2, R9, RZ, 0x1e1f ;  /* 0x001e1fff09027589 */ /* 0x00086200000e0000 */
[----:B------:R-:W-:Y:S01]  /*92a0*/  CS2R R14, SRZ ;  /* 0x00000000000e7805 */ /* 0x000fe2000001ff00 */
[----:B------:R-:W-:Y:S01]  /*92b0*/  CS2R R12, SRZ ;  /* 0x00000000000c7805 */ /* 0x000fe2000001ff00 */
[----:B------:R-:W-:Y:S01]  /*92c0*/  CS2R R10, SRZ ;  /* 0x00000000000a7805 */ /* 0x000fe2000001ff00 */
[----:B----4-:R-:W-:Y:S01]  /*92d0*/  CS2R R8, SRZ ;  /* 0x0000000000087805 */ /* 0x010fe2000001ff00 */
[----:B------:R-:W-:Y:S05]  /*92e0*/  @P0 BRA `(.L_x_259) ;  /* 0x000003e000000947 */ /* 0x000fea0003800000 */
[----:B-123--:R-:W2:Y:S04]  /*92f0*/  LDL R40, [R1+0x118] ;  /* 0x0001180001287983 */ /* 0x00eea80000100800 */
[----:B------:R-:W3:Y:S04]  /*9300*/  LDL R39, [R1+0x114] ;  /* 0x0001140001277983 */ /* 0x000ee80000100800 */
[----:B------:R-:W4:Y:S04]  /*9310*/  LDL R38, [R1+0x11c] ;  /* 0x00011c0001267983 */ /* 0x000f280000100800 */
[----:B------:R-:W4:Y:S04]  /*9320*/  LDL R37, [R1+0x110] ;  /* 0x0001100001257983 */ /* 0x000f280000100800 */
[----:B------:R-:W4:Y:S04]  /*9330*/  LDL R35, [R1+0x120] ;  /* 0x0001200001237983 */ /* 0x000f280000100800 */
[----:B------:R-:W4:Y:S04]  /*9340*/  LDL R33, [R1+0x10c] ;  /* 0x00010c0001217983 */ /* 0x000f280000100800 */
[----:B------:R-:W4:Y:S04]  /*9350*/  LDL R32, [R1+0x124] ;  /* 0x0001240001207983 */ /* 0x000f280000100800 */
[----:B------:R-:W4:Y:S01]  /*9360*/  LDL R34, [R1+0x108] ;  /* 0x0001080001227983 */ /* 0x000f220000100800 */
[----:B------:R-:W-:Y:S01]  /*9370*/  ISETP.GE.AND P0, PT, R114, c[0x0][0x27c], PT ;  /* 0x00009f0072007a0c */ /* 0x000fe20003f06270 */
[----:B------:R-:W-:Y:S01]  /*9380*/  CS2R R20, SRZ ;  /* 0x0000000000147805 */ /* 0x000fe2000001ff00 */
[----:B------:R-:W-:Y:S01]  /*9390*/  ISETP.GE.AND P1, PT, R167, c[0x0][0x27c], PT ;  /* 0x00009f00a7007a0c */ /* 0x000fe20003f26270 */
[----:B------:R-:W4:Y:S01]  /*93a0*/  LDL R6, [R1+0x128] ;  /* 0x0001280001067983 */ /* 0x000f220000100800 */
[----:B------:R-:W-:-:S03]  /*93b0*/  CS2R R8, SRZ ;  /* 0x0000000000087805 */ /* 0x000fc6000001ff00 */
[----:B------:R-:W4:Y:S06]  /*93c0*/  LDL R0, [R1+0x104] ;  /* 0x0001040001007983 */ /* 0x000f2c0000100800 */
[----:B------:R-:W-:-:S04]  /*93d0*/  @!P0 IMAD.WIDE R12, R114, 0x2, R4 ;  /* 0x00000002720c8825 */ /* 0x000fc800078e0204 */
[----:B------:R-:W-:Y:S01]  /*93e0*/  @!P0 IMAD.WIDE R10, R114, 0x2, R2 ;  /* 0x00000002720a8825 */ /* 0x000fe200078e0202 */
[----:B------:R1:W5:Y:S04]  /*93f0*/  @!P0 LD.E.64 R20, [R12.64] ;  /* 0x000000080c148980 */ /* 0x000368000c101b00 */
[----:B------:R1:W5:Y:S01]  /*9400*/  @!P0 LD.E.64 R8, [R10.64] ;  /* 0x000000080a088980 */ /* 0x000362000c101b00 */
[----:B------:R-:W-:Y:S01]  /*9410*/  ISETP.GE.AND P0, PT, R164, c[0x0][0x27c], PT ;  /* 0x00009f00a4007a0c */ /* 0x000fe20003f06270 */
[----:B------:R-:W-:Y:S01]  /*9420*/  CS2R R22, SRZ ;  /* 0x0000000000167805 */ /* 0x000fe2000001ff00 */
[----:B------:R-:W-:Y:S01]  /*9430*/  CS2R R24, SRZ ;  /* 0x0000000000187805 */ /* 0x000fe2000001ff00 */
[----:B-1----:R-:W-:Y:S01]  /*9440*/  CS2R R10, SRZ ;  /* 0x00000000000a7805 */ /* 0x002fe2000001ff00 */
[----:B------:R-:W-:Y:S01]  /*9450*/  CS2R R26, SRZ ;  /* 0x00000000001a7805 */ /* 0x000fe2000001ff00 */
[----:B------:R-:W-:Y:S01]  /*9460*/  CS2R R28, SRZ ;  /* 0x00000000001c7805 */ /* 0x000fe2000001ff00 */
[----:B------:R-:W-:Y:S01]  /*9470*/  CS2R R30, SRZ ;  /* 0x00000000001e7805 */ /* 0x000fe2000001ff00 */
[----:B--2---:R-:W-:-:S05]  /*9480*/  @!P1 IADD3 R14, P2, R4, R40, RZ ;  /* 0x00000028040e9210 */ /* 0x004fca0007f5e0ff */
[----:B---3--:R-:W-:Y:S01]  /*9490*/  @!P1 IMAD.X R15, R5, 0x1, R39, P2 ;  /* 0x00000001050f9824 */ /* 0x008fe200010e0627 */
[----:B------:R-:W-:-:S04]  /*94a0*/  @!P1 IADD3 R12, P2, R2, R40, RZ ;  /* 0x00000028020c9210 */ /* 0x000fc80007f5e0ff */
[----:B------:R1:W5:Y:S01]  /*94b0*/  @!P1 LD.E.64 R22, [R14.64] ;  /* 0x000000080e169980 */ /* 0x000362000c101b00 */
[----:B------:R-:W-:-:S05]  /*94c0*/  @!P1 IMAD.X R13, R3, 0x1, R39, P2 ;  /* 0x00000001030d9824 */ /* 0x000fca00010e0627 */
[----:B------:R2:W5:Y:S01]  /*94d0*/  @!P1 LD.E.64 R10, [R12.64] ;  /* 0x000000080c0a9980 */ /* 0x000562000c101b00 */
[----:B----4-:R-:W-:Y:S02]  /*94e0*/  @!P0 IADD3 R16, P1, R4, R38, RZ ;  /* 0x0000002604108210 */ /* 0x010fe40007f3e0ff */
[----:B------:R-:W-:-:S03]  /*94f0*/  ISETP.GE.AND P2, PT, R166, c[0x0][0x27c], PT ;  /* 0x00009f00a6007a0c */ /* 0x000fc60003f46270 */
[----:B------:R-:W-:-:S05]  /*9500*/  @!P0 IMAD.X R17, R5, 0x1, R37, P1 ;  /* 0x0000000105118824 */ /* 0x000fca00008e0625 */
[----:B------:R3:W5:Y:S01]  /*9510*/  @!P0 LD.E.64 R24, [R16.64] ;  /* 0x0000000810188980 */ /* 0x000762000c101b00 */
[----:B-1----:R-:W-:-:S05]  /*9520*/  @!P0 IADD3 R14, P1, R2, R38, RZ ;  /* 0x00000026020e8210 */ /* 0x002fca0007f3e0ff */
[----:B------:R-:W-:Y:S01]  /*9530*/  @!P0 IMAD.X R15, R3, 0x1, R37, P1 ;  /* 0x00000001030f8824 */ /* 0x000fe200008e0625 */
[----:B--2---:R-:W-:Y:S01]  /*9540*/  CS2R R12, SRZ ;  /* 0x00000000000c7805 */ /* 0x004fe2000001ff00 */
[----:B------:R-:W-:Y:S02]  /*9550*/  ISETP.GE.AND P1, PT, R113, c[0x0][0x27c], PT ;  /* 0x00009f0071007a0c */ /* 0x000fe40003f26270 */
[----:B------:R-:W-:-:S03]  /*9560*/  @!P2 IADD3 R18, P6, R4, R35, RZ ;  /* 0x000000230412a210 */ /* 0x000fc60007fde0ff */
[----:B------:R1:W5:Y:S01]  /*9570*/  @!P0 LD.E.64 R12, [R14.64] ;  /* 0x000000080e0c8980 */ /* 0x000362000c101b00 */
[----:B---3--:R-:W-:Y:S01]  /*9580*/  @!P2 IADD3 R16, P0, R2, R35, RZ ;  /* 0x000000230210a210 */ /* 0x008fe20007f1e0ff */
[----:B------:R-:W-:-:S04]  /*9590*/  @!P2 IMAD.X R19, R5, 0x1, R33, P6 ;  /* 0x000000010513a824 */ /* 0x000fc800030e0621 */
[----:B------:R-:W-:Y:S01]  /*95a0*/  @!P2 IMAD.X R17, R3, 0x1, R33, P0 ;  /* 0x000000010311a824 */ /* 0x000fe200000e0621 */
[----:B------:R2:W5:Y:S01]  /*95b0*/  @!P2 LD.E.64 R26, [R18.64] ;  /* 0x00000008121aa980 */ /* 0x000562000c101b00 */
[----:B------:R-:W-:Y:S01]  /*95c0*/  ISETP.GE.AND P0, PT, R165, c[0x0][0x27c], PT ;  /* 0x00009f00a5007a0c */ /* 0x000fe20003f06270 */
[----:B-1----:R-:W-:-:S06]  /*95d0*/  CS2R R14, SRZ ;  /* 0x00000000000e7805 */ /* 0x002fcc000001ff00 */
[----:B------:R1:W5:Y:S02]  /*95e0*/  @!P2 LD.E.64 R14, [R16.64] ;  /* 0x00000008100ea980 */ /* 0x000364000c101b00 */
[----:B-1----:R-:W-:-:S05]  /*95f0*/  @!P1 IADD3 R16, P2, R4, R32, RZ ;  /* 0x0000002004109210 */ /* 0x002fca0007f5e0ff */
[----:B------:R-:W-:Y:S01]  /*9600*/  @!P1 IMAD.X R17, R5, 0x1, R34, P2 ;  /* 0x0000000105119824 */ /* 0x000fe200010e0622 */
[----:B------:R-:W-:Y:S01]  /*9610*/  @!P1 IADD3 R32, P2, R2, R32, RZ ;  /* 0x0000002002209210 */ /* 0x000fe20007f5e0ff */
[----:B--2---:R-:W-:-:S03]  /*9620*/  CS2R R18, SRZ ;  /* 0x0000000000127805 */ /* 0x004fc6000001ff00 */
[----:B------:R1:W5:Y:S01]  /*9630*/  @!P1 LD.E.64 R28, [R16.64] ;  /* 0x00000008101c9980 */ /* 0x000362000c101b00 */
[----:B------:R-:W-:Y:S01]  /*9640*/  @!P1 IMAD.X R33, R3, 0x1, R34, P2 ;  /* 0x0000000103219824 */ /* 0x000fe200010e0622 */
[----:B------:R-:W-:-:S05]  /*9650*/  @!P0 IADD3 R4, P2, R4, R6, RZ ;  /* 0x0000000604048210 */ /* 0x000fca0007f5e0ff */
[----:B------:R-:W-:Y:S01]  /*9660*/  @!P0 IMAD.X R5, R5, 0x1, R0, P2 ;  /* 0x0000000105058824 */ /* 0x000fe200010e0600 */
[----:B------:R-:W-:-:S04]  /*9670*/  @!P0 IADD3 R2, P2, R2, R6, RZ ;  /* 0x0000000602028210 */ /* 0x000fc80007f5e0ff */
[----:B------:R2:W5:Y:S01]  /*9680*/  @!P0 LD.E.64 R30, [R4.64] ;  /* 0x00000008041e8980 */ /* 0x000562000c101b00 */
[----:B------:R-:W-:-:S05]  /*9690*/  @!P0 IMAD.X R3, R3, 0x1, R0, P2 ;  /* 0x0000000103038824 */ /* 0x000fca00010e0600 */
[----:B------:R2:W5:Y:S01]  /*96a0*/  @!P0 LD.E.64 R18, [R2.64] ;  /* 0x0000000802128980 */ /* 0x000562000c101b00 */
[----:B-1----:R-:W-:-:S06]  /*96b0*/  CS2R R16, SRZ ;  /* 0x0000000000107805 */ /* 0x002fcc000001ff00 */
[----:B------:R2:W5:Y:S02]  /*96c0*/  @!P1 LD.E.64 R16, [R32.64] ;  /* 0x0000000820109980 */ /* 0x000564000c101b00 */
.L_x_259:
[----:B-123--:R-:W-:Y:S05]  /*96d0*/  BSYNC B0 ;  /* 0x0000000000007941 */ /* 0x00efea0003800000 */
.L_x_258:
[--C-:B-----5:R-:W-:Y:S01]  /*96e0*/  IMAD.MOV.U32 R43, RZ, RZ, R27.reuse ;  /* 0x000000ffff2b7224 */ /* 0x120fe200078e001b */
[----:B------:R-:W-:Y:S01]  /*96f0*/  SHF.R.U32.HI R2, RZ, 0x10, R27 ;  /* 0x00000010ff027819 */ /* 0x000fe2000001161b */
[----:B------:R-:W-:Y:S01]  /*9700*/  IMAD.MOV.U32 R37, RZ, RZ, R30 ;  /* 0x000000ffff257224 */ /* 0x000fe200078e001e */
[----:B------:R-:W-:Y:S01]  /*9710*/  SHF.R.U64 R34, R30, 0x10, R31 ;  /* 0x000000101e227819 */ /* 0x000fe2000000121f */
[----:B------:R-:W-:Y:S01]  /*9720*/  IMAD.MOV.U32 R32, RZ, RZ, R8 ;  /* 0x000000ffff207224 */ /* 0x000fe200078e0008 */
[----:B------:R-:W-:Y:S01]  /*9730*/  PRMT R43, R43, 0x5410, R2 ;  /* 0x000054102b2b7816 */ /* 0x000fe20000000002 */
[--C-:B------:R-:W-:Y:S01]  /*9740*/  IMAD.MOV.U32 R40, RZ, RZ, R29.reuse ;  /* 0x000000ffff287224 */ /* 0x100fe200078e001d */
[--C-:B------:R-:W-:Y:S01]  /*9750*/  SHF.R.U64 R38, R28, 0x10, R29.reuse ;  /* 0x000000101c267819 */ /* 0x100fe2000000121d */
[----:B------:R-:W-:Y:S01]  /*9760*/  IMAD R2, R59, -0x80, R36 ;  /* 0xffffff803b027824 */ /* 0x000fe200078e0224 */
[----:B------:R-:W-:Y:S01]  /*9770*/  SHF.R.U32.HI R33, RZ, 0x10, R29 ;  /* 0x00000010ff217819 */ /* 0x000fe2000001161d */
[----:B------:R-:W-:Y:S01]  /*9780*/  IMAD.MOV.U32 R47, RZ, RZ, R25 ;  /* 0x000000ffff2f7224 */ /* 0x000fe200078e0019 */
[----:B------:R-:W-:Y:S01]  /*9790*/  SHF.R.U64 R30, R8, 0x10, R9 ;  /* 0x00000010081e7819 */ /* 0x000fe20000001209 */
[----:B------:R-:W-:Y:S01]  /*97a0*/  IMAD.MOV.U32 R44, RZ, RZ, R26 ;  /* 0x000000ffff2c7224 */ /* 0x000fe200078e001a */
[--C-:B------:R-:W-:Y:S01]  /*97b0*/  SHF.R.U64 R46, R24, 0x10, R25.reuse ;  /* 0x00000010182e7819 */ /* 0x100fe20000001219 */
[----:B------:R-:W-:Y:S01]  /*97c0*/  IMAD.MOV.U32 R39, RZ, RZ, R28 ;  /* 0x000000ffff277224 */ /* 0x000fe200078e001c */
[----:B------:R-:W-:Y:S01]  /*97d0*/  SHF.R.U32.HI R41, RZ, 0x10, R25 ;  /* 0x00000010ff297819 */ /* 0x000fe20000011619 */
[----:B------:R-:W-:Y:S01]  /*97e0*/  IMAD.MOV.U32 R35, RZ, RZ, R31 ;  /* 0x000000ffff237224 */ /* 0x000fe200078e001f */
[----:B------:R-:W-:Y:S01]  /*97f0*/  SHF.R.U64 R42, R26, 0x10, R27 ;  /* 0x000000101a2a7819 */ /* 0x000fe2000000121b */
[----:B------:R-:W-:Y:S01]  /*9800*/  IMAD.MOV.U32 R28, RZ, RZ, R10 ;  /* 0x000000ffff1c7224 */ /* 0x000fe200078e000a */
[----:B------:R-:W-:Y:S01]  /*9810*/  SHF.R.U32.HI R29, RZ, 0x10, R31 ;  /* 0x00000010ff1d7819 */ /* 0x000fe2000001161f */
[--C-:B------:R-:W-:Y:S01]  /*9820*/  IMAD.MOV.U32 R31, RZ, RZ, R9.reuse ;  /* 0x000000ffff1f7224 */ /* 0x100fe200078e0009 */
[----:B------:R-:W-:Y:S01]  /*9830*/  SHF.R.U32.HI R25, RZ, 0x10, R9 ;  /* 0x00000010ff197819 */ /* 0x000fe20000011609 */
[----:B------:R-:W-:Y:S01]  /*9840*/  IMAD.MOV.U32 R52, RZ, RZ, R22 ;  /* 0x000000ffff347224 */ /* 0x000fe200078e0016 */
[----:B------:R-:W-:Y:S01]  /*9850*/  SHF.R.U64 R26, R10, 0x10, R11 ;  /* 0x000000100a1a7819 */ /* 0x000fe2000000120b */
[--C-:B------:R-:W-:Y:S01]  /*9860*/  IMAD.MOV.U32 R10, RZ, RZ, R17.reuse ;  /* 0x000000ffff0a7224 */ /* 0x100fe200078e0011 */
[--C-:B------:R-:W-:Y:S01]  /*9870*/  SHF.R.U64 R9, R16, 0x10, R17.reuse ;  /* 0x0000001010097819 */ /* 0x100fe20000001211 */
[----:B------:R-:W-:Y:S01]  /*9880*/  IMAD.MOV.U32 R48, RZ, RZ, R24 ;  /* 0x000000ffff307224 */ /* 0x000fe200078e0018 */
[----:B------:R-:W-:Y:S01]  /*9890*/  SHF.R.U32.HI R3, RZ, 0x10, R17 ;  /* 0x00000010ff037819 */ /* 0x000fe20000011611 */
[--C-:B------:R-:W-:Y:S01]  /*98a0*/  IMAD.MOV.U32 R51, RZ, RZ, R23.reuse ;  /* 0x000000ffff337224 */ /* 0x100fe200078e0017 */
[----:B------:R-:W-:Y:S01]  /*98b0*/  PRMT R17, R32, 0x5410, R30 ;  /* 0x0000541020117816 */ /* 0x000fe2000000001e */
[----:B------:R-:W-:Y:S01]  /*98c0*/  IMAD.MOV.U32 R24, RZ, RZ, R12 ;  /* 0x000000ffff187224 */ /* 0x000fe200078e000c */
[----:B------:R-:W-:Y:S01]  /*98d0*/  IMNMX R30, R2, 0x80, PT ;  /* 0x00000080021e7817 */ /* 0x000fe20003800200 */
[----:B------:R-:W-:Y:S01]  /*98e0*/  IMAD.MOV.U32 R55, RZ, RZ, R20 ;  /* 0x000000ffff377224 */ /* 0x000fe200078e0014 */
[----:B------:R-:W-:Y:S01]  /*98f0*/  SHF.R.U64 R50, R22, 0x10, R23 ;  /* 0x0000001016327819 */ /* 0x000fe20000001217 */
[----:B------:R-:W-:Y:S01]  /*9900*/  IMAD.MOV.U32 R54, RZ, RZ, R21 ;  /* 0x000000ffff367224 */ /* 0x000fe200078e0015 */
[----:B------:R-:W-:Y:S01]  /*9910*/  ISETP.GE.AND P0, PT, R112, R30, PT ;  /* 0x0000001e7000720c */ /* 0x000fe20003f06270 */
[----:B------:R-:W-:Y:S01]  /*9920*/  IMAD.MOV.U32 R27, RZ, RZ, R11 ;  /* 0x000000ffff1b7224 */ /* 0x000fe200078e000b */
[----:B------:R-:W-:Y:S01]  /*9930*/  SHF.R.U32.HI R45, RZ, 0x10, R23 ;  /* 0x00000010ff2d7819 */ /* 0x000fe20000011617 */
[--C-:B------:R-:W-:Y:S01]  /*9940*/  IMAD.MOV.U32 R23, RZ, RZ, R13.reuse ;  /* 0x000000ffff177224 */ /* 0x100fe200078e000d */
[----:B------:R-:W-:Y:S01]  /*9950*/  SHF.R.U64 R22, R12, 0x10, R13 ;  /* 0x000000100c167819 */ /* 0x000fe2000000120d */
[----:B------:R-:W-:Y:S01]  /*9960*/  IMAD.MOV.U32 R6, RZ, RZ, R18 ;  /* 0x000000ffff067224 */ /* 0x000fe200078e0012 */
[--C-:B------:R-:W-:Y:S01]  /*9970*/  SHF.R.U64 R53, R20, 0x10, R21.reuse ;  /* 0x0000001014357819 */ /* 0x100fe20000001215 */
[----:B------:R-:W-:Y:S01]  /*9980*/  IMAD.MOV.U32 R20, RZ, RZ, R14 ;  /* 0x000000ffff147224 */ /* 0x000fe200078e000e */
[----:B------:R-:W-:Y:S01]  /*9990*/  SHF.R.U32.HI R49, RZ, 0x10, R21 ;  /* 0x00000010ff317819 */ /* 0x000fe20000011615 */
[----:B------:R-:W-:Y:S01]  /*99a0*/  IMAD.MOV.U32 R5, RZ, RZ, R19 ;  /* 0x000000ffff057224 */ /* 0x000fe200078e0013 */
[----:B------:R-:W-:Y:S01]  /*99b0*/  SHF.R.U32.HI R12, RZ, 0x10, R13 ;  /* 0x00000010ff0c7819 */ /* 0x000fe2000001160d */
[----:B------:R-:W-:-:S04]  /*99c0*/  DEPBAR.LE SB0, 0x1 ;  /* 0x000080400000791a */ /* 0x000fc80000000000 */
[----:B------:R-:W-:Y:S01]  /*99d0*/  SHF.R.U32.HI R21, RZ, 0x10, R11 ;  /* 0x00000010ff157819 */ /* 0x000fe2000001160b */
[----:B------:R-:W-:Y:S01]  /*99e0*/  IMAD.MOV.U32 R11, RZ, RZ, R16 ;  /* 0x000000ffff0b7224 */ /* 0x000fe200078e0010 */
[--C-:B------:R-:W-:Y:S01]  /*99f0*/  SHF.R.U64 R13, R14, 0x10, R15.reuse ;  /* 0x000000100e0d7819 */ /* 0x100fe2000000120f */
[--C-:B------:R-:W-:Y:S01]  /*9a00*/  IMAD.MOV.U32 R14, RZ, RZ, R15.reuse ;  /* 0x000000ffff0e7224 */ /* 0x100fe200078e000f */
[----:B------:R-:W-:Y:S01]  /*9a10*/  SHF.R.U32.HI R8, RZ, 0x10, R15 ;  /* 0x00000010ff087819 */ /* 0x000fe2000001160f */
[----:B------:R-:W-:Y:S01]  /*9a20*/  BSSY B1, `(.L_x_260) ;  /* 0x0000115000017945 */ /* 0x000fe20003800000 */
[--C-:B------:R-:W-:Y:S02]  /*9a30*/  SHF.R.U64 R4, R18, 0x10, R19.reuse ;  /* 0x0000001012047819 */ /* 0x100fe40000001213 */
[----:B------:R-:W-:Y:S02]  /*9a40*/  SHF.R.U32.HI R0, RZ, 0x10, R19 ;  /* 0x00000010ff007819 */ /* 0x000fe40000011613 */
[----:B------:R-:W-:-:S02]  /*9a50*/  PRMT R35, R35, 0x5410, R29 ;  /* 0x0000541023237816 */ /* 0x000fc4000000001d */
[----:B------:R-:W-:Y:S02]  /*9a60*/  PRMT R18, R31, 0x5410, R25 ;  /* 0x000054101f127816 */ /* 0x000fe40000000019 */
[----:B------:R-:W-:Y:S02]  /*9a70*/  PRMT R26, R28, 0x5410, R26 ;  /* 0x000054101c1a7816 */ /* 0x000fe4000000001a */
[----:B------:R-:W-:Y:S02]  /*9a80*/  PRMT R21, R27, 0x5410, R21 ;  /* 0x000054101b157816 */ /* 0x000fe40000000015 */
[----:B------:R-:W-:Y:S02]  /*9a90*/  PRMT R22, R24, 0x5410, R22 ;  /* 0x0000541018167816 */ /* 0x000fe40000000016 */
[----:B------:R-:W-:Y:S02]  /*9aa0*/  PRMT R19, R55, 0x5410, R53 ;  /* 0x0000541037137816 */ /* 0x000fe40000000035 */
        /* <DEDUP_REMOVED lines=15> */
[----:B------:R-:W-:Y:S01]  /*9ba0*/  PRMT R29, R5, 0x5410, R0 ;  /* 0x00005410051d7816 */ /* 0x000fe20000000000 */
[----:B------:R-:W-:Y:S06]  /*9bb0*/  BAR.SYNC.DEFER_BLOCKING 0x0 ;  /* 0x0000000000007b1d */ /* 0x000fec0000010000 */
[----:B------:R-:W-:Y:S05]  /*9bc0*/  @P0 BRA `(.L_x_261) ;  /* 0x00000fa000000947 */ /* 0x000fea0003800000 */
[----:B------:R-:W-:Y:S01]  /*9bd0*/  ISETP.GE.AND P0, PT, R114, c[0x0][0x27c], PT ;  /* 0x00009f0072007a0c */ /* 0x000fe20003f06270 */
[----:B------:R-:W-:-:S12]  /*9be0*/  BSSY B0, `(.L_x_262) ;  /* 0x0000028000007945 */ /* 0x000fd80003800000 */
[----:B------:R-:W-:Y:S05]  /*9bf0*/  @P0 BRA `(.L_x_263) ;  /* 0x0000026000000947 */ /* 0x000fea0003800000 */
[----:B------:R-:W1:Y:S01]  /*9c00*/  LDS.128 R8, [R244+0x4800] ;  /* 0x00480000f4087984 */ /* 0x000e620000000c00 */
[----:B------:R-:W-:Y:S01]  /*9c10*/  SHF.L.U32 R3, R19, 0x10, RZ ;  /* 0x0000001013037819 */ /* 0x000fe200000006ff */
[----:B------:R-:W-:Y:S01]  /*9c20*/  IMAD.U32 R0, R17, 0x10000, RZ ;  /* 0x0001000011007824 */ /* 0x000fe200078e00ff */
[----:B------:R-:W-:Y:S02]  /*9c30*/  LOP3.LUT R2, R19, 0xffff0000, RZ, 0xc0, !PT ;  /* 0xffff000013027812 */ /* 0x000fe400078ec0ff */
[C---:B-1----:R-:W-:Y:S02]  /*9c40*/  LOP3.LUT R5, R8.reuse, 0xffff0000, RZ, 0xc0, !PT ;  /* 0xffff000008057812 */ /* 0x042fe400078ec0ff */
[----:B------:R-:W-:Y:S02]  /*9c50*/  SHF.L.U32 R6, R8, 0x10, RZ ;  /* 0x0000001008067819 */ /* 0x000fe400000006ff */
[----:B------:R-:W-:Y:S01]  /*9c60*/  LOP3.LUT R4, R9, 0xffff0000, RZ, 0xc0, !PT ;  /* 0xffff000009047812 */ /* 0x000fe200078ec0ff */
[----:B------:R-:W-:Y:S01]  /*9c70*/  FMUL.FTZ R15, R5, R0 ;  /* 0x00000000050f7220 */ /* 0x000fe20000410000 */
[----:B------:R-:W-:Y:S01]  /*9c80*/  LOP3.LUT R8, R17, 0xffff0000, RZ, 0xc0, !PT ;  /* 0xffff000011087812 */ /* 0x000fe200078ec0ff */
[-C--:B------:R-:W-:Y:S01]  /*9c90*/  FMUL.FTZ R14, R5, R3.reuse ;  /* 0x00000003050e7220 */ /* 0x080fe20000410000 */
[----:B------:R-:W-:Y:S01]  /*9ca0*/  SHF.L.U32 R13, R9, 0x10, RZ ;  /* 0x00000010090d7819 */ /* 0x000fe200000006ff */
[C---:B------:R-:W-:Y:S01]  /*9cb0*/  IMAD.U32 R9, R11.reuse, 0x10000, RZ ;  /* 0x000100000b097824 */ /* 0x040fe200078e00ff */
[----:B------:R-:W-:Y:S01]  /*9cc0*/  LOP3.LUT R5, R11, 0xffff0000, RZ, 0xc0, !PT ;  /* 0xffff00000b057812 */ /* 0x000fe200078ec0ff */
[----:B------:R-:W-:Y:S01]  /*9cd0*/  FMUL.FTZ R11, R4, R8 ;  /* 0x00000008040b7220 */ /* 0x000fe20000410000 */
[----:B------:R-:W-:Y:S01]  /*9ce0*/  SHF.L.U32 R12, R10, 0x10, RZ ;  /* 0x000000100a0c7819 */ /* 0x000fe200000006ff */
[----:B------:R-:W-:Y:S01]  /*9cf0*/  FFMA.FTZ R16, R6, R3, -R15 ;  /* 0x0000000306107223 */ /* 0x000fe2000001080f */
[----:B------:R-:W-:Y:S01]  /*9d00*/  LOP3.LUT R10, R10, 0xffff0000, RZ, 0xc0, !PT ;  /* 0xffff00000a0a7812 */ /* 0x000fe200078ec0ff */
[----:B------:R-:W-:Y:S01]  /*9d10*/  FFMA.FTZ R15, R6, R0, R14 ;  /* 0x00000000060f7223 */ /* 0x000fe2000001000e */
[----:B------:R-:W-:Y:S01]  /*9d20*/  LOP3.LUT R0, R18, 0xffff0000, RZ, 0xc0, !PT ;  /* 0xffff000012007812 */ /* 0x000fe200078ec0ff */
[-C--:B------:R-:W-:Y:S01]  /*9d30*/  FMUL.FTZ R6, R4, R2.reuse ;  /* 0x0000000204067220 */ /* 0x080fe20000410000 */
[----:B------:R-:W-:Y:S01]  /*9d40*/  SHF.L.U32 R4, R49, 0x10, RZ ;  /* 0x0000001031047819 */ /* 0x000fe200000006ff */
[C---:B------:R-:W-:Y:S01]  /*9d50*/  FFMA.FTZ R14, R13.reuse, R2, -R11 ;  /* 0x000000020d0e7223 */ /* 0x040fe2000001080b */
[----:B------:R-:W-:Y:S01]  /*9d60*/  SHF.L.U32 R2, R18, 0x10, RZ ;  /* 0x0000001012027819 */ /* 0x000fe200000006ff */
[----:B------:R-:W-:Y:S01]  /*9d70*/  FFMA.FTZ R13, R13, R8, R6 ;  /* 0x000000080d0d7223 */ /* 0x000fe20000010006 */
[----:B------:R-:W-:Y:S01]  /*9d80*/  LOP3.LUT R3, R49, 0xffff0000, RZ, 0xc0, !PT ;  /* 0xffff000031037812 */ /* 0x000fe200078ec0ff */
[----:B------:R-:W-:-:S02]  /*9d90*/  FMUL.FTZ R8, R5, R0 ;  /* 0x0000000005087220 */ /* 0x000fc40000410000 */
[C---:B------:R-:W-:Y:S02]  /*9da0*/  FMUL.FTZ R11, R10.reuse, R2 ;  /* 0x000000020a0b7220 */ /* 0x040fe40000410000 */
[-C--:B------:R-:W-:Y:S02]  /*9db0*/  FMUL.FTZ R6, R10, R4.reuse ;  /* 0x000000040a067220 */ /* 0x080fe40000410000 */
[-C--:B------:R-:W-:Y:S02]  /*9dc0*/  FMUL.FTZ R5, R5, R3.reuse ;  /* 0x0000000305057220 */ /* 0x080fe40000410000 */
[C---:B------:R-:W-:Y:S02]  /*9dd0*/  FFMA.FTZ R4, R12.reuse, R4, -R11 ;  /* 0x000000040c047223 */ /* 0x040fe4000001080b */
[----:B------:R-:W-:Y:S02]  /*9de0*/  FFMA.FTZ R2, R12, R2, R6 ;  /* 0x000000020c027223 */ /* 0x000fe40000010006 */
[----:B------:R-:W-:Y:S01]  /*9df0*/  FFMA.FTZ R3, R9, R3, -R8 ;  /* 0x0000000309037223 */ /* 0x000fe20000010808 */
[----:B------:R-:W-:Y:S01]  /*9e00*/  F2FP.BF16.PACK_AB R8, R15, R16 ;  /* 0x000000100f08723e */ /* 0x000fe200000010ff */
[----:B------:R-:W-:Y:S01]  /*9e10*/  FFMA.FTZ R0, R9, R0, R5 ;  /* 0x0000000009007223 */ /* 0x000fe20000010005 */
[----:B------:R-:W-:-:S02]  /*9e20*/  F2FP.BF16.PACK_AB R9, R13, R14 ;  /* 0x0000000e0d09723e */ /* 0x000fc400000010ff */
[----:B------:R-:W-:Y:S02]  /*9e30*/  F2FP.BF16.PACK_AB R10, R2, R4 ;  /* 0x00000004020a723e */ /* 0x000fe400000010ff */
[----:B------:R-:W-:-:S05]  /*9e40*/  F2FP.BF16.PACK_AB R11, R0, R3 ;  /* 0x00000003000b723e */ /* 0x000fca00000010ff */
[----:B------:R1:W-:Y:S02]  /*9e50*/  STS.128 [R244+0x4800], R8 ;  /* 0x00480008f4007388 */ /* 0x0003e40000000c00 */
.L_x_263:
[----:B------:R-:W-:Y:S05]  /*9e60*/  BSYNC B0 ;  /* 0x0000000000007941 */ /* 0x000fea0003800000 */
.L_x_262:
[----:B------:R-:W-:Y:S01]  /*9e70*/  ISETP.GE.AND P0, PT, R167, c[0x0][0x27c], PT ;  /* 0x00009f00a7007a0c */ /* 0x000fe20003f06270 */
[----:B------:R-:W-:-:S12]  /*9e80*/  BSSY B0, `(.L_x_264) ;  /* 0x0000028000007945 */ /* 0x000fd80003800000 */
[----:B------:R-:W-:Y:S05]  /*9e90*/  @P0 BRA `(.L_x_265) ;  /* 0x0000026000000947 */ /* 0x000fea0003800000 */
[----:B-1----:R-:W1:Y:S01]  /*9ea0*/  LDS.128 R8, [R245+0x4800] ;  /* 0x00480000f5087984 */ /* 0x002e620000000c00 */
[----:B------:R-:W-:Y:S01]  /*9eb0*/  SHF.L.U32 R3, R50, 0x10, RZ ;  /* 0x0000001032037819 */ /* 0x000fe200000006ff */
[----:B------:R-:W-:Y:S01]  /*9ec0*/  IMAD.U32 R0, R26, 0x10000, RZ ;  /* 0x000100001a007824 */ /* 0x000fe200078e00ff */
[----:B------:R-:W-:Y:S02]  /*9ed0*/  LOP3.LUT R2, R50, 0xffff0000, RZ, 0xc0, !PT ;  /* 0xffff000032027812 */ /* 0x000fe400078ec0ff */
[C---:B-1----:R-:W-:Y:S02]  /*9ee0*/  LOP3.LUT R5, R8.reuse, 0xffff0000, RZ, 0xc0, !PT ;  /* 0xffff000008057812 */ /* 0x042fe400078ec0ff */
[----:B------:R-:W-:Y:S02]  /*9ef0*/  SHF.L.U32 R6, R8, 0x10, RZ ;  /* 0x0000001008067819 */ /* 0x000fe400000006ff */
[----:B------:R-:W-:Y:S01]  /*9f00*/  LOP3.LUT R4, R9, 0xffff0000, RZ, 0xc0, !PT ;  /* 0xffff000009047812 */ /* 0x000fe200078ec0ff */
[C---:B------:R-:W-:Y:S01]  /*9f10*/  FMUL.FTZ R15, R5.reuse, R0 ;  /* 0x00000000050f7220 */ /* 0x040fe20000410000 */
        /* <DEDUP_REMOVED lines=13> */
[----:B------:R-:W-:Y:S01]  /*9ff0*/  FFMA.FTZ R14, R13, R2, -R11 ;  /* 0x000000020d0e7223 */ /* 0x000fe2000001080b */
        /* <DEDUP_REMOVED lines=16> */
.L_x_265:
[----:B------:R-:W-:Y:S05]  /*a100*/  BSYNC B0 ;  /* 0x0000000000007941 */ /* 0x000fea0003800000 */
.L_x_264:
        /* <DEDUP_REMOVED lines=41> */
.L_x_267:
[----:B------:R-:W-:Y:S05]  /*a3a0*/  BSYNC B0 ;  /* 0x0000000000007941 */ /* 0x000fea0003800000 */
.L_x_266:
        /* <DEDUP_REMOVED lines=41> */
.L_x_269:
[----:B------:R-:W-:Y:S05]  /*a640*/  BSYNC B0 ;  /* 0x0000000000007941 */ /* 0x000fea0003800000 */
.L_x_268:
[----:B------:R-:W-:Y:S01]  /*a650*/  ISETP.GE.AND P0, PT, R113, c[0x0][0x27c], PT ;  /* 0x00009f0071007a0c */ /* 0x000fe20003f06270 */
[----:B------:R-:W-:-:S12]  /*a660*/  BSSY B0, `(.L_x_270) ;  /* 0x0000028000007945 */ /* 0x000fd80003800000 */
[----:B------:R-:W-:Y:S05]  /*a670*/  @P0 BRA `(.L_x_271) ;  /* 0x0000026000000947 */ /* 0x000fea0003800000 */
[----:B-1----:R-:W1:Y:S01]  /*a680*/  LDS.128 R8, [R244+0x8800] ;  /* 0x00880000f4087984 */ /* 0x002e620000000c00 */
[C---:B------:R-:W-:Y:S01]  /*a690*/  SHF.L.U32 R3, R38.reuse, 0x10, RZ ;  /* 0x0000001026037819 */ /* 0x040fe200000006ff */
        /* <DEDUP_REMOVED lines=36> */
.L_x_271:
[----:B------:R-:W-:Y:S05]  /*a8e0*/  BSYNC B0 ;  /* 0x0000000000007941 */ /* 0x000fea0003800000 */
.L_x_270:
[----:B------:R-:W-:-:S13]  /*a8f0*/  ISETP.GE.AND P0, PT, R165, c[0x0][0x27c], PT ;  /* 0x00009f00a5007a0c */ /* 0x000fda0003f06270 */
        /* <DEDUP_REMOVED lines=39> */
.L_x_261:
[----:B------:R-:W-:Y:S05]  /*ab70*/  BSYNC B1 ;  /* 0x0000000000017941 */ /* 0x000fea0003800000 */
.L_x_260:
[----:B------:R-:W-:-:S04]  /*ab80*/  IADD3 R0, R112, 0x40, RZ ;  /* 0x0000004070007810 */ /* 0x000fc80007ffe0ff */
[----:B------:R-:W-:-:S13]  /*ab90*/  ISETP.GE.AND P0, PT, R0, R30, PT ;  /* 0x0000001e0000720c */ /* 0x000fda0003f06270 */
[----:B------:R-:W-:Y:S05]  /*aba0*/  @P0 BRA `(.L_x_272) ;  /* 0x00003b8000000947 */ /* 0x000fea0003800000 */
        /* <DEDUP_REMOVED lines=10> */
[-C--:B------:R-:W-:Y:S01]  /*ac50*/  FMUL.FTZ R15, R0, R5.reuse ;  /* 0x00000005000f7220 */ /* 0x080fe20000410000 */
[----:B------:R-:W-:Y:S01]  /*ac60*/  LOP3.LUT R8, R17, 0xffff0000, RZ, 0xc0, !PT ;  /* 0xffff000011087812 */ /* 0x000fe200078ec0ff */
[----:B------:R-:W-:Y:S01]  /*ac70*/  FMUL.FTZ R14, R3, R5 ;  /* 0x00000005030e7220 */ /* 0x000fe20000410000 */
[----:B------:R-:W-:Y:S01]  /*ac80*/  SHF.L.U32 R13, R9, 0x10, RZ ;  /* 0x00000010090d7819 */ /* 0x000fe200000006ff */
[C---:B------:R-:W-:Y:S01]  /*ac90*/  IMAD.U32 R9, R11.reuse, 0x10000, RZ ;  /* 0x000100000b097824 */ /* 0x040fe200078e00ff */
[----:B------:R-:W-:Y:S01]  /*aca0*/  LOP3.LUT R5, R11, 0xffff0000, RZ, 0xc0, !PT ;  /* 0xffff00000b057812 */ /* 0x000fe200078ec0ff */
[----:B------:R-:W-:Y:S01]  /*acb0*/  FMUL.FTZ R11, R8, R4 ;  /* 0x00000004080b7220 */ /* 0x000fe20000410000 */
[C---:B------:R-:W-:Y:S01]  /*acc0*/  SHF.L.U32 R12, R10.reuse, 0x10, RZ ;  /* 0x000000100a0c7819 */ /* 0x040fe200000006ff */
[-C--:B------:R-:W-:Y:S01]  /*acd0*/  FFMA.FTZ R16, R3, R6.reuse, -R15 ;  /* 0x0000000603107223 */ /* 0x080fe2000001080f */
[----:B------:R-:W-:Y:S01]  /*ace0*/  LOP3.LUT R10, R10, 0xffff0000, RZ, 0xc0, !PT ;  /* 0xffff00000a0a7812 */ /* 0x000fe200078ec0ff */
[----:B------:R-:W-:Y:S01]  /*acf0*/  FFMA.FTZ R15, R0, R6, R14 ;  /* 0x00000006000f7223 */ /* 0x000fe2000001000e */
[----:B------:R-:W-:Y:S01]  /*ad00*/  LOP3.LUT R0, R18, 0xffff0000, RZ, 0xc0, !PT ;  /* 0xffff000012007812 */ /* 0x000fe200078ec0ff */
[C---:B------:R-:W-:Y:S01]  /*ad10*/  FMUL.FTZ R6, R2.reuse, R4 ;  /* 0x0000000402067220 */ /* 0x040fe20000410000 */
[C---:B------:R-:W-:Y:S01]  /*ad20*/  SHF.L.U32 R4, R49.reuse, 0x10, RZ ;  /* 0x0000001031047819 */ /* 0x040fe200000006ff */
[-C--:B------:R-:W-:Y:S01]  /*ad30*/  FFMA.FTZ R14, R2, R13.reuse, -R11 ;  /* 0x0000000d020e7223 */ /* 0x080fe2000001080b */
[----:B------:R-:W-:Y:S01]  /*ad40*/  SHF.L.U32 R2, R18, 0x10, RZ ;  /* 0x0000001012027819 */ /* 0x000fe200000006ff */
[----:B------:R-:W-:Y:S01]  /*ad50*/  FFMA.FTZ R13, R8, R13, R6 ;  /* 0x0000000d080d7223 */ /* 0x000fe20000010006 */
[----:B------:R-:W-:Y:S01]  /*ad60*/  LOP3.LUT R3, R49, 0xffff0000, RZ, 0xc0, !PT ;  /* 0xffff000031037812 */ /* 0x000fe200078ec0ff */
[----:B------:R-:W-:-:S02]  /*ad70*/  FMUL.FTZ R8, R0, R5 ;  /* 0x0000000500087220 */ /* 0x000fc40000410000 */
[-C--:B------:R-:W-:Y:S02]  /*ad80*/  FMUL.FTZ R11, R2, R10.reuse ;  /* 0x0000000a020b7220 */ /* 0x080fe40000410000 */
[C---:B------:R-:W-:Y:S02]  /*ad90*/  FMUL.FTZ R6, R4.reuse, R10 ;  /* 0x0000000a04067220 */ /* 0x040fe40000410000 */
[C---:B------:R-:W-:Y:S02]  /*ada0*/  FMUL.FTZ R5, R3.reuse, R5 ;  /* 0x0000000503057220 */ /* 0x040fe40000410000 */
[-C--:B------:R-:W-:Y:S02]  /*adb0*/  FFMA.FTZ R4, R4, R12.reuse, -R11 ;  /* 0x0000000c04047223 */ /* 0x080fe4000001080b */
[----:B------:R-:W-:Y:S02]  /*adc0*/  FFMA.FTZ R2, R2, R12, R6 ;  /* 0x0000000c02027223 */ /* 0x000fe40000010006 */
[-C--:B------:R-:W-:Y:S01]  /*add0*/  FFMA.FTZ R3, R3, R9.reuse, -R8 ;  /* 0x0000000903037223 */ /* 0x080fe20000010808 */
[----:B------:R-:W-:Y:S01]  /*ade0*/  F2FP.BF16.PACK_AB R8, R15, R16 ;  /* 0x000000100f08723e */ /* 0x000fe200000010ff */
[----:B------:R-:W-:Y:S01]  /*adf0*/  FFMA.FTZ R0, R0, R9, R5 ;  /* 0x0000000900007223 */ /* 0x000fe20000010005 */
[----:B------:R-:W-:-:S02]  /*ae00*/  F2FP.BF16.PACK_AB R9, R13, R14 ;  /* 0x0000000e0d09723e */ /* 0x000fc400000010ff */
[----:B------:R-:W-:Y:S02]  /*ae10*/  F2FP.BF16.PACK_AB R10, R2, R4 ;  /* 0x00000004020a723e */ /* 0x000fe400000010ff */
[----:B------:R-:W-:-:S05]  /*ae20*/  F2FP.BF16.PACK_AB R11, R0, R3 ;  /* 0x00000003000b723e */ /* 0x000fca00000010ff */
[----:B------:R1:W-:Y:S02]  /*ae30*/  STS.128 [R244+0x5800], R8 ;  /* 0x00580008f4007388 */ /* 0x0003e40000000c00 */
.L_x_274:
[----:B------:R-:W-:Y:S05]  /*ae40*/  BSYNC B0 ;  /* 0x0000000000007941 */ /* 0x000fea0003800000 */
.L_x_273:
        /* <DEDUP_REMOVED lines=23> */
[----:B------:R-:W-:Y:S01]  /*afc0*/  SHF.L.U32 R4, R45, 0x10, RZ ;  /* 0x000000102d047819 */ /* 0x000fe200000006ff */
        /* <DEDUP_REMOVED lines=17> */
.L_x_276:
[----:B------:R-:W-:Y:S05]  /*b0e0*/  BSYNC B0 ;  /* 0x0000000000007941 */ /* 0x000fea0003800000 */
.L_x_275:
        /* <DEDUP_REMOVED lines=41> */
.L_x_278:
[----:B------:R-:W-:Y:S05]  /*b380*/  BSYNC B0 ;  /* 0x0000000000007941 */ /* 0x000fea0003800000 */
.L_x_277:
        /* <DEDUP_REMOVED lines=41> */
.L_x_280:
[----:B------:R-:W-:Y:S05]  /*b620*/  BSYNC B0 ;  /* 0x0000000000007941 */ /* 0x000fea0003800000 */
.L_x_279:
        /* <DEDUP_REMOVED lines=41> */
.L_x_282:
[----:B------:R-:W-:Y:S05]  /*b8c0*/  BSYNC B0 ;  /* 0x0000000000007941 */ /* 0x000fea0003800000 */
.L_x_281:
        /* <DEDUP_REMOVED lines=39> */
[----:B------:R1:W-:Y:S01]  /*bb40*/  STS.128 [R245+0x9800], R8 ;  /* 0x00980008f5007388 */ /* 0x0003e20000000c00 */
[----:B------:R-:W-:Y:S05]  /*bb50*/  BRA `(.L_x_272) ;  /* 0x00002bd000007947 */ /* 0x000fea0003800000 */
.L_x_257:
        /* <DEDUP_REMOVED lines=20> */
[----:B------:R-:W3:Y:S01]  /*bca0*/  LDL R37, [R1+0x4] ;  /* 0x0000040001257983 */ /* 0x000ee20000100800 */
[C---:B------:R-:W-:Y:S01]  /*bcb0*/  ISETP.GE.AND P0, PT, R104.reuse, c[0x0][0x27c], PT ;  /* 0x00009f0068007a0c */ /* 0x040fe20003f06270 */
[----:B------:R-:W-:Y:S01]  /*bcc0*/  CS2R R26, SRZ ;  /* 0x00000000001a7805 */ /* 0x000fe2000001ff00 */
[----:B------:R-:W-:Y:S01]  /*bcd0*/  IADD3 R8, R104, 0x10, RZ ;  /* 0x0000001068087810 */ /* 0x000fe20007ffe0ff */
[----:B------:R-:W-:Y:S01]  /*bce0*/  CS2R R24, SRZ ;  /* 0x0000000000187805 */ /* 0x000fe2000001ff00 */
[----:B------:R-:W-:Y:S01]  /*bcf0*/  CS2R R14, SRZ ;  /* 0x00000000000e7805 */ /* 0x000fe2000001ff00 */
[----:B------:R-:W-:Y:S01]  /*bd00*/  CS2R R12, SRZ ;  /* 0x00000000000c7805 */ /* 0x000fe2000001ff00 */
[----:B------:R-:W-:Y:S01]  /*bd10*/  ISETP.GE.AND P2, PT, R8, c[0x0][0x27c], PT ;  /* 0x00009f0008007a0c */ /* 0x000fe20003f46270 */
[----:B------:R-:W-:Y:S01]  /*bd20*/  CS2R R30, SRZ ;  /* 0x00000000001e7805 */ /* 0x000fe2000001ff00 */
[----:B------:R-:W-:-:S05]  /*bd30*/  CS2R R28, SRZ ;  /* 0x00000000001c7805 */ /* 0x000fca000001ff00 */
[C---:B------:R-:W-:Y:S01]  /*bd40*/  @!P0 IMAD.SHL.U32 R6, R104.reuse, 0x2, RZ ;  /* 0x0000000268068824 */ /* 0x040fe200078e00ff */
[----:B------:R-:W-:-:S04]  /*bd50*/  @!P0 SHF.L.U64.HI R0, R104, 0x1, R105 ;  /* 0x0000000168008819 */ /* 0x000fc80000010269 */
[-C--:B------:R-:W-:Y:S02]  /*bd60*/  @!P0 IADD3 R34, P1, R4, R6.reuse, RZ ;  /* 0x0000000604228210 */ /* 0x080fe40007f3e0ff */
[----:B------:R-:W-:Y:S02]  /*bd70*/  @!P0 IADD3 R32, P6, R2, R6, RZ ;  /* 0x0000000602208210 */ /* 0x000fe40007fde0ff */
[----:B------:R-:W-:Y:S01]  /*bd80*/  IADD3 R6, R104, 0x20, RZ ;  /* 0x0000002068067810 */ /* 0x000fe20007ffe0ff */
[----:B------:R-:W-:Y:S01]  /*bd90*/  @!P0 IMAD.X R35, R5, 0x1, R0, P1 ;  /* 0x0000000105238824 */ /* 0x000fe200008e0600 */
[----:B------:R-:W-:Y:S02]  /*bda0*/  @!P0 IADD3.X R33, R3, R0, RZ, P6, !PT ;  /* 0x0000000003218210 */ /* 0x000fe400037fe4ff */
[----:B------:R-:W-:Y:S01]  /*bdb0*/  ISETP.GE.AND P1, PT, R6, c[0x0][0x27c], PT ;  /* 0x00009f0006007a0c */ /* 0x000fe20003f26270 */
[----:B------:R-:W-:Y:S01]  /*bdc0*/  CS2R R18, SRZ ;  /* 0x0000000000127805 */ /* 0x000fe2000001ff00 */
[----:B------:R-:W-:Y:S01]  /*bdd0*/  CS2R R16, SRZ ;  /* 0x0000000000107805 */ /* 0x000fe2000001ff00 */
[----:B------:R-:W-:Y:S01]  /*bde0*/  CS2R R22, SRZ ;  /* 0x0000000000167805 */ /* 0x000fe2000001ff00 */
[----:B------:R-:W-:-:S06]  /*bdf0*/  CS2R R20, SRZ ;  /* 0x0000000000147805 */ /* 0x000fcc000001ff00 */
[----:B------:R1:W5:Y:S01]  /*be00*/  @!P0 LD.E.128 R20, [R34.64] ;  /* 0x0000000822148980 */ /* 0x000362000c101d00 */
[----:B--2---:R-:W-:-:S04]  /*be10*/  @!P2 IMAD.SHL.U32 R6, R38, 0x8, RZ ;  /* 0x000000082606a824 */ /* 0x004fc800078e00ff */
[----:B------:R-:W-:Y:S01]  /*be20*/  @!P2 IMAD.WIDE R10, R6, 0x2, R4 ;  /* 0x00000002060aa825 */ /* 0x000fe200078e0204 */
[----:B---3--:R-:W-:-:S03]  /*be30*/  @!P1 SHF.L.U32 R0, R37, 0x3, RZ ;  /* 0x0000000325009819 */ /* 0x008fc600000006ff */
[----:B------:R-:W-:Y:S01]  /*be40*/  @!P2 IMAD.WIDE R8, R6, 0x2, R2 ;  /* 0x000000020608a825 */ /* 0x000fe200078e0202 */
[----:B------:R2:W5:Y:S03]  /*be50*/  @!P2 LD.E.128 R24, [R10.64] ;  /* 0x000000080a18a980 */ /* 0x000566000c101d00 */
[C---:B------:R-:W-:Y:S01]  /*be60*/  @!P1 IMAD.WIDE R4, R0.reuse, 0x2, R4 ;  /* 0x0000000200049825 */ /* 0x040fe200078e0204 */
[----:B------:R3:W5:Y:S03]  /*be70*/  @!P2 LD.E.128 R12, [R8.64] ;  /* 0x00000008080ca980 */ /* 0x000766000c101d00 */
[----:B------:R-:W-:Y:S01]  /*be80*/  @!P1 IMAD.WIDE R2, R0, 0x2, R2 ;  /* 0x0000000200029825 */ /* 0x000fe200078e0202 */
[----:B------:R1:W5:Y:S04]  /*be90*/  @!P1 LD.E.128 R28, [R4.64] ;  /* 0x00000008041c9980 */ /* 0x000368000c101d00 */
[----:B------:R1:W5:Y:S01]  /*bea0*/  @!P1 LD.E.128 R16, [R2.64] ;  /* 0x0000000802109980 */ /* 0x000362000c101d00 */
[----:B--2---:R-:W-:Y:S01]  /*beb0*/  CS2R R10, SRZ ;  /* 0x00000000000a7805 */ /* 0x004fe2000001ff00 */
[----:B---3--:R-:W-:-:S06]  /*bec0*/  CS2R R8, SRZ ;  /* 0x0000000000087805 */ /* 0x008fcc000001ff00 */
[----:B------:R1:W5:Y:S02]  /*bed0*/  @!P0 LD.E.128 R8, [R32.64] ;  /* 0x0000000820088980 */ /* 0x000364000c101d00 */
.L_x_284:
[----:B-123--:R-:W-:Y:S05]  /*bee0*/  BSYNC B0 ;  /* 0x0000000000007941 */ /* 0x00efea0003800000 */
.L_x_283:
[--C-:B-----5:R-:W-:Y:S01]  /*bef0*/  IMAD.MOV.U32 R43, RZ, RZ, R27.reuse ;  /* 0x000000ffff2b7224 */ /* 0x120fe200078e001b */
[----:B------:R-:W-:Y:S01]  /*bf00*/  SHF.R.U32.HI R0, RZ, 0x10, R27 ;  /* 0x00000010ff007819 */ /* 0x000fe2000001161b */
[--C-:B------:R-:W-:Y:S01]  /*bf10*/  IMAD.MOV.U32 R54, RZ, RZ, R21.reuse ;  /* 0x000000ffff367224 */ /* 0x100fe200078e0015 */
[----:B------:R-:W-:Y:S01]  /*bf20*/  SHF.R.U32.HI R49, RZ, 0x10, R21 ;  /* 0x00000010ff317819 */ /* 0x000fe20000011615 */
[----:B------:R-:W-:Y:S01]  /*bf30*/  IMAD.MOV.U32 R52, RZ, RZ, R22 ;  /* 0x000000ffff347224 */ /* 0x000fe200078e0016 */
[----:B------:R-:W-:Y:S01]  /*bf40*/  PRMT R43, R43, 0x5410, R0 ;  /* 0x000054102b2b7816 */ /* 0x000fe20000000000 */
[----:B------:R-:W-:Y:S01]  /*bf50*/  IMAD R0, R59, -0x80, R36 ;  /* 0xffffff803b007824 */ /* 0x000fe200078e0224 */
[----:B------:R-:W-:Y:S01]  /*bf60*/  PRMT R49, R54, 0x5410, R49 ;  /* 0x0000541036317816 */ /* 0x000fe20000000031 */
[----:B------:R-:W-:Y:S01]  /*bf70*/  IMAD.MOV.U32 R48, RZ, RZ, R24 ;  /* 0x000000ffff307224 */ /* 0x000fe200078e0018 */
[--C-:B------:R-:W-:Y:S01]  /*bf80*/  SHF.R.U64 R50, R22, 0x10, R23.reuse ;  /* 0x0000001016327819 */ /* 0x100fe20000001217 */
        /* <DEDUP_REMOVED lines=8> */
[----:B------:R-:W-:Y:S01]  /*c010*/  IMAD.MOV.U32 R44, RZ, RZ, R26 ;  /* 0x000000ffff2c7224 */ /* 0x000fe200078e001a */
[--C-:B------:R-:W-:Y:S01]  /*c020*/  SHF.R.U64 R38, R28, 0x10, R29.reuse ;  /* 0x000000101c267819 */ /* 0x100fe2000000121d */
[----:B------:R-:W-:Y:S01]  /*c030*/  IMAD.MOV.U32 R39, RZ, RZ, R28 ;  /* 0x000000ffff277224 */ /* 0x000fe200078e001c */
[----:B------:R-:W-:Y:S01]  /*c040*/  SHF.R.U32.HI R33, RZ, 0x10, R29 ;  /* 0x00000010ff217819 */ /* 0x000fe2000001161d */
[----:B------:R-:W-:Y:S01]  /*c050*/  IMAD.MOV.U32 R37, RZ, RZ, R30 ;  /* 0x000000ffff257224 */ /* 0x000fe200078e001e */
[----:B------:R-:W-:Y:S01]  /*c060*/  SHF.R.U64 R22, R12, 0x10, R13 ;  /* 0x000000100c167819 */ /* 0x000fe2000000120d */
[----:B------:R-:W-:Y:S01]  /*c070*/  IMAD.MOV.U32 R35, RZ, RZ, R31 ;  /* 0x000000ffff237224 */ /* 0x000fe200078e001f */
[----:B------:R-:W-:Y:S01]  /*c080*/  SHF.R.U64 R53, R20, 0x10, R21 ;  /* 0x0000001014357819 */ /* 0x000fe20000001215 */
[----:B------:R-:W-:Y:S01]  /*c090*/  IMAD.MOV.U32 R32, RZ, RZ, R8 ;  /* 0x000000ffff207224 */ /* 0x000fe200078e0008 */
[----:B------:R-:W-:Y:S01]  /*c0a0*/  SHF.R.U64 R42, R26, 0x10, R27 ;  /* 0x000000101a2a7819 */ /* 0x000fe2000000121b */
[----:B------:R-:W-:Y:S01]  /*c0b0*/  IMAD.MOV.U32 R23, RZ, RZ, R13 ;  /* 0x000000ffff177224 */ /* 0x000fe200078e000d */
[----:B------:R-:W-:Y:S01]  /*c0c0*/  SHF.R.U64 R34, R30, 0x10, R31 ;  /* 0x000000101e227819 */ /* 0x000fe2000000121f */
[----:B------:R-:W-:Y:S01]  /*c0d0*/  IMAD.MOV.U32 R47, RZ, RZ, R25 ;  /* 0x000000ffff2f7224 */ /* 0x000fe200078e0019 */
[----:B------:R-:W-:Y:S01]  /*c0e0*/  SHF.R.U32.HI R29, RZ, 0x10, R31 ;  /* 0x00000010ff1d7819 */ /* 0x000fe2000001161f */
[----:B------:R-:W-:Y:S01]  /*c0f0*/  IMAD.MOV.U32 R31, RZ, RZ, R9 ;  /* 0x000000ffff1f7224 */ /* 0x000fe200078e0009 */
[----:B------:R-:W-:Y:S01]  /*c100*/  SHF.R.U32.HI R12, RZ, 0x10, R13 ;  /* 0x00000010ff0c7819 */ /* 0x000fe2000001160d */
[----:B------:R-:W-:Y:S01]  /*c110*/  IMAD.MOV.U32 R28, RZ, RZ, R10 ;  /* 0x000000ffff1c7224 */ /* 0x000fe200078e000a */
[----:B------:R-:W-:Y:S01]  /*c120*/  SHF.R.U32.HI R41, RZ, 0x10, R25 ;  /* 0x00000010ff297819 */ /* 0x000fe20000011619 */
[----:B------:R-:W-:Y:S01]  /*c130*/  IMAD.MOV.U32 R27, RZ, RZ, R11 ;  /* 0x000000ffff1b7224 */ /* 0x000fe200078e000b */
[----:B------:R-:W-:Y:S01]  /*c140*/  SHF.R.U64 R30, R8, 0x10, R9 ;  /* 0x00000010081e7819 */ /* 0x000fe20000001209 */
[----:B------:R-:W-:Y:S01]  /*c150*/  IMAD.MOV.U32 R20, RZ, RZ, R14 ;  /* 0x000000ffff147224 */ /* 0x000fe200078e000e */
[----:B------:R-:W-:Y:S01]  /*c160*/  SHF.R.U64 R26, R10, 0x10, R11 ;  /* 0x000000100a1a7819 */ /* 0x000fe2000000120b */
[----:B------:R-:W-:Y:S01]  /*c170*/  IMAD.MOV.U32 R10, RZ, RZ, R17 ;  /* 0x000000ffff0a7224 */ /* 0x000fe200078e0011 */
[----:B------:R-:W-:Y:S01]  /*c180*/  SHF.R.U32.HI R21, RZ, 0x10, R11 ;  /* 0x00000010ff157819 */ /* 0x000fe2000001160b */
[----:B------:R-:W-:Y:S01]  /*c190*/  IMAD.MOV.U32 R11, RZ, RZ, R16 ;  /* 0x000000ffff0b7224 */ /* 0x000fe200078e0010 */
[--C-:B------:R-:W-:Y:S01]  /*c1a0*/  SHF.R.U64 R13, R14, 0x10, R15.reuse ;  /* 0x000000100e0d7819 */ /* 0x100fe2000000120f */
[----:B------:R-:W-:Y:S01]  /*c1b0*/  IMAD.MOV.U32 R14, RZ, RZ, R15 ;  /* 0x000000ffff0e7224 */ /* 0x000fe200078e000f */
[----:B------:R-:W-:Y:S01]  /*c1c0*/  SHF.R.U32.HI R25, RZ, 0x10, R9 ;  /* 0x00000010ff197819 */ /* 0x000fe20000011609 */
[----:B------:R-:W-:Y:S01]  /*c1d0*/  IMAD.MOV.U32 R6, RZ, RZ, R18 ;  /* 0x000000ffff067224 */ /* 0x000fe200078e0012 */
[----:B------:R-:W-:Y:S01]  /*c1e0*/  SHF.R.U32.HI R8, RZ, 0x10, R15 ;  /* 0x00000010ff087819 */ /* 0x000fe2000001160f */
[----:B------:R-:W-:Y:S01]  /*c1f0*/  IMAD.MOV.U32 R5, RZ, RZ, R19 ;  /* 0x000000ffff057224 */ /* 0x000fe200078e0013 */
[----:B------:R-:W-:Y:S01]  /*c200*/  SHF.R.U64 R9, R16, 0x10, R17 ;  /* 0x0000001010097819 */ /* 0x000fe20000001211 */
[----:B------:R-:W-:-:S04]  /*c210*/  DEPBAR.LE SB0, 0x1 ;  /* 0x000080400000791a */ /* 0x000fc80000000000 */
[----:B------:R-:W-:Y:S01]  /*c220*/  SHF.R.U32.HI R3, RZ, 0x10, R17 ;  /* 0x00000010ff037819 */ /* 0x000fe20000011611 */
[----:B------:R-:W-:Y:S01]  /*c230*/  BSSY B1, `(.L_x_285) ;  /* 0x0000133000017945 */ /* 0x000fe20003800000 */
[--C-:B------:R-:W-:Y:S02]  /*c240*/  SHF.R.U64 R4, R18, 0x10, R19.reuse ;  /* 0x0000001012047819 */ /* 0x100fe40000001213 */
[----:B------:R-:W-:Y:S02]  /*c250*/  SHF.R.U32.HI R2, RZ, 0x10, R19 ;  /* 0x00000010ff027819 */ /* 0x000fe40000011613 */
        /* <DEDUP_REMOVED lines=21> */
[----:B------:R-:W-:Y:S01]  /*c3b0*/  PRMT R47, R5, 0x5410, R2 ;  /* 0x00005410052f7816 */ /* 0x000fe20000000002 */
[----:B------:R-:W-:Y:S06]  /*c3c0*/  BAR.SYNC.DEFER_BLOCKING 0x0 ;  /* 0x0000000000007b1d */ /* 0x000fec0000010000 */
[----:B------:R-:W-:Y:S05]  /*c3d0*/  @P0 BRA `(.L_x_286) ;  /* 0x0000118000000947 */ /* 0x000fea0003800000 */
[----:B------:R1:W5:Y:S04]  /*c3e0*/  LDL R60, [R1+0xc] ;  /* 0x00000c00013c7983 */ /* 0x0003680000100800 */
[----:B------:R1:W5:Y:S01]  /*c3f0*/  LDL R59, [R1+0x10] ;  /* 0x00001000013b7983 */ /* 0x0003620000100800 */
[----:B------:R-:W-:Y:S01]  /*c400*/  ISETP.GE.AND P0, PT, R104, c[0x0][0x27c], PT ;  /* 0x00009f0068007a0c */ /* 0x000fe20003f06270 */
[----:B------:R-:W-:-:S12]  /*c410*/  BSSY B0, `(.L_x_287) ;  /* 0x000005a000007945 */ /* 0x000fd80003800000 */
[----:B------:R-:W-:Y:S05]  /*c420*/  @P0 BRA `(.L_x_288) ;  /* 0x0000058000000947 */ /* 0x000fea0003800000 */
[----:B------:R-:W2:Y:S01]  /*c430*/  LDL R55, [R1+0xec] ;  /* 0x0000ec0001377983 */ /* 0x000ea20000100800 */
[----:B------:R-:W-:Y:S02]  /*c440*/  MOV R0, c[0x0][0x27c] ;  /* 0x00009f0000007a02 */ /* 0x000fe40000000f00 */
[----:B------:R-:W-:Y:S02]  /*c450*/  LOP3.LUT R4, R30, 0xffff0000, RZ, 0xc0, !PT ;  /* 0xffff00001e047812 */ /* 0x000fe400078ec0ff */
[----:B------:R-:W-:-:S04]  /*c460*/  LEA.HI R0, R0, R168, RZ, 0x1d ;  /* 0x000000a800007211 */ /* 0x000fc800078fe8ff */
[----:B------:R-:W-:Y:S01]  /*c470*/  SHF.R.S32.HI R3, RZ, 0x1f, R0 ;  /* 0x0000001fff037819 */ /* 0x000fe20000011400 */
[----:B------:R-:W-:-:S03]  /*c480*/  IMAD.SHL.U32 R2, R0, 0x8, RZ ;  /* 0x0000000800027824 */ /* 0x000fc600078e00ff */
[----:B------:R-:W-:Y:S02]  /*c490*/  LEA.HI R0, R3, R0, RZ, 0x2 ;  /* 0x0000000003007211 */ /* 0x000fe400078f10ff */
[----:B-----5:R-:W-:Y:S02]  /*c4a0*/  LOP3.LUT R2, R60, 0x18, R2, 0xf8, !PT ;  /* 0x000000183c027812 */ /* 0x020fe400078ef802 */
[----:B------:R-:W-:Y:S02]  /*c4b0*/  SHF.L.U32 R0, R0, 0xa, RZ ;  /* 0x0000000a00007819 */ /* 0x000fe400000006ff */
[----:B------:R-:W-:Y:S02]  /*c4c0*/  LOP3.LUT R2, R2, R59, RZ, 0x3c, !PT ;  /* 0x0000003b02027212 */ /* 0x000fe400078e3cff */
[----:B------:R-:W-:-:S04]  /*c4d0*/  LOP3.LUT R0, R0, 0x7ffff000, RZ, 0xc0, !PT ;  /* 0x7ffff00000007812 */ /* 0x000fc800078ec0ff */
[----:B------:R-:W-:Y:S02]  /*c4e0*/  IADD3 R0, R2, R0, R7 ;  /* 0x0000000002007210 */ /* 0x000fe40007ffe007 */
[----:B------:R-:W-:-:S03]  /*c4f0*/  SHF.L.U32 R2, R30, 0x10, RZ ;  /* 0x000000101e027819 */ /* 0x000fc600000006ff */
[----:B------:R-:W-:Y:S02]  /*c500*/  IMAD.SHL.U32 R23, R0, 0x2, RZ ;  /* 0x0000000200177824 */ /* 0x000fe400078e00ff */
[----:B------:R-:W-:-:S03]  /*c510*/  IMAD.U32 R0, R53, 0x10000, RZ ;  /* 0x0001000035007824 */ /* 0x000fc600078e00ff */
[----:B------:R-:W3:Y:S02]  /*c520*/  LDS.128 R8, [R23+0x6080] ;  /* 0x0060800017087984 */ /* 0x000ee40000000c00 */
[C---:B---3--:R-:W-:Y:S02]  /*c530*/  SHF.L.U32 R3, R8.reuse, 0x10, RZ ;  /* 0x0000001008037819 */ /* 0x048fe400000006ff */
[----:B------:R-:W-:Y:S01]  /*c540*/  LOP3.LUT R5, R8, 0xffff0000, RZ, 0xc0, !PT ;  /* 0xffff000008057812 */ /* 0x000fe200078ec0ff */
[----:B------:R-:W-:Y:S02]  /*c550*/  IMAD.U32 R8, R9, 0x10000, RZ ;  /* 0x0001000009087824 */ /* 0x000fe400078e00ff */
[C---:B------:R-:W-:Y:S02]  /*c560*/  FMUL.FTZ R19, R3.reuse, R2 ;  /* 0x0000000203137220 */ /* 0x040fe40000410000 */
[-C--:B------:R-:W-:Y:S01]  /*c570*/  FMUL.FTZ R18, R3, R0.reuse ;  /* 0x0000000003127220 */ /* 0x080fe20000410000 */
[----:B------:R-:W-:Y:S01]  /*c580*/  LOP3.LUT R3, R53, 0xffff0000, RZ, 0xc0, !PT ;  /* 0xffff000035037812 */ /* 0x000fe200078ec0ff */
[----:B--2---:R-:W2:Y:S02]  /*c590*/  LDS.128 R12, [R55] ;  /* 0x00000000370c7984 */ /* 0x004ea40000000c00 */
[C---:B--2---:R-:W-:Y:S01]  /*c5a0*/  SHF.L.U32 R6, R12.reuse, 0x10, RZ ;  /* 0x000000100c067819 */ /* 0x044fe200000006ff */
[----:B------:R-:W-:Y:S01]  /*c5b0*/  IMAD.U32 R20, R15, 0x10000, RZ ;  /* 0x000100000f147824 */ /* 0x000fe200078e00ff */
[----:B------:R-:W-:Y:S01]  /*c5c0*/  LOP3.LUT R12, R12, 0xffff0000, RZ, 0xc0, !PT ;  /* 0xffff00000c0c7812 */ /* 0x000fe200078ec0ff */
[----:B------:R-:W-:Y:S01]  /*c5d0*/  IMAD.U32 R16, R13, 0x10000, RZ ;  /* 0x000100000d107824 */ /* 0x000fe200078e00ff */
[----:B------:R-:W-:Y:S01]  /*c5e0*/  LOP3.LUT R21, R15, 0xffff0000, RZ, 0xc0, !PT ;  /* 0xffff00000f157812 */ /* 0x000fe200078ec0ff */
[----:B------:R-:W-:Y:S01]  /*c5f0*/  FFMA.FTZ R29, R6, R0, -R19 ;  /* 0x00000000061d7223 */ /* 0x000fe20000010813 */
[----:B------:R-:W-:Y:S01]  /*c600*/  SHF.L.U32 R0, R32, 0x10, RZ ;  /* 0x0000001020007819 */ /* 0x000fe200000006ff */
[----:B------:R-:W-:Y:S01]  /*c610*/  FMUL.FTZ R19, R5, R4 ;  /* 0x0000000405137220 */ /* 0x000fe20000410000 */
[----:B------:R-:W-:Y:S01]  /*c620*/  LOP3.LUT R15, R9, 0xffff0000, RZ, 0xc0, !PT ;  /* 0xffff0000090f7812 */ /* 0x000fe200078ec0ff */
[----:B------:R-:W-:Y:S01]  /*c630*/  FFMA.FTZ R28, R6, R2, R18 ;  /* 0x00000002061c7223 */ /* 0x000fe20000010012 */
[----:B------:R-:W-:Y:S01]  /*c640*/  SHF.L.U32 R9, R10, 0x10, RZ ;  /* 0x000000100a097819 */ /* 0x000fe200000006ff */
[----:B------:R-:W-:Y:S01]  /*c650*/  IMAD.U32 R2, R49, 0x10000, RZ ;  /* 0x0001000031027824 */ /* 0x000fe200078e00ff */
[----:B------:R-:W-:Y:S01]  /*c660*/  SHF.L.U32 R6, R31, 0x10, RZ ;  /* 0x000000101f067819 */ /* 0x000fe200000006ff */
[-C--:B------:R-:W-:Y:S01]  /*c670*/  FMUL.FTZ R18, R5, R3.reuse ;  /* 0x0000000305127220 */ /* 0x080fe20000410000 */
[----:B------:R-:W-:Y:S01]  /*c680*/  SHF.L.U32 R17, R14, 0x10, RZ ;  /* 0x000000100e117819 */ /* 0x000fe200000006ff */
[----:B------:R-:W-:Y:S01]  /*c690*/  FFMA.FTZ R27, R12, R3, -R19 ;  /* 0x000000030c1b7223 */ /* 0x000fe20000010813 */
[----:B------:R-:W-:Y:S01]  /*c6a0*/  LOP3.LUT R10, R10, 0xffff0000, RZ, 0xc0, !PT ;  /* 0xffff00000a0a7812 */ /* 0x000fe200078ec0ff */
[C---:B------:R-:W-:Y:S01]  /*c6b0*/  FMUL.FTZ R5, R8.reuse, R0 ;  /* 0x0000000008057220 */ /* 0x040fe20000410000 */
[----:B------:R-:W-:Y:S01]  /*c6c0*/  LOP3.LUT R22, R13, 0xffff0000, RZ, 0xc0, !PT ;  /* 0xffff00000d167812 */ /* 0x000fe200078ec0ff */
[----:B------:R-:W-:Y:S01]  /*c6d0*/  FMUL.FTZ R3, R8, R2 ;  /* 0x0000000208037220 */ /* 0x000fe20000410000 */
[----:B------:R-:W-:Y:S01]  /*c6e0*/  LOP3.LUT R14, R14, 0xffff0000, RZ, 0xc0, !PT ;  /* 0xffff00000e0e7812 */ /* 0x000fe200078ec0ff */
[----:B------:R-:W-:-:S02]  /*c6f0*/  FFMA.FTZ R26, R12, R4, R18 ;  /* 0x000000040c1a7223 */ /* 0x000fc40000010012 */
[C---:B------:R-:W-:Y:S01]  /*c700*/  FFMA.FTZ R25, R16.reuse, R2, -R5 ;  /* 0x0000000210197223 */ /* 0x040fe20000010805 */
[----:B------:R-:W-:Y:S01]  /*c710*/  SHF.L.U32 R5, R33, 0x10, RZ ;  /* 0x0000001021057819 */ /* 0x000fe200000006ff */
[----:B------:R-:W-:Y:S01]  /*c720*/  FFMA.FTZ R24, R16, R0, R3 ;  /* 0x0000000010187223 */ /* 0x000fe20000010003 */
[----:B------:R-:W-:Y:S01]  /*c730*/  LOP3.LUT R0, R31, 0xffff0000, RZ, 0xc0, !PT ;  /* 0xffff00001f007812 */ /* 0x000fe200078ec0ff */
[C---:B------:R-:W-:Y:S01]  /*c740*/  IMAD.U32 R2, R50.reuse, 0x10000, RZ ;  /* 0x0001000032027824 */ /* 0x040fe200078e00ff */
[----:B------:R-:W-:Y:S01]  /*c750*/  LOP3.LUT R3, R50, 0xffff0000, RZ, 0xc0, !PT ;  /* 0xffff000032037812 */ /* 0x000fe200078ec0ff */
[----:B------:R-:W-:Y:S02]  /*c760*/  FMUL.FTZ R4, R9, R6 ;  /* 0x0000000609047220 */ /* 0x000fe40000410000 */
[C---:B------:R-:W-:Y:S01]  /*c770*/  IMAD.U32 R13, R11.reuse, 0x10000, RZ ;  /* 0x000100000b0d7824 */ /* 0x040fe200078e00ff */
[----:B------:R-:W-:Y:S01]  /*c780*/  LOP3.LUT R11, R11, 0xffff0000, RZ, 0xc0, !PT ;  /* 0xffff00000b0b7812 */ /* 0x000fe200078ec0ff */
[----:B------:R-:W-:-:S02]  /*c790*/  FMUL.FTZ R9, R9, R2 ;  /* 0x0000000209097220 */ /* 0x000fc40000410000 */
[----:B------:R-:W-:Y:S01]  /*c7a0*/  FFMA.FTZ R19, R17, R2, -R4 ;  /* 0x0000000211137223 */ /* 0x000fe20000010804 */
[----:B------:R-:W-:Y:S01]  /*c7b0*/  SHF.L.U32 R2, R45, 0x10, RZ ;  /* 0x000000102d027819 */ /* 0x000fe200000006ff */
[C---:B------:R-:W-:Y:S02]  /*c7c0*/  FMUL.FTZ R8, R10.reuse, R0 ;  /* 0x000000000a087220 */ /* 0x040fe40000410000 */
[----:B------:R-:W-:Y:S02]  /*c7d0*/  FMUL.FTZ R10, R10, R3 ;  /* 0x000000030a0a7220 */ /* 0x000fe40000410000 */
[----:B------:R-:W-:Y:S02]  /*c7e0*/  FMUL.FTZ R4, R13, R5 ;  /* 0x000000050d047220 */ /* 0x000fe40000410000 */
[----:B------:R-:W-:Y:S02]  /*c7f0*/  FFMA.FTZ R18, R17, R6, R9 ;  /* 0x0000000611127223 */ /* 0x000fe40000010009 */
[----:B------:R-:W-:Y:S01]  /*c800*/  FFMA.FTZ R10, R14, R0, R10 ;  /* 0x000000000e0a7223 */ /* 0x000fe2000001000a */
[----:B------:R-:W-:Y:S01]  /*c810*/  LOP3.LUT R0, R33, 0xffff0000, RZ, 0xc0, !PT ;  /* 0xffff000021007812 */ /* 0x000fe200078ec0ff */
[----:B------:R-:W-:-:S02]  /*c820*/  FMUL.FTZ R6, R13, R2 ;  /* 0x000000020d067220 */ /* 0x000fc40000410000 */
[----:B------:R-:W-:Y:S01]  /*c830*/  FFMA.FTZ R17, R20, R2, -R4 ;  /* 0x0000000214117223 */ /* 0x000fe20000010804 */
[----:B------:R-:W-:Y:S01]  /*c840*/  LOP3.LUT R2, R32, 0xffff0000, RZ, 0xc0, !PT ;  /* 0xffff000020027812 */ /* 0x000fe200078ec0ff */
[----:B------:R-:W-:Y:S01]  /*c850*/  FFMA.FTZ R12, R14, R3, -R8 ;  /* 0x000000030e0c7223 */ /* 0x000fe20000010808 */
[----:B------:R-:W-:Y:S01]  /*c860*/  LOP3.LUT R4, R49, 0xffff0000, RZ, 0xc0, !PT ;  /* 0xffff000031047812 */ /* 0x000fe200078ec0ff */
[----:B------:R-:W-:Y:S01]  /*c870*/  FFMA.FTZ R16, R20, R5, R6 ;  /* 0x0000000514107223 */ /* 0x000fe20000010006 */
[----:B------:R-:W-:Y:S01]  /*c880*/  LOP3.LUT R3, R45, 0xffff0000, RZ, 0xc0, !PT ;  /* 0xffff00002d037812 */ /* 0x000fe200078ec0ff */
[----:B------:R-:W-:Y:S01]  /*c890*/  FMUL.FTZ R9, R15, R2 ;  /* 0x000000020f097220 */ /* 0x000fe20000410000 */
[----:B------:R-:W-:Y:S01]  /*c8a0*/  F2FP.BF16.PACK_AB R14, R12, R19 ;  /* 0x000000130c0e723e */ /* 0x000fe200000010ff */
[----:B------:R-:W-:Y:S01]  /*c8b0*/  FMUL.FTZ R6, R11, R0 ;  /* 0x000000000b067220 */ /* 0x000fe20000410000 */
[----:B------:R-:W-:Y:S01]  /*c8c0*/  F2FP.BF16.PACK_AB R12, R27, R29 ;  /* 0x0000001d1b0c723e */ /* 0x000fe200000010ff */
[----:B------:R-:W-:Y:S01]  /*c8d0*/  FMUL.FTZ R8, R15, R4 ;  /* 0x000000040f087220 */ /* 0x000fe20000410000 */
[----:B------:R-:W-:Y:S01]  /*c8e0*/  F2FP.BF16.PACK_AB R10, R10, R18 ;  /* 0x000000120a0a723e */ /* 0x000fe200000010ff */
[----:B------:R-:W-:-:S02]  /*c8f0*/  FMUL.FTZ R5, R11, R3 ;  /* 0x000000030b057220 */ /* 0x000fc40000410000 */
[C---:B------:R-:W-:Y:S02]  /*c900*/  FFMA.FTZ R4, R22.reuse, R4, -R9 ;  /* 0x0000000416047223 */ /* 0x040fe40000010809 */
[C---:B------:R-:W-:Y:S02]  /*c910*/  FFMA.FTZ R3, R21.reuse, R3, -R6 ;  /* 0x0000000315037223 */ /* 0x040fe40000010806 */
[----:B------:R-:W-:Y:S01]  /*c920*/  FFMA.FTZ R2, R22, R2, R8 ;  /* 0x0000000216027223 */ /* 0x000fe20000010008 */
[----:B------:R-:W-:Y:S01]  /*c930*/  F2FP.BF16.PACK_AB R13, R4, R25 ;  /* 0x00000019040d723e */ /* 0x000fe200000010ff */
[----:B------:R-:W-:Y:S01]  /*c940*/  FFMA.FTZ R0, R21, R0, R5 ;  /* 0x0000000015007223 */ /* 0x000fe20000010005 */
[----:B------:R-:W-:Y:S02]  /*c950*/  F2FP.BF16.PACK_AB R15, R3, R17 ;  /* 0x00000011030f723e */ /* 0x000fe400000010ff */
[----:B------:R-:W-:Y:S02]  /*c960*/  F2FP.BF16.PACK_AB R8, R26, R28 ;  /* 0x0000001c1a08723e */ /* 0x000fe400000010ff */
[----:B------:R-:W-:Y:S01]  /*c970*/  F2FP.BF16.PACK_AB R9, R2, R24 ;  /* 0x000000180209723e */ /* 0x000fe200000010ff */
[----:B------:R2:W-:Y:S01]  /*c980*/  STS.128 [R55], R12 ;  /* 0x0000000c37007388 */ /* 0x0005e20000000c00 */
[----:B------:R-:W-:-:S05]  /*c990*/  F2FP.BF16.PACK_AB R11, R0, R16 ;  /* 0x00000010000b723e */ /* 0x000fca00000010ff */
[----:B------:R2:W-:Y:S02]  /*c9a0*/  STS.128 [R23+0x6080], R8 ;  /* 0x0060800817007388 */ /* 0x0005e40000000c00 */
.L_x_288:
[----:B------:R-:W-:Y:S05]  /*c9b0*/  BSYNC B0 ;  /* 0x0000000000007941 */ /* 0x000fea0003800000 */
.L_x_287:
[----:B------:R-:W-:Y:S01]  /*c9c0*/  IADD3 R0, R104, 0x10, RZ ;  /* 0x0000001068007810 */ /* 0x000fe20007ffe0ff */
[----:B------:R-:W-:Y:S03]  /*c9d0*/  BSSY B0, `(.L_x_289) ;  /* 0x000005c000007945 */ /* 0x000fe60003800000 */
[----:B------:R-:W-:-:S13]  /*c9e0*/  ISETP.GE.AND P0, PT, R0, c[0x0][0x27c], PT ;  /* 0x00009f0000007a0c */ /* 0x000fda0003f06270 */
[----:B------:R-:W-:Y:S05]  /*c9f0*/  @P0 BRA `(.L_x_290) ;  /* 0x0000059000000947 */ /* 0x000fea0003800000 */
[----:B------:R-:W3:Y:S04]  /*ca00*/  LDL R2, [R1+0x8] ;  /* 0x0000080001027983 */ /* 0x000ee80000100800 */
[----:B--2---:R-:W2:Y:S01]  /*ca10*/  LDL R55, [R1+0xfc] ;  /* 0x0000fc0001377983 */ /* 0x004ea20000100800 */
[----:B------:R-:W-:Y:S02]  /*ca20*/  MOV R0, c[0x0][0x27c] ;  /* 0x00009f0000007a02 */ /* 0x000fe40000000f00 */
[----:B------:R-:W-:Y:S02]  /*ca30*/  LOP3.LUT R4, R34, 0xffff0000, RZ, 0xc0, !PT ;  /* 0xffff000022047812 */ /* 0x000fe400078ec0ff */
[----:B---3--:R-:W-:-:S04]  /*ca40*/  LEA.HI R0, R0, R2, RZ, 0x1d ;  /* 0x0000000200007211 */ /* 0x008fc800078fe8ff */
[----:B------:R-:W-:Y:S01]  /*ca50*/  SHF.R.S32.HI R2, RZ, 0x1f, R0 ;  /* 0x0000001fff027819 */ /* 0x000fe20000011400 */
[----:B------:R-:W-:Y:S01]  /*ca60*/  IMAD.SHL.U32 R3, R0, 0x8, RZ ;  /* 0x0000000800037824 */ /* 0x000fe200078e00ff */
[----:B--2---:R-:W2:Y:S02]  /*ca70*/  LDS.128 R12, [R55] ;  /* 0x00000000370c7984 */ /* 0x004ea40000000c00 */
[----:B------:R-:W-:Y:S02]  /*ca80*/  LEA.HI R0, R2, R0, RZ, 0x2 ;  /* 0x0000000002007211 */ /* 0x000fe400078f10ff */
[----:B-----5:R-:W-:Y:S02]  /*ca90*/  LOP3.LUT R2, R60, 0x18, R3, 0xf8, !PT ;  /* 0x000000183c027812 */ /* 0x020fe400078ef803 */
[----:B------:R-:W-:Y:S02]  /*caa0*/  SHF.L.U32 R0, R0, 0xa, RZ ;  /* 0x0000000a00007819 */ /* 0x000fe400000006ff */
[----:B------:R-:W-:-:S02]  /*cab0*/  LOP3.LUT R2, R2, R59, RZ, 0x3c, !PT ;  /* 0x0000003b02027212 */ /* 0x000fc400078e3cff */
[----:B------:R-:W-:-:S04]  /*cac0*/  LOP3.LUT R0, R0, 0x7ffff000, RZ, 0xc0, !PT ;  /* 0x7ffff00000007812 */ /* 0x000fc800078ec0ff */
[----:B------:R-:W-:Y:S02]  /*cad0*/  IADD3 R0, R2, R0, R7 ;  /* 0x0000000002007210 */ /* 0x000fe40007ffe007 */
[----:B------:R-:W-:-:S03]  /*cae0*/  SHF.L.U32 R2, R34, 0x10, RZ ;  /* 0x0000001022027819 */ /* 0x000fc600000006ff */
[----:B------:R-:W-:Y:S02]  /*caf0*/  IMAD.SHL.U32 R23, R0, 0x2, RZ ;  /* 0x0000000200177824 */ /* 0x000fe400078e00ff */
[----:B------:R-:W-:-:S03]  /*cb00*/  IMAD.U32 R0, R46, 0x10000, RZ ;  /* 0x000100002e007824 */ /* 0x000fc600078e00ff */
[----:B------:R-:W3:Y:S01]  /*cb10*/  LDS.128 R8, [R23+0x6080] ;  /* 0x0060800017087984 */ /* 0x000ee20000000c00 */
[C---:B--2---:R-:W-:Y:S01]  /*cb20*/  SHF.L.U32 R6, R12.reuse, 0x10, RZ ;  /* 0x000000100c067819 */ /* 0x044fe200000006ff */
[----:B------:R-:W-:Y:S01]  /*cb30*/  IMAD.U32 R20, R15, 0x10000, RZ ;  /* 0x000100000f147824 */ /* 0x000fe200078e00ff */
[----:B------:R-:W-:Y:S01]  /*cb40*/  LOP3.LUT R12, R12, 0xffff0000, RZ, 0xc0, !PT ;  /* 0xffff00000c0c7812 */ /* 0x000fe200078ec0ff */
[----:B------:R-:W-:Y:S01]  /*cb50*/  IMAD.U32 R16, R13, 0x10000, RZ ;  /* 0x000100000d107824 */ /* 0x000fe200078e00ff */
[----:B------:R-:W-:Y:S02]  /*cb60*/  LOP3.LUT R21, R15, 0xffff0000, RZ, 0xc0, !PT ;  /* 0xffff00000f157812 */ /* 0x000fe400078ec0ff */
[C---:B------:R-:W-:Y:S02]  /*cb70*/  SHF.L.U32 R17, R14.reuse, 0x10, RZ ;  /* 0x000000100e117819 */ /* 0x040fe400000006ff */
[----:B------:R-:W-:Y:S02]  /*cb80*/  LOP3.LUT R22, R13, 0xffff0000, RZ, 0xc0, !PT ;  /* 0xffff00000d167812 */ /* 0x000fe400078ec0ff */
[----:B------:R-:W-:-:S02]  /*cb90*/  LOP3.LUT R14, R14, 0xffff0000, RZ, 0xc0, !PT ;  /* 0xffff00000e0e7812 */ /* 0x000fc400078ec0ff */
[C---:B---3--:R-:W-:Y:S01]  /*cba0*/  SHF.L.U32 R3, R8.reuse, 0x10, RZ ;  /* 0x0000001008037819 */ /* 0x048fe200000006ff */
[----:B------:R-:W-:Y:S01]  /*cbb0*/  IMAD.U32 R13, R11, 0x10000, RZ ;  /* 0x000100000b0d7824 */ /* 0x000fe200078e00ff */
[----:B------:R-:W-:Y:S01]  /*cbc0*/  LOP3.LUT R5, R8, 0xffff0000, RZ, 0xc0, !PT ;  /* 0xffff000008057812 */ /* 0x000fe200078ec0ff */
[C---:B------:R-:W-:Y:S01]  /*cbd0*/  IMAD.U32 R8, R9.reuse, 0x10000, RZ ;  /* 0x0001000009087824 */ /* 0x040fe200078e00ff */
[----:B------:R-:W-:Y:S01]  /*cbe0*/  LOP3.LUT R15, R9, 0xffff0000, RZ, 0xc0, !PT ;  /* 0xffff0000090f7812 */ /* 0x000fe200078ec0ff */
[C---:B------:R-:W-:Y:S01]  /*cbf0*/  FMUL.FTZ R19, R3.reuse, R2 ;  /* 0x0000000203137220 */ /* 0x040fe20000410000 */
[----:B------:R-:W-:Y:S01]  /*cc00*/  SHF.L.U32 R9, R10, 0x10, RZ ;  /* 0x000000100a097819 */ /* 0x000fe200000006ff */
[-C--:B------:R-:W-:Y:S01]  /*cc10*/  FMUL.FTZ R18, R3, R0.reuse ;  /* 0x0000000003127220 */ /* 0x080fe20000410000 */
        /* <DEDUP_REMOVED lines=8> */
[----:B------:R-:W-:Y:S01]  /*cca0*/  LOP3.LUT R11, R11, 0xffff0000, RZ, 0xc0, !PT ;  /* 0xffff00000b0b7812 */ /* 0x000fe200078ec0ff */
[----:B------:R-:W-:-:S02]  /*ccb0*/  FMUL.FTZ R18, R5, R3 ;  /* 0x0000000305127220 */ /* 0x000fc40000410000 */
[----:B------:R-:W-:Y:S02]  /*ccc0*/  FFMA.FTZ R27, R12, R3, -R19 ;  /* 0x000000030c1b7223 */ /* 0x000fe40000010813 */
[C---:B------:R-:W-:Y:S02]  /*ccd0*/  FMUL.FTZ R5, R8.reuse, R0 ;  /* 0x0000000008057220 */ /* 0x040fe40000410000 */
[----:B------:R-:W-:Y:S02]  /*cce0*/  FMUL.FTZ R3, R8, R2 ;  /* 0x0000000208037220 */ /* 0x000fe40000410000 */
[----:B------:R-:W-:Y:S02]  /*ccf0*/  FFMA.FTZ R26, R12, R4, R18 ;  /* 0x000000040c1a7223 */ /* 0x000fe40000010012 */
[C---:B------:R-:W-:Y:S01]  /*cd00*/  FFMA.FTZ R25, R16.reuse, R2, -R5 ;  /* 0x0000000210197223 */ /* 0x040fe20000010805 */
[----:B------:R-:W-:Y:S01]  /*cd10*/  SHF.L.U32 R5, R37, 0x10, RZ ;  /* 0x0000001025057819 */ /* 0x000fe200000006ff */
[----:B------:R-:W-:Y:S01]  /*cd20*/  FFMA.FTZ R24, R16, R0, R3 ;  /* 0x0000000010187223 */ /* 0x000fe20000010003 */
[----:B------:R-:W-:Y:S01]  /*cd30*/  LOP3.LUT R0, R35, 0xffff0000, RZ, 0xc0, !PT ;  /* 0xffff000023007812 */ /* 0x000fe200078ec0ff */
[C---:B------:R-:W-:Y:S01]  /*cd40*/  IMAD.U32 R2, R42.reuse, 0x10000, RZ ;  /* 0x000100002a027824 */ /* 0x040fe200078e00ff */
[----:B------:R-:W-:Y:S01]  /*cd50*/  LOP3.LUT R3, R42, 0xffff0000, RZ, 0xc0, !PT ;  /* 0xffff00002a037812 */ /* 0x000fe200078ec0ff */
[----:B------:R-:W-:-:S02]  /*cd60*/  FMUL.FTZ R4, R9, R6 ;  /* 0x0000000609047220 */ /* 0x000fc40000410000 */
[-C--:B------:R-:W-:Y:S02]  /*cd70*/  FMUL.FTZ R9, R9, R2.reuse ;  /* 0x0000000209097220 */ /* 0x080fe40000410000 */
[----:B------:R-:W-:Y:S01]  /*cd80*/  FFMA.FTZ R19, R17, R2, -R4 ;  /* 0x0000000211137223 */ /* 0x000fe20000010804 */
[----:B------:R-:W-:Y:S01]  /*cd90*/  SHF.L.U32 R2, R43, 0x10, RZ ;  /* 0x000000102b027819 */ /* 0x000fe200000006ff */
[C---:B------:R-:W-:Y:S02]  /*cda0*/  FMUL.FTZ R8, R10.reuse, R0 ;  /* 0x000000000a087220 */ /* 0x040fe40000410000 */
[----:B------:R-:W-:Y:S02]  /*cdb0*/  FMUL.FTZ R10, R10, R3 ;  /* 0x000000030a0a7220 */ /* 0x000fe40000410000 */
[----:B------:R-:W-:Y:S02]  /*cdc0*/  FMUL.FTZ R4, R13, R5 ;  /* 0x000000050d047220 */ /* 0x000fe40000410000 */
[----:B------:R-:W-:-:S02]  /*cdd0*/  FFMA.FTZ R18, R17, R6, R9 ;  /* 0x0000000611127223 */ /* 0x000fc40000010009 */
[----:B------:R-:W-:Y:S01]  /*cde0*/  FFMA.FTZ R10, R14, R0, R10 ;  /* 0x000000000e0a7223 */ /* 0x000fe2000001000a */
[----:B------:R-:W-:Y:S01]  /*cdf0*/  LOP3.LUT R0, R37, 0xffff0000, RZ, 0xc0, !PT ;  /* 0xffff000025007812 */ /* 0x000fe200078ec0ff */
[-C--:B------:R-:W-:Y:S02]  /*ce00*/  FMUL.FTZ R6, R13, R2.reuse ;  /* 0x000000020d067220 */ /* 0x080fe40000410000 */
        /* <DEDUP_REMOVED lines=24> */
.L_x_290:
[----:B------:R-:W-:Y:S05]  /*cf90*/  BSYNC B0 ;  /* 0x0000000000007941 */ /* 0x000fea0003800000 */
.L_x_289:
[----:B------:R-:W-:-:S04]  /*cfa0*/  IADD3 R0, R104, 0x20, RZ ;  /* 0x0000002068007810 */ /* 0x000fc80007ffe0ff */
        /* <DEDUP_REMOVED lines=91> */
.L_x_286:
[----:B------:R-:W-:Y:S05]  /*d560*/  BSYNC B1 ;  /* 0x0000000000017941 */ /* 0x000fea0003800000 */
.L_x_285:
[----:B------:R-:W-:-:S04]  /*d570*/  IADD3 R0, R112, 0x40, RZ ;  /* 0x0000004070007810 */ /* 0x000fc80007ffe0ff */
[----:B------:R-:W-:-:S13]  /*d580*/  ISETP.GE.AND P0, PT, R0, R54, PT ;  /* 0x000000360000720c */ /* 0x000fda0003f06270 */
[----:B------:R-:W-:Y:S05]  /*d590*/  @P0 BRA `(.L_x_272) ;  /* 0x0000119000000947 */ /* 0x000fea0003800000 */
[----:B-----5:R3:W5:Y:S04]  /*d5a0*/  LDL R60, [R1+0xe0] ;  /* 0x0000e000013c7983 */ /* 0x0207680000100800 */
[----:B------:R3:W5:Y:S04]  /*d5b0*/  LDL R59, [R1+0xe4] ;  /* 0x0000e400013b7983 */ /* 0x0007680000100800 */
[----:B--2---:R3:W5:Y:S01]  /*d5c0*/  LDL R55, [R1+0xe8] ;  /* 0x0000e80001377983 */ /* 0x0047620000100800 */
        /* <DEDUP_REMOVED lines=18> */
[----:B------:R-:W4:Y:S02]  /*d6f0*/  LDS.128 R8, [R23+0x6080] ;  /* 0x0060800017087984 */ /* 0x000f240000000c00 */
[C---:B----4-:R-:W-:Y:S02]  /*d700*/  SHF.L.U32 R3, R8.reuse, 0x10, RZ ;  /* 0x0000001008037819 */ /* 0x050fe400000006ff */
[----:B------:R-:W-:Y:S01]  /*d710*/  LOP3.LUT R5, R8, 0xffff0000, RZ, 0xc0, !PT ;  /* 0xffff000008057812 */ /* 0x000fe200078ec0ff */
[----:B------:R-:W-:Y:S02]  /*d720*/  IMAD.U32 R8, R9, 0x10000, RZ ;  /* 0x0001000009087824 */ /* 0x000fe400078e00ff */
[-C--:B------:R-:W-:Y:S02]  /*d730*/  FMUL.FTZ R19, R2, R3.reuse ;  /* 0x0000000302137220 */ /* 0x080fe40000410000 */
[----:B------:R-:W-:Y:S01]  /*d740*/  FMUL.FTZ R18, R0, R3 ;  /* 0x0000000300127220 */ /* 0x000fe20000410000 */
[----:B------:R-:W-:Y:S01]  /*d750*/  LOP3.LUT R3, R53, 0xffff0000, RZ, 0xc0, !PT ;  /* 0xffff000035037812 */ /* 0x000fe200078ec0ff */
[----:B--2---:R-:W2:Y:S02]  /*d760*/  LDS.128 R12, [R61] ;  /* 0x000000003d0c7984 */ /* 0x004ea40000000c00 */
[C---:B--2---:R-:W-:Y:S01]  /*d770*/  SHF.L.U32 R6, R12.reuse, 0x10, RZ ;  /* 0x000000100c067819 */ /* 0x044fe200000006ff */
[----:B------:R-:W-:Y:S01]  /*d780*/  IMAD.U32 R20, R15, 0x10000, RZ ;  /* 0x000100000f147824 */ /* 0x000fe200078e00ff */
[----:B------:R-:W-:Y:S01]  /*d790*/  LOP3.LUT R12, R12, 0xffff0000, RZ, 0xc0, !PT ;  /* 0xffff00000c0c7812 */ /* 0x000fe200078ec0ff */
[----:B------:R-:W-:Y:S01]  /*d7a0*/  IMAD.U32 R16, R13, 0x10000, RZ ;  /* 0x000100000d107824 */ /* 0x000fe200078e00ff */
[----:B------:R-:W-:Y:S01]  /*d7b0*/  LOP3.LUT R21, R15, 0xffff0000, RZ, 0xc0, !PT ;  /* 0xffff00000f157812 */ /* 0x000fe200078ec0ff */
[-C--:B------:R-:W-:Y:S01]  /*d7c0*/  FFMA.FTZ R29, R0, R6.reuse, -R19 ;  /* 0x00000006001d7223 */ /* 0x080fe20000010813 */
[----:B------:R-:W-:Y:S01]  /*d7d0*/  SHF.L.U32 R0, R32, 0x10, RZ ;  /* 0x0000001020007819 */ /* 0x000fe200000006ff */
[-C--:B------:R-:W-:Y:S01]  /*d7e0*/  FMUL.FTZ R19, R4, R5.reuse ;  /* 0x0000000504137220 */ /* 0x080fe20000410000 */
[----:B------:R-:W-:Y:S01]  /*d7f0*/  LOP3.LUT R15, R9, 0xffff0000, RZ, 0xc0, !PT ;  /* 0xffff0000090f7812 */ /* 0x000fe200078ec0ff */
[----:B------:R-:W-:Y:S01]  /*d800*/  FFMA.FTZ R28, R2, R6, R18 ;  /* 0x00000006021c7223 */ /* 0x000fe20000010012 */
[----:B------:R-:W-:Y:S01]  /*d810*/  SHF.L.U32 R9, R10, 0x10, RZ ;  /* 0x000000100a097819 */ /* 0x000fe200000006ff */
[----:B------:R-:W-:Y:S01]  /*d820*/  IMAD.U32 R2, R49, 0x10000, RZ ;  /* 0x0001000031027824 */ /* 0x000fe200078e00ff */
[----:B------:R-:W-:Y:S01]  /*d830*/  SHF.L.U32 R6, R31, 0x10, RZ ;  /* 0x000000101f067819 */ /* 0x000fe200000006ff */
[C---:B------:R-:W-:Y:S01]  /*d840*/  FMUL.FTZ R18, R3.reuse, R5 ;  /* 0x0000000503127220 */ /* 0x040fe20000410000 */
[----:B------:R-:W-:Y:S01]  /*d850*/  SHF.L.U32 R17, R14, 0x10, RZ ;  /* 0x000000100e117819 */ /* 0x000fe200000006ff */
[----:B------:R-:W-:Y:S01]  /*d860*/  FFMA.FTZ R27, R3, R12, -R19 ;  /* 0x0000000c031b7223 */ /* 0x000fe20000010813 */
[----:B------:R-:W-:Y:S01]  /*d870*/  LOP3.LUT R10, R10, 0xffff0000, RZ, 0xc0, !PT ;  /* 0xffff00000a0a7812 */ /* 0x000fe200078ec0ff */
[-C--:B------:R-:W-:Y:S01]  /*d880*/  FMUL.FTZ R5, R0, R8.reuse ;  /* 0x0000000800057220 */ /* 0x080fe20000410000 */
[----:B------:R-:W-:Y:S01]  /*d890*/  LOP3.LUT R22, R13, 0xffff0000, RZ, 0xc0, !PT ;  /* 0xffff00000d167812 */ /* 0x000fe200078ec0ff */
[----:B------:R-:W-:Y:S01]  /*d8a0*/  FMUL.FTZ R3, R2, R8 ;  /* 0x0000000802037220 */ /* 0x000fe20000410000 */
[----:B------:R-:W-:Y:S01]  /*d8b0*/  LOP3.LUT R14, R14, 0xffff0000, RZ, 0xc0, !PT ;  /* 0xffff00000e0e7812 */ /* 0x000fe200078ec0ff */
[----:B------:R-:W-:-:S02]  /*d8c0*/  FFMA.FTZ R26, R4, R12, R18 ;  /* 0x0000000c041a7223 */ /* 0x000fc40000010012 */
[-C--:B------:R-:W-:Y:S01]  /*d8d0*/  FFMA.FTZ R25, R2, R16.reuse, -R5 ;  /* 0x0000001002197223 */ /* 0x080fe20000010805 */
[----:B------:R-:W-:Y:S01]  /*d8e0*/  SHF.L.U32 R5, R33, 0x10, RZ ;  /* 0x0000001021057819 */ /* 0x000fe200000006ff */
[----:B------:R-:W-:Y:S01]  /*d8f0*/  FFMA.FTZ R24, R0, R16, R3 ;  /* 0x0000001000187223 */ /* 0x000fe20000010003 */
[----:B------:R-:W-:Y:S01]  /*d900*/  LOP3.LUT R0, R31, 0xffff0000, RZ, 0xc0, !PT ;  /* 0xffff00001f007812 */ /* 0x000fe200078ec0ff */
[C---:B------:R-:W-:Y:S01]  /*d910*/  IMAD.U32 R2, R50.reuse, 0x10000, RZ ;  /* 0x0001000032027824 */ /* 0x040fe200078e00ff */
[----:B------:R-:W-:Y:S01]  /*d920*/  LOP3.LUT R3, R50, 0xffff0000, RZ, 0xc0, !PT ;  /* 0xffff000032037812 */ /* 0x000fe200078ec0ff */
[-C--:B------:R-:W-:Y:S02]  /*d930*/  FMUL.FTZ R4, R6, R9.reuse ;  /* 0x0000000906047220 */ /* 0x080fe40000410000 */
[C---:B------:R-:W-:Y:S01]  /*d940*/  IMAD.U32 R13, R11.reuse, 0x10000, RZ ;  /* 0x000100000b0d7824 */ /* 0x040fe200078e00ff */
[----:B------:R-:W-:Y:S01]  /*d950*/  LOP3.LUT R11, R11, 0xffff0000, RZ, 0xc0, !PT ;  /* 0xffff00000b0b7812 */ /* 0x000fe200078ec0ff */
[----:B------:R-:W-:-:S02]  /*d960*/  FMUL.FTZ R9, R2, R9 ;  /* 0x0000000902097220 */ /* 0x000fc40000410000 */
[----:B------:R-:W-:Y:S01]  /*d970*/  FFMA.FTZ R19, R2, R17, -R4 ;  /* 0x0000001102137223 */ /* 0x000fe20000010804 */
[----:B------:R-:W-:Y:S01]  /*d980*/  SHF.L.U32 R2, R45, 0x10, RZ ;  /* 0x000000102d027819 */ /* 0x000fe200000006ff */
[-C--:B------:R-:W-:Y:S02]  /*d990*/  FMUL.FTZ R8, R0, R10.reuse ;  /* 0x0000000a00087220 */ /* 0x080fe40000410000 */
        /* <DEDUP_REMOVED lines=19> */
[-C--:B------:R-:W-:Y:S02]  /*dad0*/  FFMA.FTZ R4, R4, R22.reuse, -R9 ;  /* 0x0000001604047223 */ /* 0x080fe40000010809 */
[----:B------:R-:W-:Y:S02]  /*dae0*/  FFMA.FTZ R3, R3, R21, -R6 ;  /* 0x0000001503037223 */ /* 0x000fe40000010806 */
        /* <DEDUP_REMOVED lines=9> */
.L_x_292:
[----:B------:R-:W-:Y:S05]  /*db80*/  BSYNC B0 ;  /* 0x0000000000007941 */ /* 0x000fea0003800000 */
.L_x_291:
[----:B------:R-:W-:Y:S01]  /*db90*/  IADD3 R0, R104, 0x10, RZ ;  /* 0x0000001068007810 */ /* 0x000fe20007ffe0ff */
[----:B------:R-:W-:Y:S03]  /*dba0*/  BSSY B0, `(.L_x_293) ;  /* 0x000005c000007945 */ /* 0x000fe60003800000 */
[----:B------:R-:W-:-:S13]  /*dbb0*/  ISETP.GE.AND P0, PT, R0, c[0x0][0x27c], PT ;  /* 0x00009f0000007a0c */ /* 0x000fda0003f06270 */
[----:B------:R-:W-:Y:S05]  /*dbc0*/  @P0 BRA `(.L_x_294) ;  /* 0x0000059000000947 */ /* 0x000fea0003800000 */
[----:B------:R-:W4:Y:S04]  /*dbd0*/  LDL R2, [R1+0x8] ;  /* 0x0000080001027983 */ /* 0x000f280000100800 */
[----:B--2---:R-:W2:Y:S01]  /*dbe0*/  LDL R30, [R1+0xf8] ;  /* 0x0000f800011e7983 */ /* 0x004ea20000100800 */
[----:B------:R-:W-:Y:S02]  /*dbf0*/  MOV R0, c[0x0][0x27c] ;  /* 0x00009f0000007a02 */ /* 0x000fe40000000f00 */
[----:B------:R-:W-:Y:S02]  /*dc00*/  LOP3.LUT R4, R34, 0xffff0000, RZ, 0xc0, !PT ;  /* 0xffff000022047812 */ /* 0x000fe400078ec0ff */
[----:B----4-:R-:W-:-:S04]  /*dc10*/  LEA.HI R0, R0, R2, RZ, 0x1d ;  /* 0x0000000200007211 */ /* 0x010fc800078fe8ff */
        /* <DEDUP_REMOVED lines=12> */
[----:B------:R-:W4:Y:S01]  /*dce0*/  LDS.128 R8, [R23+0x6080] ;  /* 0x0060800017087984 */ /* 0x000f220000000c00 */
        /* <DEDUP_REMOVED lines=8> */
[C---:B----4-:R-:W-:Y:S01]  /*dd70*/  SHF.L.U32 R3, R8.reuse, 0x10, RZ ;  /* 0x0000001008037819 */ /* 0x050fe200000006ff */
[----:B------:R-:W-:Y:S01]  /*dd80*/  IMAD.U32 R13, R11, 0x10000, RZ ;  /* 0x000100000b0d7824 */ /* 0x000fe200078e00ff */
[----:B------:R-:W-:Y:S01]  /*dd90*/  LOP3.LUT R5, R8, 0xffff0000, RZ, 0xc0, !PT ;  /* 0xffff000008057812 */ /* 0x000fe200078ec0ff */
[C---:B------:R-:W-:Y:S01]  /*dda0*/  IMAD.U32 R8, R9.reuse, 0x10000, RZ ;  /* 0x0001000009087824 */ /* 0x040fe200078e00ff */
[----:B------:R-:W-:Y:S01]  /*ddb0*/  LOP3.LUT R15, R9, 0xffff0000, RZ, 0xc0, !PT ;  /* 0xffff0000090f7812 */ /* 0x000fe200078ec0ff */
[-C--:B------:R-:W-:Y:S01]  /*ddc0*/  FMUL.FTZ R19, R2, R3.reuse ;  /* 0x0000000302137220 */ /* 0x080fe20000410000 */
[----:B------:R-:W-:Y:S01]  /*ddd0*/  SHF.L.U32 R9, R10, 0x10, RZ ;  /* 0x000000100a097819 */ /* 0x000fe200000006ff */
[----:B------:R-:W-:Y:S01]  /*dde0*/  FMUL.FTZ R18, R0, R3 ;  /* 0x0000000300127220 */ /* 0x000fe20000410000 */
        /* <DEDUP_REMOVED lines=8> */
[----:B------:R-:W-:Y:S01]  /*de70*/  LOP3.LUT R11, R11, 0xffff0000, RZ, 0xc0, !PT ;  /* 0xffff00000b0b7812 */ /* 0x000fe200078ec0ff */
[----:B------:R-:W-:-:S02]  /*de80*/  FMUL.FTZ R18, R3, R5 ;  /* 0x0000000503127220 */ /* 0x000fc40000410000 */
[----:B------:R-:W-:Y:S02]  /*de90*/  FFMA.FTZ R27, R3, R12, -R19 ;  /* 0x0000000c031b7223 */ /* 0x000fe40000010813 */
[-C--:B------:R-:W-:Y:S02]  /*dea0*/  FMUL.FTZ R5, R0, R8.reuse ;  /* 0x0000000800057220 */ /* 0x080fe40000410000 */
[----:B------:R-:W-:Y:S02]  /*deb0*/  FMUL.FTZ R3, R2, R8 ;  /* 0x0000000802037220 */ /* 0x000fe40000410000 */
[----:B------:R-:W-:Y:S02]  /*dec0*/  FFMA.FTZ R26, R4, R12, R18 ;  /* 0x0000000c041a7223 */ /* 0x000fe40000010012 */
[-C--:B------:R-:W-:Y:S01]  /*ded0*/  FFMA.FTZ R25, R2, R16.reuse, -R5 ;  /* 0x0000001002197223 */ /* 0x080fe20000010805 */
[----:B------:R-:W-:Y:S01]  /*dee0*/  SHF.L.U32 R5, R37, 0x10, RZ ;  /* 0x0000001025057819 */ /* 0x000fe200000006ff */
[----:B------:R-:W-:Y:S01]  /*def0*/  FFMA.FTZ R24, R0, R16, R3 ;  /* 0x0000001000187223 */ /* 0x000fe20000010003 */
[----:B------:R-:W-:Y:S01]  /*df00*/  LOP3.LUT R0, R35, 0xffff0000, RZ, 0xc0, !PT ;  /* 0xffff000023007812 */ /* 0x000fe200078ec0ff */
[C---:B------:R-:W-:Y:S01]  /*df10*/  IMAD.U32 R2, R42.reuse, 0x10000, RZ ;  /* 0x000100002a027824 */ /* 0x040fe200078e00ff */
[----:B------:R-:W-:Y:S01]  /*df20*/  LOP3.LUT R3, R42, 0xffff0000, RZ, 0xc0, !PT ;  /* 0xffff00002a037812 */ /* 0x000fe200078ec0ff */
[----:B------:R-:W-:-:S02]  /*df30*/  FMUL.FTZ R4, R6, R9 ;  /* 0x0000000906047220 */ /* 0x000fc40000410000 */
[C---:B------:R-:W-:Y:S02]  /*df40*/  FMUL.FTZ R9, R2.reuse, R9 ;  /* 0x0000000902097220 */ /* 0x040fe40000410000 */
[----:B------:R-:W-:Y:S01]  /*df50*/  FFMA.FTZ R19, R2, R17, -R4 ;  /* 0x0000001102137223 */ /* 0x000fe20000010804 */
[----:B------:R-:W-:Y:S01]  /*df60*/  SHF.L.U32 R2, R43, 0x10, RZ ;  /* 0x000000102b027819 */ /* 0x000fe200000006ff */
[-C--:B------:R-:W-:Y:S02]  /*df70*/  FMUL.FTZ R8, R0, R10.reuse ;  /* 0x0000000a00087220 */ /* 0x080fe40000410000 */
[----:B------:R-:W-:Y:S02]  /*df80*/  FMUL.FTZ R10, R3, R10 ;  /* 0x0000000a030a7220 */ /* 0x000fe40000410000 */
[----:B------:R-:W-:Y:S02]  /*df90*/  FMUL.FTZ R4, R5, R13 ;  /* 0x0000000d05047220 */ /* 0x000fe40000410000 */
[----:B------:R-:W-:-:S02]  /*dfa0*/  FFMA.FTZ R18, R6, R17, R9 ;  /* 0x0000001106127223 */ /* 0x000fc40000010009 */
[----:B------:R-:W-:Y:S01]  /*dfb0*/  FFMA.FTZ R10, R0, R14, R10 ;  /* 0x0000000e000a7223 */ /* 0x000fe2000001000a */
[----:B------:R-:W-:Y:S01]  /*dfc0*/  LOP3.LUT R0, R37, 0xffff0000, RZ, 0xc0, !PT ;  /* 0xffff000025007812 */ /* 0x000fe200078ec0ff */
[C---:B------:R-:W-:Y:S02]  /*dfd0*/  FMUL.FTZ R6, R2.reuse, R13 ;  /* 0x0000000d02067220 */ /* 0x040fe40000410000 */
        /* <DEDUP_REMOVED lines=24> */
.L_x_294:
[----:B------:R-:W-:Y:S05]  /*e160*/  BSYNC B0 ;  /* 0x0000000000007941 */ /* 0x000fea0003800000 */
.L_x_293:
[----:B------:R-:W-:-:S04]  /*e170*/  IADD3 R0, R104, 0x20, RZ ;  /* 0x0000002068007810 */ /* 0x000fc80007ffe0ff */
        /* <DEDUP_REMOVED lines=91> */
.L_x_272:
[----:B------:R-:W-:Y:S05]  /*e730*/  BSYNC B2 ;  /* 0x0000000000027941 */ /* 0x000fea0003800000 */
.L_x_256:
[----:B--2---:R-:W-:Y:S01]  /*e740*/  IMAD R0, R57, c[0x0][0x208], RZ ;  /* 0x0000820039007a24 */ /* 0x004fe200078e02ff */
[----:B------:R-:W-:-:S04]  /*e750*/  DEPBAR.LE SB0, 0x0 ;  /* 0x000080000000791a */ /* 0x000fc80000000000 */
[----:B------:R-:W-:Y:S01]  /*e760*/  IMAD.WIDE.U32 R2, R210, c[0x0][0x208], RZ ;  /* 0x00008200d2027a25 */ /* 0x000fe200078e00ff */
[----:B------:R-:W-:Y:S01]  /*e770*/  BAR.SYNC.DEFER_BLOCKING 0x0 ;  /* 0x0000000000007b1d */ /* 0x000fe20000010000 */
[----:B------:R-:W-:Y:S02]  /*e780*/  ISETP.GE.AND P6, PT, R228, c[0x0][0x1d4], PT ;  /* 0x00007500e4007a0c */ /* 0x000fe40003fc6270 */
[----:B------:R-:W-:Y:S01]  /*e790*/  IMAD R0, R210, c[0x0][0x20c], R0 ;  /* 0x00008300d2007a24 */ /* 0x000fe200078e0200 */
[----:B------:R-:W-:Y:S01]  /*e7a0*/  ISETP.GE.AND P2, PT, R238, c[0x0][0x1d4], PT ;  /* 0x00007500ee007a0c */ /* 0x000fe20003f46270 */
[----:B-1----:R-:W-:Y:S01]  /*e7b0*/  IMAD.WIDE.U32 R8, R56, c[0x0][0x210], RZ ;  /* 0x0000840038087a25 */ /* 0x002fe200078e00ff */
[----:B------:R-:W1:Y:S01]  /*e7c0*/  S2R R27, SR_TID.X ;  /* 0x00000000001b7919 */ /* 0x000e620000002100 */
[----:B------:R-:W-:Y:S02]  /*e7d0*/  BSSY B0, `(.L_x_295) ;  /* 0x000003e000007945 */ /* 0x000fe40003800000 */
[----:B------:R-:W-:Y:S01]  /*e7e0*/  IMAD.IADD R3, R3, 0x1, R0 ;  /* 0x0000000103037824 */ /* 0x000fe200078e0200 */
[----:B------:R-:W-:Y:S01]  /*e7f0*/  STL.64 [R1+0x18], R8 ;  /* 0x0000180801007387 */ /* 0x000fe20000100a00 */
[----:B------:R-:W-:-:S02]  /*e800*/  IMAD R0, R58, c[0x0][0x218], RZ ;  /* 0x000086003a007a24 */ /* 0x000fc400078e02ff */
[----:B------:R-:W-:-:S04]  /*e810*/  IMAD.WIDE.U32 R2, R208, c[0x0][0x218], R2 ;  /* 0x00008600d0027a25 */ /* 0x000fc800078e0002 */
[----:B------:R-:W-:Y:S01]  /*e820*/  IMAD R4, R208, c[0x0][0x21c], R0 ;  /* 0x00008700d0047a24 */ /* 0x000fe200078e0200 */
[----:B------:R-:W-:Y:S01]  /*e830*/  IADD3 R0, P0, R2, R8, RZ ;  /* 0x0000000802007210 */ /* 0x000fe20007f1e0ff */
[----:B------:R-:W-:Y:S02]  /*e840*/  IMAD R5, R56, c[0x0][0x214], R9 ;  /* 0x0000850038057a24 */ /* 0x000fe400078e0209 */
[----:B------:R-:W-:-:S03]  /*e850*/  IMAD.SHL.U32 R207, R250, 0x2, RZ ;  /* 0x00000002facf7824 */ /* 0x000fc600078e00ff */
[----:B------:R-:W-:Y:S01]  /*e860*/  IADD3.X R2, R5, R3, R4, P0, !PT ;  /* 0x0000000305027210 */ /* 0x000fe200007fe404 */
[----:B------:R-:W-:Y:S01]  /*e870*/  STL [R1+0x28], R5 ;  /* 0x0000280501007387 */ /* 0x000fe20000100800 */
[----:B------:R-:W-:-:S03]  /*e880*/  LEA R26, P0, R0, c[0x0][0x1f8], 0x1 ;  /* 0x00007e00001a7a11 */ /* 0x000fc600078008ff */
[----:B------:R-:W-:Y:S01]  /*e890*/  LDSM.16.M88.4 R16, [R196] ;  /* 0x00000000c410783b */ /* 0x000fe20000000200 */
[----:B------:R-:W-:Y:S01]  /*e8a0*/  LEA.HI.X R6, R0, c[0x0][0x1fc], R2, 0x1, P0 ;  /* 0x00007f0000067a11 */ /* 0x000fe200000f0c02 */
[----:B------:R-:W-:Y:S02]  /*e8b0*/  IMAD.IADD R0, R136, 0x1, -R249 ;  /* 0x0000000188007824 */ /* 0x000fe400078e0af9 */
[----:B------:R-:W2:Y:S03]  /*e8c0*/  SHFL.IDX PT, R2, R26, RZ, 0x1c1f ;  /* 0x001c1fff1a027589 */ /* 0x000ea600000e0000 */
[----:B------:R-:W-:Y:S01]  /*e8d0*/  ISETP.LT.OR P1, PT, R0, 0x1, P6 ;  /* 0x000000010000780c */ /* 0x000fe20003721670 */
[----:B------:R-:W4:Y:S04]  /*e8e0*/  SHFL.IDX PT, R3, R6, RZ, 0x1c1f ;  /* 0x001c1fff06037589 */ /* 0x000f2800000e0000 */
[----:B------:R3:W1:Y:S04]  /*e8f0*/  LDSM.16.M88.4 R12, [R196+0x1000] ;  /* 0x00100000c40c783b */ /* 0x0006680000000200 */
[----:B------:R3:W1:Y:S04]  /*e900*/  LDSM.16.M88.4 R36, [R169] ;  /* 0x00000000a924783b */ /* 0x0006680000000200 */
[----:B------:R3:W1:Y:S04]  /*e910*/  LDSM.16.M88.4 R32, [R169+0x400] ;  /* 0x00040000a920783b */ /* 0x0006680000000200 */
[----:B------:R3:W1:Y:S01]  /*e920*/  LDSM.16.M88.4 R28, [R169+0x800] ;  /* 0x00080000a91c783b */ /* 0x0006620000000200 */
[----:B--2---:R-:W-:-:S03]  /*e930*/  LEA R24, P0, R228, R2, 0x1 ;  /* 0x00000002e4187211 */ /* 0x004fc600078008ff */
[----:B------:R3:W2:Y:S01]  /*e940*/  LDSM.16.M88.4 R20, [R197] ;  /* 0x00000000c514783b */ /* 0x0006a20000000200 */
[----:B----4-:R-:W-:-:S03]  /*e950*/  LEA.HI.X R25, R228, R3, R229, 0x1, P0 ;  /* 0x00000003e4197211 */ /* 0x010fc600000f0ce5 */
[----:B------:R3:W4:Y:S01]  /*e960*/  LDSM.16.M88.4 R8, [R197+0x1000] ;  /* 0x00100000c508783b */ /* 0x0007220000000200 */
[----:B------:R-:W-:-:S03]  /*e970*/  LEA R4, P0, R238, R2, 0x1 ;  /* 0x00000002ee047211 */ /* 0x000fc600078008ff */
[----:B------:R3:W2:Y:S01]  /*e980*/  LDSM.16.M88.4 R44, [R198] ;  /* 0x00000000c62c783b */ /* 0x0006a20000000200 */
[----:B------:R-:W-:Y:S02]  /*e990*/  LEA.HI.X R5, R238, R3, R252, 0x1, P0 ;  /* 0x00000003ee057211 */ /* 0x000fe400000f0cfc */
[----:B------:R-:W-:Y:S01]  /*e9a0*/  ISETP.LT.OR P0, PT, R0, 0x1, P2 ;  /* 0x000000010000780c */ /* 0x000fe20001701670 */
[----:B-----5:R3:W2:Y:S04]  /*e9b0*/  LDSM.16.M88.4 R52, [R206] ;  /* 0x00000000ce34783b */ /* 0x0206a80000000200 */
[----:B------:R3:W2:Y:S04]  /*e9c0*/  LDSM.16.M88.4 R68, [R205] ;  /* 0x00000000cd44783b */ /* 0x0006a80000000200 */
[----:B------:R-:W-:Y:S01]  /*e9d0*/  @!PT LDS RZ, [RZ] ;  /* 0x00000000fffff984 */ /* 0x000fe20000000800 */
[----:B------:R-:W-:Y:S01]  /*e9e0*/  @!PT LDS RZ, [RZ] ;  /* 0x00000000fffff984 */ /* 0x000fe20000000800 */
[----:B------:R-:W-:Y:S01]  /*e9f0*/  @!PT LDS RZ, [RZ] ;  /* 0x00000000fffff984 */ /* 0x000fe20000000800 */
[----:B------:R3:W-:Y:S01]  /*ea00*/  LDGSTS.E.BYPASS.LTC128B.128 [R207+0x1880], [R24.64], !P1 ;  /* 0x0188000018cf7fae */ /* 0x0007e2000c901d48 */
[----:B------:R-:W-:-:S03]  /*ea10*/  ISETP.GE.AND P1, PT, R227, c[0x0][0x1d4], PT ;  /* 0x00007500e3007a0c */ /* 0x000fc60003f26270 */
[----:B------:R3:W-:Y:S01]  /*ea20*/  LDGSTS.E.BYPASS.LTC128B.128 [R207+0x2480], [R4.64], !P0 ;  /* 0x0248000004cf7fae */ /* 0x0007e2000c101d48 */
[----:B------:R-:W-:-:S04]  /*ea30*/  LEA R2, P0, R227, R2, 0x1 ;  /* 0x00000002e3027211 */ /* 0x000fc800078008ff */
[----:B------:R-:W-:Y:S02]  /*ea40*/  LEA.HI.X R3, R227, R3, R251, 0x1, P0 ;  /* 0x00000003e3037211 */ /* 0x000fe400000f0cfb */
[----:B------:R-:W-:-:S13]  /*ea50*/  ISETP.LT.OR P0, PT, R0, 0x1, P1 ;  /* 0x000000010000780c */ /* 0x000fda0000f01670 */
[----:B------:R3:W-:Y:S01]  /*ea60*/  LDGSTS.E.BYPASS.LTC128B.128 [R207+0x3080], [R2.64], !P0 ;  /* 0x0308000002cf7fae */ /* 0x0007e2000c101d48 */
[----:B-1----:R-:W-:-:S13]  /*ea70*/  ISETP.GT.AND P0, PT, R27, 0x3f, PT ;  /* 0x0000003f1b00780c */ /* 0x002fda0003f04270 */
[----:B------:R-:W-:Y:S05]  /*ea80*/  @P0 BRA `(.L_x_296) ;  /* 0x0000012000000947 */ /* 0x000fea0003800000 */
[----:B--2-4-:R-:W-:Y:S05]  /*ea90*/  BRA.DIV ~URZ, `(.L_x_297) ;  /* 0x0000a7127f007947 */ /* 0x014fea000b800000 */
[----:B---3--:R1:W2:Y:S04]  /*eaa0*/  SHFL.IDX PT, R4, R6, 0x1, 0x1c1f ;  /* 0x003c1f0006047f89 */ /* 0x0082a800000e0000 */
[----:B------:R1:W3:Y:S02]  /*eab0*/  SHFL.IDX PT, R2, R26, 0x1, 0x1c1f ;  /* 0x003c1f001a027f89 */ /* 0x0002e400000e0000 */
.L_x_396:
[----:B---3--:R-:W-:Y:S02]  /*eac0*/  LEA R24, P0, R228, R2, 0x1 ;  /* 0x00000002e4187211 */ /* 0x008fe400078008ff */
[----:B------:R-:W-:Y:S02]  /*ead0*/  ISETP.LT.OR P2, PT, R0, 0x21, P2 ;  /* 0x000000210000780c */ /* 0x000fe40001741670 */
[----:B--2---:R-:W-:Y:S02]  /*eae0*/  LEA.HI.X R25, R228, R4, R229, 0x1, P0 ;  /* 0x00000004e4197211 */ /* 0x004fe400000f0ce5 */
[----:B------:R-:W-:-:S02]  /*eaf0*/  ISETP.LT.OR P0, PT, R0, 0x21, P6 ;  /* 0x000000210000780c */ /* 0x000fc40003701670 */
[----:B------:R-:W-:-:S11]  /*eb00*/  ISETP.LT.OR P1, PT, R0, 0x21, P1 ;  /* 0x000000210000780c */ /* 0x000fd60000f21670 */
        /* <DEDUP_REMOVED lines=10> */
.L_x_296:
[----:B--2-4-:R-:W-:Y:S05]  /*ebb0*/  BSYNC B0 ;  /* 0x0000000000007941 */ /* 0x014fea0003800000 */
.L_x_295:
[----:B------:R-:W2:Y:S04]  /*ebc0*/  LDL R0, [R1] ;  /* 0x0000000001007983 */ /* 0x000ea80000100800 */
[----:B------:R-:W0:Y:S01]  /*ebd0*/  LDGDEPBAR ;  /* 0x00000000000079af */ /* 0x000e220000000000 */
[----:B------:R-:W-:Y:S01]  /*ebe0*/  WARPSYNC 0xffffffff ;  /* 0xffffffff00007948 */ /* 0x000fe20003800000 */
[C---:B------:R-:W-:Y:S01]  /*ebf0*/  HMMA.16816.F32.BF16 R60, R12.reuse, R36, RZ ;  /* 0x000000240c3c723c */ /* 0x040fe200000418ff */
[----:B------:R-:W-:Y:S07]  /*ec00*/  BSSY B1, `(.L_x_298) ;  /* 0x00000b0000017945 */ /* 0x000fee0003800000 */
[C---:B------:R-:W-:Y:S08]  /*ec10*/  HMMA.16816.F32.BF16 R48, R12.reuse, R32, RZ ;  /* 0x000000200c30723c */ /* 0x040ff000000418ff */
[C---:B-1-3--:R-:W-:Y:S08]  /*ec20*/  HMMA.16816.F32.BF16 R24, R12.reuse, R28, RZ ;  /* 0x0000001c0c18723c */ /* 0x04aff000000418ff */
[C---:B------:R-:W-:Y:S08]  /*ec30*/  HMMA.16816.F32.BF16 R56, R12.reuse, R38, RZ ;  /* 0x000000260c38723c */ /* 0x040ff000000418ff */
[C---:B------:R-:W-:Y:S08]  /*ec40*/  HMMA.16816.F32.BF16 R40, R12.reuse, R34, RZ ;  /* 0x000000220c28723c */ /* 0x040ff000000418ff */
[----:B------:R-:W-:Y:S08]  /*ec50*/  HMMA.16816.F32.BF16 R12, R12, R30, RZ ;  /* 0x0000001e0c0c723c */ /* 0x000ff000000418ff */
[C---:B------:R-:W-:Y:S08]  /*ec60*/  HMMA.16816.F32.BF16 R64, R16.reuse, R36, RZ ;  /* 0x000000241040723c */ /* 0x040ff000000418ff */
[C---:B------:R-:W-:Y:S01]  /*ec70*/  HMMA.16816.F32.BF16 R88, R16.reuse, R38, RZ ;  /* 0x000000261058723c */ /* 0x040fe200000418ff */
[----:B------:R-:W-:Y:S07]  /*ec80*/  LDSM.16.M88.4 R36, [R169+0xc00] ;  /* 0x000c0000a924783b */ /* 0x000fee0000000200 */
[C---:B------:R-:W-:Y:S08]  /*ec90*/  HMMA.16816.F32.BF16 R76, R16.reuse, R32, RZ ;  /* 0x00000020104c723c */ /* 0x040ff000000418ff */
[C---:B------:R-:W-:Y:S08]  /*eca0*/  HMMA.16816.F32.BF16 R84, R16.reuse, R28, RZ ;  /* 0x0000001c1054723c */ /* 0x040ff000000418ff */
[C---:B------:R-:W-:Y:S01]  /*ecb0*/  HMMA.16816.F32.BF16 R92, R16.reuse, R34, RZ ;  /* 0x00000022105c723c */ /* 0x040fe200000418ff */
[----:B------:R-:W-:Y:S07]  /*ecc0*/  LDSM.16.M88.4 R32, [R169+0x1000] ;  /* 0x00100000a920783b */ /* 0x000fee0000000200 */
[----:B------:R-:W-:Y:S01]  /*ecd0*/  HMMA.16816.F32.BF16 R28, R16, R30, RZ ;  /* 0x0000001e101c723c */ /* 0x000fe200000418ff */
[----:B------:R-:W-:Y:S07]  /*ece0*/  LDSM.16.M88.4 R16, [R169+0x1400] ;  /* 0x00140000a910783b */ /* 0x000fee0000000200 */
[C---:B------:R-:W-:Y:S01]  /*ecf0*/  HMMA.16816.F32.BF16 R80, R8.reuse, R70, R12 ;  /* 0x000000460850723c */ /* 0x040fe2000004180c */
[----:B------:R-:W1:Y:S07]  /*ed00*/  LDSM.16.M88.4 R12, [R196+0x2000] ;  /* 0x00200000c40c783b */ /* 0x000e6e0000000200 */
[C---:B------:R-:W-:Y:S01]  /*ed10*/  HMMA.16816.F32.BF16 R120, R8.reuse, R44, R60 ;  /* 0x0000002c0878723c */ /* 0x040fe2000004183c */
[----:B------:R-:W-:Y:S07]  /*ed20*/  LDSM.16.M88.4 R60, [R202] ;  /* 0x00000000ca3c783b */ /* 0x000fee0000000200 */
[C---:B------:R-:W-:Y:S08]  /*ed30*/  HMMA.16816.F32.BF16 R116, R8.reuse, R52, R48 ;  /* 0x000000340874723c */ /* 0x040ff00000041830 */
[C---:B------:R-:W-:Y:S01]  /*ed40*/  HMMA.16816.F32.BF16 R108, R8.reuse, R68, R24 ;  /* 0x00000044086c723c */ /* 0x040fe20000041818 */
[----:B------:R-:W-:Y:S07]  /*ed50*/  LDSM.16.M88.4 R24, [R197+0x3000] ;  /* 0x00300000c518783b */ /* 0x000fee0000000200 */
[C---:B------:R-:W-:Y:S01]  /*ed60*/  HMMA.16816.F32.BF16 R100, R8.reuse, R46, R56 ;  /* 0x0000002e0864723c */ /* 0x040fe20000041838 */
[----:B------:R-:W-:Y:S07]  /*ed70*/  LDSM.16.M88.4 R56, [R204] ;  /* 0x00000000cc38783b */ /* 0x000fee0000000200 */
[----:B------:R-:W-:Y:S01]  /*ed80*/  HMMA.16816.F32.BF16 R96, R8, R54, R40 ;  /* 0x000000360860723c */ /* 0x000fe20000041828 */
[----:B------:R-:W3:Y:S07]  /*ed90*/  LDSM.16.M88.4 R8, [R196+0x3000] ;  /* 0x00300000c408783b */ /* 0x000eee0000000200 */
[C---:B------:R-:W-:Y:S08]  /*eda0*/  HMMA.16816.F32.BF16 R72, R20.reuse, R44, R64 ;  /* 0x0000002c1448723c */ /* 0x040ff00000041840 */
[C---:B------:R-:W-:Y:S08]  /*edb0*/  HMMA.16816.F32.BF16 R44, R20.reuse, R46, R88 ;  /* 0x0000002e142c723c */ /* 0x040ff00000041858 */
[C---:B------:R-:W-:Y:S08]  /*edc0*/  HMMA.16816.F32.BF16 R48, R20.reuse, R52, R76 ;  /* 0x000000341430723c */ /* 0x040ff0000004184c */
[C---:B------:R-:W-:Y:S08]  /*edd0*/  HMMA.16816.F32.BF16 R64, R20.reuse, R68, R84 ;  /* 0x000000441440723c */ /* 0x040ff00000041854 */
[C---:B------:R-:W-:Y:S01]  /*ede0*/  HMMA.16816.F32.BF16 R40, R20.reuse, R54, R92 ;  /* 0x000000361428723c */ /* 0x040fe2000004185c */
[----:B------:R-:W4:Y:S07]  /*edf0*/  LDSM.16.M88.4 R52, [R203] ;  /* 0x00000000cb34783b */ /* 0x000f2e0000000200 */
[----:B------:R-:W-:Y:S01]  /*ee00*/  HMMA.16816.F32.BF16 R20, R20, R70, R28 ;  /* 0x000000461414723c */ /* 0x000fe2000004181c */
[----:B------:R-:W5:Y:S07]  /*ee10*/  LDSM.16.M88.4 R28, [R197+0x2000] ;  /* 0x00200000c51c783b */ /* 0x000f6e0000000200 */
[-C--:B-1----:R-:W-:Y:S08]  /*ee20*/  HMMA.16816.F32.BF16 R76, R12, R36.reuse, R72 ;  /* 0x000000240c4c723c */ /* 0x082ff00000041848 */
[C---:B---3--:R-:W-:Y:S08]  /*ee30*/  HMMA.16816.F32.BF16 R68, R8.reuse, R36, R120 ;  /* 0x000000240844723c */ /* 0x048ff00000041878 */
[C---:B------:R-:W-:Y:S08]  /*ee40*/  HMMA.16816.F32.BF16 R116, R8.reuse, R32, R116 ;  /* 0x000000200874723c */ /* 0x040ff00000041874 */
[C---:B------:R-:W-:Y:S08]  /*ee50*/  HMMA.16816.F32.BF16 R108, R8.reuse, R16, R108 ;  /* 0x00000010086c723c */ /* 0x040ff0000004186c */
[-C--:B------:R-:W-:Y:S08]  /*ee60*/  HMMA.16816.F32.BF16 R100, R8, R38.reuse, R100 ;  /* 0x000000260864723c */ /* 0x080ff00000041864 */
[----:B------:R-:W-:Y:S01]  /*ee70*/  HMMA.16816.F32.BF16 R72, R12, R38, R44 ;  /* 0x000000260c48723c */ /* 0x000fe2000004182c */
[----:B------:R-:W-:Y:S07]  /*ee80*/  LDSM.16.M88.4 R44, [R169+0x1c00] ;  /* 0x001c0000a92c783b */ /* 0x000fee0000000200 */
[C---:B------:R-:W-:Y:S08]  /*ee90*/  HMMA.16816.F32.BF16 R96, R8.reuse, R34, R96 ;  /* 0x000000220860723c */ /* 0x040ff00000041860 */
[----:B------:R-:W-:Y:S08]  /*eea0*/  HMMA.16816.F32.BF16 R80, R8, R18, R80 ;  /* 0x000000120850723c */ /* 0x000ff00000041850 */
[C---:B------:R-:W-:Y:S01]  /*eeb0*/  HMMA.16816.F32.BF16 R36, R12.reuse, R32, R48 ;  /* 0x000000200c24723c */ /* 0x040fe20000041830 */
[----:B------:R-:W-:Y:S07]  /*eec0*/  LDSM.16.M88.4 R48, [R169+0x1800] ;  /* 0x00180000a930783b */ /* 0x000fee0000000200 */
[C---:B------:R-:W-:Y:S01]  /*eed0*/  HMMA.16816.F32.BF16 R32, R12.reuse, R34, R40 ;  /* 0x000000220c20723c */ /* 0x040fe20000041828 */
[----:B------:R-:W-:Y:S07]  /*eee0*/  LDSM.16.M88.4 R40, [R169+0x2000] ;  /* 0x00200000a928783b */ /* 0x000fee0000000200 */
[C---:B------:R-:W-:Y:S08]  /*eef0*/  HMMA.16816.F32.BF16 R8, R12.reuse, R16, R64 ;  /* 0x000000100c08723c */ /* 0x040ff00000041840 */
[----:B------:R-:W-:Y:S01]  /*ef00*/  HMMA.16816.F32.BF16 R12, R12, R18, R20 ;  /* 0x000000120c0c723c */ /* 0x000fe20000041814 */
[----:B------:R-:W1:Y:S04]  /*ef10*/  LDSM.16.M88.4 R16, [R196+0x5000] ;  /* 0x00500000c410783b */ /* 0x000e680000000200 */
[----:B------:R-:W3:Y:S03]  /*ef20*/  LDSM.16.M88.4 R20, [R196+0x4000] ;  /* 0x00400000c414783b */ /* 0x000ee60000000200 */
[----:B------:R-:W-:Y:S01]  /*ef30*/  HMMA.16816.F32.BF16 R68, R24, R56, R68 ;  /* 0x000000381844723c */ /* 0x000fe20000041844 */
[----:B--2---:R-:W-:-:S07]  /*ef40*/  ISETP.GT.AND P0, PT, R128, R0, PT ;  /* 0x000000008000720c */ /* 0x004fce0003f04270 */
[C---:B------:R-:W-:Y:S08]  /*ef50*/  HMMA.16816.F32.BF16 R64, R24.reuse, R58, R100 ;  /* 0x0000003a1840723c */ /* 0x040ff00000041864 */
[C---:B----4-:R-:W-:Y:S08]  /*ef60*/  HMMA.16816.F32.BF16 R120, R24.reuse, R52, R116 ;  /* 0x000000341878723c */ /* 0x050ff00000041874 */
[C---:B------:R-:W-:Y:S08]  /*ef70*/  HMMA.16816.F32.BF16 R124, R24.reuse, R60, R108 ;  /* 0x0000003c187c723c */ /* 0x040ff0000004186c */
[C---:B------:R-:W-:Y:S08]  /*ef80*/  HMMA.16816.F32.BF16 R116, R24.reuse, R54, R96 ;  /* 0x000000361874723c */ /* 0x040ff00000041860 */
[----:B------:R-:W-:Y:S01]  /*ef90*/  HMMA.16816.F32.BF16 R108, R24, R62, R80 ;  /* 0x0000003e186c723c */ /* 0x000fe20000041850 */
[----:B------:R-:W-:Y:S07]  /*efa0*/  LDSM.16.M88.4 R24, [R199] ;  /* 0x00000000c718783b */ /* 0x000fee0000000200 */
[C---:B-----5:R-:W-:Y:S08]  /*efb0*/  HMMA.16816.F32.BF16 R100, R28.reuse, R56, R76 ;  /* 0x000000381c64723c */ /* 0x060ff0000004184c */
[C---:B------:R-:W-:Y:S01]  /*efc0*/  HMMA.16816.F32.BF16 R92, R28.reuse, R52, R36 ;  /* 0x000000341c5c723c */ /* 0x040fe20000041824 */
[----:B------:R-:W-:Y:S07]  /*efd0*/  LDSM.16.M88.4 R36, [R201] ;  /* 0x00000000c924783b */ /* 0x000fee0000000200 */
[C---:B------:R-:W-:Y:S08]  /*efe0*/  HMMA.16816.F32.BF16 R96, R28.reuse, R58, R72 ;  /* 0x0000003a1c60723c */ /* 0x040ff00000041848 */
[C---:B------:R-:W-:Y:S01]  /*eff0*/  HMMA.16816.F32.BF16 R88, R28.reuse, R54, R32 ;  /* 0x000000361c58723c */ /* 0x040fe20000041820 */
[----:B------:R-:W-:Y:S07]  /*f000*/  LDSM.16.M88.4 R32, [R200] ;  /* 0x00000000c820783b */ /* 0x000fee0000000200 */
[C---:B------:R-:W-:Y:S01]  /*f010*/  HMMA.16816.F32.BF16 R84, R28.reuse, R60, R8 ;  /* 0x0000003c1c54723c */ /* 0x040fe20000041808 */
[----:B------:R-:W2:Y:S07]  /*f020*/  LDSM.16.M88.4 R8, [R197+0x5000] ;  /* 0x00500000c508783b */ /* 0x000eae0000000200 */
        /* <DEDUP_REMOVED lines=15> */
[C---:B--2---:R-:W-:Y:S08]  /*f120*/  HMMA.16816.F32.BF16 R84, R8.reuse, R24, R60 ;  /* 0x000000180854723c */ /* 0x044ff0000004183c */
[----:B------:R-:W-:Y:S08]  /*f130*/  HMMA.16816.F32.BF16 R80, R8, R26, R56 ;  /* 0x0000001a0850723c */ /* 0x000ff00000041838 */
[----:B----4-:R-:W-:Y:S08]  /*f140*/  HMMA.16816.F32.BF16 R60, R12, R34, R44 ;  /* 0x000000220c3c723c */ /* 0x010ff0000004182c */
[C---:B------:R-:W-:Y:S08]  /*f150*/  HMMA.16816.F32.BF16 R76, R8.reuse, R36, R76 ;  /* 0x00000024084c723c */ /* 0x040ff0000004184c */
[C---:B------:R-:W-:Y:S08]  /*f160*/  HMMA.16816.F32.BF16 R72, R8.reuse, R38, R72 ;  /* 0x000000260848723c */ /* 0x040ff00000041848 */
[C---:B------:R-:W-:Y:S08]  /*f170*/  HMMA.16816.F32.BF16 R68, R8.reuse, R32, R68 ;  /* 0x000000200844723c */ /* 0x040ff00000041844 */
[----:B------:R-:W-:Y:S08]  /*f180*/  HMMA.16816.F32.BF16 R64, R8, R34, R64 ;  /* 0x000000220840723c */ /* 0x000ff00000041840 */
        /* <DEDUP_REMOVED lines=8> */
[----:B------:R-:W2:Y:S04]  /*f210*/  LDL R3, [R1+0x48] ;  /* 0x0000480001037983 */ /* 0x000ea80000100800 */
[----:B------:R-:W3:Y:S04]  /*f220*/  LDL.64 R132, [R1+0x38] ;  /* 0x0000380001847983 */ /* 0x000ee80000100a00 */
[----:B------:R-:W4:Y:S04]  /*f230*/  LDL R4, [R1+0x44] ;  /* 0x0000440001047983 */ /* 0x000f280000100800 */
[----:B------:R-:W1:Y:S04]  /*f240*/  S2R R0, SR_TID.X ;  /* 0x0000000000007919 */ /* 0x000e680000002100 */
[----:B------:R-:W5:Y:S04]  /*f250*/  LDL.64 R130, [R1+0x30] ;  /* 0x0000300001827983 */ /* 0x000f680000100a00 */
[----:B------:R-:W4:Y:S01]  /*f260*/  LDL R8, [R1+0x40] ;  /* 0x0000400001087983 */ /* 0x000f220000100800 */
[----:B-1----:R-:W-:-:S04]  /*f270*/  SHF.R.S32.HI R2, RZ, 0x1f, R0 ;  /* 0x0000001fff027819 */ /* 0x002fc80000011400 */
[----:B------:R-:W-:-:S04]  /*f280*/  LEA.HI R2, R2, R0, RZ, 0x2 ;  /* 0x0000000002027211 */ /* 0x000fc800078f10ff */
[----:B------:R-:W-:-:S05]  /*f290*/  LOP3.LUT R2, R2, 0xfffffffc, RZ, 0xc0, !PT ;  /* 0xfffffffc02027812 */ /* 0x000fca00078ec0ff */
[----:B------:R-:W-:Y:S02]  /*f2a0*/  IMAD.IADD R2, R0, 0x1, -R2 ;  /* 0x0000000100027824 */ /* 0x000fe400078e0a02 */
[----:B------:R-:W-:Y:S02]  /*f2b0*/  IMAD.MOV.U32 R0, RZ, RZ, 0x1 ;  /* 0x00000001ff007424 */ /* 0x000fe400078e00ff */
[----:B------:R-:W-:-:S03]  /*f2c0*/  IMAD R2, R2, 0x20, R249 ;  /* 0x0000002002027824 */ /* 0x000fc600078e02f9 */
[----:B------:R-:W-:Y:S01]  /*f2d0*/  ISETP.NE.AND P0, PT, R0, c[0x0][0x2b8], PT ;  /* 0x0000ae0000007a0c */ /* 0x000fe20003f05270 */
[----:B------:R-:W-:Y:S01]  /*f2e0*/  IMAD.MOV.U32 R208, RZ, RZ, RZ ;  /* 0x000000ffffd07224 */ /* 0x000fe200078e00ff */
[----:B--2---:R-:W-:-:S04]  /*f2f0*/  IADD3 R2, R2, R107, R3 ;  /* 0x0000006b02027210 */ /* 0x004fc80007ffe003 */
[----:B------:R-:W-:-:S07]  /*f300*/  IADD3 R2, R2, -0x30, RZ ;  /* 0xffffffd002027810 */ /* 0x000fce0007ffe0ff */
[----:B------:R-:W-:-:S04]  /*f310*/  @P0 IMAD.HI.U32 R3, R2, c[0x0][0x2bc], RZ ;  /* 0x0000af0002030a27 */ /* 0x000fc800078e00ff */
[----:B------:R-:W-:Y:S01]  /*f320*/  IMAD.MOV.U32 R0, RZ, RZ, R2 ;  /* 0x000000ffff007224 */ /* 0x000fe200078e0002 */
[----:B------:R-:W-:-:S04]  /*f330*/  @P0 SHF.R.U32.HI R0, RZ, c[0x0][0x2c0], R3 ;  /* 0x0000b000ff000a19 */ /* 0x000fc80000011603 */
[----:B---3--:R-:W-:-:S04]  /*f340*/  @!P3 IADD3 R3, P0, R0, R132, RZ ;  /* 0x000000840003b210 */ /* 0x008fc80007f1e0ff */
[----:B----4-:R-:W-:Y:S02]  /*f350*/  @!P3 LEA.HI.X.SX32 R5, R0, R4, 0x1, P0 ;  /* 0x000000040005b211 */ /* 0x010fe400000f0eff */
[----:B------:R-:W-:-:S04]  /*f360*/  @!P3 LEA R4, P0, R3, c[0x0][0x2a0], 0x2 ;  /* 0x0000a8000304ba11 */ /* 0x000fc800078010ff */
[----:B------:R-:W-:-:S05]  /*f370*/  @!P3 LEA.HI.X R5, R3, c[0x0][0x2a4], R5, 0x2, P0 ;  /* 0x0000a9000305ba11 */ /* 0x000fca00000f1405 */
[----:B------:R-:W2:Y:S01]  /*f380*/  @!P3 LDG.E R208, [R4.64] ;  /* 0x0000000804d0b981 */ /* 0x000ea2000c1e1900 */
[----:B------:R-:W-:-:S04]  /*f390*/  IMAD.MOV R0, RZ, RZ, -R0 ;  /* 0x000000ffff007224 */ /* 0x000fc800078e0a00 */
[----:B------:R-:W-:-:S05]  /*f3a0*/  IMAD R210, R0, c[0x0][0x2b8], R2 ;  /* 0x0000ae0000d27a24 */ /* 0x000fca00078e0202 */
[----:B------:R-:W-:Y:S01]  /*f3b0*/  SHF.R.S32.HI R0, RZ, 0x1f, R210 ;  /* 0x0000001fff007819 */ /* 0x000fe200000114d2 */
[----:B------:R-:W-:-:S04]  /*f3c0*/  IMAD.WIDE.U32 R2, R210, c[0x0][0x1e0], RZ ;  /* 0x00007800d2027a25 */ /* 0x000fc800078e00ff */
[----:B------:R-:W-:-:S04]  /*f3d0*/  IMAD R0, R0, c[0x0][0x1e0], RZ ;  /* 0x0000780000007a24 */ /* 0x000fc800078e02ff */
[----:B------:R-:W-:-:S04]  /*f3e0*/  IMAD R0, R210, c[0x0][0x1e4], R0 ;  /* 0x00007900d2007a24 */ /* 0x000fc800078e0200 */
[----:B------:R-:W-:Y:S01]  /*f3f0*/  IMAD.IADD R3, R3, 0x1, R0 ;  /* 0x0000000103037824 */ /* 0x000fe200078e0200 */
[----:B------:R-:W-:-:S04]  /*f400*/  IADD3 R12, -R249, 0x30, RZ ;  /* 0x00000030f90c7810 */ /* 0x000fc80007ffe1ff */
[----:B------:R-:W-:Y:S02]  /*f410*/  ISETP.GE.AND P0, PT, R12, 0x1, PT ;  /* 0x000000010c00780c */ /* 0x000fe40003f06270 */
[----:B--2---:R-:W-:Y:S01]  /*f420*/  SHF.R.S32.HI R0, RZ, 0x1f, R208 ;  /* 0x0000001fff007819 */ /* 0x004fe200000114d0 */
[----:B------:R-:W-:-:S04]  /*f430*/  IMAD.WIDE.U32 R2, R208, c[0x0][0x1f0], R2 ;  /* 0x00007c00d0027a25 */ /* 0x000fc800078e0002 */
[----:B------:R-:W-:Y:S01]  /*f440*/  IMAD R4, R0, c[0x0][0x1f0], RZ ;  /* 0x00007c0000047a24 */ /* 0x000fe200078e02ff */
[----:B-----5:R-:W-:-:S03]  /*f450*/  IADD3 R0, P2, R130, R2, RZ ;  /* 0x0000000282007210 */ /* 0x020fc60007f5e0ff */
[----:B------:R-:W-:Y:S01]  /*f460*/  IMAD R2, R208, c[0x0][0x1f4], R4 ;  /* 0x00007d00d0027a24 */ /* 0x000fe200078e0204 */
[----:B------:R-:W-:-:S04]  /*f470*/  LEA R6, P1, R0, c[0x0][0x1c8], 0x1 ;  /* 0x0000720000067a11 */ /* 0x000fc800078208ff */
[----:B------:R-:W-:-:S04]  /*f480*/  IADD3.X R2, R8, R3, R2, P2, !PT ;  /* 0x0000000308027210 */ /* 0x000fc800017fe402 */
[----:B------:R-:W-:Y:S01]  /*f490*/  LEA.HI.X R5, R0, c[0x0][0x1cc], R2, 0x1, P1 ;  /* 0x0000730000057a11 */ /* 0x000fe200008f0c02 */
[----:B------:R-:W-:Y:S05]  /*f4a0*/  BRA.DIV ~URZ, `(.L_x_300) ;  /* 0x00009dd27f007947 */ /* 0x000fea000b800000 */
[----:B------:R1:W2:Y:S02]  /*f4b0*/  SHFL.IDX PT, R4, R5, RZ, 0x1c1f ;  /* 0x001c1fff05047589 */ /* 0x0002a400000e0000 */
.L_x_397:
[----:B------:R-:W-:Y:S05]  /*f4c0*/  BRA.DIV ~URZ, `(.L_x_301) ;  /* 0x00009e227f007947 */ /* 0x000fea000b800000 */
[----:B------:R3:W4:Y:S02]  /*f4d0*/  SHFL.IDX PT, R0, R6, RZ, 0x1c1f ;  /* 0x001c1fff06007589 */ /* 0x00072400000e0000 */
.L_x_398:
[----:B------:R-:W-:Y:S01]  /*f4e0*/  BSSY B0, `(.L_x_302) ;  /* 0x000000f000007945 */ /* 0x000fe20003800000 */
[----:B------:R-:W-:Y:S05]  /*f4f0*/  @!P0 BRA `(.L_x_303) ;  /* 0x000000d000008947 */ /* 0x000fea0003800000 */
[----:B------:R-:W-:Y:S02]  /*f500*/  ISETP.NE.AND P6, PT, R106, RZ, PT ;  /* 0x000000ff6a00720c */ /* 0x000fe40003fc5270 */
[-C--:B----4-:R-:W-:Y:S02]  /*f510*/  LEA R10, P2, R228, R0.reuse, 0x1 ;  /* 0x00000000e40a7211 */ /* 0x090fe400078408ff */
[-C--:B------:R-:W-:Y:S02]  /*f520*/  LEA R8, P1, R238, R0.reuse, 0x1 ;  /* 0x00000000ee087211 */ /* 0x080fe400078208ff */
[----:B------:R-:W-:Y:S02]  /*f530*/  LEA R2, P0, R227, R0, 0x1 ;  /* 0x00000000e3027211 */ /* 0x000fe400078008ff */
[----:B--2---:R-:W-:-:S02]  /*f540*/  LEA.HI.X R11, R228, R4, R229, 0x1, P2 ;  /* 0x00000004e40b7211 */ /* 0x004fc400010f0ce5 */
        /* <DEDUP_REMOVED lines=8> */
.L_x_303:
[----:B------:R-:W-:Y:S05]  /*f5d0*/  BSYNC B0 ;  /* 0x0000000000007941 */ /* 0x000fea0003800000 */
.L_x_302:
[----:B------:R-:W-:Y:S01]  /*f5e0*/  ISETP.GE.AND P0, PT, R12, 0x21, PT ;  /* 0x000000210c00780c */ /* 0x000fe20003f06270 */
[----:B------:R-:W-:Y:S06]  /*f5f0*/  BRA.DIV ~URZ, `(.L_x_304) ;  /* 0x00009d627f007947 */ /* 0x000fec000b800000 */
[----:B--2---:R2:W1:Y:S04]  /*f600*/  SHFL.IDX PT, R4, R5, 0x1, 0x1c1f ;  /* 0x003c1f0005047f89 */ /* 0x00446800000e0000 */
[----:B----4-:R2:W4:Y:S02]  /*f610*/  SHFL.IDX PT, R0, R6, 0x1, 0x1c1f ;  /* 0x003c1f0006007f89 */ /* 0x01052400000e0000 */
.L_x_399:
[----:B------:R-:W-:Y:S05]  /*f620*/  @!P0 BRA `(.L_x_299) ;  /* 0x000000d000008947 */ /* 0x000fea0003800000 */
[----:B------:R-:W-:Y:S02]  /*f630*/  ISETP.NE.AND P6, PT, R106, RZ, PT ;  /* 0x000000ff6a00720c */ /* 0x000fe40003fc5270 */
[----:B----4-:R-:W-:-:S02]  /*f640*/  LEA R10, P2, R228, R0, 0x1 ;  /* 0x00000000e40a7211 */ /* 0x010fc400078408ff */
[-C--:B------:R-:W-:Y:S02]  /*f650*/  LEA R8, P1, R238, R0.reuse, 0x1 ;  /* 0x00000000ee087211 */ /* 0x080fe400078208ff */
[C---:B------:R-:W-:Y:S02]  /*f660*/  LEA R2, P0, R227.reuse, R0, 0x1 ;  /* 0x00000000e3027211 */ /* 0x040fe400078008ff */
        /* <DEDUP_REMOVED lines=9> */
.L_x_299:
[----:B------:R-:W-:Y:S05]  /*f700*/  BSYNC B1 ;  /* 0x0000000000017941 */ /* 0x000fea0003800000 */
.L_x_298:
[----:B----4-:R-:W4:Y:S04]  /*f710*/  LDL R0, [R1+0xa4] ;  /* 0x0000a40001007983 */ /* 0x010f280000100800 */
[----:B------:R-:W0:Y:S01]  /*f720*/  LDGDEPBAR ;  /* 0x00000000000079af */ /* 0x000e220000000000 */
[----:B----4-:R-:W-:-:S05]  /*f730*/  IMAD.IADD R0, R136, 0x1, -R0 ;  /* 0x0000000188007824 */ /* 0x010fca00078e0a00 */
[C---:B------:R-:W-:Y:S02]  /*f740*/  ISETP.GT.AND P1, PT, R0.reuse, RZ, PT ;  /* 0x000000ff0000720c */ /* 0x040fe40003f24270 */
[----:B------:R-:W-:Y:S02]  /*f750*/  ISETP.GT.AND P0, PT, R0, 0x1, PT ;  /* 0x000000010000780c */ /* 0x000fe40003f04270 */
[----:B------:R-:W-:Y:S02]  /*f760*/  FSEL R33, R78, -INF , P1 ;  /* 0xff8000004e217808 */ /* 0x000fe40000800000 */
[----:B------:R-:W-:Y:S02]  /*f770*/  FSEL R24, R76, -INF , P1 ;  /* 0xff8000004c187808 */ /* 0x000fe40000800000 */
[----:B------:R-:W-:Y:S02]  /*f780*/  FSEL R34, R79, -INF , P0 ;  /* 0xff8000004f227808 */ /* 0x000fe40000000000 */
[----:B------:R-:W-:-:S02]  /*f790*/  FSEL R26, R77, -INF , P0 ;  /* 0xff8000004d1a7808 */ /* 0x000fc40000000000 */
[----:B------:R-:W-:Y:S02]  /*f7a0*/  FSEL R17, R54, -INF , P1 ;  /* 0xff80000036117808 */ /* 0x000fe40000800000 */
[----:B-1----:R-:W-:Y:S02]  /*f7b0*/  FSEL R10, R52, -INF , P1 ;  /* 0xff800000340a7808 */ /* 0x002fe40000800000 */
[----:B------:R-:W-:Y:S02]  /*f7c0*/  FSEL R18, R55, -INF , P0 ;  /* 0xff80000037127808 */ /* 0x000fe40000000000 */
[----:B------:R-:W-:Y:S02]  /*f7d0*/  FSEL R11, R53, -INF , P0 ;  /* 0xff800000350b7808 */ /* 0x000fe40000000000 */
        /* <DEDUP_REMOVED lines=91> */
[----:B--2---:R-:W-:-:S02]  /*fd90*/  FMNMX.FTZ R5, R47, R2, !PT ;  /* 0x000000022f057209 */ /* 0x004fc40007810000 */
[----:B---3--:R-:W-:Y:S02]  /*fda0*/  FMNMX.FTZ R6, R73, R3, !PT ;  /* 0x0000000349067209 */ /* 0x008fe40007810000 */
[----:B------:R-:W-:Y:S01]  /*fdb0*/  FMNMX.FTZ R8, R85, R8, !PT ;  /* 0x0000000855087209 */ /* 0x000fe20007810000 */
[----:B------:R-:W-:Y:S05]  /*fdc0*/  BRA.DIV ~URZ, `(.L_x_305) ;  /* 0x000096627f007947 */ /* 0x000fea000b800000 */
[----:B------:R1:W2:Y:S02]  /*fdd0*/  SHFL.BFLY PT, R0, R4, 0x2, 0x1f ;  /* 0x0c401f0004007f89 */ /* 0x0002a400000e0000 */
.L_x_400:
[----:B-12---:R-:W-:Y:S01]  /*fde0*/  FMNMX.FTZ R4, R4, R0, !PT ;  /* 0x0000000004047209 */ /* 0x006fe20007810000 */
[----:B------:R-:W-:Y:S05]  /*fdf0*/  BRA.DIV ~URZ, `(.L_x_306) ;  /* 0x000096727f007947 */ /* 0x000fea000b800000 */
[----:B------:R-:W1:Y:S04]  /*fe00*/  SHFL.BFLY PT, R0, R5, 0x2, 0x1f ;  /* 0x0c401f0005007f89 */ /* 0x000e6800000e0000 */
        /* <DEDUP_REMOVED lines=12> */
.L_x_401:
[C---:B------:R-:W-:Y:S01]  /*fed0*/  FMUL.FTZ R0, R108.reuse, c[0x0][0x2d0] ;  /* 0x0000b4006c007a20 */ /* 0x040fe20000410000 */
[----:B------:R-:W-:Y:S01]  /*fee0*/  FSETP.NEU.FTZ.AND P0, PT, R108, -INF , PT ;  /* 0xff8000006c00780b */ /* 0x000fe20003f1d000 */
[----:B------:R-:W2:Y:S01]  /*fef0*/  LDL R192, [R1] ;  /* 0x0000000001c07983 */ /* 0x000ea20000100800 */
[----:B------:R-:W-:Y:S01]  /*ff00*/  FMUL.FTZ R3, R107, c[0x0][0x2d0] ;  /* 0x0000b4006b037a20 */ /* 0x000fe20000410000 */
[----:B----4-:R-:W-:Y:S01]  /*ff10*/  FMNMX.FTZ R6, R9, R8, !PT ;  /* 0x0000000809067209 */ /* 0x010fe20007810000 */
[----:B------:R-:W-:Y:S01]  /*ff20*/  WARPSYNC 0xffffffff ;  /* 0xffffffff00007948 */ /* 0x000fe20003800000 */
[----:B------:R-:W-:Y:S01]  /*ff30*/  FSEL R4, R0, RZ, P0 ;  /* 0x000000ff00047208 */ /* 0x000fe20000000000 */
[----:B------:R-:W1:Y:S01]  /*ff40*/  LDSM.16.MT88.4 R56, [R171] ;  /* 0x00000000ab38783b */ /* 0x000e620000004200 */
[----:B------:R-:W-:-:S02]  /*ff50*/  FSETP.NEU.FTZ.AND P0, PT, R107, -INF , PT ;  /* 0xff8000006b00780b */ /* 0x000fc40003f1d000 */
[----:B------:R-:W-:Y:S01]  /*ff60*/  IADD3 R209, R209, -0x2, RZ ;  /* 0xfffffffed1d17810 */ /* 0x000fe20007ffe0ff */
[--C-:B------:R-:W-:Y:S01]  /*ff70*/  FFMA.FTZ R0, R10, c[0x0][0x2d0], -R4.reuse ;  /* 0x0000b4000a007a23 */ /* 0x100fe20000010804 */
[----:B------:R-:W-:Y:S01]  /*ff80*/  FSEL R3, R3, RZ, P0 ;  /* 0x000000ff03037208 */ /* 0x000fe20000000000 */
[----:B------:R-:W-:Y:S01]  /*ff90*/  FFMA.FTZ R2, R16, c[0x0][0x2d0], -R4 ;  /* 0x0000b40010027a23 */ /* 0x000fe20000010804 */
[----:B------:R-:W-:Y:S01]  /*ffa0*/  FSETP.NEU.FTZ.AND P0, PT, R106, -INF , PT ;  /* 0xff8000006a00780b */ /* 0x000fe20003f1d000 */
[----:B------:R4:W-:Y:S01]  /*ffb0*/  MUFU.EX2 R111, R0 ;  /* 0x00000000006f7308 */ /* 0x0009e20000000800 */
[----:B------:R-:W5:Y:S01]  /*ffc0*/  LDSM.16.MT88.4 R52, [R170] ;  /* 0x00000000aa34783b */ /* 0x000f620000004200 */
[--C-:B------:R-:W-:Y:S02]  /*ffd0*/  FFMA.FTZ R5, R25, c[0x0][0x2d0], -R3.reuse ;  /* 0x0000b40019057a23 */ /* 0x100fe40000010803 */
[--C-:B------:R-:W-:Y:S01]  /*ffe0*/  FFMA.FTZ R61, R61, c[0x0][0x2d0], -R3.reuse ;  /* 0x0000b4003d3d7a23 */ /* 0x100fe20000010803 */
[----:B------:R-:W-:Y:S01]  /*fff0*/  LDSM.16.MT88.4 R88, [R170+0xc00] ;  /* 0x000c0000aa58783b */ /* 0x000fe20000004200 */
[----:B------:R-:W-:-:S02]  /*10000*/  FFMA.FTZ R60, R60, c[0x0][0x2d0], -R3 ;  /* 0x0000b4003c3c7a23 */ /* 0x000fc40000010803 */
[----:B------:R3:W-:Y:S01]  /*10010*/  MUFU.EX2 R147, R2 ;  /* 0x0000000200937308 */ /* 0x0007e20000000800 */
[----:B------:R-:W1:Y:S01]  /*10020*/  LDSM.16.MT88.4 R76, [R171+0x400] ;  /* 0x00040000ab4c783b */ /* 0x000e620000004200 */
[--C-:B------:R-:W-:Y:S02]  /*10030*/  FFMA.FTZ R63, R45, c[0x0][0x2d0], -R4.reuse ;  /* 0x0000b4002d3f7a23 */ /* 0x100fe40000010804 */
[--C-:B------:R-:W-:Y:S01]  /*10040*/  FFMA.FTZ R62, R44, c[0x0][0x2d0], -R4.reuse ;  /* 0x0000b4002c3e7a23 */ /* 0x100fe20000010804 */
[----:B------:R-:W1:Y:S01]  /*10050*/  LDSM.16.MT88.4 R64, [R170+0x400] ;  /* 0x00040000aa40783b */ /* 0x000e620000004200 */
[----:B----4-:R-:W-:Y:S02]  /*10060*/  FFMA.FTZ R0, R11, c[0x0][0x2d0], -R4 ;  /* 0x0000b4000b007a23 */ /* 0x010fe40000010804 */
[----:B------:R4:W-:Y:S01]  /*10070*/  MUFU.EX2 R145, R5 ;  /* 0x0000000500917308 */ /* 0x0009e20000000800 */
[----:B------:R-:W1:Y:S04]  /*10080*/  LDSM.16.MT88.4 R80, [R170+0x1000] ;  /* 0x00100000aa50783b */ /* 0x000e680000004200 */
[----:B------:R-:W1:Y:S01]  /*10090*/  LDSM.16.MT88.4 R68, [R171+0xc00] ;  /* 0x000c0000ab44783b */ /* 0x000e620000004200 */
[----:B---3--:R-:W-:-:S02]  /*100a0*/  FMUL.FTZ R2, R106, c[0x0][0x2d0] ;  /* 0x0000b4006a027a20 */ /* 0x008fc40000410000 */
[----:B------:R3:W-:Y:S03]  /*100b0*/  MUFU.EX2 R110, R0 ;  /* 0x00000000006e7308 */ /* 0x0007e60000000800 */
[----:B------:R-:W-:Y:S02]  /*100c0*/  FSEL R2, R2, RZ, P0 ;  /* 0x000000ff02027208 */ /* 0x000fe40000000000 */
[----:B------:R-:W-:-:S03]  /*100d0*/  FSETP.NEU.FTZ.AND P0, PT, R6, -INF , PT ;  /* 0xff8000000600780b */ /* 0x000fc60003f1d000 */
[----:B------:R-:W-:Y:S01]  /*100e0*/  MUFU.EX2 R63, R63 ;  /* 0x0000003f003f7308 */ /* 0x000fe20000000800 */
[----:B----4-:R-:W-:Y:S02]  /*100f0*/  FFMA.FTZ R5, R32, c[0x0][0x2d0], -R2 ;  /* 0x0000b40020057a23 */ /* 0x010fe40000010802 */
[----:B---3--:R-:W-:-:S05]  /*10100*/  FFMA.FTZ R0, R12, c[0x0][0x2d0], -R4 ;  /* 0x0000b4000c007a23 */ /* 0x008fca0000010804 */
[----:B------:R3:W-:Y:S08]  /*10110*/  MUFU.EX2 R134, R5 ;  /* 0x0000000500867308 */ /* 0x0007f00000000800 */
[----:B------:R4:W-:Y:S01]  /*10120*/  MUFU.EX2 R117, R0 ;  /* 0x0000000000757308 */ /* 0x0009e20000000800 */
[----:B---3--:R-:W-:-:S07]  /*10130*/  FFMA.FTZ R5, R35, c[0x0][0x2d0], -R2 ;  /* 0x0000b40023057a23 */ /* 0x008fce0000010802 */
[----:B------:R-:W-:Y:S01]  /*10140*/  MUFU.EX2 R62, R62 ;  /* 0x0000003e003e7308 */ /* 0x000fe20000000800 */
[----:B----4-:R-:W-:-:S07]  /*10150*/  FFMA.FTZ R0, R13, c[0x0][0x2d0], -R4 ;  /* 0x0000b4000d007a23 */ /* 0x010fce0000010804 */
[----:B------:R-:W-:Y:S08]  /*10160*/  MUFU.EX2 R135, R5 ;  /* 0x0000000500877308 */ /* 0x000ff00000000800 */
[----:B------:R3:W-:Y:S02]  /*10170*/  MUFU.EX2 R132, R0 ;  /* 0x0000000000847308 */ /* 0x0007e40000000800 */
[----:B---3--:R-:W-:-:S06]  /*10180*/  FFMA.FTZ R0, R14, c[0x0][0x2d0], -R4 ;  /* 0x0000b4000e007a23 */ /* 0x008fcc0000010804 */
[----:B------:R3:W-:Y:S02]  /*10190*/  MUFU.EX2 R133, R0 ;  /* 0x0000000000857308 */ /* 0x0007e40000000800 */
[----:B---3--:R-:W-:-:S06]  /*101a0*/  FFMA.FTZ R0, R15, c[0x0][0x2d0], -R4 ;  /* 0x0000b4000f007a23 */ /* 0x008fcc0000010804 */
[----:B------:R3:W4:Y:S02]  /*101b0*/  MUFU.EX2 R144, R0 ;  /* 0x0000000000907308 */ /* 0x0007240000000800 */
[----:B---3--:R-:W-:Y:S01]  /*101c0*/  FFMA.FTZ R0, R19, c[0x0][0x2d0], -R4 ;  /* 0x0000b40013007a23 */ /* 0x008fe20000010804 */
[----:B----4-:R-:W-:-:S05]  /*101d0*/  F2FP.BF16.PACK_AB R12, R144, R133 ;  /* 0x00000085900c723e */ /* 0x010fca00000010ff */
[----:B------:R3:W4:Y:S02]  /*101e0*/  MUFU.EX2 R152, R0 ;  /* 0x0000000000987308 */ /* 0x0007240000000800 */
[----:B---3--:R-:W-:Y:S01]  /*101f0*/  FFMA.FTZ R0, R17, c[0x0][0x2d0], -R3 ;  /* 0x0000b40011007a23 */ /* 0x008fe20000010803 */
[----:B----4-:R-:W-:-:S05]  /*10200*/  F2FP.BF16.PACK_AB R14, R152, R147 ;  /* 0x00000093980e723e */ /* 0x010fca00000010ff */
[----:B------:R3:W-:Y:S02]  /*10210*/  MUFU.EX2 R102, R0 ;  /* 0x0000000000667308 */ /* 0x0007e40000000800 */
[----:B---3--:R-:W-:-:S06]  /*10220*/  FFMA.FTZ R0, R18, c[0x0][0x2d0], -R3 ;  /* 0x0000b40012007a23 */ /* 0x008fcc0000010803 */
[----:B------:R3:W4:Y:S02]  /*10230*/  MUFU.EX2 R101, R0 ;  /* 0x0000000000657308 */ /* 0x0007240000000800 */
[----:B---3--:R-:W-:Y:S01]  /*10240*/  FFMA.FTZ R0, R20, c[0x0][0x2d0], -R3 ;  /* 0x0000b40014007a23 */ /* 0x008fe20000010803 */
[----:B------:R-:W-:-:S05]  /*10250*/  F2FP.BF16.PACK_AB R20, R110, R111 ;  /* 0x0000006f6e14723e */ /* 0x000fca00000010ff */
[----:B------:R3:W-:Y:S02]  /*10260*/  MUFU.EX2 R103, R0 ;  /* 0x0000000000677308 */ /* 0x0007e40000000800 */
[----:B---3--:R-:W-:Y:S01]  /*10270*/  FFMA.FTZ R0, R21, c[0x0][0x2d0], -R3 ;  /* 0x0000b40015007a23 */ /* 0x008fe20000010803 */
[----:B----4-:R-:W-:-:S05]  /*10280*/  F2FP.BF16.PACK_AB R21, R101, R102 ;  /* 0x000000666515723e */ /* 0x010fca00000010ff */
[----:B------:R3:W4:Y:S02]  /*10290*/  MUFU.EX2 R118, R0 ;  /* 0x0000000000767308 */ /* 0x0007240000000800 */
[----:B---3--:R-:W-:Y:S01]  /*102a0*/  FFMA.FTZ R0, R22, c[0x0][0x2d0], -R3 ;  /* 0x0000b40016007a23 */ /* 0x008fe20000010803 */
[----:B------:R-:W-:-:S05]  /*102b0*/  F2FP.BF16.PACK_AB R22, R132, R117 ;  /* 0x000000758416723e */ /* 0x000fca00000010ff */
[----:B------:R3:W-:Y:S02]  /*102c0*/  MUFU.EX2 R119, R0 ;  /* 0x0000000000777308 */ /* 0x0007e40000000800 */
[----:B---3--:R-:W-:Y:S01]  /*102d0*/  FFMA.FTZ R0, R23, c[0x0][0x2d0], -R3 ;  /* 0x0000b40017007a23 */ /* 0x008fe20000010803 */
[----:B----4-:R-:W-:-:S05]  /*102e0*/  F2FP.BF16.PACK_AB R23, R118, R103 ;  /* 0x000000677617723e */ /* 0x010fca00000010ff */
[----:B------:R3:W4:Y:S02]  /*102f0*/  MUFU.EX2 R127, R0 ;  /* 0x00000000007f7308 */ /* 0x0007240000000800 */
[C---:B-1----:R-:W-:Y:S08]  /*10300*/  HMMA.16816.F32.BF16 R40, R20.reuse, R56, RZ ;  /* 0x000000381428723c */ /* 0x042ff000000418ff */
[----:B-----5:R-:W-:Y:S01]  /*10310*/  HMMA.16816.F32.BF16 R8, R20, R52, RZ ;  /* 0x000000341408723c */ /* 0x020fe200000418ff */
[----:B---3--:R-:W-:Y:S01]  /*10320*/  FFMA.FTZ R0, R27, c[0x0][0x2d0], -R3 ;  /* 0x0000b4001b007a23 */ /* 0x008fe20000010803 */
[----:B----4-:R-:W-:-:S03]  /*10330*/  F2FP.BF16.PACK_AB R13, R127, R119 ;  /* 0x000000777f0d723e */ /* 0x010fc600000010ff */
[----:B------:R1:W3:Y:S02]  /*10340*/  MUFU.EX2 R146, R0 ;  /* 0x0000000000927308 */ /* 0x0002e40000000800 */
[----:B-1----:R-:W-:Y:S01]  /*10350*/  FFMA.FTZ R0, R24, c[0x0][0x2d0], -R2 ;  /* 0x0000b40018007a23 */ /* 0x002fe20000010802 */
[----:B---3--:R-:W-:-:S05]  /*10360*/  F2FP.BF16.PACK_AB R15, R146, R145 ;  /* 0x00000091920f723e */ /* 0x008fca00000010ff */
[----:B------:R1:W-:Y:S03]  /*10370*/  MUFU.EX2 R96, R0 ;  /* 0x0000000000607308 */ /* 0x0003e60000000800 */
[C---:B------:R-:W-:Y:S01]  /*10380*/  HMMA.16816.F32.BF16 R148, R12.reuse, R76, R40 ;  /* 0x0000004c0c94723c */ /* 0x040fe20000041828 */
[----:B------:R-:W3:Y:S07]  /*10390*/  LDSM.16.MT88.4 R40, [R171+0x1000] ;  /* 0x00100000ab28783b */ /* 0x000eee0000004200 */
[----:B------:R-:W-:Y:S01]  /*103a0*/  HMMA.16816.F32.BF16 R140, R12, R64, R8 ;  /* 0x000000400c8c723c */ /* 0x000fe20000041808 */
[----:B-1----:R-:W-:-:S06]  /*103b0*/  FFMA.FTZ R0, R26, c[0x0][0x2d0], -R2 ;  /* 0x0000b4001a007a23 */ /* 0x002fcc0000010802 */
[----:B------:R-:W-:Y:S01]  /*103c0*/  F2FP.BF16.PACK_AB R10, R135, R134 ;  /* 0x00000086870a723e */ /* 0x000fe200000010ff */
[----:B------:R1:W4:Y:S02]  /*103d0*/  MUFU.EX2 R95, R0 ;  /* 0x00000000005f7308 */ /* 0x0003240000000800 */
[----:B-1----:R-:W-:Y:S01]  /*103e0*/  FFMA.FTZ R0, R28, c[0x0][0x2d0], -R2 ;  /* 0x0000b4001c007a23 */ /* 0x002fe20000010802 */
[----:B----4-:R-:W-:-:S05]  /*103f0*/  F2FP.BF16.PACK_AB R16, R95, R96 ;  /* 0x000000605f10723e */ /* 0x010fca00000010ff */
[----:B------:R1:W-:Y:S02]  /*10400*/  MUFU.EX2 R98, R0 ;  /* 0x0000000000627308 */ /* 0x0003e40000000800 */
[----:B-1----:R-:W-:-:S06]  /*10410*/  FFMA.FTZ R0, R29, c[0x0][0x2d0], -R2 ;  /* 0x0000b4001d007a23 */ /* 0x002fcc0000010802 */
[----:B------:R1:W4:Y:S02]  /*10420*/  MUFU.EX2 R100, R0 ;  /* 0x0000000000647308 */ /* 0x0003240000000800 */
[----:B-1----:R-:W-:Y:S01]  /*10430*/  FFMA.FTZ R0, R30, c[0x0][0x2d0], -R2 ;  /* 0x0000b4001e007a23 */ /* 0x002fe20000010802 */
[----:B----4-:R-:W-:-:S05]  /*10440*/  F2FP.BF16.PACK_AB R18, R100, R98 ;  /* 0x000000626412723e */ /* 0x010fca00000010ff */
[----:B------:R1:W-:Y:S02]  /*10450*/  MUFU.EX2 R109, R0 ;  /* 0x00000000006d7308 */ /* 0x0003e40000000800 */
[----:B-1----:R-:W-:-:S06]  /*10460*/  FFMA.FTZ R0, R31, c[0x0][0x2d0], -R2 ;  /* 0x0000b4001f007a23 */ /* 0x002fcc0000010802 */
[----:B------:R1:W4:Y:S02]  /*10470*/  MUFU.EX2 R116, R0 ;  /* 0x0000000000747308 */ /* 0x0003240000000800 */
[----:B-1----:R-:W-:Y:S01]  /*10480*/  FMUL.FTZ R0, R6, c[0x0][0x2d0] ;  /* 0x0000b40006007a20 */ /* 0x002fe20000410000 */
[----:B----4-:R-:W-:-:S04]  /*10490*/  F2FP.BF16.PACK_AB R8, R116, R109 ;  /* 0x0000006d7408723e */ /* 0x010fc800000010ff */
[----:B------:R-:W-:Y:S02]  /*104a0*/  FSEL R0, R0, RZ, P0 ;  /* 0x000000ff00007208 */ /* 0x000fe40000000000 */
[----:B--2---:R-:W-:-:S03]  /*104b0*/  ISETP.GE.AND P0, PT, R209, R192, PT ;  /* 0x000000c0d100720c */ /* 0x004fc60003f06270 */
[----:B------:R-:W-:-:S04]  /*104c0*/  FFMA.FTZ R5, R33, c[0x0][0x2d0], -R0 ;  /* 0x0000b40021057a23 */ /* 0x000fc80000010800 */
        /* <DEDUP_REMOVED lines=11> */
[C---:B------:R-:W-:Y:S07]  /*10580*/  HMMA.16816.F32.BF16 R28, R16.reuse, R56, RZ ;  /* 0x00000038101c723c */ /* 0x040fee00000418ff */
[--C-:B------:R-:W-:Y:S01]  /*10590*/  FFMA.FTZ R57, R51, c[0x0][0x2d0], -R3.reuse ;  /* 0x0000b40033397a23 */ /* 0x100fe20000010803 */
[----:B------:R-:W-:Y:S01]  /*105a0*/  HMMA.16816.F32.BF16 R24, R16, R88, RZ ;  /* 0x000000581018723c */ /* 0x000fe200000418ff */
[----:B------:R-:W-:-:S02]  /*105b0*/  FFMA.FTZ R56, R47, c[0x0][0x2d0], -R3 ;  /* 0x0000b4002f387a23 */ /* 0x000fc40000010803 */
[----:B------:R-:W-:Y:S02]  /*105c0*/  FADD.FTZ R3, R111, R110 ;  /* 0x0000006e6f037221 */ /* 0x000fe40000010000 */
[----:B-1----:R-:W-:Y:S01]  /*105d0*/  FFMA.FTZ R5, R39, c[0x0][0x2d0], -R0 ;  /* 0x0000b40027057a23 */ /* 0x002fe20000010800 */
[----:B------:R-:W-:Y:S01]  /*105e0*/  MUFU.EX2 R57, R57 ;  /* 0x0000003900397308 */ /* 0x000fe20000000800 */
[----:B------:R-:W-:Y:S01]  /*105f0*/  FADD.FTZ R3, R117, R3 ;  /* 0x0000000375037221 */ /* 0x000fe20000010000 */
[----:B------:R-:W-:Y:S03]  /*10600*/  HMMA.16816.F32.BF16 R36, R20, R88, RZ ;  /* 0x000000581424723c */ /* 0x000fe600000418ff */
[----:B------:R-:W-:-:S03]  /*10610*/  FADD.FTZ R3, R132, R3 ;  /* 0x0000000384037221 */ /* 0x000fc60000010000 */
[----:B------:R1:W2:Y:S01]  /*10620*/  MUFU.EX2 R125, R5 ;  /* 0x00000005007d7308 */ /* 0x0002a20000000800 */
[----:B------:R-:W-:Y:S01]  /*10630*/  FADD.FTZ R3, R133, R3 ;  /* 0x0000000385037221 */ /* 0x000fe20000010000 */
[----:B------:R-:W-:Y:S06]  /*10640*/  HMMA.16816.F32.BF16 R32, R16, R52, RZ ;  /* 0x000000341020723c */ /* 0x000fec00000418ff */
[----:B------:R-:W-:Y:S01]  /*10650*/  MUFU.EX2 R56, R56 ;  /* 0x0000003800387308 */ /* 0x000fe20000000800 */
[--C-:B------:R-:W-:Y:S02]  /*10660*/  FFMA.FTZ R53, R74, c[0x0][0x2d0], -R2.reuse ;  /* 0x0000b4004a357a23 */ /* 0x100fe40000010802 */
[----:B------:R-:W-:-:S02]  /*10670*/  FFMA.FTZ R52, R75, c[0x0][0x2d0], -R2 ;  /* 0x0000b4004b347a23 */ /* 0x000fc40000010802 */
[----:B-1----:R-:W-:Y:S01]  /*10680*/  FFMA.FTZ R5, R48, c[0x0][0x2d0], -R0 ;  /* 0x0000b40030057a23 */ /* 0x002fe20000010800 */
[----:B--2---:R-:W-:-:S04]  /*10690*/  F2FP.BF16.PACK_AB R9, R125, R99 ;  /* 0x000000637d09723e */ /* 0x004fc800000010ff */
[----:B------:R-:W-:Y:S01]  /*106a0*/  HMMA.16816.F32.BF16 R156, R12, R80, R36 ;  /* 0x000000500c9c723c */ /* 0x000fe20000041824 */
[----:B------:R-:W1:Y:S01]  /*106b0*/  LDSM.16.MT88.4 R36, [R170+0x1800] ;  /* 0x00180000aa24783b */ /* 0x000e620000004200 */
[----:B------:R2:W-:Y:S08]  /*106c0*/  MUFU.EX2 R124, R5 ;  /* 0x00000005007c7308 */ /* 0x0005f00000000800 */
[----:B------:R-:W-:Y:S01]  /*106d0*/  MUFU.EX2 R53, R53 ;  /* 0x0000003500357308 */ /* 0x000fe20000000800 */
[----:B--2---:R-:W-:-:S07]  /*106e0*/  FFMA.FTZ R5, R49, c[0x0][0x2d0], -R0 ;  /* 0x0000b40031057a23 */ /* 0x004fce0000010800 */
[----:B------:R-:W-:Y:S08]  /*106f0*/  MUFU.EX2 R52, R52 ;  /* 0x0000003400347308 */ /* 0x000ff00000000800 */
[----:B------:R-:W2:Y:S02]  /*10700*/  MUFU.EX2 R126, R5 ;  /* 0x00000005007e7308 */ /* 0x000ea40000000800 */
[----:B--2---:R-:W-:Y:S01]  /*10710*/  F2FP.BF16.PACK_AB R11, R126, R124 ;  /* 0x0000007c7e0b723e */ /* 0x004fe200000010ff */
[----:B------:R-:W-:-:S06]  /*10720*/  FADD.FTZ R5, R144, R3 ;  /* 0x0000000390057221 */ /* 0x000fcc0000010000 */
[----:B------:R-:W-:Y:S08]  /*10730*/  HMMA.16816.F32.BF16 R128, R8, R76, R28 ;  /* 0x0000004c0880723c */ /* 0x000ff0000004181c */
[----:B------:R-:W-:Y:S08]  /*10740*/  HMMA.16816.F32.BF16 R28, R20, R68, RZ ;  /* 0x00000044141c723c */ /* 0x000ff000000418ff */
[C---:B------:R-:W-:Y:S08]  /*10750*/  HMMA.16816.F32.BF16 R120, R8.reuse, R80, R24 ;  /* 0x000000500878723c */ /* 0x040ff00000041818 */
[----:B------:R-:W-:Y:S07]  /*10760*/  HMMA.16816.F32.BF16 R136, R8, R64, R32 ;  /* 0x000000400888723c */ /* 0x000fee0000041820 */
[--C-:B------:R-:W-:Y:S01]  /*10770*/  FFMA.FTZ R65, R50, c[0x0][0x2d0], -R4.reuse ;  /* 0x0000b40032417a23 */ /* 0x100fe20000010804 */
[----:B---3--:R-:W-:Y:S01]  /*10780*/  HMMA.16816.F32.BF16 R188, R12, R40, R28 ;  /* 0x000000280cbc723c */ /* 0x008fe2000004181c */
[----:B------:R-:W2:Y:S01]  /*10790*/  LDSM.16.MT88.4 R28, [R170+0x1c00] ;  /* 0x001c0000aa1c783b */ /* 0x000ea20000004200 */
[----:B------:R-:W-:-:S02]  /*107a0*/  FFMA.FTZ R64, R46, c[0x0][0x2d0], -R4 ;  /* 0x0000b4002e407a23 */ /* 0x000fc40000010804 */
[----:B------:R-:W-:-:S04]  /*107b0*/  FADD.FTZ R4, R93, R92 ;  /* 0x0000005c5d047221 */ /* 0x000fc80000010000 */
[----:B------:R-:W-:Y:S01]  /*107c0*/  HMMA.16816.F32.BF16 R24, R16, R68, RZ ;  /* 0x000000441018723c */ /* 0x000fe200000418ff */
[----:B------:R-:W-:-:S06]  /*107d0*/  FADD.FTZ R4, R94, R4 ;  /* 0x000000045e047221 */ /* 0x000fcc0000010000 */
[--C-:B------:R-:W-:Y:S01]  /*107e0*/  FFMA.FTZ R68, R86, c[0x0][0x2d0], -R0.reuse ;  /* 0x0000b40056447a23 */ /* 0x100fe20000010800 */
[----:B-1----:R-:W-:Y:S01]  /*107f0*/  HMMA.16816.F32.BF16 R32, R20, R36, RZ ;  /* 0x000000241420723c */ /* 0x002fe200000418ff */
[----:B------:R-:W-:Y:S11]  /*10800*/  FFMA.FTZ R69, R87, c[0x0][0x2d0], -R0 ;  /* 0x0000b40057457a23 */ /* 0x000ff60000010800 */
[----:B------:R-:W-:Y:S04]  /*10810*/  @!UPT UIADD3 URZ, URZ, URZ, URZ ;  /* 0x0000003f3f3ff290 */ /* 0x000fe8000fffe03f */
[----:B------:R-:W-:Y:S07]  /*10820*/  HMMA.16816.F32.BF16 R184, R8, R40, R24 ;  /* 0x0000002808b8723c */ /* 0x000fee0000041818 */
[--C-:B------:R-:W-:Y:S01]  /*10830*/  FFMA.FTZ R41, R72, c[0x0][0x2d0], -R2.reuse ;  /* 0x0000b40048297a23 */ /* 0x100fe20000010802 */
[----:B------:R-:W-:Y:S01]  /*10840*/  HMMA.16816.F32.BF16 R24, R16, R36, RZ ;  /* 0x000000241018723c */ /* 0x000fe200000418ff */
[----:B------:R-:W-:Y:S01]  /*10850*/  FFMA.FTZ R40, R73, c[0x0][0x2d0], -R2 ;  /* 0x0000b40049287a23 */ /* 0x000fe20000010802 */
[----:B------:R-:W-:Y:S01]  /*10860*/  MUFU.EX2 R37, R65 ;  /* 0x0000004100257308 */ /* 0x000fe20000000800 */
[----:B------:R-:W-:-:S02]  /*10870*/  FFMA.FTZ R72, R84, c[0x0][0x2d0], -R0 ;  /* 0x0000b40054487a23 */ /* 0x000fc40000010800 */
[----:B------:R-:W-:Y:S02]  /*10880*/  FFMA.FTZ R73, R85, c[0x0][0x2d0], -R0 ;  /* 0x0000b40055497a23 */ /* 0x000fe40000010800 */
[----:B------:R-:W-:Y:S01]  /*10890*/  FADD.FTZ R0, R96, R95 ;  /* 0x0000005f60007221 */ /* 0x000fe20000010000 */
[----:B--2---:R-:W-:Y:S01]  /*108a0*/  HMMA.16816.F32.BF16 R176, R12, R28, R32 ;  /* 0x0000001c0cb0723c */ /* 0x004fe20000041820 */
[----:B------:R-:W1:Y:S01]  /*108b0*/  LDSM.16.MT88.4 R32, [R171+0x1800] ;  /* 0x00180000ab20783b */ /* 0x000e620000004200 */
[----:B------:R-:W-:Y:S01]  /*108c0*/  FADD.FTZ R2, R102, R101 ;  /* 0x0000006566027221 */ /* 0x000fe20000010000 */
[----:B------:R-:W2:Y:S01]  /*108d0*/  MUFU.EX2 R36, R64 ;  /* 0x0000004000247308 */ /* 0x000ea20000000800 */
[----:B------:R-:W-:Y:S01]  /*108e0*/  FADD.FTZ R0, R98, R0 ;  /* 0x0000000062007221 */ /* 0x000fe20000010000 */
[----:B------:R-:W-:Y:S01]  /*108f0*/  F2FP.BF16.PACK_AB R102, R62, R63 ;  /* 0x0000003f3e66723e */ /* 0x000fe200000010ff */
[----:B------:R-:W-:Y:S01]  /*10900*/  FADD.FTZ R2, R103, R2 ;  /* 0x0000000267027221 */ /* 0x000fe20000010000 */
[----:B------:R-:W-:Y:S01]  /*10910*/  F2FP.BF16.PACK_AB R103, R56, R57 ;  /* 0x000000393867723e */ /* 0x000fe200000010ff */
[----:B------:R-:W-:Y:S01]  /*10920*/  FADD.FTZ R0, R100, R0 ;  /* 0x0000000064007221 */ /* 0x000fe20000010000 */
[----:B------:R-:W-:Y:S01]  /*10930*/  HMMA.16816.F32.BF16 R84, R16, R54, RZ ;  /* 0x000000361054723c */ /* 0x000fe200000418ff */
[----:B------:R-:W-:Y:S01]  /*10940*/  FADD.FTZ R2, R118, R2 ;  /* 0x0000000276027221 */ /* 0x000fe20000010000 */
[----:B------:R-:W-:Y:S01]  /*10950*/  MUFU.EX2 R41, R41 ;  /* 0x0000002900297308 */ /* 0x000fe20000000800 */
[----:B------:R-:W-:Y:S01]  /*10960*/  FADD.FTZ R0, R109, R0 ;  /* 0x000000006d007221 */ /* 0x000fe20000010000 */
[----:B------:R-:W-:Y:S01]  /*10970*/  F2FP.BF16.PACK_AB R96, R52, R53 ;  /* 0x000000353460723e */ /* 0x000fe200000010ff */
[----:B------:R-:W-:-:S02]  /*10980*/  FADD.FTZ R2, R119, R2 ;  /* 0x0000000277027221 */ /* 0x000fc40000010000 */
[----:B------:R-:W-:Y:S01]  /*10990*/  FADD.FTZ R3, R116, R0 ;  /* 0x0000000074037221 */ /* 0x000fe20000010000 */
[----:B------:R-:W-:Y:S01]  /*109a0*/  HMMA.16816.F32.BF16 R180, R8, R28, R24 ;  /* 0x0000001c08b4723c */ /* 0x000fe20000041818 */
[----:B------:R-:W3:Y:S01]  /*109b0*/  LDSM.16.MT88.4 R24, [R171+0x1c00] ;  /* 0x001c0000ab18783b */ /* 0x000ee20000004200 */
[----:B------:R-:W-:Y:S01]  /*109c0*/  FADD.FTZ R0, R147, R5 ;  /* 0x0000000593007221 */ /* 0x000fe20000010000 */
[----:B--2---:R-:W-:Y:S01]  /*109d0*/  F2FP.BF16.PACK_AB R100, R36, R37 ;  /* 0x000000252464723e */ /* 0x004fe200000010ff */
[----:B------:R-:W-:Y:S01]  /*109e0*/  FADD.FTZ R5, R134, R3 ;  /* 0x0000000386057221 */ /* 0x000fe20000010000 */
[----:B------:R-:W-:Y:S01]  /*109f0*/  LDSM.16.MT88.4 R116, [R170+0x1400] ;  /* 0x00140000aa74783b */ /* 0x000fe20000004200 */
[----:B------:R-:W-:Y:S01]  /*10a00*/  FADD.FTZ R0, R152, R0 ;  /* 0x0000000098007221 */ /* 0x000fe20000010000 */
[----:B------:R-:W2:Y:S01]  /*10a10*/  MUFU.EX2 R29, R40 ;  /* 0x00000028001d7308 */ /* 0x000ea20000000800 */
[----:B------:R-:W-:Y:S02]  /*10a20*/  FADD.FTZ R28, R97, R4 ;  /* 0x00000004611c7221 */ /* 0x000fe40000010000 */
[----:B------:R-:W-:-:S02]  /*10a30*/  FADD.FTZ R0, R37, R0 ;  /* 0x0000000025007221 */ /* 0x000fc40000010000 */
[----:B------:R-:W-:Y:S02]  /*10a40*/  FADD.FTZ R4, R127, R2 ;  /* 0x000000027f047221 */ /* 0x000fe40000010000 */
[----:B------:R-:W-:Y:S02]  /*10a50*/  FADD.FTZ R2, R99, R28 ;  /* 0x0000001c63027221 */ /* 0x000fe40000010000 */
[----:B------:R-:W-:Y:S01]  /*10a60*/  FADD.FTZ R0, R36, R0 ;  /* 0x0000000024007221 */ /* 0x000fe20000010000 */
[----:B------:R-:W-:Y:S01]  /*10a70*/  HMMA.16816.F32.BF16 R84, R8, R66, R84 ;  /* 0x000000420854723c */ /* 0x000fe20000041854 */
[----:B------:R-:W-:Y:S01]  /*10a80*/  FADD.FTZ R2, R125, R2 ;  /* 0x000000027d027221 */ /* 0x000fe20000010000 */
[----:B------:R-:W-:Y:S01]  /*10a90*/  MUFU.EX2 R28, R68 ;  /* 0x00000044001c7308 */ /* 0x000fe20000000800 */
[----:B------:R-:W-:Y:S02]  /*10aa0*/  FADD.FTZ R4, R145, R4 ;  /* 0x0000000491047221 */ /* 0x000fe40000010000 */
[----:B------:R-:W-:Y:S01]  /*10ab0*/  FADD.FTZ R0, R63, R0 ;  /* 0x000000003f007221 */ /* 0x000fe20000010000 */
[----:B--2---:R-:W-:Y:S01]  /*10ac0*/  F2FP.BF16.PACK_AB R98, R29, R41 ;  /* 0x000000291d62723e */ /* 0x004fe200000010ff */
[----:B------:R-:W-:Y:S01]  /*10ad0*/  FADD.FTZ R3, R124, R2 ;  /* 0x000000027c037221 */ /* 0x000fe20000010000 */
[----:B-1----:R-:W-:Y:S01]  /*10ae0*/  HMMA.16816.F32.BF16 R48, R20, R32, RZ ;  /* 0x000000201430723c */ /* 0x002fe200000418ff */
[----:B------:R-:W-:-:S02]  /*10af0*/  FADD.FTZ R2, R146, R4 ;  /* 0x0000000492027221 */ /* 0x000fc40000010000 */
[----:B------:R-:W-:Y:S01]  /*10b00*/  FADD.FTZ R214, R62, R0 ;  /* 0x000000003ed67221 */ /* 0x000fe20000010000 */
[----:B------:R-:W-:Y:S01]  /*10b10*/  MUFU.EX2 R4, R73 ;  /* 0x0000004900047308 */ /* 0x000fe20000000800 */
[----:B------:R-:W-:Y:S02]  /*10b20*/  FADD.FTZ R5, R135, R5 ;  /* 0x0000000587057221 */ /* 0x000fe40000010000 */
[----:B------:R-:W-:Y:S01]  /*10b30*/  FADD.FTZ R3, R126, R3 ;  /* 0x000000037e037221 */ /* 0x000fe20000010000 */
[----:B------:R-:W-:Y:S01]  /*10b40*/  HMMA.16816.F32.BF16 R44, R16, R32, RZ ;  /* 0x00000020102c723c */ /* 0x000fe200000418ff */
[----:B------:R-:W1:Y:S01]  /*10b50*/  LDSM.16.MT88.4 R132, [R170+0x800] ;  /* 0x00080000aa84783b */ /* 0x000e620000004200 */
[----:B------:R-:W-:Y:S02]  /*10b60*/  FADD.FTZ R0, R53, R5 ;  /* 0x0000000535007221 */ /* 0x000fe40000010000 */
[----:B------:R-:W2:Y:S01]  /*10b70*/  MUFU.EX2 R33, R61 ;  /* 0x0000003d00217308 */ /* 0x000ea20000000800 */
[----:B------:R-:W4:Y:S01]  /*10b80*/  LDSM.16.MT88.4 R124, [R171+0x800] ;  /* 0x00080000ab7c783b */ /* 0x000f220000004200 */
[----:B------:R-:W-:-:S04]  /*10b90*/  FADD.FTZ R0, R52, R0 ;  /* 0x0000000034007221 */ /* 0x000fc80000010000 */
[----:B------:R-:W-:Y:S02]  /*10ba0*/  FADD.FTZ R0, R41, R0 ;  /* 0x0000000029007221 */ /* 0x000fe40000010000 */
[----:B------:R-:W5:Y:S02]  /*10bb0*/  MUFU.EX2 R32, R60 ;  /* 0x0000003c00207308 */ /* 0x000f640000000800 */
[----:B------:R-:W-:Y:S02]  /*10bc0*/  FADD.FTZ R223, R29, R0 ;  /* 0x000000001ddf7221 */ /* 0x000fe40000010000 */
[----:B---3--:R-:W-:Y:S01]  /*10bd0*/  HMMA.16816.F32.BF16 R92, R12, R24, R48 ;  /* 0x000000180c5c723c */ /* 0x008fe20000041830 */
[----:B--2---:R-:W-:-:S07]  /*10be0*/  FADD.FTZ R2, R33, R2 ;  /* 0x0000000221027221 */ /* 0x004fce0000010000 */
[----:B------:R-:W-:Y:S01]  /*10bf0*/  HMMA.16816.F32.BF16 R172, R8, R24, R44 ;  /* 0x0000001808ac723c */ /* 0x000fe2000004182c */
[----:B------:R-:W2:Y:S01]  /*10c00*/  MUFU.EX2 R24, R72 ;  /* 0x0000004800187308 */ /* 0x000ea20000000800 */
[C---:B-----5:R-:W-:Y:S01]  /*10c10*/  F2FP.BF16.PACK_AB R101, R32.reuse, R33 ;  /* 0x000000212065723e */ /* 0x060fe200000010ff */
[----:B------:R-:W-:-:S05]  /*10c20*/  FADD.FTZ R2, R32, R2 ;  /* 0x0000000220027221 */ /* 0x000fca0000010000 */
[----:B------:R-:W-:Y:S01]  /*10c30*/  HMMA.16816.F32.BF16 R60, R16, R90, RZ ;  /* 0x0000005a103c723c */ /* 0x000fe200000418ff */
[----:B------:R-:W3:Y:S01]  /*10c40*/  MUFU.EX2 R25, R69 ;  /* 0x0000004500197308 */ /* 0x000ee20000000800 */
[----:B------:R-:W-:-:S04]  /*10c50*/  FADD.FTZ R2, R57, R2 ;  /* 0x0000000239027221 */ /* 0x000fc80000010000 */
[----:B------:R-:W-:Y:S02]  /*10c60*/  FADD.FTZ R213, R56, R2 ;  /* 0x0000000238d57221 */ /* 0x000fe40000010000 */
[----:B------:R-:W-:Y:S01]  /*10c70*/  HMMA.16816.F32.BF16 R48, R16, R70, RZ ;  /* 0x000000461030723c */ /* 0x000fe200000418ff */
[----:B--2---:R-:W-:Y:S01]  /*10c80*/  F2FP.BF16.PACK_AB R99, R4, R24 ;  /* 0x000000180463723e */ /* 0x004fe200000010ff */
[----:B------:R-:W-:-:S06]  /*10c90*/  FADD.FTZ R2, R28, R3 ;  /* 0x000000031c027221 */ /* 0x000fcc0000010000 */
[----:B------:R-:W-:Y:S01]  /*10ca0*/  HMMA.16816.F32.BF16 R72, R16, R58, RZ ;  /* 0x0000003a1048723c */ /* 0x000fe200000418ff */
[C---:B---3--:R-:W-:Y:S01]  /*10cb0*/  F2FP.BF16.PACK_AB R97, R25.reuse, R28 ;  /* 0x0000001c1961723e */ /* 0x048fe200000010ff */
[----:B------:R-:W-:-:S04]  /*10cc0*/  FADD.FTZ R2, R25, R2 ;  /* 0x0000000219027221 */ /* 0x000fc80000010000 */
[----:B------:R-:W-:Y:S02]  /*10cd0*/  FADD.FTZ R0, R24, R2 ;  /* 0x0000000218007221 */ /* 0x000fe40000010000 */
[----:B------:R-:W-:Y:S02]  /*10ce0*/  HMMA.16816.F32.BF16 R44, R16, R38, RZ ;  /* 0x00000026102c723c */ /* 0x000fe400000418ff */
[----:B------:R-:W-:-:S06]  /*10cf0*/  FADD.FTZ R224, R4, R0 ;  /* 0x0000000004e07221 */ /* 0x000fcc0000010000 */
[----:B------:R-:W-:Y:S08]  /*10d00*/  HMMA.16816.F32.BF16 R16, R16, R34, RZ ;  /* 0x000000221010723c */ /* 0x000ff000000418ff */
[C---:B------:R-:W-:Y:S08]  /*10d10*/  HMMA.16816.F32.BF16 R72, R8.reuse, R78, R72 ;  /* 0x0000004e0848723c */ /* 0x040ff00000041848 */
[C---:B------:R-:W-:Y:S08]  /*10d20*/  HMMA.16816.F32.BF16 R60, R8.reuse, R82, R60 ;  /* 0x00000052083c723c */ /* 0x040ff0000004183c */
[C---:B------:R-:W-:Y:S08]  /*10d30*/  HMMA.16816.F32.BF16 R48, R8.reuse, R42, R48 ;  /* 0x0000002a0830723c */ /* 0x040ff00000041830 */
[C---:B------:R-:W-:Y:S08]  /*10d40*/  HMMA.16816.F32.BF16 R44, R8.reuse, R30, R44 ;  /* 0x0000001e082c723c */ /* 0x040ff0000004182c */
[----:B------:R-:W-:Y:S08]  /*10d50*/  HMMA.16816.F32.BF16 R16, R8, R26, R16 ;  /* 0x0000001a0810723c */ /* 0x000ff00000041810 */
[C---:B------:R-:W-:Y:S08]  /*10d60*/  HMMA.16816.F32.BF16 R8, R20.reuse, R54, RZ ;  /* 0x000000361408723c */ /* 0x040ff000000418ff */
[----:B------:R-:W-:Y:S08]  /*10d70*/  HMMA.16816.F32.BF16 R36, R20, R38, RZ ;  /* 0x000000261424723c */ /* 0x000ff000000418ff */
[----:B-1----:R-:W-:Y:S08]  /*10d80*/  HMMA.16816.F32.BF16 R140, R100, R132, R140 ;  /* 0x00000084648c723c */ /* 0x002ff0000004188c */
[----:B------:R-:W-:Y:S01]  /*10d90*/  HMMA.16816.F32.BF16 R144, R12, R66, R8 ;  /* 0x000000420c90723c */ /* 0x000fe20000041808 */
[----:B------:R-:W1:Y:S07]  /*10da0*/  LDSM.16.MT88.4 R64, [R171+0x1400] ;  /* 0x00140000ab40783b */ /* 0x000e6e0000004200 */
[----:B------:R-:W-:Y:S08]  /*10db0*/  HMMA.16816.F32.BF16 R8, R20, R58, RZ ;  /* 0x0000003a1408723c */ /* 0x000ff000000418ff */
[----:B------:R-:W-:Y:S08]  /*10dc0*/  HMMA.16816.F32.BF16 R36, R12, R30, R36 ;  /* 0x0000001e0c24723c */ /* 0x000ff00000041824 */
[----:B------:R-:W-:Y:S08]  /*10dd0*/  HMMA.16816.F32.BF16 R136, R96, R132, R136 ;  /* 0x000000846088723c */ /* 0x000ff00000041888 */
[----:B------:R-:W-:Y:S08]  /*10de0*/  HMMA.16816.F32.BF16 R152, R12, R78, R8 ;  /* 0x0000004e0c98723c */ /* 0x000ff00000041808 */
[----:B------:R-:W-:Y:S08]  /*10df0*/  HMMA.16816.F32.BF16 R8, R20, R90, RZ ;  /* 0x0000005a1408723c */ /* 0x000ff000000418ff */
[C---:B------:R-:W-:Y:S08]  /*10e00*/  HMMA.16816.F32.BF16 R144, R100.reuse, R134, R144 ;  /* 0x000000866490723c */ /* 0x040ff00000041890 */
[----:B----4-:R-:W-:Y:S08]  /*10e10*/  HMMA.16816.F32.BF16 R148, R100, R124, R148 ;  /* 0x0000007c6494723c */ /* 0x010ff00000041894 */
[----:B------:R-:W-:Y:S01]  /*10e20*/  HMMA.16816.F32.BF16 R160, R12, R82, R8 ;  /* 0x000000520ca0723c */ /* 0x000fe20000041808 */
[----:B------:R-:W2:Y:S07]  /*10e30*/  LDSM.16.MT88.4 R80, [R170+0x2000] ;  /* 0x00200000aa50783b */ /* 0x000eae0000004200 */
[C---:B------:R-:W-:Y:S08]  /*10e40*/  HMMA.16816.F32.BF16 R8, R20.reuse, R70, RZ ;  /* 0x000000461408723c */ /* 0x040ff000000418ff */
[----:B------:R-:W-:Y:S08]  /*10e50*/  HMMA.16816.F32.BF16 R20, R20, R34, RZ ;  /* 0x000000221414723c */ /* 0x000ff000000418ff */
[----:B------:R-:W-:Y:S08]  /*10e60*/  HMMA.16816.F32.BF16 R128, R96, R124, R128 ;  /* 0x0000007c6080723c */ /* 0x000ff00000041880 */
[C---:B------:R-:W-:Y:S08]  /*10e70*/  HMMA.16816.F32.BF16 R8, R12.reuse, R42, R8 ;  /* 0x0000002a0c08723c */ /* 0x040ff00000041808 */
[----:B------:R-:W-:Y:S08]  /*10e80*/  HMMA.16816.F32.BF16 R20, R12, R26, R20 ;  /* 0x0000001a0c14723c */ /* 0x000ff00000041814 */
[C---:B------:R-:W-:Y:S08]  /*10e90*/  HMMA.16816.F32.BF16 R152, R100.reuse, R126, R152 ;  /* 0x0000007e6498723c */ /* 0x040ff00000041898 */
[C---:B-1----:R-:W-:Y:S01]  /*10ea0*/  HMMA.16816.F32.BF16 R68, R100.reuse, R66, R8 ;  /* 0x000000426444723c */ /* 0x042fe20000041808 */
[----:B------:R-:W1:Y:S07]  /*10eb0*/  LDSM.16.MT88.4 R8, [R171+0x2000] ;  /* 0x00200000ab08783b */ /* 0x000e6e0000004200 */
[-C--:B------:R-:W-:Y:S08]  /*10ec0*/  HMMA.16816.F32.BF16 R156, R100, R116.reuse, R156 ;  /* 0x00000074649c723c */ /* 0x080ff0000004189c */
[----:B------:R-:W-:Y:S08]  /*10ed0*/  HMMA.16816.F32.BF16 R120, R96, R116, R120 ;  /* 0x000000746078723c */ /* 0x000ff00000041878 */
[----:B------:R-:W-:Y:S08]  /*10ee0*/  HMMA.16816.F32.BF16 R160, R100, R118, R160 ;  /* 0x0000007664a0723c */ /* 0x000ff000000418a0 */
[C---:B------:R-:W-:Y:S08]  /*10ef0*/  HMMA.16816.F32.BF16 R132, R96.reuse, R134, R84 ;  /* 0x000000866084723c */ /* 0x040ff00000041854 */
[C---:B------:R-:W-:Y:S08]  /*10f00*/  HMMA.16816.F32.BF16 R124, R96.reuse, R126, R72 ;  /* 0x0000007e607c723c */ /* 0x040ff00000041848 */
[----:B------:R-:W-:Y:S08]  /*10f10*/  HMMA.16816.F32.BF16 R116, R96, R118, R60 ;  /* 0x000000766074723c */ /* 0x000ff0000004183c */
[-C--:B------:R-:W-:Y:S08]  /*10f20*/  HMMA.16816.F32.BF16 R56, R100, R64.reuse, R188 ;  /* 0x000000406438723c */ /* 0x080ff000000418bc */
[----:B------:R-:W-:Y:S08]  /*10f30*/  HMMA.16816.F32.BF16 R60, R96, R64, R184 ;  /* 0x00000040603c723c */ /* 0x000ff000000418b8 */
[C---:B--2---:R-:W-:Y:S08]  /*10f40*/  HMMA.16816.F32.BF16 R72, R100.reuse, R80, R176 ;  /* 0x000000506448723c */ /* 0x044ff000000418b0 */
[C---:B-1----:R-:W-:Y:S08]  /*10f50*/  HMMA.16816.F32.BF16 R88, R100.reuse, R8, R92 ;  /* 0x000000086458723c */ /* 0x042ff0000004185c */
[----:B------:R-:W-:Y:S08]  /*10f60*/  HMMA.16816.F32.BF16 R84, R100, R82, R36 ;  /* 0x000000526454723c */ /* 0x000ff00000041824 */
[C---:B------:R-:W-:Y:S08]  /*10f70*/  HMMA.16816.F32.BF16 R76, R96.reuse, R80, R180 ;  /* 0x00000050604c723c */ /* 0x040ff000000418b4 */
[C---:B------:R-:W-:Y:S08]  /*10f80*/  HMMA.16816.F32.BF16 R64, R96.reuse, R66, R48 ;  /* 0x000000426040723c */ /* 0x040ff00000041830 */
[C---:B------:R-:W-:Y:S08]  /*10f90*/  HMMA.16816.F32.BF16 R80, R96.reuse, R82, R44 ;  /* 0x000000526050723c */ /* 0x040ff0000004182c */
[----:B------:R-:W-:Y:S08]  /*10fa0*/  HMMA.16816.F32.BF16 R92, R96, R8, R172 ;  /* 0x00000008605c723c */ /* 0x000ff000000418ac */
[-C--:B------:R-:W-:Y:S08]  /*10fb0*/  HMMA.16816.F32.BF16 R100, R100, R10.reuse, R20 ;  /* 0x0000000a6464723c */ /* 0x080ff00000041814 */
[----:B------:R-:W-:Y:S01]  /*10fc0*/  HMMA.16816.F32.BF16 R96, R96, R10, R16 ;  /* 0x0000000a6060723c */ /* 0x000fe20000041810 */
[----:B------:R-:W-:Y:S07]  /*10fd0*/  @!UPT UIADD3 URZ, URZ, URZ, URZ ;  /* 0x0000003f3f3ff290 */ /* 0x000fee000fffe03f */
[----:B------:R-:W-:Y:S11]  /*10fe0*/  @!P0 BRA `(.L_x_307) ;  /* 0x00002ae000008947 */ /* 0x000ff60003800000 */
.L_x_319:
[----:B------:R-:W2:Y:S01]  /*10ff0*/  LDL.64 R8, [R1+0x18] ;  /* 0x0000180001087983 */ /* 0x000ea20000100a00 */
[----:B------:R-:W-:Y:S04]  /*11000*/  DEPBAR.LE SB0, 0x0 ;  /* 0x000080000000791a */ /* 0x000fe80000000000 */
[----:B------:R-:W3:Y:S01]  /*11010*/  LDL R5, [R1+0x28] ;  /* 0x0000280001057983 */ /* 0x000ee20000100800 */
[----:B------:R-:W-:Y:S01]  /*11020*/  WARPSYNC 0xffffffff ;  /* 0xffffffff00007948 */ /* 0x000fe20003800000 */
[----:B------:R-:W-:Y:S01]  /*11030*/  SHF.R.S32.HI R0, RZ, 0x1f, R210 ;  /* 0x0000001fff007819 */ /* 0x000fe200000114d2 */
[----:B------:R-:W-:Y:S01]  /*11040*/  IMAD.WIDE.U32 R2, R210, c[0x0][0x208], RZ ;  /* 0x00008200d2027a25 */ /* 0x000fe200078e00ff */
[----:B------:R-:W-:Y:S01]  /*11050*/  BAR.SYNC.DEFER_BLOCKING 0x0 ;  /* 0x0000000000007b1d */ /* 0x000fe20000010000 */
[----:B------:R-:W-:Y:S02]  /*11060*/  SHF.R.S32.HI R4, RZ, 0x1f, R208 ;  /* 0x0000001fff047819 */ /* 0x000fe400000114d0 */
[----:B------:R-:W-:Y:S01]  /*11070*/  IMAD R0, R0, c[0x0][0x208], RZ ;  /* 0x0000820000007a24 */ /* 0x000fe200078e02ff */
[----:B------:R-:W-:Y:S01]  /*11080*/  ISETP.GE.AND P2, PT, R227, c[0x0][0x1d4], PT ;  /* 0x00007500e3007a0c */ /* 0x000fe20003f46270 */
[----:B------:R-:W-:Y:S01]  /*11090*/  IMAD.MOV.U32 R109, RZ, RZ, R108 ;  /* 0x000000ffff6d7224 */ /* 0x000fe200078e006c */
[----:B------:R-:W-:Y:S01]  /*110a0*/  MOV R110, R107 ;  /* 0x0000006b006e7202 */ /* 0x000fe20000000f00 */
[----:B------:R-:W-:Y:S01]  /*110b0*/  IMAD R0, R210, c[0x0][0x20c], R0 ;  /* 0x00008300d2007a24 */ /* 0x000fe200078e0200 */
[----:B------:R-:W-:Y:S01]  /*110c0*/  MOV R111, R106 ;  /* 0x0000006a006f7202 */ /* 0x000fe20000000f00 */
[----:B------:R-:W-:Y:S02]  /*110d0*/  IMAD R4, R4, c[0x0][0x218], RZ ;  /* 0x0000860004047a24 */ /* 0x000fe400078e02ff */
[----:B------:R-:W-:Y:S02]  /*110e0*/  IMAD.IADD R3, R3, 0x1, R0 ;  /* 0x0000000103037824 */ /* 0x000fe400078e0200 */
[C---:B------:R-:W-:Y:S02]  /*110f0*/  IMAD R4, R208.reuse, c[0x0][0x21c], R4 ;  /* 0x00008700d0047a24 */ /* 0x040fe400078e0204 */
[----:B------:R-:W-:Y:S01]  /*11100*/  IMAD.WIDE.U32 R2, R208, c[0x0][0x218], R2 ;  /* 0x00008600d0027a25 */ /* 0x000fe200078e0002 */
[----:B------:R1:W4:Y:S04]  /*11110*/  LDSM.16.M88.4 R52, [R196] ;  /* 0x00000000c434783b */ /* 0x0003280000000200 */
[----:B------:R1:W1:Y:S04]  /*11120*/  LDSM.16.M88.4 R48, [R196+0x1000] ;  /* 0x00100000c430783b */ /* 0x0002680000000200 */
[----:B------:R1:W1:Y:S04]  /*11130*/  LDSM.16.M88.4 R20, [R169] ;  /* 0x00000000a914783b */ /* 0x0002680000000200 */
[----:B------:R1:W1:Y:S04]  /*11140*/  LDSM.16.M88.4 R36, [R169+0x400] ;  /* 0x00040000a924783b */ /* 0x0002680000000200 */
[----:B------:R1:W1:Y:S04]  /*11150*/  LDSM.16.M88.4 R172, [R169+0x800] ;  /* 0x00080000a9ac783b */ /* 0x0002680000000200 */
[----:B------:R1:W1:Y:S04]  /*11160*/  LDSM.16.M88.4 R176, [R197] ;  /* 0x00000000c5b0783b */ /* 0x0002680000000200 */
[----:B------:R1:W1:Y:S04]  /*11170*/  LDSM.16.M88.4 R184, [R197+0x1000] ;  /* 0x00100000c5b8783b */ /* 0x0002680000000200 */
[----:B------:R1:W1:Y:S04]  /*11180*/  LDSM.16.M88.4 R180, [R198] ;  /* 0x00000000c6b4783b */ /* 0x0002680000000200 */
[----:B------:R1:W1:Y:S04]  /*11190*/  LDSM.16.M88.4 R188, [R206] ;  /* 0x00000000cebc783b */ /* 0x0002680000000200 */
[----:B------:R1:W1:Y:S01]  /*111a0*/  LDSM.16.M88.4 R192, [R205] ;  /* 0x00000000cdc0783b */ /* 0x0002620000000200 */
[----:B--2---:R-:W-:Y:S04]  /*111b0*/  IADD3 R0, P0, R8, R2, RZ ;  /* 0x0000000208007210 */ /* 0x004fe80007f1e0ff */
[----:B---3--:R-:W-:Y:S02]  /*111c0*/  IADD3.X R2, R5, R3, R4, P0, !PT ;  /* 0x0000000305027210 */ /* 0x008fe400007fe404 */
[C---:B------:R-:W-:Y:S04]  /*111d0*/  LEA R9, P0, R0.reuse, c[0x0][0x1f8], 0x1 ;  /* 0x00007e0000097a11 */ /* 0x040fe800078008ff */
[----:B------:R-:W-:Y:S01]  /*111e0*/  LEA.HI.X R8, R0, c[0x0][0x1fc], R2, 0x1, P0 ;  /* 0x00007f0000087a11 */ /* 0x000fe200000f0c02 */
[----:B------:R-:W-:-:S06]  /*111f0*/  BRA.DIV ~URZ, `(.L_x_308) ;  /* 0x000084a27f007947 */ /* 0x000fcc000b800000 */
[----:B-1--4-:R1:W2:Y:S02]  /*11200*/  SHFL.IDX PT, R0, R8, RZ, 0x1c1f ;  /* 0x001c1fff08007589 */ /* 0x0122a400000e0000 */
.L_x_402:
[----:B------:R-:W3:Y:S01]  /*11210*/  SHFL.IDX PT, R2, R9, RZ, 0x1c1f ;  /* 0x001c1fff09027589 */ /* 0x000ee200000e0000 */
[----:B------:R-:W-:Y:S03]  /*11220*/  BSSY B0, `(.L_x_309) ;  /* 0x000001e000007945 */ /* 0x000fe60003800000 */
[----:B------:R-:W4:Y:S01]  /*11230*/  S2R R10, SR_TID.X ;  /* 0x00000000000a7919 */ /* 0x000f220000002100 */
[C---:B---3--:R-:W-:Y:S04]  /*11240*/  LEA R4, P0, R228.reuse, R2, 0x1 ;  /* 0x00000002e4047211 */ /* 0x048fe800078008ff */
[----:B--2---:R-:W-:Y:S05]  /*11250*/  LEA.HI.X R5, R228, R0, R229, 0x1, P0 ;  /* 0x00000000e4057211 */ /* 0x004fea00000f0ce5 */
[----:B------:R-:W-:Y:S01]  /*11260*/  @!PT LDS RZ, [RZ] ;  /* 0x00000000fffff984 */ /* 0x000fe20000000800 */
[----:B------:R-:W-:Y:S01]  /*11270*/  @!PT LDS RZ, [RZ] ;  /* 0x00000000fffff984 */ /* 0x000fe20000000800 */
[----:B------:R2:W-:Y:S02]  /*11280*/  LDGSTS.E.BYPASS.LTC128B.128 [R207+0x1880], [R4.64], !P5 ;  /* 0x0188000004cf7fae */ /* 0x0005e4000e901d48 */
[C---:B--2---:R-:W-:Y:S04]  /*11290*/  LEA R4, P0, R238.reuse, R2, 0x1 ;  /* 0x00000002ee047211 */ /* 0x044fe800078008ff */
[----:B------:R-:W-:Y:S02]  /*112a0*/  LEA.HI.X R5, R238, R0, R252, 0x1, P0 ;  /* 0x00000000ee057211 */ /* 0x000fe400000f0cfc */
[C---:B------:R-:W-:Y:S03]  /*112b0*/  LEA R2, P0, R227.reuse, R2, 0x1 ;  /* 0x00000002e3027211 */ /* 0x040fe600078008ff */
[----:B------:R2:W-:Y:S01]  /*112c0*/  LDGSTS.E.BYPASS.LTC128B.128 [R207+0x2480], [R4.64], !P4 ;  /* 0x0248000004cf7fae */ /* 0x0005e2000e101d48 */
[----:B------:R-:W-:Y:S02]  /*112d0*/  LEA.HI.X R3, R227, R0, R251, 0x1, P0 ;  /* 0x00000000e3037211 */ /* 0x000fe400000f0cfb */
[----:B----4-:R-:W-:Y:S03]  /*112e0*/  ISETP.GT.AND P0, PT, R10, 0x3f, PT ;  /* 0x0000003f0a00780c */ /* 0x010fe60003f04270 */
[----:B------:R2:W-:Y:S10]  /*112f0*/  LDGSTS.E.BYPASS.LTC128B.128 [R207+0x3080], [R2.64], !P2 ;  /* 0x0308000002cf7fae */ /* 0x0005f4000d101d48 */
[----:B------:R-:W-:-:S05]  /*11300*/  @P0 BRA `(.L_x_310) ;  /* 0x000000f000000947 */ /* 0x000fca0003800000 */
[----:B------:R-:W-:-:S05]  /*11310*/  BRA.DIV ~URZ, `(.L_x_311) ;  /* 0x000083f27f007947 */ /* 0x000fca000b800000 */
[----:B--2---:R2:W3:Y:S04]  /*11320*/  SHFL.IDX PT, R4, R8, 0x1, 0x1c1f ;  /* 0x003c1f0008047f89 */ /* 0x0044e800000e0000 */
[----:B------:R2:W4:Y:S02]  /*11330*/  SHFL.IDX PT, R0, R9, 0x1, 0x1c1f ;  /* 0x003c1f0009007f89 */ /* 0x00052400000e0000 */
.L_x_403:
[C---:B----4-:R-:W-:Y:S04]  /*11340*/  LEA R2, P0, R228.reuse, R0, 0x1 ;  /* 0x00000000e4027211 */ /* 0x050fe800078008ff */
[----:B---3--:R-:W-:Y:S02]  /*11350*/  LEA.HI.X R3, R228, R4, R229, 0x1, P0 ;  /* 0x00000004e4037211 */ /* 0x008fe400000f0ce5 */
[C---:B-12---:R-:W-:Y:S03]  /*11360*/  LEA R8, P0, R238.reuse, R0, 0x1 ;  /* 0x00000000ee087211 */ /* 0x046fe600078008ff */
[----:B------:R-:W-:Y:S01]  /*11370*/  @!PT LDS RZ, [RZ] ;  /* 0x00000000fffff984 */ /* 0x000fe20000000800 */
[----:B------:R-:W-:Y:S01]  /*11380*/  @!PT LDS RZ, [RZ] ;  /* 0x00000000fffff984 */ /* 0x000fe20000000800 */
[----:B------:R-:W-:Y:S01]  /*11390*/  @!PT LDS RZ, [RZ] ;  /* 0x00000000fffff984 */ /* 0x000fe20000000800 */
[----:B------:R1:W-:Y:S01]  /*113a0*/  LDGSTS.E.BYPASS.LTC128B.128 [R207+0x2080], [R2.64], !P5 ;  /* 0x0208000002cf7fae */ /* 0x0003e2000e901d48 */
[----:B------:R-:W-:Y:S05]  /*113b0*/  LEA.HI.X R9, R238, R4, R252, 0x1, P0 ;  /* 0x00000004ee097211 */ /* 0x000fea00000f0cfc */
[----:B------:R2:W-:Y:S01]  /*113c0*/  LDGSTS.E.BYPASS.LTC128B.128 [R207+0x2c80], [R8.64], !P4 ;  /* 0x02c8000008cf7fae */ /* 0x0005e2000e101d48 */
[C---:B-1----:R-:W-:Y:S04]  /*113d0*/  LEA R2, P0, R227.reuse, R0, 0x1 ;  /* 0x00000000e3027211 */ /* 0x042fe800078008ff */
[----:B------:R-:W-:Y:S05]  /*113e0*/  LEA.HI.X R3, R227, R4, R251, 0x1, P0 ;  /* 0x00000004e3037211 */ /* 0x000fea00000f0cfb */
[----:B------:R2:W-:Y:S04]  /*113f0*/  LDGSTS.E.BYPASS.LTC128B.128 [R207+0x3880], [R2.64], !P2 ;  /* 0x0388000002cf7fae */ /* 0x0005e8000d101d48 */
.L_x_310:
[----:B------:R-:W-:Y:S05]  /*11400*/  BSYNC B0 ;  /* 0x0000000000007941 */ /* 0x000fea0003800000 */
.L_x_309:
[----:B------:R-:W0:Y:S01]  /*11410*/  LDGDEPBAR ;  /* 0x00000000000079af */ /* 0x000e220000000000 */
[----:B------:R-:W-:Y:S01]  /*11420*/  WARPSYNC 0xffffffff ;  /* 0xffffffff00007948 */ /* 0x000fe20003800000 */
[-C--:B-12---:R-:W-:Y:S01]  /*11430*/  HMMA.16816.F32.BF16 R8, R52, R20.reuse, RZ ;  /* 0x000000143408723c */ /* 0x086fe200000418ff */
[----:B------:R-:W-:Y:S05]  /*11440*/  BSSY B0, `(.L_x_312) ;  /* 0x00000ab000007945 */ /* 0x000fea0003800000 */
[----:B------:R-:W2:Y:S02]  /*11450*/  LDL R0, [R1] ;  /* 0x0000000001007983 */ /* 0x000ea40000100800 */
[C---:B------:R-:W-:Y:S08]  /*11460*/  HMMA.16816.F32.BF16 R12, R48.reuse, R20, RZ ;  /* 0x00000014300c723c */ /* 0x040ff000000418ff */
[-C--:B------:R-:W-:Y:S08]  /*11470*/  HMMA.16816.F32.BF16 R16, R48, R22.reuse, RZ ;  /* 0x000000163010723c */ /* 0x080ff000000418ff */
        /* <DEDUP_REMOVED lines=23> */
[----:B------:R-:W3:Y:S07]  /*115f0*/  LDSM.16.M88.4 R184, [R196+0x3000] ;  /* 0x00300000c4b8783b */ /* 0x000eee0000000200 */
[----:B------:R-:W-:Y:S01]  /*11600*/  HMMA.16816.F32.BF16 R52, R176, R194, R52 ;  /* 0x000000c2b034723c */ /* 0x000fe20000041834 */
[----:B------:R-:W4:Y:S07]  /*11610*/  LDSM.16.M88.4 R176, [R169+0x1000] ;  /* 0x00100000a9b0783b */ /* 0x000f2e0000000200 */
[-C--:B-1----:R-:W-:Y:S08]  /*11620*/  HMMA.16816.F32.BF16 R8, R172, R180.reuse, R8 ;  /* 0x000000b4ac08723c */ /* 0x082ff00000041808 */
[C---:B---3--:R-:W-:Y:S08]  /*11630*/  HMMA.16816.F32.BF16 R12, R184.reuse, R180, R12 ;  /* 0x000000b4b80c723c */ /* 0x048ff0000004180c */
[-C--:B------:R-:W-:Y:S08]  /*11640*/  HMMA.16816.F32.BF16 R16, R184, R182.reuse, R16 ;  /* 0x000000b6b810723c */ /* 0x080ff00000041810 */
[C---:B------:R-:W-:Y:S01]  /*11650*/  HMMA.16816.F32.BF16 R20, R172.reuse, R182, R20 ;  /* 0x000000b6ac14723c */ /* 0x040fe20000041814 */
[----:B------:R-:W-:Y:S07]  /*11660*/  LDSM.16.M88.4 R180, [R204] ;  /* 0x00000000ccb4783b */ /* 0x000fee0000000200 */
[-C--:B----4-:R-:W-:Y:S08]  /*11670*/  HMMA.16816.F32.BF16 R24, R172, R176.reuse, R24 ;  /* 0x000000b0ac18723c */ /* 0x090ff00000041818 */
[C---:B------:R-:W-:Y:S08]  /*11680*/  HMMA.16816.F32.BF16 R28, R184.reuse, R176, R28 ;  /* 0x000000b0b81c723c */ /* 0x040ff0000004181c */
[-C--:B------:R-:W-:Y:S08]  /*11690*/  HMMA.16816.F32.BF16 R32, R184, R178.reuse, R32 ;  /* 0x000000b2b820723c */ /* 0x080ff00000041820 */
[C---:B------:R-:W-:Y:S01]  /*116a0*/  HMMA.16816.F32.BF16 R36, R172.reuse, R178, R36 ;  /* 0x000000b2ac24723c */ /* 0x040fe20000041824 */
[----:B------:R-:W1:Y:S07]  /*116b0*/  LDSM.16.M88.4 R176, [R197+0x2000] ;  /* 0x00200000c5b0783b */ /* 0x000e6e0000000200 */
[-C--:B------:R-:W-:Y:S08]  /*116c0*/  HMMA.16816.F32.BF16 R40, R172, R188.reuse, R40 ;  /* 0x000000bcac28723c */ /* 0x080ff00000041828 */
[C---:B------:R-:W-:Y:S08]  /*116d0*/  HMMA.16816.F32.BF16 R44, R184.reuse, R188, R44 ;  /* 0x000000bcb82c723c */ /* 0x040ff0000004182c */
[-C--:B------:R-:W-:Y:S01]  /*116e0*/  HMMA.16816.F32.BF16 R48, R184, R190.reuse, R48 ;  /* 0x000000beb830723c */ /* 0x080fe20000041830 */
[----:B------:R-:W3:Y:S07]  /*116f0*/  LDSM.16.M88.4 R184, [R197+0x3000] ;  /* 0x00300000c5b8783b */ /* 0x000eee0000000200 */
[----:B------:R-:W-:Y:S01]  /*11700*/  HMMA.16816.F32.BF16 R52, R172, R190, R52 ;  /* 0x000000beac34723c */ /* 0x000fe20000041834 */
[----:B------:R-:W4:Y:S07]  /*11710*/  LDSM.16.M88.4 R172, [R203] ;  /* 0x00000000cbac783b */ /* 0x000f2e0000000200 */
[-C--:B-1----:R-:W-:Y:S01]  /*11720*/  HMMA.16816.F32.BF16 R8, R176, R180.reuse, R8 ;  /* 0x000000b4b008723c */ /* 0x082fe20000041808 */
[----:B------:R-:W1:Y:S04]  /*11730*/  LDSM.16.M88.4 R188, [R202] ;  /* 0x00000000cabc783b */ /* 0x000e680000000200 */
[----:B--2---:R-:W-:Y:S03]  /*11740*/  ISETP.GT.AND P0, PT, R209, R0, PT ;  /* 0x00000000d100720c */ /* 0x004fe60003f04270 */
[C---:B---3--:R-:W-:Y:S08]  /*11750*/  HMMA.16816.F32.BF16 R12, R184.reuse, R180, R12 ;  /* 0x000000b4b80c723c */ /* 0x048ff0000004180c */
[-C--:B------:R-:W-:Y:S08]  /*11760*/  HMMA.16816.F32.BF16 R16, R184, R182.reuse, R16 ;  /* 0x000000b6b810723c */ /* 0x080ff00000041810 */
[C---:B------:R-:W-:Y:S01]  /*11770*/  HMMA.16816.F32.BF16 R20, R176.reuse, R182, R20 ;  /* 0x000000b6b014723c */ /* 0x040fe20000041814 */
[----:B------:R-:W-:Y:S07]  /*11780*/  LDSM.16.M88.4 R180, [R169+0x1800] ;  /* 0x00180000a9b4783b */ /* 0x000fee0000000200 */
[-C--:B----4-:R-:W-:Y:S08]  /*11790*/  HMMA.16816.F32.BF16 R24, R176, R172.reuse, R24 ;  /* 0x000000acb018723c */ /* 0x090ff00000041818 */
        /* <DEDUP_REMOVED lines=44> */
[----:B------:R-:W-:Y:S01]  /*11a60*/  IMAD.MOV.U32 R208, RZ, RZ, RZ ;  /* 0x000000ffffd07224 */ /* 0x000fe200078e00ff */
[----:B------:R-:W2:Y:S04]  /*11a70*/  LDL R2, [R1+0x48] ;  /* 0x0000480001027983 */ /* 0x000ea80000100800 */
[----:B------:R-:W3:Y:S04]  /*11a80*/  LDL.64 R218, [R1+0x38] ;  /* 0x0000380001da7983 */ /* 0x000ee80000100a00 */
[----:B------:R-:W4:Y:S04]  /*11a90*/  LDL R211, [R1+0x44] ;  /* 0x0000440001d37983 */ /* 0x000f280000100800 */
[----:B------:R-:W1:Y:S04]  /*11aa0*/  S2R R0, SR_TID.X ;  /* 0x0000000000007919 */ /* 0x000e680000002100 */
[----:B------:R-:W5:Y:S04]  /*11ab0*/  LDL.64 R216, [R1+0x30] ;  /* 0x0000300001d87983 */ /* 0x000f680000100a00 */
[----:B------:R-:W4:Y:S01]  /*11ac0*/  LDL R5, [R1+0x40] ;  /* 0x0000400001057983 */ /* 0x000f220000100800 */
[----:B-1----:R-:W-:Y:S04]  /*11ad0*/  SHF.R.S32.HI R3, RZ, 0x1f, R0 ;  /* 0x0000001fff037819 */ /* 0x002fe80000011400 */
[----:B------:R-:W-:Y:S04]  /*11ae0*/  LEA.HI R3, R3, R0, RZ, 0x2 ;  /* 0x0000000003037211 */ /* 0x000fe800078f10ff */
[----:B------:R-:W-:Y:S05]  /*11af0*/  LOP3.LUT R3, R3, 0xfffffffc, RZ, 0xc0, !PT ;  /* 0xfffffffc03037812 */ /* 0x000fea00078ec0ff */
[----:B------:R-:W-:Y:S02]  /*11b00*/  IMAD.IADD R3, R0, 0x1, -R3 ;  /* 0x0000000100037824 */ /* 0x000fe400078e0a03 */
[----:B------:R-:W-:Y:S05]  /*11b10*/  IMAD.MOV.U32 R0, RZ, RZ, 0x1 ;  /* 0x00000001ff007424 */ /* 0x000fea00078e00ff */
[----:B------:R-:W-:Y:S01]  /*11b20*/  ISETP.NE.AND P0, PT, R0, c[0x0][0x2b8], PT ;  /* 0x0000ae0000007a0c */ /* 0x000fe20003f05270 */
[----:B------:R-:W-:Y:S02]  /*11b30*/  IMAD R0, R3, 0x20, R249 ;  /* 0x0000002003007824 */ /* 0x000fe400078e02f9 */
[----:B--2---:R-:W-:Y:S05]  /*11b40*/  IMAD R2, R209, 0x30, R2 ;  /* 0x00000030d1027824 */ /* 0x004fea00078e0202 */
[----:B------:R-:W-:Y:S05]  /*11b50*/  IADD3 R2, R2, -0x30, R0 ;  /* 0xffffffd002027810 */ /* 0x000fea0007ffe000 */
[----:B------:R-:W-:Y:S04]  /*11b60*/  @P0 IMAD.HI.U32 R3, R2, c[0x0][0x2bc], RZ ;  /* 0x0000af0002030a27 */ /* 0x000fe800078e00ff */
[----:B------:R-:W-:Y:S01]  /*11b70*/  IMAD.MOV.U32 R0, RZ, RZ, R2 ;  /* 0x000000ffff007224 */ /* 0x000fe200078e0002 */
[----:B------:R-:W-:Y:S04]  /*11b80*/  @P0 SHF.R.U32.HI R0, RZ, c[0x0][0x2c0], R3 ;  /* 0x0000b000ff000a19 */ /* 0x000fe80000011603 */
[C---:B---3--:R-:W-:Y:S01]  /*11b90*/  @!P3 IADD3 R3, P0, R0.reuse, R218, RZ ;  /* 0x000000da0003b210 */ /* 0x048fe20007f1e0ff */
[----:B------:R-:W-:Y:S03]  /*11ba0*/  IMAD.MOV R4, RZ, RZ, -R0 ;  /* 0x000000ffff047224 */ /* 0x000fe600078e0a00 */
[----:B----4-:R-:W-:Y:S01]  /*11bb0*/  @!P3 LEA.HI.X.SX32 R0, R0, R211, 0x1, P0 ;  /* 0x000000d30000b211 */ /* 0x010fe200000f0eff */
[----:B------:R-:W-:Y:S01]  /*11bc0*/  IMAD R210, R4, c[0x0][0x2b8], R2 ;  /* 0x0000ae0004d27a24 */ /* 0x000fe200078e0202 */
[C---:B------:R-:W-:Y:S04]  /*11bd0*/  @!P3 LEA R2, P0, R3.reuse, c[0x0][0x2a0], 0x2 ;  /* 0x0000a8000302ba11 */ /* 0x040fe800078010ff */
[----:B------:R-:W-:Y:S02]  /*11be0*/  @!P3 LEA.HI.X R3, R3, c[0x0][0x2a4], R0, 0x2, P0 ;  /* 0x0000a9000303ba11 */ /* 0x000fe400000f1400 */
[----:B------:R-:W-:Y:S03]  /*11bf0*/  SHF.R.S32.HI R0, RZ, 0x1f, R210 ;  /* 0x0000001fff007819 */ /* 0x000fe600000114d2 */
[----:B------:R1:W2:Y:S02]  /*11c00*/  @!P3 LDG.E R208, [R2.64] ;  /* 0x0000000802d0b981 */ /* 0x0002a4000c1e1900 */
[----:B------:R-:W-:Y:S04]  /*11c10*/  IMAD R0, R0, c[0x0][0x1e0], RZ ;  /* 0x0000780000007a24 */ /* 0x000fe800078e02ff */
[C---:B------:R-:W-:Y:S02]  /*11c20*/  IMAD R0, R210.reuse, c[0x0][0x1e4], R0 ;  /* 0x00007900d2007a24 */ /* 0x040fe400078e0200 */
[----:B-1----:R-:W-:Y:S04]  /*11c30*/  IMAD.WIDE.U32 R2, R210, c[0x0][0x1e0], RZ ;  /* 0x00007800d2027a25 */ /* 0x002fe800078e00ff */
[----:B------:R-:W-:Y:S01]  /*11c40*/  IMAD.IADD R3, R3, 0x1, R0 ;  /* 0x0000000103037824 */ /* 0x000fe200078e0200 */
[----:B--2---:R-:W-:Y:S03]  /*11c50*/  SHF.R.S32.HI R0, RZ, 0x1f, R208 ;  /* 0x0000001fff007819 */ /* 0x004fe600000114d0 */
[----:B------:R-:W-:Y:S04]  /*11c60*/  IMAD.WIDE.U32 R2, R208, c[0x0][0x1f0], R2 ;  /* 0x00007c00d0027a25 */ /* 0x000fe800078e0002 */
[----:B------:R-:W-:Y:S01]  /*11c70*/  IMAD R4, R0, c[0x0][0x1f0], RZ ;  /* 0x00007c0000047a24 */ /* 0x000fe200078e02ff */
[----:B-----5:R-:W-:Y:S03]  /*11c80*/  IADD3 R0, P0, R216, R2, RZ ;  /* 0x00000002d8007210 */ /* 0x020fe60007f1e0ff */
[----:B------:R-:W-:Y:S05]  /*11c90*/  IMAD R4, R208, c[0x0][0x1f4], R4 ;  /* 0x00007d00d0047a24 */ /* 0x000fea00078e0204 */
[----:B------:R-:W-:Y:S02]  /*11ca0*/  IADD3.X R2, R5, R3, R4, P0, !PT ;  /* 0x0000000305027210 */ /* 0x000fe400007fe404 */
[C---:B------:R-:W-:Y:S02]  /*11cb0*/  LEA R175, P0, R0.reuse, c[0x0][0x1c8], 0x1 ;  /* 0x0000720000af7a11 */ /* 0x040fe400078008ff */
[----:B------:R-:W-:Y:S02]  /*11cc0*/  IADD3 R5, -R249, 0x30, RZ ;  /* 0x00000030f9057810 */ /* 0x000fe40007ffe1ff */
[----:B------:R-:W-:Y:S02]  /*11cd0*/  LEA.HI.X R174, R0, c[0x0][0x1cc], R2, 0x1, P0 ;  /* 0x0000730000ae7a11 */ /* 0x000fe400000f0c02 */
[----:B------:R-:W-:Y:S01]  /*11ce0*/  ISETP.GE.AND P0, PT, R5, 0x1, PT ;  /* 0x000000010500780c */ /* 0x000fe20003f06270 */
[----:B------:R-:W-:-:S10]  /*11cf0*/  BRA.DIV ~URZ, `(.L_x_314) ;  /* 0x00007ae27f007947 */ /* 0x000fd4000b800000 */
[----:B------:R1:W2:Y:S02]  /*11d00*/  SHFL.IDX PT, R4, R174, RZ, 0x1c1f ;  /* 0x001c1fffae047589 */ /* 0x0002a400000e0000 */
.L_x_404:
[----:B------:R-:W-:-:S05]  /*11d10*/  BRA.DIV ~URZ, `(.L_x_315) ;  /* 0x00007b327f007947 */ /* 0x000fca000b800000 */
[----:B------:R3:W4:Y:S02]  /*11d20*/  SHFL.IDX PT, R0, R175, RZ, 0x1c1f ;  /* 0x001c1fffaf007589 */ /* 0x00072400000e0000 */
.L_x_405:
[C---:B----4-:R-:W-:Y:S04]  /*11d30*/  @P0 LEA R2, P1, R228.reuse, R0, 0x1 ;  /* 0x00000000e4020211 */ /* 0x050fe800078208ff */
[----:B--2---:R-:W-:Y:S02]  /*11d40*/  @P0 LEA.HI.X R3, R228, R4, R229, 0x1, P1 ;  /* 0x00000004e4030211 */ /* 0x004fe400008f0ce5 */
[C---:B------:R-:W-:Y:S03]  /*11d50*/  @P0 LEA R172, P1, R238.reuse, R0, 0x1 ;  /* 0x00000000eeac0211 */ /* 0x040fe600078208ff */
[----:B------:R-:W-:Y:S01]  /*11d60*/  @!PT LDS RZ, [RZ] ;  /* 0x00000000fffff984 */ /* 0x000fe20000000800 */
[----:B------:R-:W-:Y:S01]  /*11d70*/  @!PT LDS RZ, [RZ] ;  /* 0x00000000fffff984 */ /* 0x000fe20000000800 */
[----:B------:R-:W-:Y:S01]  /*11d80*/  @!PT LDS RZ, [RZ] ;  /* 0x00000000fffff984 */ /* 0x000fe20000000800 */
[----:B------:R2:W-:Y:S01]  /*11d90*/  @P0 LDGSTS.E.BYPASS.LTC128B.128 [R207+0x3c80], [R2.64], !P5 ;  /* 0x03c8000002cf0fae */ /* 0x0005e2000e901d48 */
[----:B------:R-:W-:Y:S05]  /*11da0*/  @P0 LEA.HI.X R173, R238, R4, R252, 0x1, P1 ;  /* 0x00000004eead0211 */ /* 0x000fea00008f0cfc */
[----:B------:R4:W-:Y:S01]  /*11db0*/  @P0 LDGSTS.E.BYPASS.LTC128B.128 [R207+0x4880], [R172.64], !P4 ;  /* 0x04880000accf0fae */ /* 0x0009e2000e101d48 */
[C---:B--2---:R-:W-:Y:S04]  /*11dc0*/  @P0 LEA R2, P1, R227.reuse, R0, 0x1 ;  /* 0x00000000e3020211 */ /* 0x044fe800078208ff */
[----:B------:R-:W-:Y:S05]  /*11dd0*/  @P0 LEA.HI.X R3, R227, R4, R251, 0x1, P1 ;  /* 0x00000004e3030211 */ /* 0x000fea00008f0cfb */
[----:B------:R4:W-:Y:S01]  /*11de0*/  @P0 LDGSTS.E.BYPASS.LTC128B.128 [R207+0x5480], [R2.64], !P2 ;  /* 0x0548000002cf0fae */ /* 0x0009e2000d101d48 */
[----:B------:R-:W-:Y:S01]  /*11df0*/  ISETP.GE.AND P0, PT, R5, 0x21, PT ;  /* 0x000000210500780c */ /* 0x000fe20003f06270 */
[----:B------:R-:W-:-:S06]  /*11e00*/  BRA.DIV ~URZ, `(.L_x_316) ;  /* 0x00007ab27f007947 */ /* 0x000fcc000b800000 */
[----:B------:R2:W1:Y:S04]  /*11e10*/  SHFL.IDX PT, R4, R174, 0x1, 0x1c1f ;  /* 0x003c1f00ae047f89 */ /* 0x00046800000e0000 */
[----:B------:R2:W3:Y:S02]  /*11e20*/  SHFL.IDX PT, R0, R175, 0x1, 0x1c1f ;  /* 0x003c1f00af007f89 */ /* 0x0004e400000e0000 */
.L_x_406:
[C---:B---34-:R-:W-:Y:S04]  /*11e30*/  @P0 LEA R2, P1, R228.reuse, R0, 0x1 ;  /* 0x00000000e4020211 */ /* 0x058fe800078208ff */
[----:B-1----:R-:W-:Y:S02]  /*11e40*/  @P0 LEA.HI.X R3, R228, R4, R229, 0x1, P1 ;  /* 0x00000004e4030211 */ /* 0x002fe400008f0ce5 */
[C---:B------:R-:W-:Y:S03]  /*11e50*/  @P0 LEA R172, P1, R238.reuse, R0, 0x1 ;  /* 0x00000000eeac0211 */ /* 0x040fe600078208ff */
[----:B------:R-:W-:Y:S01]  /*11e60*/  @!PT LDS RZ, [RZ] ;  /* 0x00000000fffff984 */ /* 0x000fe20000000800 */
[----:B------:R-:W-:Y:S01]  /*11e70*/  @!PT LDS RZ, [RZ] ;  /* 0x00000000fffff984 */ /* 0x000fe20000000800 */
[----:B------:R-:W-:Y:S01]  /*11e80*/  @!PT LDS RZ, [RZ] ;  /* 0x00000000fffff984 */ /* 0x000fe20000000800 */
[----:B------:R1:W-:Y:S01]  /*11e90*/  @P0 LDGSTS.E.BYPASS.LTC128B.128 [R207+0x4480], [R2.64], !P5 ;  /* 0x0448000002cf0fae */ /* 0x0003e2000e901d48 */
[----:B------:R-:W-:Y:S05]  /*11ea0*/  @P0 LEA.HI.X R173, R238, R4, R252, 0x1, P1 ;  /* 0x00000004eead0211 */ /* 0x000fea00008f0cfc */
[----:B------:R3:W-:Y:S01]  /*11eb0*/  @P0 LDGSTS.E.BYPASS.LTC128B.128 [R207+0x5080], [R172.64], !P4 ;  /* 0x05080000accf0fae */ /* 0x0007e2000e101d48 */
[C---:B-1----:R-:W-:Y:S04]  /*11ec0*/  @P0 LEA R2, P1, R227.reuse, R0, 0x1 ;  /* 0x00000000e3020211 */ /* 0x042fe800078208ff */
[----:B------:R-:W-:Y:S05]  /*11ed0*/  @P0 LEA.HI.X R3, R227, R4, R251, 0x1, P1 ;  /* 0x00000004e3030211 */ /* 0x000fea00008f0cfb */
[----:B------:R3:W-:Y:S04]  /*11ee0*/  @P0 LDGSTS.E.BYPASS.LTC128B.128 [R207+0x5c80], [R2.64], !P2 ;  /* 0x05c8000002cf0fae */ /* 0x0007e8000d101d48 */
.L_x_313:
[----:B------:R-:W-:Y:S05]  /*11ef0*/  BSYNC B0 ;  /* 0x0000000000007941 */ /* 0x000fea0003800000 */
.L_x_312:
[----:B------:R-:W-:Y:S01]  /*11f00*/  FMNMX.FTZ R4, R8, R108, !PT ;  /* 0x0000006c08047209 */ /* 0x000fe20007810000 */
[----:B------:R-:W0:Y:S01]  /*11f10*/  LDGDEPBAR ;  /* 0x00000000000079af */ /* 0x000e220000000000 */
[----:B---3--:R-:W-:Y:S02]  /*11f20*/  FMNMX.FTZ R3, R10, R107, !PT ;  /* 0x0000006b0a037209 */ /* 0x008fe40007810000 */
        /* <DEDUP_REMOVED lines=47> */
[----:B------:R1:W3:Y:S02]  /*12220*/  SHFL.BFLY PT, R0, R4, 0x2, 0x1f ;  /* 0x0c401f0004007f89 */ /* 0x0002e400000e0000 */
.L_x_407:
[----:B-1-3--:R-:W-:Y:S01]  /*12230*/  FMNMX.FTZ R4, R4, R0, !PT ;  /* 0x0000000004047209 */ /* 0x00afe20007810000 */
[----:B------:R-:W-:-:S05]  /*12240*/  BRA.DIV ~URZ, `(.L_x_318) ;  /* 0x000077827f007947 */ /* 0x000fca000b800000 */
[----:B------:R-:W1:Y:S02]  /*12250*/  SHFL.BFLY PT, R0, R4, 0x1, 0x1f ;  /* 0x0c201f0004007f89 */ /* 0x000e6400000e0000 */
[----:B-1----:R-:W-:Y:S02]  /*12260*/  FMNMX.FTZ R108, R4, R0, !PT ;  /* 0x00000000046c7209 */ /* 0x002fe40007810000 */
[----:B------:R-:W1:Y:S02]  /*12270*/  SHFL.BFLY PT, R0, R5, 0x2, 0x1f ;  /* 0x0c401f0005007f89 */ /* 0x000e6400000e0000 */
[----:B-1----:R-:W-:Y:S05]  /*12280*/  FMNMX.FTZ R0, R5, R0, !PT ;  /* 0x0000000005007209 */ /* 0x002fea0007810000 */
        /* <DEDUP_REMOVED lines=8> */
[----:B------:R1:W3:Y:S02]  /*12310*/  SHFL.BFLY PT, R0, R4, 0x1, 0x1f ;  /* 0x0c201f0004007f89 */ /* 0x0002e400000e0000 */
.L_x_408:
[----:B------:R-:W-:Y:S01]  /*12320*/  FMUL.FTZ R2, R108, c[0x0][0x2d0] ;  /* 0x0000b4006c027a20 */ /* 0x000fe20000410000 */
[----:B---3--:R-:W-:Y:S01]  /*12330*/  FMNMX.FTZ R5, R0, R4, !PT ;  /* 0x0000000400057209 */ /* 0x008fe20007810000 */
[----:B------:R-:W-:Y:S01]  /*12340*/  FADD.FTZ R0, -R108, R109 ;  /* 0x0000006d6c007221 */ /* 0x000fe20000010100 */
[----:B------:R-:W-:Y:S01]  /*12350*/  WARPSYNC 0xffffffff ;  /* 0xffffffff00007948 */ /* 0x000fe20003800000 */
[--C-:B------:R-:W-:Y:S02]  /*12360*/  FFMA.FTZ R3, R9, c[0x0][0x2d0], -R2.reuse ;  /* 0x0000b40009037a23 */ /* 0x100fe40000010802 */
[----:B------:R-:W-:Y:S02]  /*12370*/  FMUL.FTZ R0, R0, c[0x0][0x2d0] ;  /* 0x0000b40000007a20 */ /* 0x000fe40000410000 */
[--C-:B------:R-:W-:Y:S02]  /*12380*/  FFMA.FTZ R8, R8, c[0x0][0x2d0], -R2.reuse ;  /* 0x0000b40008087a23 */ /* 0x100fe40000010802 */
[--C-:B------:R-:W-:Y:S01]  /*12390*/  FFMA.FTZ R222, R40, c[0x0][0x2d0], -R2.reuse ;  /* 0x0000b40028de7a23 */ /* 0x100fe20000010802 */
[----:B-1----:R-:W-:Y:S01]  /*123a0*/  MUFU.EX2 R4, R0 ;  /* 0x0000000000047308 */ /* 0x002fe20000000800 */
[--C-:B------:R-:W-:Y:S02]  /*123b0*/  FFMA.FTZ R221, R41, c[0x0][0x2d0], -R2.reuse ;  /* 0x0000b40029dd7a23 */ /* 0x100fe40000010802 */
[--C-:B------:R-:W-:Y:S02]  /*123c0*/  FFMA.FTZ R20, R20, c[0x0][0x2d0], -R2.reuse ;  /* 0x0000b40014147a23 */ /* 0x100fe40000010802 */
[--C-:B------:R-:W-:Y:S02]  /*123d0*/  FFMA.FTZ R9, R21, c[0x0][0x2d0], -R2.reuse ;  /* 0x0000b40015097a23 */ /* 0x100fe40000010802 */
[--C-:B------:R-:W-:Y:S02]  /*123e0*/  FFMA.FTZ R191, R24, c[0x0][0x2d0], -R2.reuse ;  /* 0x0000b40018bf7a23 */ /* 0x100fe40000010802 */
[--C-:B------:R-:W-:Y:S01]  /*123f0*/  FFMA.FTZ R190, R25, c[0x0][0x2d0], -R2.reuse ;  /* 0x0000b40019be7a23 */ /* 0x100fe20000010802 */
[----:B------:R-:W-:Y:S01]  /*12400*/  MUFU.EX2 R3, R3 ;  /* 0x0000000300037308 */ /* 0x000fe20000000800 */
[--C-:B------:R-:W-:Y:S02]  /*12410*/  FFMA.FTZ R220, R52, c[0x0][0x2d0], -R2.reuse ;  /* 0x0000b40034dc7a23 */ /* 0x100fe40000010802 */
[--C-:B------:R-:W-:Y:S02]  /*12420*/  FFMA.FTZ R219, R53, c[0x0][0x2d0], -R2.reuse ;  /* 0x0000b40035db7a23 */ /* 0x100fe40000010802 */
[--C-:B------:R-:W-:Y:S02]  /*12430*/  FFMA.FTZ R189, R36, c[0x0][0x2d0], -R2.reuse ;  /* 0x0000b40024bd7a23 */ /* 0x100fe40000010802 */
[----:B------:R-:W-:Y:S03]  /*12440*/  FFMA.FTZ R109, R37, c[0x0][0x2d0], -R2 ;  /* 0x0000b400256d7a23 */ /* 0x000fe60000010802 */
[----:B------:R1:W3:Y:S10]  /*12450*/  MUFU.EX2 R2, R8 ;  /* 0x0000000800027308 */ /* 0x0002f40000000800 */
[----:B------:R-:W-:Y:S01]  /*12460*/  MUFU.EX2 R109, R109 ;  /* 0x0000006d006d7308 */ /* 0x000fe20000000800 */
[----:B-1----:R-:W-:Y:S04]  /*12470*/  FMUL.FTZ R8, R106, c[0x0][0x2d0] ;  /* 0x0000b4006a087a20 */ /* 0x002fe80000410000 */
[--C-:B------:R-:W-:Y:S02]  /*12480*/  FFMA.FTZ R180, R28, c[0x0][0x2d0], -R8.reuse ;  /* 0x0000b4001cb47a23 */ /* 0x100fe40000010808 */
[--C-:B------:R-:W-:Y:S02]  /*12490*/  FFMA.FTZ R179, R29, c[0x0][0x2d0], -R8.reuse ;  /* 0x0000b4001db37a23 */ /* 0x100fe40000010808 */
[----:B------:R-:W-:Y:S02]  /*124a0*/  FFMA.FTZ R178, R32, c[0x0][0x2d0], -R8 ;  /* 0x0000b40020b27a23 */ /* 0x000fe40000010808 */
[----:B---3--:R-:W-:Y:S01]  /*124b0*/  FFMA.FTZ R0, R4, R214, R2 ;  /* 0x000000d604007223 */ /* 0x008fe20000010002 */
[----:B------:R-:W-:Y:S01]  /*124c0*/  F2FP.BF16.PACK_AB R172, R3, R2 ;  /* 0x0000000203ac723e */ /* 0x000fe200000010ff */
[----:B------:R-:W-:Y:S01]  /*124d0*/  FMUL.FTZ R2, R107, c[0x0][0x2d0] ;  /* 0x0000b4006b027a20 */ /* 0x000fe20000410000 */
[----:B------:R-:W-:Y:S01]  /*124e0*/  MUFU.EX2 R234, R179 ;  /* 0x000000b300ea7308 */ /* 0x000fe20000000800 */
[----:B------:R-:W-:Y:S02]  /*124f0*/  FADD.FTZ R25, R3, R0 ;  /* 0x0000000003197221 */ /* 0x000fe40000010000 */
[----:B------:R-:W-:Y:S02]  /*12500*/  FADD.FTZ R0, -R107, R110 ;  /* 0x0000006e6b007221 */ /* 0x000fe40000010100 */
[--C-:B------:R-:W-:Y:S02]  /*12510*/  FFMA.FTZ R10, R10, c[0x0][0x2d0], -R2.reuse ;  /* 0x0000b4000a0a7a23 */ /* 0x100fe40000010802 */
[----:B------:R-:W-:Y:S02]  /*12520*/  FMUL.FTZ R0, R0, c[0x0][0x2d0] ;  /* 0x0000b40000007a20 */ /* 0x000fe40000410000 */
[--C-:B------:R-:W-:Y:S01]  /*12530*/  FFMA.FTZ R11, R11, c[0x0][0x2d0], -R2.reuse ;  /* 0x0000b4000b0b7a23 */ /* 0x100fe20000010802 */
[----:B------:R-:W-:Y:S01]  /*12540*/  MUFU.EX2 R110, R189 ;  /* 0x000000bd006e7308 */ /* 0x000fe20000000800 */
[--C-:B------:R-:W-:Y:S02]  /*12550*/  FFMA.FTZ R24, R22, c[0x0][0x2d0], -R2.reuse ;  /* 0x0000b40016187a23 */ /* 0x100fe40000010802 */
[--C-:B------:R-:W-:Y:S02]  /*12560*/  FFMA.FTZ R217, R42, c[0x0][0x2d0], -R2.reuse ;  /* 0x0000b4002ad97a23 */ /* 0x100fe40000010802 */
[--C-:B------:R-:W-:Y:S02]  /*12570*/  FFMA.FTZ R216, R43, c[0x0][0x2d0], -R2.reuse ;  /* 0x0000b4002bd87a23 */ /* 0x100fe40000010802 */
[--C-:B------:R-:W-:Y:S01]  /*12580*/  FFMA.FTZ R36, R23, c[0x0][0x2d0], -R2.reuse ;  /* 0x0000b40017247a23 */ /* 0x100fe20000010802 */
[----:B------:R-:W-:Y:S01]  /*12590*/  LDSM.16.MT88.4 R40, [R171] ;  /* 0x00000000ab28783b */ /* 0x000fe20000004200 */
[--C-:B------:R-:W-:Y:S01]  /*125a0*/  FFMA.FTZ R187, R26, c[0x0][0x2d0], -R2.reuse ;  /* 0x0000b4001abb7a23 */ /* 0x100fe20000010802 */
[----:B------:R-:W1:Y:S01]  /*125b0*/  MUFU.EX2 R3, R0 ;  /* 0x0000000000037308 */ /* 0x000e620000000800 */
[--C-:B------:R-:W-:Y:S02]  /*125c0*/  FFMA.FTZ R186, R27, c[0x0][0x2d0], -R2.reuse ;  /* 0x0000b4001bba7a23 */ /* 0x100fe40000010802 */
[--C-:B------:R-:W-:Y:S02]  /*125d0*/  FFMA.FTZ R184, R39, c[0x0][0x2d0], -R2.reuse ;  /* 0x0000b40027b87a23 */ /* 0x100fe40000010802 */
[--C-:B------:R-:W-:Y:S02]  /*125e0*/  FFMA.FTZ R215, R54, c[0x0][0x2d0], -R2.reuse ;  /* 0x0000b40036d77a23 */ /* 0x100fe40000010802 */
[--C-:B------:R-:W-:Y:S02]  /*125f0*/  FFMA.FTZ R214, R55, c[0x0][0x2d0], -R2.reuse ;  /* 0x0000b40037d67a23 */ /* 0x100fe40000010802 */
[----:B------:R-:W-:Y:S01]  /*12600*/  FFMA.FTZ R185, R38, c[0x0][0x2d0], -R2 ;  /* 0x0000b40026b97a23 */ /* 0x000fe20000010802 */
[----:B------:R-:W3:Y:S01]  /*12610*/  MUFU.EX2 R10, R10 ;  /* 0x0000000a000a7308 */ /* 0x000ee20000000800 */
[--C-:B------:R-:W-:Y:S02]  /*12620*/  FFMA.FTZ R23, R16, c[0x0][0x2d0], -R8.reuse ;  /* 0x0000b40010177a23 */ /* 0x100fe40000010808 */
[--C-:B------:R-:W-:Y:S02]  /*12630*/  FFMA.FTZ R22, R17, c[0x0][0x2d0], -R8.reuse ;  /* 0x0000b40011167a23 */ /* 0x100fe40000010808 */
[--C-:B------:R-:W-:Y:S02]  /*12640*/  FFMA.FTZ R176, R33, c[0x0][0x2d0], -R8.reuse ;  /* 0x0000b40021b07a23 */ /* 0x100fe40000010808 */
[--C-:B------:R-:W-:Y:S02]  /*12650*/  FFMA.FTZ R194, R44, c[0x0][0x2d0], -R8.reuse ;  /* 0x0000b4002cc27a23 */ /* 0x100fe40000010808 */
[--C-:B------:R-:W-:Y:S01]  /*12660*/  FFMA.FTZ R193, R45, c[0x0][0x2d0], -R8.reuse ;  /* 0x0000b4002dc17a23 */ /* 0x100fe20000010808 */
[----:B------:R-:W4:Y:S01]  /*12670*/  MUFU.EX2 R2, R11 ;  /* 0x0000000b00027308 */ /* 0x000f220000000800 */
[--C-:B------:R-:W-:Y:S02]  /*12680*/  FFMA.FTZ R192, R48, c[0x0][0x2d0], -R8.reuse ;  /* 0x0000b40030c07a23 */ /* 0x100fe40000010808 */
[----:B------:R-:W-:Y:S02]  /*12690*/  FFMA.FTZ R211, R49, c[0x0][0x2d0], -R8 ;  /* 0x0000b40031d37a23 */ /* 0x000fe40000010808 */
[C---:B-1----:R-:W-:Y:S02]  /*126a0*/  FMUL.FTZ R39, R3.reuse, R155 ;  /* 0x0000009b03277220 */ /* 0x042fe40000410000 */
[C---:B------:R-:W-:Y:S02]  /*126b0*/  FMUL.FTZ R52, R4.reuse, R160 ;  /* 0x000000a004347220 */ /* 0x040fe40000410000 */
[C---:B------:R-:W-:Y:S01]  /*126c0*/  FMUL.FTZ R53, R4.reuse, R161 ;  /* 0x000000a104357220 */ /* 0x040fe20000410000 */
[----:B------:R1:W-:Y:S01]  /*126d0*/  MUFU.EX2 R26, R9 ;  /* 0x00000009001a7308 */ /* 0x0003e20000000800 */
[C---:B------:R-:W-:Y:S02]  /*126e0*/  FMUL.FTZ R54, R3.reuse, R162 ;  /* 0x000000a203367220 */ /* 0x040fe40000410000 */
[C---:B------:R-:W-:Y:S02]  /*126f0*/  FMUL.FTZ R55, R3.reuse, R163 ;  /* 0x000000a303377220 */ /* 0x040fe40000410000 */
[C---:B---3--:R-:W-:Y:S01]  /*12700*/  FFMA.FTZ R0, R3.reuse, R213, R10 ;  /* 0x000000d503007223 */ /* 0x048fe2000001000a */
[----:B------:R-:W-:Y:S01]  /*12710*/  LDSM.16.MT88.4 R160, [R170+0x1400] ;  /* 0x00140000aaa0783b */ /* 0x000fe20000004200 */
[C---:B------:R-:W-:Y:S02]  /*12720*/  FMUL.FTZ R56, R4.reuse, R56 ;  /* 0x0000003804387220 */ /* 0x040fe40000410000 */
[----:B------:R-:W-:Y:S01]  /*12730*/  FMUL.FTZ R57, R4, R57 ;  /* 0x0000003904397220 */ /* 0x000fe20000410000 */
[----:B------:R-:W3:Y:S01]  /*12740*/  MUFU.EX2 R27, R20 ;  /* 0x00000014001b7308 */ /* 0x000ee20000000800 */
[C---:B------:R-:W-:Y:S02]  /*12750*/  FMUL.FTZ R58, R3.reuse, R58 ;  /* 0x0000003a033a7220 */ /* 0x040fe40000410000 */
[----:B------:R-:W-:Y:S01]  /*12760*/  FMUL.FTZ R59, R3, R59 ;  /* 0x0000003b033b7220 */ /* 0x000fe20000410000 */
[C---:B----4-:R-:W-:Y:S01]  /*12770*/  F2FP.BF16.PACK_AB R173, R2.reuse, R10 ;  /* 0x0000000a02ad723e */ /* 0x050fe200000010ff */
[----:B------:R-:W-:Y:S02]  /*12780*/  FADD.FTZ R37, R2, R0 ;  /* 0x0000000002257221 */ /* 0x000fe40000010000 */
[----:B------:R-:W-:Y:S02]  /*12790*/  FADD.FTZ R0, -R106, R111 ;  /* 0x0000006f6a007221 */ /* 0x000fe40000010100 */
[--C-:B------:R-:W-:Y:S01]  /*127a0*/  FFMA.FTZ R10, R12, c[0x0][0x2d0], -R8.reuse ;  /* 0x0000b4000c0a7a23 */ /* 0x100fe20000010808 */
[----:B------:R4:W-:Y:S01]  /*127b0*/  MUFU.EX2 R226, R36 ;  /* 0x0000002400e27308 */ /* 0x0009e20000000800 */
[----:B------:R-:W-:Y:S02]  /*127c0*/  FMUL.FTZ R0, R0, c[0x0][0x2d0] ;  /* 0x0000b40000007a20 */ /* 0x000fe40000410000 */
[C---:B------:R-:W-:Y:S02]  /*127d0*/  FMUL.FTZ R68, R4.reuse, R68 ;  /* 0x0000004404447220 */ /* 0x040fe40000410000 */
[----:B-1----:R-:W-:Y:S02]  /*127e0*/  FFMA.FTZ R9, R13, c[0x0][0x2d0], -R8 ;  /* 0x0000b4000d097a23 */ /* 0x002fe40000010808 */
[----:B------:R-:W-:Y:S02]  /*127f0*/  FMUL.FTZ R8, R5, c[0x0][0x2d0] ;  /* 0x0000b40005087a20 */ /* 0x000fe40000410000 */
[----:B------:R-:W-:Y:S01]  /*12800*/  FMUL.FTZ R69, R4, R69 ;  /* 0x0000004504457220 */ /* 0x000fe20000410000 */
[----:B------:R1:W5:Y:S01]  /*12810*/  MUFU.EX2 R2, R0 ;  /* 0x0000000000027308 */ /* 0x0003620000000800 */
[--C-:B------:R-:W-:Y:S02]  /*12820*/  FFMA.FTZ R21, R15, c[0x0][0x2d0], -R8.reuse ;  /* 0x0000b4000f157a23 */ /* 0x100fe40000010808 */
[--C-:B------:R-:W-:Y:S01]  /*12830*/  FFMA.FTZ R11, R19, c[0x0][0x2d0], -R8.reuse ;  /* 0x0000b400130b7a23 */ /* 0x100fe20000010808 */
[----:B--23--:R-:W-:Y:S01]  /*12840*/  F2FP.BF16.PACK_AB R174, R26, R27 ;  /* 0x0000001b1aae723e */ /* 0x00cfe200000010ff */
[--C-:B------:R-:W-:Y:S02]  /*12850*/  FFMA.FTZ R20, R18, c[0x0][0x2d0], -R8.reuse ;  /* 0x0000b40012147a23 */ /* 0x100fe40000010808 */
[--C-:B------:R-:W-:Y:S02]  /*12860*/  FFMA.FTZ R177, R30, c[0x0][0x2d0], -R8.reuse ;  /* 0x0000b4001eb17a23 */ /* 0x100fe40000010808 */
[--C-:B------:R-:W-:Y:S01]  /*12870*/  FFMA.FTZ R181, R31, c[0x0][0x2d0], -R8.reuse ;  /* 0x0000b4001fb57a23 */ /* 0x100fe20000010808 */
[----:B------:R2:W3:Y:S01]  /*12880*/  MUFU.EX2 R38, R10 ;  /* 0x0000000a00267308 */ /* 0x0004e20000000800 */
[--C-:B------:R-:W-:Y:S02]  /*12890*/  FFMA.FTZ R182, R34, c[0x0][0x2d0], -R8.reuse ;  /* 0x0000b40022b67a23 */ /* 0x100fe40000010808 */
[--C-:B------:R-:W-:Y:S02]  /*128a0*/  FFMA.FTZ R183, R35, c[0x0][0x2d0], -R8.reuse ;  /* 0x0000b40023b77a23 */ /* 0x100fe40000010808 */
[--C-:B------:R-:W-:Y:S02]  /*128b0*/  FFMA.FTZ R195, R46, c[0x0][0x2d0], -R8.reuse ;  /* 0x0000b4002ec37a23 */ /* 0x100fe40000010808 */
[--C-:B------:R-:W-:Y:S02]  /*128c0*/  FFMA.FTZ R212, R47, c[0x0][0x2d0], -R8.reuse ;  /* 0x0000b4002fd47a23 */ /* 0x100fe40000010808 */
[--C-:B------:R-:W-:Y:S01]  /*128d0*/  FFMA.FTZ R213, R50, c[0x0][0x2d0], -R8.reuse ;  /* 0x0000b40032d57a23 */ /* 0x100fe20000010808 */
[----:B------:R-:W3:Y:S01]  /*128e0*/  MUFU.EX2 R9, R9 ;  /* 0x0000000900097308 */ /* 0x000ee20000000800 */
[----:B------:R-:W-:Y:S02]  /*128f0*/  FFMA.FTZ R218, R51, c[0x0][0x2d0], -R8 ;  /* 0x0000b40033da7a23 */ /* 0x000fe40000010808 */
[----:B----4-:R-:W-:Y:S02]  /*12900*/  FMUL.FTZ R36, R4, R152 ;  /* 0x0000009804247220 */ /* 0x010fe40000410000 */
[----:B-1----:R-:W-:Y:S02]  /*12910*/  FADD.FTZ R0, -R5, R6 ;  /* 0x0000000605007221 */ /* 0x002fe40000010100 */
[----:B------:R-:W-:Y:S02]  /*12920*/  FADD.FTZ R6, R27, R25 ;  /* 0x000000191b067221 */ /* 0x000fe40000010000 */
[----:B------:R-:W-:Y:S01]  /*12930*/  FMUL.FTZ R0, R0, c[0x0][0x2d0] ;  /* 0x0000b40000007a20 */ /* 0x000fe20000410000 */
[----:B------:R-:W-:Y:S01]  /*12940*/  MUFU.EX2 R242, R11 ;  /* 0x0000000b00f27308 */ /* 0x000fe20000000800 */
[----:B------:R-:W-:Y:S02]  /*12950*/  FADD.FTZ R188, R26, R6 ;  /* 0x000000061abc7221 */ /* 0x000fe40000010000 */
[----:B-----5:R-:W-:Y:S02]  /*12960*/  FMUL.FTZ R16, R2, R132 ;  /* 0x0000008402107220 */ /* 0x020fe40000410000 */
[----:B--2---:R-:W-:Y:S02]  /*12970*/  FFMA.FTZ R10, R14, c[0x0][0x2d0], -R8 ;  /* 0x0000b4000e0a7a23 */ /* 0x004fe40000010808 */
[C---:B------:R-:W-:Y:S02]  /*12980*/  FMUL.FTZ R17, R2.reuse, R133 ;  /* 0x0000008502117220 */ /* 0x040fe40000410000 */
[C---:B------:R-:W-:Y:S01]  /*12990*/  FMUL.FTZ R28, R2.reuse, R128 ;  /* 0x00000080021c7220 */ /* 0x040fe20000410000 */
[----:B------:R-:W1:Y:S01]  /*129a0*/  MUFU.EX2 R0, R0 ;  /* 0x0000000000007308 */ /* 0x000e620000000800 */
[C---:B------:R-:W-:Y:S02]  /*129b0*/  FMUL.FTZ R29, R2.reuse, R129 ;  /* 0x00000081021d7220 */ /* 0x040fe40000410000 */
[C---:B------:R-:W-:Y:S02]  /*129c0*/  FMUL.FTZ R32, R2.reuse, R124 ;  /* 0x0000007c02207220 */ /* 0x040fe40000410000 */
[C---:B------:R-:W-:Y:S02]  /*129d0*/  FMUL.FTZ R33, R2.reuse, R125 ;  /* 0x0000007d02217220 */ /* 0x040fe40000410000 */
[C---:B------:R-:W-:Y:S02]  /*129e0*/  FMUL.FTZ R44, R2.reuse, R120 ;  /* 0x00000078022c7220 */ /* 0x040fe40000410000 */
[C---:B------:R-:W-:Y:S01]  /*129f0*/  FMUL.FTZ R45, R2.reuse, R121 ;  /* 0x00000079022d7220 */ /* 0x040fe20000410000 */
[----:B------:R-:W-:Y:S01]  /*12a00*/  MUFU.EX2 R225, R23 ;  /* 0x0000001700e17308 */ /* 0x000fe20000000800 */
[C---:B---3--:R-:W-:Y:S02]  /*12a10*/  FFMA.FTZ R6, R2.reuse, R223, R38 ;  /* 0x000000df02067223 */ /* 0x048fe40000010026 */
[C---:B------:R-:W-:Y:S01]  /*12a20*/  FMUL.FTZ R48, R2.reuse, R116 ;  /* 0x0000007402307220 */ /* 0x040fe20000410000 */
[----:B------:R-:W-:Y:S01]  /*12a30*/  F2FP.BF16.PACK_AB R116, R9, R38 ;  /* 0x000000260974723e */ /* 0x000fe200000010ff */
[C---:B------:R-:W-:Y:S02]  /*12a40*/  FMUL.FTZ R49, R2.reuse, R117 ;  /* 0x0000007502317220 */ /* 0x040fe40000410000 */
[C---:B------:R-:W-:Y:S02]  /*12a50*/  FMUL.FTZ R60, R2.reuse, R60 ;  /* 0x0000003c023c7220 */ /* 0x040fe40000410000 */
[C---:B------:R-:W-:Y:S01]  /*12a60*/  FMUL.FTZ R61, R2.reuse, R61 ;  /* 0x0000003d023d7220 */ /* 0x040fe20000410000 */
[----:B------:R-:W-:Y:S01]  /*12a70*/  MUFU.EX2 R223, R21 ;  /* 0x0000001500df7308 */ /* 0x000fe20000000800 */
[C---:B------:R-:W-:Y:S02]  /*12a80*/  FMUL.FTZ R64, R2.reuse, R64 ;  /* 0x0000004002407220 */ /* 0x040fe40000410000 */
[C---:B------:R-:W-:Y:S02]  /*12a90*/  FMUL.FTZ R65, R2.reuse, R65 ;  /* 0x0000004102417220 */ /* 0x040fe40000410000 */
[C---:B------:R-:W-:Y:S02]  /*12aa0*/  FMUL.FTZ R76, R2.reuse, R76 ;  /* 0x0000004c024c7220 */ /* 0x040fe40000410000 */
[C---:B------:R-:W-:Y:S02]  /*12ab0*/  FMUL.FTZ R77, R2.reuse, R77 ;  /* 0x0000004d024d7220 */ /* 0x040fe40000410000 */
[C---:B------:R-:W-:Y:S01]  /*12ac0*/  FMUL.FTZ R80, R2.reuse, R80 ;  /* 0x0000005002507220 */ /* 0x040fe20000410000 */
[----:B------:R-:W2:Y:S01]  /*12ad0*/  MUFU.EX2 R241, R22 ;  /* 0x0000001600f17308 */ /* 0x000ea20000000800 */
[C---:B------:R-:W-:Y:S02]  /*12ae0*/  FMUL.FTZ R81, R2.reuse, R81 ;  /* 0x0000005102517220 */ /* 0x040fe40000410000 */
[C---:B------:R-:W-:Y:S02]  /*12af0*/  FMUL.FTZ R12, R2.reuse, R136 ;  /* 0x00000088020c7220 */ /* 0x040fe40000410000 */
[C---:B------:R-:W-:Y:S02]  /*12b00*/  FMUL.FTZ R13, R2.reuse, R137 ;  /* 0x00000089020d7220 */ /* 0x040fe40000410000 */
[C---:B------:R-:W-:Y:S02]  /*12b10*/  FMUL.FTZ R92, R2.reuse, R92 ;  /* 0x0000005c025c7220 */ /* 0x040fe40000410000 */
[C---:B------:R-:W-:Y:S01]  /*12b20*/  FMUL.FTZ R93, R2.reuse, R93 ;  /* 0x0000005d025d7220 */ /* 0x040fe20000410000 */
[----:B------:R-:W-:Y:S01]  /*12b30*/  MUFU.EX2 R235, R186 ;  /* 0x000000ba00eb7308 */ /* 0x000fe20000000800 */
[C---:B------:R-:W-:Y:S02]  /*12b40*/  FMUL.FTZ R96, R2.reuse, R96 ;  /* 0x0000006002607220 */ /* 0x040fe40000410000 */
[----:B------:R-:W-:Y:S02]  /*12b50*/  FMUL.FTZ R97, R2, R97 ;  /* 0x0000006102617220 */ /* 0x000fe40000410000 */
[C---:B-1----:R-:W-:Y:S02]  /*12b60*/  FMUL.FTZ R18, R0.reuse, R134 ;  /* 0x0000008600127220 */ /* 0x042fe40000410000 */
[C---:B------:R-:W-:Y:S02]  /*12b70*/  FMUL.FTZ R19, R0.reuse, R135 ;  /* 0x0000008700137220 */ /* 0x040fe40000410000 */
[C---:B------:R-:W-:Y:S01]  /*12b80*/  FMUL.FTZ R30, R0.reuse, R130 ;  /* 0x00000082001e7220 */ /* 0x040fe20000410000 */
[----:B------:R-:W1:Y:S01]  /*12b90*/  MUFU.EX2 R2, R10 ;  /* 0x0000000a00027308 */ /* 0x000e620000000800 */
[C---:B------:R-:W-:Y:S01]  /*12ba0*/  FMUL.FTZ R31, R0.reuse, R131 ;  /* 0x00000083001f7220 */ /* 0x040fe20000410000 */
[----:B------:R-:W-:Y:S01]  /*12bb0*/  LDSM.16.MT88.4 R132, [R170+0x1000] ;  /* 0x00100000aa84783b */ /* 0x000fe20000004200 */
[C---:B------:R-:W-:Y:S02]  /*12bc0*/  FMUL.FTZ R34, R0.reuse, R126 ;  /* 0x0000007e00227220 */ /* 0x040fe40000410000 */
[C---:B------:R-:W-:Y:S02]  /*12bd0*/  FMUL.FTZ R35, R0.reuse, R127 ;  /* 0x0000007f00237220 */ /* 0x040fe40000410000 */
[C---:B------:R-:W-:Y:S02]  /*12be0*/  FMUL.FTZ R46, R0.reuse, R122 ;  /* 0x0000007a002e7220 */ /* 0x040fe40000410000 */
[C---:B------:R-:W-:Y:S01]  /*12bf0*/  FMUL.FTZ R47, R0.reuse, R123 ;  /* 0x0000007b002f7220 */ /* 0x040fe20000410000 */
[----:B------:R-:W-:Y:S01]  /*12c00*/  LDSM.16.MT88.4 R124, [R170+0x400] ;  /* 0x00040000aa7c783b */ /* 0x000fe20000004200 */
[C---:B------:R-:W-:Y:S01]  /*12c10*/  FMUL.FTZ R14, R0.reuse, R138 ;  /* 0x0000008a000e7220 */ /* 0x040fe20000410000 */
[----:B------:R-:W-:Y:S01]  /*12c20*/  MUFU.EX2 R236, R185 ;  /* 0x000000b900ec7308 */ /* 0x000fe20000000800 */
[C---:B------:R-:W-:Y:S02]  /*12c30*/  FMUL.FTZ R15, R0.reuse, R139 ;  /* 0x0000008b000f7220 */ /* 0x040fe40000410000 */
[C---:B------:R-:W-:Y:S01]  /*12c40*/  FMUL.FTZ R50, R0.reuse, R118 ;  /* 0x0000007600327220 */ /* 0x040fe20000410000 */
[----:B--2---:R-:W-:Y:S01]  /*12c50*/  F2FP.BF16.PACK_AB R118, R241, R225 ;  /* 0x000000e1f176723e */ /* 0x004fe200000010ff */
[C---:B------:R-:W-:Y:S01]  /*12c60*/  FMUL.FTZ R51, R0.reuse, R119 ;  /* 0x0000007700337220 */ /* 0x040fe20000410000 */
[----:B------:R-:W-:Y:S01]  /*12c70*/  LDSM.16.MT88.4 R120, [R170+0xc00] ;  /* 0x000c0000aa78783b */ /* 0x000fe20000004200 */
[C---:B------:R-:W-:Y:S02]  /*12c80*/  FMUL.FTZ R62, R0.reuse, R62 ;  /* 0x0000003e003e7220 */ /* 0x040fe40000410000 */
[C---:B------:R-:W-:Y:S01]  /*12c90*/  FMUL.FTZ R63, R0.reuse, R63 ;  /* 0x0000003f003f7220 */ /* 0x040fe20000410000 */
[----:B------:R-:W-:Y:S01]  /*12ca0*/  MUFU.EX2 R139, R187 ;  /* 0x000000bb008b7308 */ /* 0x000fe20000000800 */
[C---:B------:R-:W-:Y:S01]  /*12cb0*/  FMUL.FTZ R66, R0.reuse, R66 ;  /* 0x0000004200427220 */ /* 0x040fe20000410000 */
[----:B-1----:R-:W-:Y:S01]  /*12cc0*/  F2FP.BF16.PACK_AB R117, R223, R2 ;  /* 0x00000002df75723e */ /* 0x002fe200000010ff */
[C---:B------:R-:W-:Y:S01]  /*12cd0*/  FMUL.FTZ R67, R0.reuse, R67 ;  /* 0x0000004300437220 */ /* 0x040fe20000410000 */
[----:B------:R-:W-:Y:S01]  /*12ce0*/  LDSM.16.MT88.4 R128, [R171+0x400] ;  /* 0x00040000ab80783b */ /* 0x000fe20000004200 */
        /* <DEDUP_REMOVED lines=9> */
[----:B------:R-:W-:Y:S01]  /*12d80*/  MUFU.EX2 R240, R184 ;  /* 0x000000b800f07308 */ /* 0x000fe20000000800 */
[----:B------:R-:W-:Y:S02]  /*12d90*/  FFMA.FTZ R111, R0, R224, R2 ;  /* 0x000000e0006f7223 */ /* 0x000fe40000010002 */
[----:B------:R-:W-:Y:S02]  /*12da0*/  FADD.FTZ R137, R9, R6 ;  /* 0x0000000609897221 */ /* 0x000fe40000010000 */
[C---:B------:R-:W-:Y:S02]  /*12db0*/  FMUL.FTZ R8, R4.reuse, R140 ;  /* 0x0000008c04087220 */ /* 0x040fe40000410000 */
[C---:B------:R-:W-:Y:S02]  /*12dc0*/  FMUL.FTZ R9, R4.reuse, R141 ;  /* 0x0000008d04097220 */ /* 0x040fe40000410000 */
[C---:B------:R-:W-:Y:S01]  /*12dd0*/  FMUL.FTZ R10, R3.reuse, R142 ;  /* 0x0000008e030a7220 */ /* 0x040fe20000410000 */
[----:B------:R1:W2:Y:S01]  /*12de0*/  MUFU.EX2 R0, R24 ;  /* 0x0000001800007308 */ /* 0x0002a20000000800 */
[C---:B------:R-:W-:Y:S02]  /*12df0*/  FMUL.FTZ R11, R3.reuse, R143 ;  /* 0x0000008f030b7220 */ /* 0x040fe40000410000 */
[C---:B------:R-:W-:Y:S02]  /*12e00*/  FMUL.FTZ R21, R4.reuse, R145 ;  /* 0x0000009104157220 */ /* 0x040fe40000410000 */
[C---:B------:R-:W-:Y:S02]  /*12e10*/  FMUL.FTZ R22, R3.reuse, R146 ;  /* 0x0000009203167220 */ /* 0x040fe40000410000 */
[C---:B------:R-:W-:Y:S02]  /*12e20*/  FMUL.FTZ R23, R3.reuse, R147 ;  /* 0x0000009303177220 */ /* 0x040fe40000410000 */
[C---:B------:R-:W-:Y:S01]  /*12e30*/  FMUL.FTZ R38, R3.reuse, R154 ;  /* 0x0000009a03267220 */ /* 0x040fe20000410000 */
[----:B------:R-:W3:Y:S01]  /*12e40*/  MUFU.EX2 R224, R20 ;  /* 0x0000001400e07308 */ /* 0x000ee20000000800 */
[C---:B------:R-:W-:Y:S02]  /*12e50*/  FMUL.FTZ R70, R3.reuse, R70 ;  /* 0x0000004603467220 */ /* 0x040fe40000410000 */
[C---:B------:R-:W-:Y:S02]  /*12e60*/  FMUL.FTZ R71, R3.reuse, R71 ;  /* 0x0000004703477220 */ /* 0x040fe40000410000 */
[C---:B------:R-:W-:Y:S02]  /*12e70*/  FMUL.FTZ R72, R4.reuse, R72 ;  /* 0x0000004804487220 */ /* 0x040fe40000410000 */
[C---:B------:R-:W-:Y:S02]  /*12e80*/  FMUL.FTZ R73, R4.reuse, R73 ;  /* 0x0000004904497220 */ /* 0x040fe40000410000 */
[C---:B------:R-:W-:Y:S01]  /*12e90*/  FMUL.FTZ R74, R3.reuse, R74 ;  /* 0x0000004a034a7220 */ /* 0x040fe20000410000 */
[----:B------:R-:W4:Y:S01]  /*12ea0*/  MUFU.EX2 R6, R191 ;  /* 0x000000bf00067308 */ /* 0x000f220000000800 */
[C---:B------:R-:W-:Y:S02]  /*12eb0*/  FMUL.FTZ R75, R3.reuse, R75 ;  /* 0x0000004b034b7220 */ /* 0x040fe40000410000 */
[----:B------:R-:W-:Y:S01]  /*12ec0*/  FMUL.FTZ R84, R4, R84 ;  /* 0x0000005404547220 */ /* 0x000fe20000410000 */
[----:B-1----:R-:W1:Y:S01]  /*12ed0*/  LDSM.16.MT88.4 R24, [R170] ;  /* 0x00000000aa18783b */ /* 0x002e620000004200 */
[----:B--2---:R-:W-:Y:S01]  /*12ee0*/  F2FP.BF16.PACK_AB R175, R226, R0 ;  /* 0x00000000e2af723e */ /* 0x004fe200000010ff */
[----:B------:R-:W-:Y:S02]  /*12ef0*/  FADD.FTZ R136, R0, R37 ;  /* 0x0000002500887221 */ /* 0x000fe40000010000 */
[C---:B------:R-:W-:Y:S02]  /*12f00*/  FMUL.FTZ R37, R4.reuse, R153 ;  /* 0x0000009904257220 */ /* 0x040fe40000410000 */
[----:B------:R-:W-:Y:S01]  /*12f10*/  FMUL.FTZ R85, R4, R85 ;  /* 0x0000005504557220 */ /* 0x000fe20000410000 */
[----:B------:R-:W2:Y:S01]  /*12f20*/  MUFU.EX2 R2, R190 ;  /* 0x000000be00027308 */ /* 0x000ea20000000800 */
[----:B------:R-:W-:Y:S01]  /*12f30*/  LDSM.16.MT88.4 R152, [R171+0x800] ;  /* 0x00080000ab98783b */ /* 0x000fe20000004200 */
[C---:B------:R-:W-:Y:S01]  /*12f40*/  FMUL.FTZ R86, R3.reuse, R86 ;  /* 0x0000005603567220 */ /* 0x040fe20000410000 */
[----:B---3--:R-:W-:Y:S01]  /*12f50*/  F2FP.BF16.PACK_AB R119, R242, R224 ;  /* 0x000000e0f277723e */ /* 0x008fe200000010ff */
[C---:B------:R-:W-:Y:S02]  /*12f60*/  FMUL.FTZ R20, R4.reuse, R144 ;  /* 0x0000009004147220 */ /* 0x040fe40000410000 */
[C---:B------:R-:W-:Y:S02]  /*12f70*/  FMUL.FTZ R87, R3.reuse, R87 ;  /* 0x0000005703577220 */ /* 0x040fe40000410000 */
[C---:B------:R-:W-:Y:S01]  /*12f80*/  FMUL.FTZ R100, R4.reuse, R100 ;  /* 0x0000006404647220 */ /* 0x040fe20000410000 */
[----:B------:R-:W-:Y:S01]  /*12f90*/  LDSM.16.MT88.4 R144, [R170+0x800] ;  /* 0x00080000aa90783b */ /* 0x000fe20000004200 */
[----:B------:R-:W-:Y:S01]  /*12fa0*/  MUFU.EX2 R237, R178 ;  /* 0x000000b200ed7308 */ /* 0x000fe20000000800 */
[----:B------:R-:W-:Y:S02]  /*12fb0*/  FMUL.FTZ R101, R4, R101 ;  /* 0x0000006504657220 */ /* 0x000fe40000410000 */
[C---:B------:R-:W-:Y:S02]  /*12fc0*/  FMUL.FTZ R102, R3.reuse, R102 ;  /* 0x0000006603667220 */ /* 0x040fe40000410000 */
[C---:B------:R-:W-:Y:S02]  /*12fd0*/  FMUL.FTZ R103, R3.reuse, R103 ;  /* 0x0000006703677220 */ /* 0x040fe40000410000 */
[----:B----4-:R-:W-:Y:S02]  /*12fe0*/  FADD.FTZ R0, R6, R188 ;  /* 0x000000bc06007221 */ /* 0x010fe40000010000 */
[C---:B------:R-:W-:Y:S01]  /*12ff0*/  FMUL.FTZ R88, R4.reuse, R88 ;  /* 0x0000005804587220 */ /* 0x040fe20000410000 */
[----:B------:R-:W-:Y:S01]  /*13000*/  MUFU.EX2 R239, R176 ;  /* 0x000000b000ef7308 */ /* 0x000fe20000000800 */
[----:B------:R-:W-:Y:S02]  /*13010*/  FMUL.FTZ R89, R4, R89 ;  /* 0x0000005904597220 */ /* 0x000fe40000410000 */
[C---:B------:R-:W-:Y:S02]  /*13020*/  FMUL.FTZ R90, R3.reuse, R90 ;  /* 0x0000005a035a7220 */ /* 0x040fe40000410000 */
[----:B--2---:R-:W-:Y:S02]  /*13030*/  FADD.FTZ R0, R2, R0 ;  /* 0x0000000002007221 */ /* 0x004fe40000010000 */
[C---:B------:R-:W-:Y:S02]  /*13040*/  FMUL.FTZ R91, R3.reuse, R91 ;  /* 0x0000005b035b7220 */ /* 0x040fe40000410000 */
[----:B------:R-:W-:Y:S01]  /*13050*/  FADD.FTZ R0, R110, R0 ;  /* 0x000000006e007221 */ /* 0x000fe20000010000 */
[----:B------:R-:W-:Y:S01]  /*13060*/  MUFU.EX2 R233, R177 ;  /* 0x000000b100e97308 */ /* 0x000fe20000000800 */
[-C--:B-1----:R-:W-:Y:S09]  /*13070*/  HMMA.16816.F32.BF16 R8, R172, R24.reuse, R8 ;  /* 0x00000018ac08723c */ /* 0x082ff20000041808 */
[----:B------:R-:W-:Y:S01]  /*13080*/  MUFU.EX2 R232, R181 ;  /* 0x000000b500e87308 */ /* 0x000fe20000000800 */
[C---:B------:R-:W-:Y:S07]  /*13090*/  HMMA.16816.F32.BF16 R12, R116.reuse, R24, R12 ;  /* 0x00000018740c723c */ /* 0x040fee000004180c */
[C---:B------:R-:W-:Y:S01]  /*130a0*/  FMUL.FTZ R24, R4.reuse, R148 ;  /* 0x0000009404187220 */ /* 0x040fe20000410000 */
[-C--:B------:R-:W-:Y:S01]  /*130b0*/  HMMA.16816.F32.BF16 R16, R116, R26.reuse, R16 ;  /* 0x0000001a7410723c */ /* 0x080fe20000041810 */
[----:B------:R-:W-:Y:S03]  /*130c0*/  MUFU.EX2 R231, R182 ;  /* 0x000000b600e77308 */ /* 0x000fe60000000800 */
[C---:B------:R-:W-:Y:S04]  /*130d0*/  FMUL.FTZ R25, R4.reuse, R149 ;  /* 0x0000009504197220 */ /* 0x040fe80000410000 */
[C---:B------:R-:W-:Y:S03]  /*130e0*/  HMMA.16816.F32.BF16 R20, R172.reuse, R26, R20 ;  /* 0x0000001aac14723c */ /* 0x040fe60000041814 */
[----:B------:R-:W-:Y:S04]  /*130f0*/  MUFU.EX2 R230, R183 ;  /* 0x000000b700e67308 */ /* 0x000fe80000000800 */
[C---:B------:R-:W-:Y:S02]  /*13100*/  FMUL.FTZ R26, R3.reuse, R150 ;  /* 0x00000096031a7220 */ /* 0x040fe40000410000 */
[C---:B------:R-:W-:Y:S04]  /*13110*/  FMUL.FTZ R27, R3.reuse, R151 ;  /* 0x00000097031b7220 */ /* 0x040fe80000410000 */
[----:B------:R-:W-:Y:S03]  /*13120*/  MUFU.EX2 R185, R217 ;  /* 0x000000d900b97308 */ /* 0x000fe60000000800 */
[-C--:B------:R-:W-:Y:S07]  /*13130*/  HMMA.16816.F32.BF16 R24, R172, R40.reuse, R24 ;  /* 0x00000028ac18723c */ /* 0x080fee0000041818 */
[----:B------:R-:W-:Y:S01]  /*13140*/  MUFU.EX2 R189, R216 ;  /* 0x000000d800bd7308 */ /* 0x000fe20000000800 */
[C---:B------:R-:W-:Y:S07]  /*13150*/  HMMA.16816.F32.BF16 R28, R116.reuse, R40, R28 ;  /* 0x00000028741c723c */ /* 0x040fee000004181c */
[C---:B------:R-:W-:Y:S01]  /*13160*/  FMUL.FTZ R40, R4.reuse, R156 ;  /* 0x0000009c04287220 */ /* 0x040fe20000410000 */
[-C--:B------:R-:W-:Y:S01]  /*13170*/  HMMA.16816.F32.BF16 R32, R116, R42.reuse, R32 ;  /* 0x0000002a7420723c */ /* 0x080fe20000041820 */
[----:B------:R-:W-:Y:S03]  /*13180*/  MUFU.EX2 R190, R215 ;  /* 0x000000d700be7308 */ /* 0x000fe60000000800 */
[----:B------:R-:W-:Y:S04]  /*13190*/  FMUL.FTZ R41, R4, R157 ;  /* 0x0000009d04297220 */ /* 0x000fe80000410000 */
[C---:B------:R-:W-:Y:S03]  /*131a0*/  HMMA.16816.F32.BF16 R36, R172.reuse, R42, R36 ;  /* 0x0000002aac24723c */ /* 0x040fe60000041824 */
[----:B------:R-:W-:Y:S04]  /*131b0*/  MUFU.EX2 R191, R214 ;  /* 0x000000d600bf7308 */ /* 0x000fe80000000800 */
[C---:B------:R-:W-:Y:S02]  /*131c0*/  FMUL.FTZ R42, R3.reuse, R158 ;  /* 0x0000009e032a7220 */ /* 0x040fe40000410000 */
[----:B------:R-:W-:Y:S03]  /*131d0*/  FMUL.FTZ R43, R3, R159 ;  /* 0x0000009f032b7220 */ /* 0x000fe60000410000 */
[----:B------:R-:W-:Y:S01]  /*131e0*/  FADD.FTZ R3, R226, R136 ;  /* 0x00000088e2037221 */ /* 0x000fe20000010000 */
[----:B------:R-:W-:Y:S03]  /*131f0*/  MUFU.EX2 R186, R194 ;  /* 0x000000c200ba7308 */ /* 0x000fe60000000800 */
[-C--:B------:R-:W-:Y:S07]  /*13200*/  HMMA.16816.F32.BF16 R40, R172, R120.reuse, R40 ;  /* 0x00000078ac28723c */ /* 0x080fee0000041828 */
[----:B------:R-:W-:Y:S01]  /*13210*/  MUFU.EX2 R136, R220 ;  /* 0x000000dc00887308 */ /* 0x000fe20000000800 */
[C---:B------:R-:W-:Y:S08]  /*13220*/  HMMA.16816.F32.BF16 R44, R116.reuse, R120, R44 ;  /* 0x00000078742c723c */ /* 0x040ff0000004182c */
[-C--:B------:R-:W-:Y:S01]  /*13230*/  HMMA.16816.F32.BF16 R48, R116, R122.reuse, R48 ;  /* 0x0000007a7430723c */ /* 0x080fe20000041830 */
[----:B------:R-:W1:Y:S07]  /*13240*/  MUFU.EX2 R187, R193 ;  /* 0x000000c100bb7308 */ /* 0x000e6e0000000800 */
[C---:B------:R-:W-:Y:S01]  /*13250*/  HMMA.16816.F32.BF16 R52, R172.reuse, R122, R52 ;  /* 0x0000007aac34723c */ /* 0x040fe20000041834 */
[----:B------:R-:W2:Y:S02]  /*13260*/  LDSM.16.MT88.4 R120, [R171+0xc00] ;  /* 0x000c0000ab78783b */ /* 0x000ea40000004200 */
[----:B------:R-:W-:Y:S10]  /*13270*/  MUFU.EX2 R188, R192 ;  /* 0x000000c000bc7308 */ /* 0x000ff40000000800 */
[----:B------:R-:W3:Y:S01]  /*13280*/  MUFU.EX2 R184, R211 ;  /* 0x000000d300b87308 */ /* 0x000ee20000000800 */
[----:B-1----:R-:W-:Y:S09]  /*13290*/  F2FP.BF16.PACK_AB R176, R187, R186 ;  /* 0x000000babbb0723e */ /* 0x002ff200000010ff */
[----:B------:R-:W-:Y:S10]  /*132a0*/  MUFU.EX2 R183, R195 ;  /* 0x000000c300b77308 */ /* 0x000ff40000000800 */
[----:B------:R-:W1:Y:S01]  /*132b0*/  MUFU.EX2 R182, R212 ;  /* 0x000000d400b67308 */ /* 0x000e620000000800 */
[----:B---3--:R-:W-:Y:S01]  /*132c0*/  F2FP.BF16.PACK_AB R178, R184, R188 ;  /* 0x000000bcb8b2723e */ /* 0x008fe200000010ff */
[-C--:B--2---:R-:W-:Y:S08]  /*132d0*/  HMMA.16816.F32.BF16 R56, R172, R120.reuse, R56 ;  /* 0x00000078ac38723c */ /* 0x084ff00000041838 */
[----:B------:R-:W-:Y:S01]  /*132e0*/  MUFU.EX2 R181, R213 ;  /* 0x000000d500b57308 */ /* 0x000fe20000000800 */
[C---:B------:R-:W-:Y:S09]  /*132f0*/  HMMA.16816.F32.BF16 R60, R116.reuse, R120, R60 ;  /* 0x00000078743c723c */ /* 0x040ff2000004183c */
[----:B------:R-:W2:Y:S01]  /*13300*/  MUFU.EX2 R180, R218 ;  /* 0x000000da00b47308 */ /* 0x000ea20000000800 */
[-C--:B------:R-:W-:Y:S03]  /*13310*/  HMMA.16816.F32.BF16 R64, R116, R122.reuse, R64 ;  /* 0x0000007a7440723c */ /* 0x080fe60000041840 */
[----:B-1----:R-:W-:Y:S05]  /*13320*/  F2FP.BF16.PACK_AB R177, R182, R183 ;  /* 0x000000b7b6b1723e */ /* 0x002fea00000010ff */
[C---:B------:R-:W-:Y:S01]  /*13330*/  HMMA.16816.F32.BF16 R68, R172.reuse, R122, R68 ;  /* 0x0000007aac44723c */ /* 0x040fe20000041844 */
[----:B------:R-:W1:Y:S03]  /*13340*/  LDSM.16.MT88.4 R120, [R170+0x1800] ;  /* 0x00180000aa78783b */ /* 0x000e660000004200 */
[----:B--2---:R-:W-:Y:S04]  /*13350*/  F2FP.BF16.PACK_AB R179, R180, R181 ;  /* 0x000000b5b4b3723e */ /* 0x004fe800000010ff */
[-C--:B-1----:R-:W-:Y:S08]  /*13360*/  HMMA.16816.F32.BF16 R72, R172, R120.reuse, R72 ;  /* 0x00000078ac48723c */ /* 0x082ff00000041848 */
[C---:B------:R-:W-:Y:S08]  /*13370*/  HMMA.16816.F32.BF16 R76, R116.reuse, R120, R76 ;  /* 0x00000078744c723c */ /* 0x040ff0000004184c */
[-C--:B------:R-:W-:Y:S08]  /*13380*/  HMMA.16816.F32.BF16 R80, R116, R122.reuse, R80 ;  /* 0x0000007a7450723c */ /* 0x080ff00000041850 */
[C---:B------:R-:W-:Y:S01]  /*13390*/  HMMA.16816.F32.BF16 R84, R172.reuse, R122, R84 ;  /* 0x0000007aac54723c */ /* 0x040fe20000041854 */
[----:B------:R-:W1:Y:S07]  /*133a0*/  LDSM.16.MT88.4 R120, [R171+0x1800] ;  /* 0x00180000ab78783b */ /* 0x000e6e0000004200 */
[-C--:B-1----:R-:W-:Y:S08]  /*133b0*/  HMMA.16816.F32.BF16 R88, R172, R120.reuse, R88 ;  /* 0x00000078ac58723c */ /* 0x082ff00000041858 */
[C---:B------:R-:W-:Y:S07]  /*133c0*/  HMMA.16816.F32.BF16 R92, R116.reuse, R120, R92 ;  /* 0x00000078745c723c */ /* 0x040fee000004185c */
[----:B------:R-:W-:Y:S01]  /*133d0*/  F2FP.BF16.PACK_AB R120, R234, R138 ;  /* 0x0000008aea78723e */ /* 0x000fe200000010ff */
[-C--:B------:R-:W-:Y:S04]  /*133e0*/  HMMA.16816.F32.BF16 R96, R116, R122.reuse, R96 ;  /* 0x0000007a7460723c */ /* 0x080fe80000041860 */
[----:B------:R-:W-:Y:S03]  /*133f0*/  F2FP.BF16.PACK_AB R121, R232, R233 ;  /* 0x000000e9e879723e */ /* 0x000fe600000010ff */
[----:B------:R-:W-:Y:S01]  /*13400*/  F2FP.BF16.PACK_AB R116, R2, R6 ;  /* 0x000000060274723e */ /* 0x000fe200000010ff */
[----:B------:R-:W-:Y:S04]  /*13410*/  HMMA.16816.F32.BF16 R100, R172, R122, R100 ;  /* 0x0000007aac64723c */ /* 0x000fe80000041864 */
[C---:B------:R-:W-:Y:S01]  /*13420*/  F2FP.BF16.PACK_AB R118, R109.reuse, R110 ;  /* 0x0000006e6d76723e */ /* 0x040fe200000010ff */
[----:B------:R-:W-:Y:S01]  /*13430*/  FADD.FTZ R2, R109, R0 ;  /* 0x000000006d027221 */ /* 0x000fe20000010000 */
[----:B------:R-:W-:Y:S01]  /*13440*/  F2FP.BF16.PACK_AB R117, R235, R139 ;  /* 0x0000008beb75723e */ /* 0x000fe200000010ff */
[----:B------:R-:W-:Y:S01]  /*13450*/  FADD.FTZ R0, R223, R111 ;  /* 0x0000006fdf007221 */ /* 0x000fe20000010000 */
[----:B------:R-:W-:Y:S01]  /*13460*/  F2FP.BF16.PACK_AB R119, R240, R236 ;  /* 0x000000ecf077723e */ /* 0x000fe200000010ff */
[----:B------:R-:W2:Y:S01]  /*13470*/  LDL R223, [R1] ;  /* 0x0000000001df7983 */ /* 0x000ea20000100800 */
[----:B------:R-:W1:Y:S02]  /*13480*/  MUFU.EX2 R110, R222 ;  /* 0x000000de006e7308 */ /* 0x000e640000000800 */
[----:B------:R-:W-:Y:S01]  /*13490*/  F2FP.BF16.PACK_AB R122, R239, R237 ;  /* 0x000000edef7a723e */ /* 0x000fe200000010ff */
[----:B------:R-:W-:Y:S01]  /*134a0*/  FADD.FTZ R6, R225, R137 ;  /* 0x00000089e1067221 */ /* 0x000fe20000010000 */
[----:B------:R-:W-:Y:S01]  /*134b0*/  F2FP.BF16.PACK_AB R123, R230, R231 ;  /* 0x000000e7e67b723e */ /* 0x000fe200000010ff */
[-C--:B------:R-:W-:Y:S05]  /*134c0*/  HMMA.16816.F32.BF16 R8, R116, R124.reuse, R8 ;  /* 0x0000007c7408723c */ /* 0x080fea0000041808 */
[----:B------:R-:W-:Y:S01]  /*134d0*/  F2FP.BF16.PACK_AB R173, R189, R185 ;  /* 0x000000b9bdad723e */ /* 0x000fe200000010ff */
[----:B------:R-:W3:Y:S01]  /*134e0*/  MUFU.EX2 R109, R221 ;  /* 0x000000dd006d7308 */ /* 0x000ee20000000800 */
[----:B------:R-:W-:Y:S01]  /*134f0*/  F2FP.BF16.PACK_AB R175, R191, R190 ;  /* 0x000000bebfaf723e */ /* 0x000fe200000010ff */
[C---:B------:R-:W-:Y:S04]  /*13500*/  HMMA.16816.F32.BF16 R12, R120.reuse, R124, R12 ;  /* 0x0000007c780c723c */ /* 0x040fe8000004180c */
[----:B------:R-:W-:Y:S04]  /*13510*/  FADD.FTZ R4, R224, R0 ;  /* 0x00000000e0047221 */ /* 0x000fe80000010000 */
[-C--:B------:R-:W-:Y:S01]  /*13520*/  HMMA.16816.F32.BF16 R16, R120, R126.reuse, R16 ;  /* 0x0000007e7810723c */ /* 0x080fe20000041810 */
[----:B------:R-:W4:Y:S03]  /*13530*/  MUFU.EX2 R111, R219 ;  /* 0x000000db006f7308 */ /* 0x000f260000000800 */
[----:B-1----:R-:W-:Y:S02]  /*13540*/  FADD.FTZ R0, R110, R2 ;  /* 0x000000026e007221 */ /* 0x002fe40000010000 */
[----:B------:R-:W-:Y:S02]  /*13550*/  FADD.FTZ R2, R242, R4 ;  /* 0x00000004f2027221 */ /* 0x000fe40000010000 */
[C---:B------:R-:W-:Y:S01]  /*13560*/  HMMA.16816.F32.BF16 R20, R116.reuse, R126, R20 ;  /* 0x0000007e7414723c */ /* 0x040fe20000041814 */
[----:B------:R-:W1:Y:S03]  /*13570*/  LDSM.16.MT88.4 R124, [R171+0x1000] ;  /* 0x00100000ab7c783b */ /* 0x000e660000004200 */
[----:B------:R-:W-:Y:S01]  /*13580*/  FADD.FTZ R4, R139, R3 ;  /* 0x000000038b047221 */ /* 0x000fe20000010000 */
[C---:B---3--:R-:W-:Y:S01]  /*13590*/  F2FP.BF16.PACK_AB R172, R109.reuse, R110 ;  /* 0x0000006e6dac723e */ /* 0x048fe200000010ff */
[----:B------:R-:W-:Y:S02]  /*135a0*/  FADD.FTZ R0, R109, R0 ;  /* 0x000000006d007221 */ /* 0x000fe40000010000 */
[-C--:B------:R-:W-:Y:S04]  /*135b0*/  HMMA.16816.F32.BF16 R24, R116, R128.reuse, R24 ;  /* 0x000000807418723c */ /* 0x080fe80000041818 */
[----:B------:R-:W-:Y:S02]  /*135c0*/  FADD.FTZ R0, R136, R0 ;  /* 0x0000000088007221 */ /* 0x000fe40000010000 */
[----:B------:R-:W-:Y:S02]  /*135d0*/  FADD.FTZ R2, R233, R2 ;  /* 0x00000002e9027221 */ /* 0x000fe40000010000 */
[C---:B------:R-:W-:Y:S04]  /*135e0*/  HMMA.16816.F32.BF16 R28, R120.reuse, R128, R28 ;  /* 0x00000080781c723c */ /* 0x040fe8000004181c */
[C---:B----4-:R-:W-:Y:S01]  /*135f0*/  F2FP.BF16.PACK_AB R174, R111.reuse, R136 ;  /* 0x000000886fae723e */ /* 0x050fe200000010ff */
[----:B------:R-:W-:Y:S02]  /*13600*/  FADD.FTZ R214, R111, R0 ;  /* 0x000000006fd67221 */ /* 0x000fe40000010000 */
[----:B------:R-:W-:Y:S01]  /*13610*/  FADD.FTZ R0, R241, R6 ;  /* 0x00000006f1007221 */ /* 0x000fe20000010000 */
[-C--:B------:R-:W-:Y:S04]  /*13620*/  HMMA.16816.F32.BF16 R32, R120, R130.reuse, R32 ;  /* 0x000000827820723c */ /* 0x080fe80000041820 */
[----:B------:R-:W-:Y:S01]  /*13630*/  FADD.FTZ R3, R138, R0 ;  /* 0x000000008a037221 */ /* 0x000fe20000010000 */
[----:B------:R-:W-:Y:S01]  /*13640*/  MOV R6, R5 ;  /* 0x0000000500067202 */ /* 0x000fe20000000f00 */
[----:B------:R-:W-:Y:S02]  /*13650*/  FADD.FTZ R0, R235, R4 ;  /* 0x00000004eb007221 */ /* 0x000fe40000010000 */
[C---:B------:R-:W-:Y:S01]  /*13660*/  HMMA.16816.F32.BF16 R36, R116.reuse, R130, R36 ;  /* 0x000000827424723c */ /* 0x040fe20000041824 */
[----:B------:R-:W3:Y:S03]  /*13670*/  LDSM.16.MT88.4 R128, [R170+0x1c00] ;  /* 0x001c0000aa80783b */ /* 0x000ee60000004200 */
        /* <DEDUP_REMOVED lines=11> */
[C---:B------:R-:W-:Y:S01]  /*13730*/  HMMA.16816.F32.BF16 R52, R116.reuse, R134, R52 ;  /* 0x000000867434723c */ /* 0x040fe20000041834 */
[----:B------:R-:W4:Y:S03]  /*13740*/  LDSM.16.MT88.4 R132, [R171+0x1c00] ;  /* 0x001c0000ab84783b */ /* 0x000f260000004200 */
[----:B------:R-:W-:Y:S02]  /*13750*/  FADD.FTZ R2, R185, R0 ;  /* 0x00000000b9027221 */ /* 0x000fe40000010000 */
[----:B------:R-:W-:Y:S02]  /*13760*/  FADD.FTZ R0, R186, R4 ;  /* 0x00000004ba007221 */ /* 0x000fe40000010000 */
[-C--:B-1----:R-:W-:Y:S04]  /*13770*/  HMMA.16816.F32.BF16 R56, R116, R124.reuse, R56 ;  /* 0x0000007c7438723c */ /* 0x082fe80000041838 */
        /* <DEDUP_REMOVED lines=9> */
[----:B------:R-:W-:Y:S01]  /*13810*/  FADD.FTZ R2, R181, R0 ;  /* 0x00000000b5027221 */ /* 0x000fe20000010000 */
[----:B------:R-:W-:Y:S01]  /*13820*/  IADD3 R0, R209, -0x1, RZ ;  /* 0xffffffffd1007810 */ /* 0x000fe20007ffe0ff */
[----:B------:R-:W-:Y:S02]  /*13830*/  FADD.FTZ R213, R191, R4 ;  /* 0x00000004bfd57221 */ /* 0x000fe40000010000 */
[-C--:B---3--:R-:W-:Y:S04]  /*13840*/  HMMA.16816.F32.BF16 R72, R116, R128.reuse, R72 ;  /* 0x000000807448723c */ /* 0x088fe80000041848 */
[----:B------:R-:W-:Y:S04]  /*13850*/  FADD.FTZ R224, R180, R2 ;  /* 0x00000002b4e07221 */ /* 0x000fe80000010000 */
[C---:B------:R-:W-:Y:S08]  /*13860*/  HMMA.16816.F32.BF16 R76, R120.reuse, R128, R76 ;  /* 0x00000080784c723c */ /* 0x040ff0000004184c */
[-C--:B------:R-:W-:Y:S08]  /*13870*/  HMMA.16816.F32.BF16 R80, R120, R130.reuse, R80 ;  /* 0x000000827850723c */ /* 0x080ff00000041850 */
[C---:B------:R-:W-:Y:S08]  /*13880*/  HMMA.16816.F32.BF16 R84, R116.reuse, R130, R84 ;  /* 0x000000827454723c */ /* 0x040ff00000041854 */
[-C--:B----4-:R-:W-:Y:S08]  /*13890*/  HMMA.16816.F32.BF16 R88, R116, R132.reuse, R88 ;  /* 0x000000847458723c */ /* 0x090ff00000041858 */
[C---:B------:R-:W-:Y:S08]  /*138a0*/  HMMA.16816.F32.BF16 R92, R120.reuse, R132, R92 ;  /* 0x00000084785c723c */ /* 0x040ff0000004185c */
[-C--:B------:R-:W-:Y:S08]  /*138b0*/  HMMA.16816.F32.BF16 R96, R120, R134.reuse, R96 ;  /* 0x000000867860723c */ /* 0x080ff00000041860 */
[----:B------:R-:W-:Y:S08]  /*138c0*/  HMMA.16816.F32.BF16 R100, R116, R134, R100 ;  /* 0x000000867464723c */ /* 0x000ff00000041864 */
[-C--:B------:R-:W-:Y:S01]  /*138d0*/  HMMA.16816.F32.BF16 R140, R172, R144.reuse, R8 ;  /* 0x00000090ac8c723c */ /* 0x080fe20000041808 */
[----:B------:R-:W1:Y:S07]  /*138e0*/  LDSM.16.MT88.4 R8, [R171+0x1400] ;  /* 0x00140000ab08783b */ /* 0x000e6e0000004200 */
[C---:B------:R-:W-:Y:S01]  /*138f0*/  HMMA.16816.F32.BF16 R136, R176.reuse, R144, R12 ;  /* 0x00000090b088723c */ /* 0x040fe2000004180c */
[----:B------:R-:W3:Y:S07]  /*13900*/  LDSM.16.MT88.4 R12, [R170+0x2000] ;  /* 0x00200000aa0c783b */ /* 0x000eee0000004200 */
[-C--:B------:R-:W-:Y:S01]  /*13910*/  HMMA.16816.F32.BF16 R132, R176, R146.reuse, R16 ;  /* 0x00000092b084723c */ /* 0x080fe20000041810 */
[----:B------:R-:W4:Y:S07]  /*13920*/  LDSM.16.MT88.4 R16, [R171+0x2000] ;  /* 0x00200000ab10783b */ /* 0x000f2e0000004200 */
        /* <DEDUP_REMOVED lines=9> */
[-C--:B-1----:R-:W-:Y:S03]  /*139c0*/  HMMA.16816.F32.BF16 R56, R172, R8.reuse, R56 ;  /* 0x00000008ac38723c */ /* 0x082fe60000041838 */
[----:B--2---:R-:W-:Y:S01]  /*139d0*/  ISETP.GT.AND P0, PT, R209, R223, PT ;  /* 0x000000dfd100720c */ /* 0x004fe20003f04270 */
[----:B------:R-:W-:Y:S04]  /*139e0*/  FADD.FTZ R223, R184, R3 ;  /* 0x00000003b8df7221 */ /* 0x000fe80000010000 */
[C---:B------:R-:W-:Y:S04]  /*139f0*/  HMMA.16816.F32.BF16 R60, R176.reuse, R8, R60 ;  /* 0x00000008b03c723c */ /* 0x040fe8000004183c */
[----:B------:R-:W-:Y:S04]  /*13a00*/  MOV R209, R0 ;  /* 0x0000000000d17202 */ /* 0x000fe80000000f00 */
[-C--:B------:R-:W-:Y:S08]  /*13a10*/  HMMA.16816.F32.BF16 R64, R176, R10.reuse, R64 ;  /* 0x0000000ab040723c */ /* 0x080ff00000041840 */
[C---:B------:R-:W-:Y:S08]  /*13a20*/  HMMA.16816.F32.BF16 R68, R172.reuse, R10, R68 ;  /* 0x0000000aac44723c */ /* 0x040ff00000041844 */
[-C--:B---3--:R-:W-:Y:S08]  /*13a30*/  HMMA.16816.F32.BF16 R72, R172, R12.reuse, R72 ;  /* 0x0000000cac48723c */ /* 0x088ff00000041848 */
[C---:B------:R-:W-:Y:S08]  /*13a40*/  HMMA.16816.F32.BF16 R76, R176.reuse, R12, R76 ;  /* 0x0000000cb04c723c */ /* 0x040ff0000004184c */
[-C--:B------:R-:W-:Y:S08]  /*13a50*/  HMMA.16816.F32.BF16 R80, R176, R14.reuse, R80 ;  /* 0x0000000eb050723c */ /* 0x080ff00000041850 */
[C---:B------:R-:W-:Y:S08]  /*13a60*/  HMMA.16816.F32.BF16 R84, R172.reuse, R14, R84 ;  /* 0x0000000eac54723c */ /* 0x040ff00000041854 */
[-C--:B----4-:R-:W-:Y:S08]  /*13a70*/  HMMA.16816.F32.BF16 R88, R172, R16.reuse, R88 ;  /* 0x00000010ac58723c */ /* 0x090ff00000041858 */
[C---:B------:R-:W-:Y:S08]  /*13a80*/  HMMA.16816.F32.BF16 R92, R176.reuse, R16, R92 ;  /* 0x00000010b05c723c */ /* 0x040ff0000004185c */
[-C--:B------:R-:W-:Y:S08]  /*13a90*/  HMMA.16816.F32.BF16 R96, R176, R18.reuse, R96 ;  /* 0x00000012b060723c */ /* 0x080ff00000041860 */
[----:B------:R-:W-:Y:S01]  /*13aa0*/  HMMA.16816.F32.BF16 R100, R172, R18, R100 ;  /* 0x00000012ac64723c */ /* 0x000fe20000041864 */
[----:B------:R-:W-:Y:S07]  /*13ab0*/  @!UPT UIADD3 URZ, URZ, URZ, URZ ;  /* 0x0000003f3f3ff290 */ /* 0x000fee000fffe03f */
[----:B------:R-:W-:-:S11]  /*13ac0*/  @P0 BRA `(.L_x_319) ;  /* 0xffffd52000000947 */ /* 0x000fd6000383ffff */
.L_x_307:
        /* <DEDUP_REMOVED lines=16> */
.L_x_409:
        /* <DEDUP_REMOVED lines=13> */
[----:B------:R-:W-:Y:S01]  /*13ca0*/  @P2 MUFU.RCP R3, R8 ;  /* 0x0000000800032308 */ /* 0x000fe20000001000 */
[----:B-1----:R-:W-:-:S07]  /*13cb0*/  FMUL.FTZ R110, R0, R140 ;  /* 0x0000008c006e7220 */ /* 0x002fce0000410000 */
[----:B------:R-:W1:Y:S01]  /*13cc0*/  @P2 MUFU.LG2 R8, R8 ;  /* 0x0000000800082308 */ /* 0x000e620000000c00 */
[C---:B------:R-:W-:Y:S02]  /*13cd0*/  FMUL.FTZ R111, R0.reuse, R141 ;  /* 0x0000008d006f7220 */ /* 0x040fe40000410000 */
[C---:B------:R-:W-:Y:S02]  /*13ce0*/  FMUL.FTZ R140, R0.reuse, R144 ;  /* 0x00000090008c7220 */ /* 0x040fe40000410000 */
[C---:B------:R-:W-:Y:S02]  /*13cf0*/  FMUL.FTZ R141, R0.reuse, R145 ;  /* 0x00000091008d7220 */ /* 0x040fe40000410000 */
[C---:B------:R-:W-:Y:S01]  /*13d00*/  FMUL.FTZ R144, R0.reuse, R148 ;  /* 0x0000009400907220 */ /* 0x040fe20000410000 */
[----:B------:R-:W-:Y:S01]  /*13d10*/  @P1 MUFU.RCP R2, R5 ;  /* 0x0000000500021308 */ /* 0x000fe20000001000 */
        /* <DEDUP_REMOVED lines=20> */
[----:B------:R2:W3:Y:S01]  /*13e60*/  @P1 MUFU.LG2 R0, R5 ;  /* 0x0000000500001308 */ /* 0x0004e20000000c00 */
[----:B-1----:R-:W-:-:S02]  /*13e70*/  @P2 FMUL.FTZ R10, R8, 0.69314718246459960938 ;  /* 0x3f317218080a2820 */ /* 0x002fc40000410000 */
[C---:B------:R-:W-:Y:S02]  /*13e80*/  FMUL.FTZ R178, R3.reuse, R150 ;  /* 0x0000009603b27220 */ /* 0x040fe40000410000 */
[C---:B------:R-:W-:Y:S02]  /*13e90*/  FMUL.FTZ R179, R3.reuse, R151 ;  /* 0x0000009703b37220 */ /* 0x040fe40000410000 */
[C---:B------:R-:W-:Y:S02]  /*13ea0*/  FMUL.FTZ R88, R3.reuse, R154 ;  /* 0x0000009a03587220 */ /* 0x040fe40000410000 */
[C---:B------:R-:W-:Y:S02]  /*13eb0*/  FMUL.FTZ R89, R3.reuse, R155 ;  /* 0x0000009b03597220 */ /* 0x040fe40000410000 */
[C---:B------:R-:W-:Y:S02]  /*13ec0*/  FMUL.FTZ R174, R3.reuse, R142 ;  /* 0x0000008e03ae7220 */ /* 0x040fe40000410000 */
[----:B------:R-:W-:-:S02]  /*13ed0*/  FMUL.FTZ R175, R3, R143 ;  /* 0x0000008f03af7220 */ /* 0x000fc40000410000 */
[C---:B------:R-:W-:Y:S01]  /*13ee0*/  FMUL.FTZ R176, R3.reuse, R146 ;  /* 0x0000009203b07220 */ /* 0x040fe20000410000 */
[----:B--2---:R-:W-:Y:S01]  /*13ef0*/  @P2 MOV R5, 0x3f317218 ;  /* 0x3f31721800052802 */ /* 0x004fe20000000f00 */
[----:B---3--:R-:W-:Y:S01]  /*13f00*/  @P1 FMUL.FTZ R8, R0, 0.69314718246459960938 ;  /* 0x3f31721800081820 */ /* 0x008fe20000410000 */
[----:B------:R-:W-:Y:S01]  /*13f10*/  MOV R0, RZ ;  /* 0x000000ff00007202 */ /* 0x000fe20000000f00 */
[C---:B------:R-:W-:Y:S02]  /*13f20*/  FMUL.FTZ R177, R3.reuse, R147 ;  /* 0x0000009303b17220 */ /* 0x040fe40000410000 */
[C---:B------:R-:W-:Y:S02]  /*13f30*/  FMUL.FTZ R100, R3.reuse, R158 ;  /* 0x0000009e03647220 */ /* 0x040fe40000410000 */
[C---:B------:R-:W-:Y:S01]  /*13f40*/  FMUL.FTZ R101, R3.reuse, R159 ;  /* 0x0000009f03657220 */ /* 0x040fe20000410000 */
[----:B------:R-:W1:Y:S01]  /*13f50*/  @P0 MUFU.RCP R0, R4 ;  /* 0x0000000400000308 */ /* 0x000e620000001000 */
[----:B------:R-:W-:-:S02]  /*13f60*/  FMUL.FTZ R150, R3, R70 ;  /* 0x0000004603967220 */ /* 0x000fc40000410000 */
[C---:B------:R-:W-:Y:S02]  /*13f70*/  FMUL.FTZ R151, R3.reuse, R71 ;  /* 0x0000004703977220 */ /* 0x040fe40000410000 */
[C---:B------:R-:W-:Y:S02]  /*13f80*/  FMUL.FTZ R154, R3.reuse, R86 ;  /* 0x00000056039a7220 */ /* 0x040fe40000410000 */
[C---:B------:R-:W-:Y:S02]  /*13f90*/  FMUL.FTZ R155, R3.reuse, R87 ;  /* 0x00000057039b7220 */ /* 0x040fe40000410000 */
[C---:B------:R-:W-:Y:S02]  /*13fa0*/  FMUL.FTZ R40, R2.reuse, R64 ;  /* 0x0000004002287220 */ /* 0x040fe40000410000 */
[----:B------:R-:W-:Y:S02]  /*13fb0*/  FMUL.FTZ R41, R2, R65 ;  /* 0x0000004102297220 */ /* 0x000fe40000410000 */
        /* <DEDUP_REMOVED lines=9> */
[----:B------:R-:W-:Y:S01]  /*14050*/  FMUL.FTZ R71, R3, R103 ;  /* 0x0000006703477220 */ /* 0x000fe20000410000 */
[----:B------:R-:W-:Y:S01]  /*14060*/  @P3 MOV R3, 0x3f317218 ;  /* 0x3f31721800033802 */ /* 0x000fe20000000f00 */
        /* <DEDUP_REMOVED lines=21> */
[----:B------:R-:W-:Y:S02]  /*141c0*/  FMUL.FTZ R27, R2, R97 ;  /* 0x00000061021b7220 */ /* 0x000fe40000410000 */
[----:B------:R2:W3:Y:S01]  /*141d0*/  @P0 MUFU.LG2 R2, R4 ;  /* 0x0000000400020308 */ /* 0x0004e20000000c00 */
[----:B------:R-:W-:Y:S02]  /*141e0*/  @P3 FMUL.FTZ R11, R9, 0.69314718246459960938 ;  /* 0x3f317218090b3820 */ /* 0x000fe40000410000 */
[----:B------:R-:W-:Y:S02]  /*141f0*/  @P3 FMUL.FTZ R9, R3, c[0x0][0x2d0] ;  /* 0x0000b40003093a20 */ /* 0x000fe40000410000 */
[----:B------:R-:W-:Y:S02]  /*14200*/  @P1 FMUL.FTZ R3, R12, c[0x0][0x2d0] ;  /* 0x0000b4000c031a20 */ /* 0x000fe40000410000 */
[----:B------:R-:W-:Y:S02]  /*14210*/  @P2 FMUL.FTZ R5, R5, c[0x0][0x2d0] ;  /* 0x0000b40005052a20 */ /* 0x000fe40000410000 */
[----:B------:R-:W-:Y:S01]  /*14220*/  @P1 FFMA.FTZ R25, R3, R106, R8 ;  /* 0x0000006a03191223 */ /* 0x000fe20000010008 */
[----:B------:R-:W-:Y:S01]  /*14230*/  @P0 MOV R3, 0x3f317218 ;  /* 0x3f31721800030802 */ /* 0x000fe20000000f00 */
[----:B-1----:R-:W-:-:S02]  /*14240*/  FMUL.FTZ R76, R0, R66 ;  /* 0x00000042004c7220 */ /* 0x002fc40000410000 */
[----:B------:R-:W-:Y:S02]  /*14250*/  FMUL.FTZ R77, R0, R67 ;  /* 0x00000043004d7220 */ /* 0x000fe40000410000 */
[----:B------:R-:W-:Y:S01]  /*14260*/  @P0 FMUL.FTZ R3, R3, c[0x0][0x2d0] ;  /* 0x0000b40003030a20 */ /* 0x000fe20000410000 */
[----:B--2---:R-:W-:Y:S01]  /*14270*/  MOV R4, 0x1 ;  /* 0x0000000100047802 */ /* 0x004fe20000000f00 */
[----:B---3--:R-:W-:Y:S02]  /*14280*/  @P0 FMUL.FTZ R2, R2, 0.69314718246459960938 ;  /* 0x3f31721802020820 */ /* 0x008fe40000410000 */
        /* <DEDUP_REMOVED lines=26> */
.L_x_242:
[----:B------:R4:W5:Y:S04]  /*14430*/  LDL R6, [R1+0x50] ;  /* 0x0000500001067983 */ /* 0x0009680000100800 */
[----:B------:R-:W1:Y:S01]  /*14440*/  S2R R2, SR_TID.X ;  /* 0x0000000000027919 */ /* 0x000e620000002100 */
[----:B------:R-:W-:Y:S01]  /*14450*/  BSSY B0, `(.L_x_321) ;  /* 0x0000011000007945 */ /* 0x000fe20003800000 */
[----:B-1----:R-:W-:-:S13]  /*14460*/  LOP3.LUT P0, RZ, R2, 0x7f, RZ, 0xc0, !PT ;  /* 0x0000007f02ff7812 */ /* 0x002fda000780c0ff */
[----:B------:R-:W-:Y:S05]  /*14470*/  @P0 BRA `(.L_x_322) ;  /* 0x000000e000000947 */ /* 0x000fea0003800000 */
[----:B--2-4-:R-:W1:Y:S01]  /*14480*/  S2R R4, SR_LANEID ;  /* 0x0000000000047919 */ /* 0x014e620000000000 */
[----:B------:R-:W-:Y:S01]  /*14490*/  VOTEU.ANY UR4, UPT, PT ;  /* 0x0000000000047886 */ /* 0x000fe200038e0100 */
[----:B---3--:R-:W-:Y:S01]  /*144a0*/  IMAD.MOV.U32 R5, RZ, RZ, c[0x0][0x564] ;  /* 0x00015900ff057624 */ /* 0x008fe200078e00ff */
[----:B------:R-:W1:Y:S08]  /*144b0*/  FLO.U32 R3, UR4 ;  /* 0x0000000400037d00 */ /* 0x000e7000080e0000 */
[----:B------:R-:W2:Y:S01]  /*144c0*/  POPC R2, UR4 ;  /* 0x0000000400027d09 */ /* 0x000ea20008000000 */
[----:B-1----:R-:W-:Y:S01]  /*144d0*/  ISETP.EQ.U32.AND P0, PT, R3, R4, PT ;  /* 0x000000040300720c */ /* 0x002fe20003f02070 */
[----:B------:R-:W-:-:S12]  /*144e0*/  IMAD.MOV.U32 R4, RZ, RZ, c[0x0][0x560] ;  /* 0x00015800ff047624 */ /* 0x000fd800078e00ff */
[----:B--2---:R1:W2:Y:S04]  /*144f0*/  @P0 ATOMG.E.ADD.STRONG.GPU PT, R2, [R4.64], R2 ;  /* 0x00000002040209a8 */ /* 0x0042a800081ee1c8 */
[----:B-1----:R-:W1:Y:S04]  /*14500*/  S2R R4, SR_LTMASK ;  /* 0x0000000000047919 */ /* 0x002e680000003900 */
[----:B--2---:R1:W2:Y:S02]  /*14510*/  SHFL.IDX PT, R3, R2, R3, 0x1f ;  /* 0x00001f0302037589 */ /* 0x0042a400000e0000 */
[----:B-1----:R-:W-:-:S06]  /*14520*/  LOP3.LUT R2, R4, UR4, RZ, 0xc0, !PT ;  /* 0x0000000404027c12 */ /* 0x002fcc000f8ec0ff */
[----:B------:R-:W2:Y:S02]  /*14530*/  POPC R2, R2 ;  /* 0x0000000200027309 */ /* 0x000ea40000000000 */
[----:B--2--5:R-:W-:-:S05]  /*14540*/  IADD3 R6, R3, c[0x0][0xc], R2 ;  /* 0x0000030003067a10 */ /* 0x024fca0007ffe002 */
[----:B------:R1:W-:Y:S02]  /*14550*/  STL [R1+0x50], R6 ;  /* 0x0000500601007387 */ /* 0x0003e40000100800 */
.L_x_322:
[----:B----4-:R-:W-:Y:S05]  /*14560*/  BSYNC B0 ;  /* 0x0000000000007941 */ /* 0x010fea0003800000 */
.L_x_321:
[----:B------:R-:W-:Y:S01]  /*14570*/  PRMT R0, R0, 0x9910, RZ ;  /* 0x0000991000007816 */ /* 0x000fe200000000ff */
[----:B------:R-:W-:Y:S01]  /*14580*/  BSSY B1, `(.L_x_323) ;  /* 0x000038a000017945 */ /* 0x000fe20003800000 */
[----:B-----5:R-:W-:Y:S02]  /*14590*/  IMAD.MOV.U32 R80, RZ, RZ, R6 ;  /* 0x000000ffff507224 */ /* 0x020fe400078e0006 */
[----:B------:R-:W-:-:S13]  /*145a0*/  ISETP.NE.AND P0, PT, R0, RZ, PT ;  /* 0x000000ff0000720c */ /* 0x000fda0003f05270 */
[----:B------:R-:W-:Y:S05]  /*145b0*/  @!P0 BRA `(.L_x_324) ;  /* 0x00002ba000008947 */ /* 0x000fea0003800000 */
[----:B-1----:R-:W4:Y:S04]  /*145c0*/  LDL R6, [R1+0x68] ;  /* 0x0000680001067983 */ /* 0x002f280000100800 */
[----:B---3--:R-:W3:Y:S04]  /*145d0*/  LDL R8, [R1+0x6c] ;  /* 0x00006c0001087983 */ /* 0x008ee80000100800 */
[----:B--2---:R-:W2:Y:S04]  /*145e0*/  LDL R13, [R1+0xa0] ;  /* 0x0000a000010d7983 */ /* 0x004ea80000100800 */
[----:B------:R-:W2:Y:S04]  /*145f0*/  LDL.LU R12, [R1+0x4c] ;  /* 0x00004c00010c7983 */ /* 0x000ea80000300800 */
[----:B------:R-:W2:Y:S04]  /*14600*/  LDL R11, [R1+0x9c] ;  /* 0x00009c00010b7983 */ /* 0x000ea80000100800 */
[----:B------:R-:W2:Y:S01]  /*14610*/  LDL.LU R10, [R1+0x60] ;  /* 0x00006000010a7983 */ /* 0x000ea20000300800 */
[----:B------:R-:W-:Y:S01]  /*14620*/  WARPSYNC 0xffffffff ;  /* 0xffffffff00007948 */ /* 0x000fe20003800000 */
[----:B------:R-:W-:-:S02]  /*14630*/  F2FP.BF16.PACK_AB R0, R111, R110 ;  /* 0x0000006e6f00723e */ /* 0x000fc400000010ff */
[----:B------:R-:W-:Y:S01]  /*14640*/  BAR.SYNC.DEFER_BLOCKING 0x1, 0x80 ;  /* 0x0042000000007b1d */ /* 0x000fe20000010000 */
[----:B------:R-:W-:Y:S02]  /*14650*/  F2FP.BF16.PACK_AB R3, R175, R174 ;  /* 0x000000aeaf03723e */ /* 0x000fe400000010ff */
[----:B------:R-:W-:Y:S02]  /*14660*/  F2FP.BF16.PACK_AB R2, R141, R140 ;  /* 0x0000008c8d02723e */ /* 0x000fe400000010ff */
[----:B------:R-:W-:Y:S02]  /*14670*/  F2FP.BF16.PACK_AB R4, R45, R44 ;  /* 0x0000002c2d04723e */ /* 0x000fe400000010ff */
[----:B------:R-:W-:Y:S02]  /*14680*/  F2FP.BF16.PACK_AB R5, R77, R76 ;  /* 0x0000004c4d05723e */ /* 0x000fe400000010ff */
[----:B------:R-:W-:-:S04]  /*14690*/  ISETP.NE.U32.AND P0, PT, RZ, c[0x0][0x508], PT ;  /* 0x00014200ff007a0c */ /* 0x000fc80003f05070 */
[----:B------:R-:W-:Y:S02]  /*146a0*/  ISETP.NE.AND.EX P2, PT, RZ, c[0x0][0x50c], PT, P0 ;  /* 0x00014300ff007a0c */ /* 0x000fe40003f45300 */
[----:B------:R-:W-:-:S04]  /*146b0*/  ISETP.NE.U32.AND P3, PT, RZ, c[0x0][0x500], PT ;  /* 0x00014000ff007a0c */ /* 0x000fc80003f65070 */
[----:B------:R-:W-:Y:S01]  /*146c0*/  ISETP.NE.AND.EX P3, PT, RZ, c[0x0][0x504], PT, P3 ;  /* 0x00014100ff007a0c */ /* 0x000fe20003f65330 */
[----:B----4-:R1:W-:Y:S04]  /*146d0*/  STS [R6+0x80], R0 ;  /* 0x0000800006007388 */ /* 0x0103e80000000800 */
[----:B------:R4:W-:Y:S04]  /*146e0*/  STS [R6+0x280], R3 ;  /* 0x0002800306007388 */ /* 0x0009e80000000800 */
[----:B---3--:R3:W-:Y:S01]  /*146f0*/  STS [R8], R2 ;  /* 0x0000000208007388 */ /* 0x0087e20000000800 */
[----:B-1----:R-:W-:-:S02]  /*14700*/  F2FP.BF16.PACK_AB R0, R177, R176 ;  /* 0x000000b0b100723e */ /* 0x002fc400000010ff */
[----:B----4-:R-:W-:-:S03]  /*14710*/  F2FP.BF16.PACK_AB R3, R29, R28 ;  /* 0x0000001c1d03723e */ /* 0x010fc600000010ff */
[----:B------:R1:W-:Y:S01]  /*14720*/  STS [R8+0x200], R0 ;  /* 0x0002000008007388 */ /* 0x0003e20000000800 */
[----:B---3--:R-:W-:-:S03]  /*14730*/  F2FP.BF16.PACK_AB R2, R57, R56 ;  /* 0x000000383902723e */ /* 0x008fc600000010ff */
[----:B------:R3:W-:Y:S04]  /*14740*/  STS [R6+0x1080], R3 ;  /* 0x0010800306007388 */ /* 0x0007e80000000800 */
[----:B------:R4:W-:Y:S01]  /*14750*/  STS [R6+0x1280], R2 ;  /* 0x0012800206007388 */ /* 0x0009e20000000800 */
[----:B-1----:R-:W-:Y:S02]  /*14760*/  F2FP.BF16.PACK_AB R0, R31, R30 ;  /* 0x0000001e1f00723e */ /* 0x002fe400000010ff */
[----:B---3--:R-:W-:-:S03]  /*14770*/  F2FP.BF16.PACK_AB R3, R145, R144 ;  /* 0x000000909103723e */ /* 0x008fc600000010ff */
[----:B------:R1:W-:Y:S01]  /*14780*/  STS [R8+0x1000], R0 ;  /* 0x0010000008007388 */ /* 0x0003e20000000800 */
[----:B----4-:R-:W-:-:S03]  /*14790*/  F2FP.BF16.PACK_AB R2, R179, R178 ;  /* 0x000000b2b302723e */ /* 0x010fc600000010ff */
[----:B------:R3:W-:Y:S04]  /*147a0*/  STS [R8+0x1200], R4 ;  /* 0x0012000408007388 */ /* 0x0007e80000000800 */
[----:B--2---:R2:W-:Y:S04]  /*147b0*/  STS [R13+0x80], R3 ;  /* 0x000080030d007388 */ /* 0x0045e80000000800 */
[----:B------:R4:W-:Y:S01]  /*147c0*/  STS [R13+0x280], R2 ;  /* 0x000280020d007388 */ /* 0x0009e20000000800 */
[----:B-1----:R-:W-:Y:S02]  /*147d0*/  F2FP.BF16.PACK_AB R0, R149, R148 ;  /* 0x000000949500723e */ /* 0x002fe400000010ff */
[----:B---3--:R-:W-:-:S03]  /*147e0*/  F2FP.BF16.PACK_AB R4, R33, R32 ;  /* 0x000000202104723e */ /* 0x008fc600000010ff */
[----:B------:R1:W-:Y:S01]  /*147f0*/  STS [R11], R0 ;  /* 0x000000000b007388 */ /* 0x0003e20000000800 */
[----:B--2---:R-:W-:Y:S02]  /*14800*/  F2FP.BF16.PACK_AB R3, R89, R88 ;  /* 0x000000585903723e */ /* 0x004fe400000010ff */
[----:B----4-:R-:W-:-:S03]  /*14810*/  F2FP.BF16.PACK_AB R2, R75, R74 ;  /* 0x0000004a4b02723e */ /* 0x010fc600000010ff */
[----:B------:R2:W-:Y:S04]  /*14820*/  STS [R11+0x200], R3 ;  /* 0x000200030b007388 */ /* 0x0005e80000000800 */
[----:B------:R3:W-:Y:S04]  /*14830*/  STS [R13+0x1080], R4 ;  /* 0x001080040d007388 */ /* 0x0007e80000000800 */
[----:B------:R4:W-:Y:S01]  /*14840*/  STS [R13+0x1280], R2 ;  /* 0x001280020d007388 */ /* 0x0009e20000000800 */
[----:B-1----:R-:W-:-:S05]  /*14850*/  F2FP.BF16.PACK_AB R0, R35, R34 ;  /* 0x000000222300723e */ /* 0x002fca00000010ff */
[----:B------:R1:W-:Y:S01]  /*14860*/  STS [R11+0x1000], R0 ;  /* 0x001000000b007388 */ /* 0x0003e20000000800 */
[----:B--2---:R-:W-:Y:S02]  /*14870*/  F2FP.BF16.PACK_AB R3, R153, R152 ;  /* 0x000000989903723e */ /* 0x004fe400000010ff */
[----:B---3--:R-:W-:Y:S02]  /*14880*/  F2FP.BF16.PACK_AB R4, R61, R60 ;  /* 0x0000003c3d04723e */ /* 0x008fe400000010ff */
        /* <DEDUP_REMOVED lines=18> */
[----:B------:R3:W-:Y:S01]  /*149b0*/  STS [R13+0x2080], R3 ;  /* 0x002080030d007388 */ /* 0x0007e20000000800 */
[----:B-1----:R-:W-:-:S03]  /*149c0*/  F2FP.BF16.PACK_AB R0, R173, R172 ;  /* 0x000000acad00723e */ /* 0x002fc600000010ff */
[----:B------:R1:W-:Y:S04]  /*149d0*/  STS [R13+0x2280], R2 ;  /* 0x002280020d007388 */ /* 0x0003e80000000800 */
[----:B------:R4:W-:Y:S01]  /*149e0*/  STS [R11+0x2000], R0 ;  /* 0x002000000b007388 */ /* 0x0009e20000000800 */
[----:B--2---:R-:W-:Y:S02]  /*149f0*/  F2FP.BF16.PACK_AB R4, R39, R38 ;  /* 0x000000262704723e */ /* 0x004fe400000010ff */
[----:B---3--:R-:W-:Y:S02]  /*14a00*/  F2FP.BF16.PACK_AB R3, R151, R150 ;  /* 0x000000969703723e */ /* 0x008fe400000010ff */
[----:B-1----:R-:W-:-:S03]  /*14a10*/  F2FP.BF16.PACK_AB R2, R63, R62 ;  /* 0x0000003e3f02723e */ /* 0x002fc600000010ff */
[----:B------:R1:W-:Y:S01]  /*14a20*/  STS [R11+0x2200], R3 ;  /* 0x002200030b007388 */ /* 0x0003e20000000800 */
[----:B----4-:R-:W-:-:S03]  /*14a30*/  F2FP.BF16.PACK_AB R0, R41, R40 ;  /* 0x000000282900723e */ /* 0x010fc600000010ff */
[----:B------:R2:W-:Y:S04]  /*14a40*/  STS [R13+0x3080], R4 ;  /* 0x003080040d007388 */ /* 0x0005e80000000800 */
[----:B------:R3:W-:Y:S04]  /*14a50*/  STS [R13+0x3280], R2 ;  /* 0x003280020d007388 */ /* 0x0007e80000000800 */
[----:B------:R4:W-:Y:S04]  /*14a60*/  STS [R11+0x3000], R0 ;  /* 0x003000000b007388 */ /* 0x0009e80000000800 */
[----:B------:R-:W-:Y:S01]  /*14a70*/  STS [R11+0x3200], R5 ;  /* 0x003200050b007388 */ /* 0x000fe20000000800 */
[----:B-1----:R-:W-:-:S02]  /*14a80*/  F2FP.BF16.PACK_AB R3, R159, R158 ;  /* 0x0000009e9f03723e */ /* 0x002fc400000010ff */
[----:B--2---:R-:W-:Y:S02]  /*14a90*/  F2FP.BF16.PACK_AB R4, R73, R72 ;  /* 0x000000484904723e */ /* 0x004fe400000010ff */
[----:B---3--:R-:W-:-:S03]  /*14aa0*/  F2FP.BF16.PACK_AB R2, R181, R180 ;  /* 0x000000b4b502723e */ /* 0x008fc600000010ff */
[----:B------:R1:W-:Y:S01]  /*14ab0*/  STS [R6+0x4080], R4 ;  /* 0x0040800406007388 */ /* 0x0003e20000000800 */
[----:B----4-:R-:W-:-:S03]  /*14ac0*/  F2FP.BF16.PACK_AB R0, R155, R154 ;  /* 0x0000009a9b00723e */ /* 0x010fc600000010ff */
[----:B------:R2:W-:Y:S04]  /*14ad0*/  STS [R6+0x4280], R3 ;  /* 0x0042800306007388 */ /* 0x0005e80000000800 */
        /* <DEDUP_REMOVED lines=11> */
[----:B--2---:R-:W-:Y:S01]  /*14b90*/  F2FP.BF16.PACK_AB R3, R69, R68 ;  /* 0x000000444503723e */ /* 0x004fe200000010ff */
[----:B------:R-:W2:Y:S01]  /*14ba0*/  LDL.LU R6, [R1+0xac] ;  /* 0x0000ac0001067983 */ /* 0x000ea20000300800 */
[----:B---3--:R-:W-:Y:S02]  /*14bb0*/  F2FP.BF16.PACK_AB R2, R71, R70 ;  /* 0x000000464702723e */ /* 0x008fe400000010ff */
[----:B----4-:R-:W-:-:S02]  /*14bc0*/  F2FP.BF16.PACK_AB R0, R85, R84 ;  /* 0x000000545500723e */ /* 0x010fc400000010ff */
[----:B------:R-:W-:-:S03]  /*14bd0*/  @P2 IADD3 R8, P0, R12, c[0x0][0x508], RZ ;  /* 0x000142000c082a10 */ /* 0x000fc60007f1e0ff */
[----:B------:R1:W-:Y:S01]  /*14be0*/  STS [R13+0x4080], R0 ;  /* 0x004080000d007388 */ /* 0x0003e20000000800 */
[----:B------:R-:W-:-:S03]  /*14bf0*/  @P2 IADD3.X R9, R10, c[0x0][0x50c], RZ, P0, !PT ;  /* 0x000143000a092a10 */ /* 0x000fc600007fe4ff */
[----:B------:R3:W-:Y:S04]  /*14c00*/  STS [R13+0x4280], R4 ;  /* 0x004280040d007388 */ /* 0x0007e80000000800 */
[----:B------:R4:W-:Y:S04]  /*14c10*/  STS [R11+0x4000], R3 ;  /* 0x004000030b007388 */ /* 0x0009e80000000800 */
[----:B------:R4:W-:Y:S01]  /*14c20*/  STS [R11+0x4200], R2 ;  /* 0x004200020b007388 */ /* 0x0009e20000000800 */
[----:B-1----:R-:W-:Y:S02]  /*14c30*/  F2FP.BF16.PACK_AB R0, R43, R42 ;  /* 0x0000002a2b00723e */ /* 0x002fe400000010ff */
[----:B---3--:R-:W-:-:S03]  /*14c40*/  IADD3 R4, P1, R12, c[0x0][0x500], RZ ;  /* 0x000140000c047a10 */ /* 0x008fc60007f3e0ff */
[----:B------:R1:W-:Y:S01]  /*14c50*/  STS [R13+0x5080], R0 ;  /* 0x005080000d007388 */ /* 0x0003e20000000800 */
[----:B------:R-:W-:Y:S01]  /*14c60*/  IMAD.MOV.U32 R12, RZ, RZ, c[0x0][0x388] ;  /* 0x0000e200ff0c7624 */ /* 0x000fe200078e00ff */
[----:B----4-:R-:W-:Y:S02]  /*14c70*/  F2FP.BF16.PACK_AB R3, R49, R48 ;  /* 0x000000303103723e */ /* 0x010fe400000010ff */
[----:B------:R-:W-:Y:S02]  /*14c80*/  IADD3.X R5, R10, c[0x0][0x504], RZ, P1, !PT ;  /* 0x000141000a057a10 */ /* 0x000fe40000ffe4ff */
[----:B------:R-:W-:-:S05]  /*14c90*/  F2FP.BF16.PACK_AB R2, R55, R54 ;  /* 0x000000363702723e */ /* 0x000fca00000010ff */
[----:B------:R-:W-:Y:S01]  /*14ca0*/  STS [R13+0x5280], R2 ;  /* 0x005280020d007388 */ /* 0x000fe20000000800 */
[----:B-1----:R-:W-:-:S05]  /*14cb0*/  F2FP.BF16.PACK_AB R0, R27, R26 ;  /* 0x0000001a1b00723e */ /* 0x002fca00000010ff */
[----:B------:R-:W-:Y:S04]  /*14cc0*/  STS [R11+0x5000], R0 ;  /* 0x005000000b007388 */ /* 0x000fe80000000800 */
[----:B------:R1:W-:Y:S04]  /*14cd0*/  STS [R11+0x5200], R3 ;  /* 0x005200030b007388 */ /* 0x0003e80000000800 */
[----:B------:R-:W-:Y:S01]  /*14ce0*/  BAR.SYNC.DEFER_BLOCKING 0x1, 0x80 ;  /* 0x0042000000007b1d */ /* 0x000fe20000010000 */
[----:B-1----:R-:W-:-:S05]  /*14cf0*/  IMAD.MOV.U32 R3, RZ, RZ, RZ ;  /* 0x000000ffff037224 */ /* 0x002fca00078e00ff */
[----:B------:R1:W5:Y:S04]  /*14d00*/  @P2 LDG.E R12, [R8.64] ;  /* 0x00000008080c2981 */ /* 0x000368000c1e1900 */
[----:B------:R1:W5:Y:S01]  /*14d10*/  @P3 LDG.E R3, [R4.64] ;  /* 0x0000000804033981 */ /* 0x000362000c1e1900 */
[----:B--2---:R-:W-:-:S04]  /*14d20*/  ISETP.NE.AND P0, PT, R6, RZ, PT ;  /* 0x000000ff0600720c */ /* 0x004fc80003f05270 */
[----:B------:R-:W-:Y:S01]  /*14d30*/  SEL R0, R6, c[0x0][0x3d4], P0 ;  /* 0x0000f50006007a07 */ /* 0x000fe20000000000 */
[----:B------:R-:W-:Y:S05]  /*14d40*/  @P2 BRA `(.L_x_325) ;  /* 0x0000004000002947 */ /* 0x000fea0003800000 */
[----:B-1----:R-:W-:Y:S05]  /*14d50*/  @!P3 BRA `(.L_x_325) ;  /* 0x000000300000b947 */ /* 0x002fea0003800000 */
[----:B-----5:R1:W2:Y:S04]  /*14d60*/  LDG.E R12, [R4.64] ;  /* 0x00000008040c7981 */ /* 0x0202a8000c1e1900 */
[----:B-1----:R-:W2:Y:S02]  /*14d70*/  LDG.E R4, [R4.64+0x4] ;  /* 0x0000040804047981 */ /* 0x002ea4000c1e1900 */
[----:B--2---:R-:W-:Y:S02]  /*14d80*/  IADD3 R12, -R12, R4, RZ ;  /* 0x000000040c0c7210 */ /* 0x004fe40007ffe1ff */
.L_x_325:
[----:B-1----:R-:W2:Y:S04]  /*14d90*/  LDL.LU R2, [R1+0x64] ;  /* 0x0000640001027983 */ /* 0x002ea80000300800 */
[----:B------:R-:W3:Y:S04]  /*14da0*/  LDL R4, [R1+0x134] ;  /* 0x0001340001047983 */ /* 0x000ee80000100800 */
[----:B------:R-:W4:Y:S04]  /*14db0*/  LDL.LU R6, [R1+0xa8] ;  /* 0x0000a80001067983 */ /* 0x000f280000300800 */
[----:B------:R-:W3:Y:S04]  /*14dc0*/  LDL.LU R5, [R1+0x58] ;  /* 0x0000580001057983 */ /* 0x000ee80000300800 */
[----:B------:R-:W3:Y:S04]  /*14dd0*/  LDL R81, [R1+0x54] ;  /* 0x0000540001517983 */ /* 0x000ee80000100800 */
[----:B------:R-:W3:Y:S04]  /*14de0*/  LDL R15, [R1+0xb0] ;  /* 0x0000b000010f7983 */ /* 0x000ee80000100800 */
[----:B------:R-:W3:Y:S01]  /*14df0*/  LDL R82, [R1+0x130] ;  /* 0x0001300001527983 */ /* 0x000ee20000100800 */
[----:B------:R-:W-:Y:S01]  /*14e00*/  IMAD.MOV.U32 R13, RZ, RZ, 0x368 ;  /* 0x00000368ff0d7424 */ /* 0x000fe200078e00ff */
[----:B------:R-:W-:-:S04]  /*14e10*/  ISETP.GT.AND P2, PT, R0, 0x1, PT ;  /* 0x000000010000780c */ /* 0x000fc80003f44270 */
[----:B------:R-:W-:-:S04]  /*14e20*/  SEL R13, R13, 0x328, P2 ;  /* 0x000003280d0d7807 */ /* 0x000fc80001000000 */
[----:B------:R-:W1:Y:S08]  /*14e30*/  LDC.64 R8, c[0x0][R13+0x170] ;  /* 0x00005c000d087b82 */ /* 0x000e700000000a00 */
[----:B------:R-:W1:Y:S08]  /*14e40*/  LDC.64 R16, c[0x0][R13+0x168] ;  /* 0x00005a000d107b82 */ /* 0x000e700000000a00 */
[----:B------:R1:W1:Y:S08]  /*14e50*/  LDC.64 R20, c[0x0][R13+0x178] ;  /* 0x00005e000d147b82 */ /* 0x0002700000000a00 */
[----:B------:R1:W1:Y:S01]  /*14e60*/  LDC.64 R18, c[0x0][R13+0x160] ;  /* 0x000058000d127b82 */ /* 0x0002620000000a00 */
[----:B------:R-:W-:Y:S01]  /*14e70*/  ISETP.NE.U32.AND P0, PT, RZ, c[0x0][0x500], PT ;  /* 0x00014000ff007a0c */ /* 0x000fe20003f05070 */
[----:B------:R-:W-:-:S03]  /*14e80*/  IMAD.MOV.U32 R0, RZ, RZ, c[0x0][0x4e8] ;  /* 0x00013a00ff007624 */ /* 0x000fc600078e00ff */
[----:B------:R-:W-:Y:S02]  /*14e90*/  ISETP.NE.AND.EX P0, PT, RZ, c[0x0][0x504], PT, P0 ;  /* 0x00014100ff007a0c */ /* 0x000fe40003f05300 */
[----:B------:R-:W-:Y:S01]  /*14ea0*/  ISETP.NE.AND P5, PT, R0, 0x1, PT ;  /* 0x000000010000780c */ /* 0x000fe20003fa5270 */
[----:B------:R-:W1:Y:S01]  /*14eb0*/  S2R R83, SR_TID.X ;  /* 0x0000000000537919 */ /* 0x000e620000002100 */
[----:B------:R-:W-:-:S04]  /*14ec0*/  LOP3.LUT R243, R243, 0xfffffffd, RZ, 0xc0, !PT ;  /* 0xfffffffdf3f37812 */ /* 0x000fc800078ec0ff */
[----:B------:R-:W-:Y:S02]  /*14ed0*/  LOP3.LUT R243, R243, 0xfffffffe, RZ, 0xc0, !PT ;  /* 0xfffffffef3f37812 */ /* 0x000fe400078ec0ff */
[----:B--2---:R-:W-:-:S05]  /*14ee0*/  SEL R2, R2, RZ, !P0 ;  /* 0x000000ff02027207 */ /* 0x004fca0004000000 */
[----:B-1----:R-:W-:Y:S01]  /*14ef0*/  IMAD R0, R9, R2, RZ ;  /* 0x0000000209007224 */ /* 0x002fe200078e02ff */
[----:B----4-:R-:W-:Y:S02]  /*14f00*/  SEL R6, R6, RZ, !P0 ;  /* 0x000000ff06067207 */ /* 0x010fe40004000000 */
[----:B---3--:R-:W-:-:S03]  /*14f10*/  LOP3.LUT R5, R5, 0xffff, RZ, 0xc0, !PT ;  /* 0x0000ffff05057812 */ /* 0x008fc600078ec0ff */
[C---:B------:R-:W-:Y:S02]  /*14f20*/  IMAD R14, R8.reuse, R6, R0 ;  /* 0x00000006080e7224 */ /* 0x040fe400078e0200 */
[----:B------:R-:W-:Y:S02]  /*14f30*/  IMAD R4, R81, 0x80, R4 ;  /* 0x0000008051047824 */ /* 0x000fe400078e0204 */
[----:B------:R-:W-:-:S04]  /*14f40*/  IMAD.WIDE.U32 R8, R8, R2, RZ ;  /* 0x0000000208087225 */ /* 0x000fc800078e00ff */
[----:B------:R-:W-:-:S04]  /*14f50*/  @P5 IMAD.HI.U32 R6, R4, c[0x0][0x4ec], RZ ;  /* 0x00013b0004065a27 */ /* 0x000fc800078e00ff */
[----:B------:R-:W-:-:S04]  /*14f60*/  IMAD.WIDE.U32 R10, R16, R5, RZ ;  /* 0x00000005100a7225 */ /* 0x000fc800078e00ff */
[----:B------:R-:W-:Y:S01]  /*14f70*/  IMAD.MOV.U32 R0, RZ, RZ, R4 ;  /* 0x000000ffff007224 */ /* 0x000fe200078e0004 */
[----:B------:R-:W-:Y:S01]  /*14f80*/  @P5 SHF.R.U32.HI R0, RZ, c[0x0][0x4f0], R6 ;  /* 0x00013c00ff005a19 */ /* 0x000fe20000011606 */
[----:B------:R-:W-:Y:S01]  /*14f90*/  IMAD R13, R17, R5, RZ ;  /* 0x00000005110d7224 */ /* 0x000fe200078e02ff */
[----:B------:R-:W-:Y:S01]  /*14fa0*/  SEL R6, R15, RZ, P2 ;  /* 0x000000ff0f067207 */ /* 0x000fe20001000000 */
[----:B------:R-:W-:Y:S01]  /*14fb0*/  IMAD.IADD R14, R9, 0x1, R14 ;  /* 0x00000001090e7824 */ /* 0x000fe200078e020e */
[----:B-----5:R-:W-:Y:S01]  /*14fc0*/  IADD3 R15, P1, P0, R8, R10, R3 ;  /* 0x0000000a080f7210 */ /* 0x020fe2000783e003 */
[----:B------:R-:W-:Y:S01]  /*14fd0*/  IMAD.IADD R10, R11, 0x1, R13 ;  /* 0x000000010b0a7824 */ /* 0x000fe200078e020d */
[----:B------:R-:W-:Y:S01]  /*14fe0*/  SHF.R.S32.HI R16, RZ, 0x1f, R3 ;  /* 0x0000001fff107819 */ /* 0x000fe20000011403 */
[----:B------:R-:W-:Y:S02]  /*14ff0*/  IMAD.MOV R11, RZ, RZ, -R0 ;  /* 0x000000ffff0b7224 */ /* 0x000fe400078e0a00 */
[----:B------:R-:W-:-:S02]  /*15000*/  IMAD R13, R21, R6, RZ ;  /* 0x00000006150d7224 */ /* 0x000fc400078e02ff */
        /* <DEDUP_REMOVED lines=14> */
[----:B------:R-:W-:Y:S01]  /*150f0*/  SHF.R.S32.HI R17, RZ, 0x1f, R83 ;  /* 0x0000001fff117819 */ /* 0x000fe20000011453 */
[----:B------:R-:W-:Y:S01]  /*15100*/  IMAD.IADD R6, R11, 0x1, R0 ;  /* 0x000000010b067824 */ /* 0x000fe200078e0200 */
[C---:B------:R-:W-:Y:S02]  /*15110*/  LEA R8, P0, R10.reuse, R8, 0x2 ;  /* 0x000000080a087211 */ /* 0x040fe400078010ff */
[----:B------:R-:W-:Y:S02]  /*15120*/  SEL R9, R9, c[0x0][0x454], P2 ;  /* 0x0001150009097a07 */ /* 0x000fe40001000000 */
[----:B------:R-:W-:Y:S02]  /*15130*/  LEA.HI R17, R17, R83, RZ, 0x5 ;  /* 0x0000005311117211 */ /* 0x000fe400078f28ff */
[----:B------:R-:W-:Y:S02]  /*15140*/  LEA.HI.X R6, R10, R9, R6, 0x2, P0 ;  /* 0x000000090a067211 */ /* 0x000fe400000f1406 */
[----:B------:R-:W-:Y:S01]  /*15150*/  LOP3.LUT R17, R17, 0xffffffe0, RZ, 0xc0, !PT ;  /* 0xffffffe011117812 */ /* 0x000fe200078ec0ff */
[----:B------:R-:W-:Y:S01]  /*15160*/  IMAD R0, R12, c[0x0][0x4e8], RZ ;  /* 0x00013a000c007a24 */ /* 0x000fe200078e02ff */
[----:B------:R-:W-:Y:S04]  /*15170*/  SHFL.IDX PT, R14, R8, RZ, 0x1c1f ;  /* 0x001c1fff080e7589 */ /* 0x000fe800000e0000 */
[----:B------:R-:W1:Y:S01]  /*15180*/  SHFL.IDX PT, R15, R6, RZ, 0x1c1f ;  /* 0x001c1fff060f7589 */ /* 0x000e6200000e0000 */
[----:B------:R-:W-:-:S03]  /*15190*/  IMAD.IADD R17, R83, 0x1, -R17 ;  /* 0x0000000153117824 */ /* 0x000fc600078e0a11 */
[----:B------:R-:W-:Y:S04]  /*151a0*/  SHFL.IDX PT, R12, R8, 0x1, 0x1c1f ;  /* 0x003c1f00080c7f89 */ /* 0x000fe800000e0000 */
[----:B------:R-:W2:Y:S04]  /*151b0*/  SHFL.IDX PT, R13, R6, 0x1, 0x1c1f ;  /* 0x003c1f00060d7f89 */ /* 0x000ea800000e0000 */
[----:B------:R-:W-:Y:S04]  /*151c0*/  SHFL.IDX PT, R11, R6, 0x2, 0x1c1f ;  /* 0x005c1f00060b7f89 */ /* 0x000fe800000e0000 */
[----:B------:R3:W-:Y:S01]  /*151d0*/  SHFL.IDX PT, R9, R6, 0x3, 0x1c1f ;  /* 0x007c1f0006097f89 */ /* 0x0007e200000e0000 */
[----:B------:R-:W-:-:S03]  /*151e0*/  LOP3.LUT P0, RZ, R17, 0x3, RZ, 0xc0, !PT ;  /* 0x0000000311ff7812 */ /* 0x000fc6000780c0ff */
[----:B------:R-:W4:Y:S04]  /*151f0*/  SHFL.IDX PT, R10, R8, 0x2, 0x1c1f ;  /* 0x005c1f00080a7f89 */ /* 0x000f2800000e0000 */
[----:B------:R-:W1:Y:S01]  /*15200*/  SHFL.IDX PT, R8, R8, 0x3, 0x1c1f ;  /* 0x007c1f0008087f89 */ /* 0x000e6200000e0000 */
[----:B---3--:R-:W-:-:S05]  /*15210*/  IMAD R6, R81, 0x80, R82 ;  /* 0x0000008051067824 */ /* 0x008fca00078e0252 */
[C---:B------:R-:W-:Y:S02]  /*15220*/  IADD3 R19, R6.reuse, 0x8, RZ ;  /* 0x0000000806137810 */ /* 0x040fe40007ffe0ff */
[CC--:B------:R-:W-:Y:S02]  /*15230*/  ISETP.GE.OR P4, PT, R6.reuse, R0.reuse, P0 ;  /* 0x000000000600720c */ /* 0x0c0fe40000786670 */
[----:B------:R-:W-:Y:S02]  /*15240*/  IADD3 R18, R6, 0x40, RZ ;  /* 0x0000004006127810 */ /* 0x000fe40007ffe0ff */
[-C--:B------:R-:W-:Y:S02]  /*15250*/  ISETP.GE.OR P3, PT, R19, R0.reuse, P0 ;  /* 0x000000001300720c */ /* 0x080fe40000766670 */
[----:B------:R-:W-:Y:S02]  /*15260*/  ISETP.GE.OR P1, PT, R18, R0, P0 ;  /* 0x000000001200720c */ /* 0x000fe40000726670 */
[----:B------:R-:W-:-:S05]  /*15270*/  IADD3 R17, R6, 0x48, RZ ;  /* 0x0000004806117810 */ /* 0x000fca0007ffe0ff */
[----:B-1----:R1:W-:Y:S04]  /*15280*/  @!P4 ST.E [R14.64], R23 ;  /* 0x000000170e00c985 */ /* 0x0023e8000c101908 */
[----:B--2---:R1:W-:Y:S01]  /*15290*/  @!P3 ST.E [R12.64], R24 ;  /* 0x000000180c00b985 */ /* 0x0043e2000c101908 */
[-C--:B------:R-:W-:Y:S02]  /*152a0*/  ISETP.GE.AND P3, PT, R18, R0.reuse, PT ;  /* 0x000000001200720c */ /* 0x080fe40003f66270 */
[CC--:B------:R-:W-:Y:S01]  /*152b0*/  ISETP.GE.OR P0, PT, R17.reuse, R0.reuse, P0 ;  /* 0x000000001100720c */ /* 0x0c0fe20000706670 */
[----:B----4-:R1:W-:Y:S01]  /*152c0*/  @!P1 ST.E [R10.64], R25 ;  /* 0x000000190a009985 */ /* 0x0103e2000c101908 */
[-C--:B------:R-:W-:Y:S02]  /*152d0*/  ISETP.GE.AND P1, PT, R17, R0.reuse, PT ;  /* 0x000000001100720c */ /* 0x080fe40003f26270 */
[----:B------:R-:W-:-:S07]  /*152e0*/  ISETP.GE.AND P6, PT, R19, R0, PT ;  /* 0x000000001300720c */ /* 0x000fce0003fc6270 */
[----:B------:R-:W-:Y:S02]  /*152f0*/  @P3 LOP3.LUT R243, R243, 0x1, RZ, 0xfc, !PT ;  /* 0x00000001f3f33812 */ /* 0x000fe400078efcff */
[----:B------:R1:W-:Y:S01]  /*15300*/  @!P0 ST.E [R8.64], R22 ;  /* 0x0000001608008985 */ /* 0x0003e2000c101908 */
[----:B------:R-:W-:Y:S02]  /*15310*/  ISETP.GE.AND P0, PT, R6, R0, PT ;  /* 0x000000000600720c */ /* 0x000fe40003f06270 */
[----:B------:R-:W-:Y:S01]  /*15320*/  @P1 LOP3.LUT R243, R243, 0x2, RZ, 0xfc, !PT ;  /* 0x00000002f3f31812 */ /* 0x000fe200078efcff */
[----:B------:R-:W-:Y:S05]  /*15330*/  @P2 BRA `(.L_x_326) ;  /* 0x0000083000002947 */ /* 0x000fea0003800000 */
[----:B------:R-:W2:Y:S01]  /*15340*/  S2R R83, SR_TID.X ;  /* 0x0000000000537919 */ /* 0x000ea20000002100 */
[----:B------:R-:W-:Y:S01]  /*15350*/  IMAD R16, R16, c[0x0][0x3a0], RZ ;  /* 0x0000e80010107a24 */ /* 0x000fe200078e02ff */
[----:B------:R-:W-:Y:S01]  /*15360*/  SHF.R.S32.HI R4, RZ, 0x1f, R2 ;  /* 0x0000001fff047819 */ /* 0x000fe20000011402 */
[----:B-1----:R-:W-:-:S04]  /*15370*/  IMAD.WIDE.U32 R8, R3, c[0x0][0x3a0], RZ ;  /* 0x0000e80003087a25 */ /* 0x002fc800078e00ff */
[----:B------:R-:W-:Y:S02]  /*15380*/  IMAD R3, R3, c[0x0][0x3a4], R16 ;  /* 0x0000e90003037a24 */ /* 0x000fe400078e0210 */
[----:B------:R-:W-:-:S03]  /*15390*/  IMAD R10, R4, c[0x0][0x3f0], RZ ;  /* 0x0000fc00040a7a24 */ /* 0x000fc600078e02ff */
[----:B------:R-:W-:Y:S01]  /*153a0*/  IADD3 R9, R9, R3, RZ ;  /* 0x0000000309097210 */ /* 0x000fe20007ffe0ff */
[----:B------:R-:W-:-:S04]  /*153b0*/  IMAD R10, R2, c[0x0][0x3f4], R10 ;  /* 0x0000fd00020a7a24 */ /* 0x000fc800078e020a */
[----:B------:R-:W-:-:S04]  /*153c0*/  IMAD.WIDE.U32 R8, R5, c[0x0][0x3e8], R8 ;  /* 0x0000fa0005087a25 */ /* 0x000fc800078e0008 */
[----:B------:R-:W-:Y:S01]  /*153d0*/  IMAD R5, R5, c[0x0][0x3ec], R9 ;  /* 0x0000fb0005057a24 */ /* 0x000fe200078e0209 */
[----:B------:R-:W-:Y:S01]  /*153e0*/  MOV R4, R8 ;  /* 0x0000000800047202 */ /* 0x000fe20000000f00 */
[----:B------:R-:W-:Y:S01]  /*153f0*/  IMAD.SHL.U32 R9, R250, 0x2, RZ ;  /* 0x00000002fa097824 */ /* 0x000fe200078e00ff */
[----:B--2---:R-:W-:-:S03]  /*15400*/  SHF.R.S32.HI R82, RZ, 0x1f, R83 ;  /* 0x0000001fff527819 */ /* 0x004fc60000011453 */
[----:B------:R-:W-:Y:S01]  /*15410*/  IMAD.WIDE.U32 R4, R2, c[0x0][0x3f0], R4 ;  /* 0x0000fc0002047a25 */ /* 0x000fe200078e0004 */
[-C--:B------:R-:W-:Y:S01]  /*15420*/  LEA.HI R82, R82, R83.reuse, RZ, 0x2 ;  /* 0x0000005352527211 */ /* 0x080fe200078f10ff */
[----:B------:R1:W2:Y:S02]  /*15430*/  LDS.128 R24, [R9+0x80] ;  /* 0x0000800009187984 */ /* 0x0002a40000000c00 */
[----:B------:R-:W-:Y:S01]  /*15440*/  IMAD.IADD R5, R5, 0x1, R10 ;  /* 0x0000000105057824 */ /* 0x000fe200078e020a */
[----:B------:R-:W-:Y:S01]  /*15450*/  LOP3.LUT R82, R82, 0xfffffffc, RZ, 0xc0, !PT ;  /* 0xfffffffc52527812 */ /* 0x000fe200078ec0ff */
[----:B------:R1:W3:Y:S03]  /*15460*/  LDS.128 R36, [R9+0x880] ;  /* 0x0008800009247984 */ /* 0x0002e60000000c00 */
[----:B------:R-:W-:Y:S01]  /*15470*/  IADD3 R82, -R82, R83, RZ ;  /* 0x0000005352527210 */ /* 0x000fe20007ffe1ff */
[----:B------:R1:W4:Y:S03]  /*15480*/  LDS.128 R48, [R9+0x1080] ;  /* 0x0010800009307984 */ /* 0x0003260000000c00 */
[----:B------:R-:W-:Y:S01]  /*15490*/  LEA R6, R82, R249, 0x5 ;  /* 0x000000f952067211 */ /* 0x000fe200078e28ff */
[----:B------:R1:W1:Y:S03]  /*154a0*/  LDS.128 R60, [R9+0x1880] ;  /* 0x00188000093c7984 */ /* 0x0002660000000c00 */
[----:B------:R-:W-:Y:S01]  /*154b0*/  LEA R6, R81, R6, 0x7 ;  /* 0x0000000651067211 */ /* 0x000fe200078e38ff */
[----:B------:R1:W1:Y:S03]  /*154c0*/  LDS.128 R20, [R9+0x2080] ;  /* 0x0020800009147984 */ /* 0x0002660000000c00 */
[----:B------:R-:W-:Y:S01]  /*154d0*/  MOV R3, R6 ;  /* 0x0000000600037202 */ /* 0x000fe20000000f00 */
[----:B------:R-:W-:Y:S01]  /*154e0*/  @P5 IMAD.HI.U32 R11, R6, c[0x0][0x4ec], RZ ;  /* 0x00013b00060b5a27 */ /* 0x000fe200078e00ff */
[----:B------:R1:W1:Y:S04]  /*154f0*/  LDS.128 R32, [R9+0x2880] ;  /* 0x0028800009207984 */ /* 0x0002680000000c00 */
[----:B------:R1:W1:Y:S01]  /*15500*/  LDS.128 R44, [R9+0x3080] ;  /* 0x00308000092c7984 */ /* 0x0002620000000c00 */
[----:B------:R-:W-:-:S03]  /*15510*/  @P5 SHF.R.U32.HI R3, RZ, c[0x0][0x4f0], R11 ;  /* 0x00013c00ff035a19 */ /* 0x000fc6000001160b */
[----:B------:R1:W1:Y:S01]  /*15520*/  LDS.128 R56, [R9+0x3880] ;  /* 0x0038800009387984 */ /* 0x0002620000000c00 */
[----:B------:R-:W-:Y:S02]  /*15530*/  SHF.R.S32.HI R8, RZ, 0x1f, R3 ;  /* 0x0000001fff087819 */ /* 0x000fe40000011403 */
[C---:B------:R-:W-:Y:S01]  /*15540*/  IADD3 R2, -R3.reuse, RZ, RZ ;  /* 0x000000ff03027210 */ /* 0x040fe20007ffe1ff */
[----:B------:R1:W1:Y:S02]  /*15550*/  LDS.128 R16, [R9+0x4080] ;  /* 0x0040800009107984 */ /* 0x0002640000000c00 */
[----:B------:R-:W-:Y:S02]  /*15560*/  IMAD R8, R8, c[0x0][0x3e0], RZ ;  /* 0x0000f80008087a24 */ /* 0x000fe400078e02ff */
[----:B------:R1:W1:Y:S01]  /*15570*/  LDS.128 R28, [R9+0x4880] ;  /* 0x00488000091c7984 */ /* 0x0002620000000c00 */
[----:B------:R-:W-:Y:S02]  /*15580*/  IMAD R6, R2, c[0x0][0x4e8], R6 ;  /* 0x00013a0002067a24 */ /* 0x000fe400078e0206 */
[C---:B------:R-:W-:Y:S01]  /*15590*/  IMAD R8, R3.reuse, c[0x0][0x3e4], R8 ;  /* 0x0000f90003087a24 */ /* 0x040fe200078e0208 */
[----:B------:R1:W1:Y:S01]  /*155a0*/  LDS.128 R40, [R9+0x5080] ;  /* 0x0050800009287984 */ /* 0x0002620000000c00 */
[----:B------:R-:W-:Y:S01]  /*155b0*/  IMAD.WIDE.U32 R2, R3, c[0x0][0x3e0], R4 ;  /* 0x0000f80003027a25 */ /* 0x000fe200078e0004 */
[----:B------:R-:W-:-:S02]  /*155c0*/  SHF.R.S32.HI R4, RZ, 0x1f, R6 ;  /* 0x0000001fff047819 */ /* 0x000fc40000011406 */
[----:B------:R1:W1:Y:S01]  /*155d0*/  LDS.128 R52, [R9+0x5880] ;  /* 0x0058800009347984 */ /* 0x0002620000000c00 */
[----:B------:R-:W-:Y:S02]  /*155e0*/  LEA R5, R81, R249, 0x7 ;  /* 0x000000f951057211 */ /* 0x000fe400078e38ff */
        /* <DEDUP_REMOVED lines=8> */
[----:B--234-:R2:W3:Y:S02]  /*15670*/  SHFL.IDX PT, R4, R6, RZ, 0x1c1f ;  /* 0x001c1fff06047589 */ /* 0x01c4e400000e0000 */
.L_x_410:
[----:B------:R-:W-:Y:S05]  /*15680*/  BRA.DIV ~URZ, `(.L_x_328) ;  /* 0x000048127f007947 */ /* 0x000fea000b800000 */
[----:B------:R4:W2:Y:S02]  /*15690*/  SHFL.IDX PT, R2, R12, RZ, 0x1c1f ;  /* 0x001c1fff0c027589 */ /* 0x0008a400000e0000 */
.L_x_411:
[----:B------:R-:W-:Y:S01]  /*156a0*/  ISETP.GE.AND P0, PT, R5, R0, PT ;  /* 0x000000000500720c */ /* 0x000fe20003f06270 */
[----:B------:R-:W-:-:S12]  /*156b0*/  BSSY B0, `(.L_x_329) ;  /* 0x000000e000007945 */ /* 0x000fd80003800000 */
[----:B------:R-:W-:Y:S05]  /*156c0*/  @P0 BRA `(.L_x_330) ;  /* 0x000000c000000947 */ /* 0x000fea0003800000 */
[----:B------:R-:W-:Y:S02]  /*156d0*/  ISETP.GE.AND P2, PT, R228, c[0x0][0x3c8], PT ;  /* 0x0000f200e4007a0c */ /* 0x000fe40003f46270 */
[----:B------:R-:W-:Y:S02]  /*156e0*/  ISETP.GE.AND P1, PT, R238, c[0x0][0x3c8], PT ;  /* 0x0000f200ee007a0c */ /* 0x000fe40003f26270 */
[----:B------:R-:W-:-:S09]  /*156f0*/  ISETP.GE.AND P0, PT, R227, c[0x0][0x3c8], PT ;  /* 0x0000f200e3007a0c */ /* 0x000fd20003f06270 */
[-C--:B--2---:R-:W-:Y:S02]  /*15700*/  @!P2 LEA R10, P5, R228, R2.reuse, 0x1 ;  /* 0x00000002e40aa211 */ /* 0x084fe400078a08ff */
[-C--:B------:R-:W-:Y:S02]  /*15710*/  @!P1 LEA R8, P4, R238, R2.reuse, 0x1 ;  /* 0x00000002ee089211 */ /* 0x080fe400078808ff */
[C---:B------:R-:W-:Y:S02]  /*15720*/  @!P0 LEA R2, P3, R227.reuse, R2, 0x1 ;  /* 0x00000002e3028211 */ /* 0x040fe400078608ff */
[-C--:B---3--:R-:W-:Y:S02]  /*15730*/  @!P2 LEA.HI.X R11, R228, R4.reuse, R229, 0x1, P5 ;  /* 0x00000004e40ba211 */ /* 0x088fe400028f0ce5 */
[-C--:B-1----:R-:W-:Y:S02]  /*15740*/  @!P1 LEA.HI.X R9, R238, R4.reuse, R252, 0x1, P4 ;  /* 0x00000004ee099211 */ /* 0x082fe400020f0cfc */
[----:B------:R-:W-:Y:S01]  /*15750*/  @!P0 LEA.HI.X R3, R227, R4, R251, 0x1, P3 ;  /* 0x00000004e3038211 */ /* 0x000fe200018f0cfb */
[----:B------:R1:W-:Y:S04]  /*15760*/  @!P2 ST.E.128 [R10.64], R24 ;  /* 0x000000180a00a985 */ /* 0x0003e8000c101d08 */
[----:B------:R1:W-:Y:S04]  /*15770*/  @!P1 ST.E.128 [R8.64], R20 ;  /* 0x0000001408009985 */ /* 0x0003e8000c101d08 */
[----:B------:R1:W-:Y:S02]  /*15780*/  @!P0 ST.E.128 [R2.64], R16 ;  /* 0x0000001002008985 */ /* 0x0003e4000c101d08 */
.L_x_330:
[----:B------:R-:W-:Y:S05]  /*15790*/  BSYNC B0 ;  /* 0x0000000000007941 */ /* 0x000fea0003800000 */
.L_x_329:
[----:B------:R-:W-:Y:S05]  /*157a0*/  BRA.DIV ~URZ, `(.L_x_331) ;  /* 0x000047627f007947 */ /* 0x000fea000b800000 */
[----:B---3--:R3:W4:Y:S04]  /*157b0*/  SHFL.IDX PT, R4, R6, 0x1, 0x1c1f ;  /* 0x003c1f0006047f89 */ /* 0x00872800000e0000 */
[----:B-12---:R3:W1:Y:S02]  /*157c0*/  SHFL.IDX PT, R2, R12, 0x1, 0x1c1f ;  /* 0x003c1f000c027f89 */ /* 0x00666400000e0000 */
.L_x_412:
[----:B------:R-:W-:Y:S01]  /*157d0*/  IADD3 R3, R5, 0x20, RZ ;  /* 0x0000002005037810 */ /* 0x000fe20007ffe0ff */
[----:B------:R-:W-:Y:S03]  /*157e0*/  BSSY B0, `(.L_x_332) ;  /* 0x000000f000007945 */ /* 0x000fe60003800000 */
[----:B------:R-:W-:-:S13]  /*157f0*/  ISETP.GE.AND P0, PT, R3, R0, PT ;  /* 0x000000000300720c */ /* 0x000fda0003f06270 */
[----:B------:R-:W-:Y:S05]  /*15800*/  @P0 BRA `(.L_x_333) ;  /* 0x000000c000000947 */ /* 0x000fea0003800000 */
[----:B------:R-:W-:Y:S02]  /*15810*/  ISETP.GE.AND P2, PT, R228, c[0x0][0x3c8], PT ;  /* 0x0000f200e4007a0c */ /* 0x000fe40003f46270 */
[----:B------:R-:W-:Y:S02]  /*15820*/  ISETP.GE.AND P1, PT, R238, c[0x0][0x3c8], PT ;  /* 0x0000f200ee007a0c */ /* 0x000fe40003f26270 */
[----:B------:R-:W-:-:S09]  /*15830*/  ISETP.GE.AND P0, PT, R227, c[0x0][0x3c8], PT ;  /* 0x0000f200e3007a0c */ /* 0x000fd20003f06270 */
[-C--:B-1----:R-:W-:Y:S02]  /*15840*/  @!P2 LEA R10, P5, R228, R2.reuse, 0x1 ;  /* 0x00000002e40aa211 */ /* 0x082fe400078a08ff */
[-C--:B------:R-:W-:Y:S02]  /*15850*/  @!P1 LEA R8, P4, R238, R2.reuse, 0x1 ;  /* 0x00000002ee089211 */ /* 0x080fe400078808ff */
[C---:B------:R-:W-:Y:S02]  /*15860*/  @!P0 LEA R2, P3, R227.reuse, R2, 0x1 ;  /* 0x00000002e3028211 */ /* 0x040fe400078608ff */
[-C--:B----4-:R-:W-:Y:S02]  /*15870*/  @!P2 LEA.HI.X R11, R228, R4.reuse, R229, 0x1, P5 ;  /* 0x00000004e40ba211 */ /* 0x090fe400028f0ce5 */
[-C--:B------:R-:W-:Y:S02]  /*15880*/  @!P1 LEA.HI.X R9, R238, R4.reuse, R252, 0x1, P4 ;  /* 0x00000004ee099211 */ /* 0x080fe400020f0cfc */
[----:B------:R-:W-:Y:S01]  /*15890*/  @!P0 LEA.HI.X R3, R227, R4, R251, 0x1, P3 ;  /* 0x00000004e3038211 */ /* 0x000fe200018f0cfb */
[----:B------:R1:W-:Y:S04]  /*158a0*/  @!P2 ST.E.128 [R10.64], R36 ;  /* 0x000000240a00a985 */ /* 0x0003e8000c101d08 */
[----:B------:R1:W-:Y:S04]  /*158b0*/  @!P1 ST.E.128 [R8.64], R32 ;  /* 0x0000002008009985 */ /* 0x0003e8000c101d08 */
[----:B------:R1:W-:Y:S02]  /*158c0*/  @!P0 ST.E.128 [R2.64], R28 ;  /* 0x0000001c02008985 */ /* 0x0003e4000c101d08 */
.L_x_333:
[----:B------:R-:W-:Y:S05]  /*158d0*/  BSYNC B0 ;  /* 0x0000000000007941 */ /* 0x000fea0003800000 */
.L_x_332:
[----:B------:R-:W-:Y:S05]  /*158e0*/  BRA.DIV ~URZ, `(.L_x_334) ;  /* 0x000046f27f007947 */ /* 0x000fea000b800000 */
[----:B----4-:R2:W4:Y:S02]  /*158f0*/  SHFL.IDX PT, R4, R6, 0x2, 0x1c1f ;  /* 0x005c1f0006047f89 */ /* 0x01052400000e0000 */
.L_x_413:
[----:B------:R-:W-:Y:S05]  /*15900*/  BRA.DIV ~URZ, `(.L_x_335) ;  /* 0x000047427f007947 */ /* 0x000fea000b800000 */
[----:B-1----:R1:W2:Y:S02]  /*15910*/  SHFL.IDX PT, R2, R12, 0x2, 0x1c1f ;  /* 0x005c1f000c027f89 */ /* 0x0022a400000e0000 */
.L_x_414:
[----:B------:R-:W-:Y:S01]  /*15920*/  IADD3 R3, R5, 0x40, RZ ;  /* 0x0000004005037810 */ /* 0x000fe20007ffe0ff */
[----:B------:R-:W-:Y:S03]  /*15930*/  BSSY B0, `(.L_x_336) ;  /* 0x000000f000007945 */ /* 0x000fe60003800000 */
[----:B------:R-:W-:-:S13]  /*15940*/  ISETP.GE.AND P0, PT, R3, R0, PT ;  /* 0x000000000300720c */ /* 0x000fda0003f06270 */
[----:B------:R-:W-:Y:S05]  /*15950*/  @P0 BRA `(.L_x_337) ;  /* 0x000000c000000947 */ /* 0x000fea0003800000 */
[----:B------:R-:W-:Y:S02]  /*15960*/  ISETP.GE.AND P2, PT, R228, c[0x0][0x3c8], PT ;  /* 0x0000f200e4007a0c */ /* 0x000fe40003f46270 */
[----:B------:R-:W-:Y:S02]  /*15970*/  ISETP.GE.AND P1, PT, R238, c[0x0][0x3c8], PT ;  /* 0x0000f200ee007a0c */ /* 0x000fe40003f26270 */
[----:B------:R-:W-:-:S09]  /*15980*/  ISETP.GE.AND P0, PT, R227, c[0x0][0x3c8], PT ;  /* 0x0000f200e3007a0c */ /* 0x000fd20003f06270 */
[-C--:B--2---:R-:W-:Y:S02]  /*15990*/  @!P2 LEA R10, P5, R228, R2.reuse, 0x1 ;  /* 0x00000002e40aa211 */ /* 0x084fe400078a08ff */
        /* <DEDUP_REMOVED lines=8> */
.L_x_337:
[----:B------:R-:W-:Y:S05]  /*15a20*/  BSYNC B0 ;  /* 0x0000000000007941 */ /* 0x000fea0003800000 */
.L_x_336:
[----:B------:R-:W-:Y:S05]  /*15a30*/  BRA.DIV ~URZ, `(.L_x_338) ;  /* 0x000046827f007947 */ /* 0x000fea000b800000 */
[----:B--23--:R-:W2:Y:S04]  /*15a40*/  SHFL.IDX PT, R6, R6, 0x3, 0x1c1f ;  /* 0x007c1f0006067f89 */ /* 0x00cea800000e0000 */
[----:B------:R3:W1:Y:S02]  /*15a50*/  SHFL.IDX PT, R2, R12, 0x3, 0x1c1f ;  /* 0x007c1f000c027f89 */ /* 0x00066400000e0000 */
.L_x_415:
[----:B------:R-:W-:-:S04]  /*15a60*/  IADD3 R3, R5, 0x60, RZ ;  /* 0x0000006005037810 */ /* 0x000fc80007ffe0ff */
[----:B------:R-:W-:-:S13]  /*15a70*/  ISETP.GE.AND P0, PT, R3, R0, PT ;  /* 0x000000000300720c */ /* 0x000fda0003f06270 */
[----:B------:R-:W-:Y:S05]  /*15a80*/  @P0 BRA `(.L_x_339) ;  /* 0x0000239000000947 */ /* 0x000fea0003800000 */
[----:B------:R-:W-:Y:S02]  /*15a90*/  ISETP.GE.AND P1, PT, R228, c[0x0][0x3c8], PT ;  /* 0x0000f200e4007a0c */ /* 0x000fe40003f26270 */
[----:B------:R-:W-:-:S11]  /*15aa0*/  ISETP.GE.AND P0, PT, R238, c[0x0][0x3c8], PT ;  /* 0x0000f200ee007a0c */ /* 0x000fd60003f06270 */
[-C--:B-1----:R-:W-:Y:S02]  /*15ab0*/  @!P1 LEA R8, P3, R228, R2.reuse, 0x1 ;  /* 0x00000002e4089211 */ /* 0x082fe400078608ff */
[----:B----4-:R-:W-:Y:S02]  /*15ac0*/  @!P0 LEA R4, P2, R238, R2, 0x1 ;  /* 0x00000002ee048211 */ /* 0x010fe400078408ff */
[-C--:B--2---:R-:W-:Y:S02]  /*15ad0*/  @!P1 LEA.HI.X R9, R228, R6.reuse, R229, 0x1, P3 ;  /* 0x00000006e4099211 */ /* 0x084fe400018f0ce5 */
[----:B------:R-:W-:-:S03]  /*15ae0*/  @!P0 LEA.HI.X R5, R238, R6, R252, 0x1, P2 ;  /* 0x00000006ee058211 */ /* 0x000fc600010f0cfc */
[----:B------:R1:W-:Y:S04]  /*15af0*/  @!P1 ST.E.128 [R8.64], R60 ;  /* 0x0000003c08009985 */ /* 0x0003e8000c101d08 */
[----:B------:R1:W-:Y:S01]  /*15b00*/  @!P0 ST.E.128 [R4.64], R56 ;  /* 0x0000003804008985 */ /* 0x0003e2000c101d08 */
[----:B------:R-:W-:-:S13]  /*15b10*/  ISETP.GE.AND P0, PT, R227, c[0x0][0x3c8], PT ;  /* 0x0000f200e3007a0c */ /* 0x000fda0003f06270 */
[----:B------:R-:W-:Y:S05]  /*15b20*/  @P0 BRA `(.L_x_339) ;  /* 0x000022f000000947 */ /* 0x000fea0003800000 */
[----:B------:R-:W-:-:S04]  /*15b30*/  LEA R2, P0, R227, R2, 0x1 ;  /* 0x00000002e3027211 */ /* 0x000fc800078008ff */
[----:B------:R-:W-:-:S05]  /*15b40*/  LEA.HI.X R3, R227, R6, R251, 0x1, P0 ;  /* 0x00000006e3037211 */ /* 0x000fca00000f0cfb */
[----:B------:R2:W-:Y:S01]  /*15b50*/  ST.E.128 [R2.64], R52 ;  /* 0x0000003402007985 */ /* 0x0005e2000c101d08 */
[----:B------:R-:W-:Y:S05]  /*15b60*/  BRA `(.L_x_339) ;  /* 0x000022b000007947 */ /* 0x000fea0003800000 */
.L_x_326:
[----:B-1----:R-:W2:Y:S01]  /*15b70*/  LDL.LU R10, [R1+0xb0] ;  /* 0x0000b000010a7983 */ /* 0x002ea20000300800 */
[----:B------:R-:W-:Y:S01]  /*15b80*/  IMAD R16, R16, c[0x0][0x408], RZ ;  /* 0x0001020010107a24 */ /* 0x000fe200078e02ff */
[----:B------:R-:W-:Y:S01]  /*15b90*/  SHF.R.S32.HI R0, RZ, 0x1f, R2 ;  /* 0x0000001fff007819 */ /* 0x000fe20000011402 */
[----:B------:R-:W-:-:S04]  /*15ba0*/  IMAD.WIDE.U32 R8, R3, c[0x0][0x408], RZ ;  /* 0x0001020003087a25 */ /* 0x000fc800078e00ff */
[----:B------:R-:W-:Y:S02]  /*15bb0*/  IMAD R3, R3, c[0x0][0x40c], R16 ;  /* 0x0001030003037a24 */ /* 0x000fe400078e0210 */
[----:B------:R-:W-:Y:S02]  /*15bc0*/  IMAD R0, R0, c[0x0][0x440], RZ ;  /* 0x0001100000007a24 */ /* 0x000fe400078e02ff */
[----:B------:R-:W-:Y:S01]  /*15bd0*/  @P5 IMAD.HI.U32 R6, R4, c[0x0][0x4ec], RZ ;  /* 0x00013b0004065a27 */ /* 0x000fe200078e00ff */
[----:B------:R-:W-:-:S05]  /*15be0*/  IADD3 R9, R9, R3, RZ ;  /* 0x0000000309097210 */ /* 0x000fca0007ffe0ff */
[----:B------:R-:W-:-:S04]  /*15bf0*/  IMAD.WIDE.U32 R8, R5, c[0x0][0x438], R8 ;  /* 0x00010e0005087a25 */ /* 0x000fc800078e0008 */
        /* <DEDUP_REMOVED lines=24> */
.L_x_416:
[----:B------:R-:W-:Y:S05]  /*15d80*/  BRA.DIV ~URZ, `(.L_x_341) ;  /* 0x000044727f007947 */ /* 0x000fea000b800000 */
[----:B------:R3:W4:Y:S02]  /*15d90*/  SHFL.IDX PT, R0, R6, RZ, 0x1c1f ;  /* 0x001c1fff06007589 */ /* 0x00072400000e0000 */
.L_x_417:
        /* <DEDUP_REMOVED lines=28> */
[----:B--2---:R-:W-:Y:S02]  /*15f60*/  @!P1 LEA.HI.X R3, R17, R4, R19, 0x2, P2 ;  /* 0x0000000411039211 */ /* 0x004fe400010f1413 */
[----:B------:R-:W2:Y:S04]  /*15f70*/  LDL R19, [R1+0xc0] ;  /* 0x0000c00001137983 */ /* 0x000ea80000100800 */
[----:B------:R3:W-:Y:S04]  /*15f80*/  @!P0 ST.E.64 [R8.64], R110 ;  /* 0x0000006e08008985 */ /* 0x0007e8000c101b08 */
[----:B------:R-:W4:Y:S01]  /*15f90*/  LDL R17, [R1+0xbc] ;  /* 0x0000bc0001117983 */ /* 0x000f220000100800 */
[----:B---3--:R-:W-:-:S04]  /*15fa0*/  @!P3 LEA R8, P0, R13, R0, 0x2 ;  /* 0x000000000d08b211 */ /* 0x008fc800078010ff */
[----:B------:R-:W-:Y:S02]  /*15fb0*/  @!P3 LEA.HI.X R9, R13, R4, R15, 0x2, P0 ;  /* 0x000000040d09b211 */ /* 0x000fe400000f140f */
[----:B------:R-:W3:Y:S04]  /*15fc0*/  LDL R15, [R1+0xb8] ;  /* 0x0000b800010f7983 */ /* 0x000ee80000100800 */
[----:B------:R-:W5:Y:S01]  /*15fd0*/  LDL R13, [R1+0xb4] ;  /* 0x0000b400010d7983 */ /* 0x000f620000100800 */
[----:B------:R-:W-:-:S03]  /*15fe0*/  ISETP.GE.AND P4, PT, R81, c[0x0][0x3c8], PT ;  /* 0x0000f20051007a0c */ /* 0x000fc60003f86270 */
[----:B------:R1:W-:Y:S01]  /*15ff0*/  @!P1 ST.E.64 [R2.64], R140 ;  /* 0x0000008c02009985 */ /* 0x0003e2000c101b08 */
[----:B------:R-:W-:Y:S02]  /*16000*/  ISETP.GE.AND P1, PT, R24, c[0x0][0x3c8], PT ;  /* 0x0000f20018007a0c */ /* 0x000fe40003f26270 */
[----:B------:R-:W-:Y:S01]  /*16010*/  ISETP.GE.AND P2, PT, R10, c[0x0][0x3c8], PT ;  /* 0x0000f2000a007a0c */ /* 0x000fe20003f46270 */
[----:B------:R1:W-:Y:S06]  /*16020*/  @!P3 ST.E.64 [R8.64], R144 ;  /* 0x000000900800b985 */ /* 0x0003ec000c101b08 */
[----:B-1----:R-:W-:-:S04]  /*16030*/  @!P4 LEA R2, P0, R81, R0, 0x2 ;  /* 0x000000005102c211 */ /* 0x002fc800078010ff */
[----:B------:R-:W-:Y:S02]  /*16040*/  @!P4 LEA.HI.X R3, R81, R4, R82, 0x2, P0 ;  /* 0x000000045103c211 */ /* 0x000fe400000f1452 */
[----:B------:R-:W-:-:S03]  /*16050*/  @!P1 LEA R8, P0, R24, R0, 0x2 ;  /* 0x0000000018089211 */ /* 0x000fc600078010ff */
[----:B------:R1:W-:Y:S01]  /*16060*/  @!P4 ST.E.64 [R2.64], R148 ;  /* 0x000000940200c985 */ /* 0x0003e2000c101b08 */
[----:B------:R-:W-:Y:S02]  /*16070*/  ISETP.GE.AND P4, PT, R22, c[0x0][0x3c8], PT ;  /* 0x0000f20016007a0c */ /* 0x000fe40003f86270 */
[----:B------:R-:W-:-:S05]  /*16080*/  @!P1 LEA.HI.X R9, R24, R4, R25, 0x2, P0 ;  /* 0x0000000418099211 */ /* 0x000fca00000f1419 */
[----:B------:R1:W-:Y:S01]  /*16090*/  @!P1 ST.E.64 [R8.64], R152 ;  /* 0x0000009808009985 */ /* 0x0003e2000c101b08 */
[----:B------:R-:W-:Y:S02]  /*160a0*/  ISETP.GE.AND P1, PT, R20, c[0x0][0x3c8], PT ;  /* 0x0000f20014007a0c */ /* 0x000fe40003f26270 */
[----:B------:R-:W-:Y:S02]  /*160b0*/  ISETP.GE.AND P3, PT, R18, c[0x0][0x3c8], PT ;  /* 0x0000f20012007a0c */ /* 0x000fe40003f66270 */
[----:B-1----:R-:W-:-:S04]  /*160c0*/  @!P2 LEA R2, P0, R10, R0, 0x2 ;  /* 0x000000000a02a211 */ /* 0x002fc800078010ff */
[----:B------:R-:W-:Y:S02]  /*160d0*/  @!P2 LEA.HI.X R3, R10, R4, R11, 0x2, P0 ;  /* 0x000000040a03a211 */ /* 0x000fe400000f140b */
[----:B------:R-:W-:-:S04]  /*160e0*/  @!P4 LEA R10, P0, R22, R0, 0x2 ;  /* 0x00000000160ac211 */ /* 0x000fc800078010ff */
[----:B------:R-:W-:Y:S01]  /*160f0*/  @!P4 LEA.HI.X R11, R22, R4, R23, 0x2, P0 ;  /* 0x00000004160bc211 */ /* 0x000fe200000f1417 */
[----:B------:R1:W-:Y:S01]  /*16100*/  @!P2 ST.E.64 [R2.64], R156 ;  /* 0x0000009c0200a985 */ /* 0x0003e2000c101b08 */
[----:B------:R-:W-:-:S03]  /*16110*/  @!P1 LEA R8, P0, R20, R0, 0x2 ;  /* 0x0000000014089211 */ /* 0x000fc600078010ff */
[----:B------:R2:W-:Y:S01]  /*16120*/  @!P4 ST.E.64 [R10.64], R160 ;  /* 0x000000a00a00c985 */ /* 0x0005e2000c101b08 */
[----:B------:R-:W-:Y:S02]  /*16130*/  ISETP.GE.AND P4, PT, R16, c[0x0][0x3c8], PT ;  /* 0x0000f20010007a0c */ /* 0x000fe40003f86270 */
[----:B------:R-:W-:Y:S02]  /*16140*/  @!P1 LEA.HI.X R9, R20, R4, R21, 0x2, P0 ;  /* 0x0000000414099211 */ /* 0x000fe400000f1415 */
[----:B------:R-:W-:-:S03]  /*16150*/  ISETP.GE.AND P2, PT, R14, c[0x0][0x3c8], PT ;  /* 0x0000f2000e007a0c */ /* 0x000fc60003f46270 */
[----:B------:R2:W-:Y:S01]  /*16160*/  @!P1 ST.E.64 [R8.64], R172 ;  /* 0x000000ac08009985 */ /* 0x0005e2000c101b08 */
[----:B------:R-:W-:Y:S02]  /*16170*/  ISETP.GE.AND P1, PT, R12, c[0x0][0x3c8], PT ;  /* 0x0000f2000c007a0c */ /* 0x000fe40003f26270 */
[----:B-1----:R-:W-:-:S04]  /*16180*/  @!P3 LEA R2, P0, R18, R0, 0x2 ;  /* 0x000000001202b211 */ /* 0x002fc800078010ff */
[----:B--2---:R-:W-:Y:S02]  /*16190*/  @!P3 LEA.HI.X R3, R18, R4, R19, 0x2, P0 ;  /* 0x000000041203b211 */ /* 0x004fe400000f1413 */
[----:B------:R-:W-:-:S04]  /*161a0*/  @!P4 LEA R10, P0, R16, R0, 0x2 ;  /* 0x00000000100ac211 */ /* 0x000fc800078010ff */
[----:B----4-:R-:W-:Y:S02]  /*161b0*/  @!P4 LEA.HI.X R11, R16, R4, R17, 0x2, P0 ;  /* 0x00000004100bc211 */ /* 0x010fe400000f1411 */
[C---:B------:R-:W-:Y:S01]  /*161c0*/  @!P2 LEA R8, P0, R14.reuse, R0, 0x2 ;  /* 0x000000000e08a211 */ /* 0x040fe200078010ff */
[----:B------:R1:W-:Y:S04]  /*161d0*/  @!P3 ST.E.64 [R2.64], R72 ;  /* 0x000000480200b985 */ /* 0x0003e8000c101b08 */
[----:B------:R2:W-:Y:S01]  /*161e0*/  @!P4 ST.E.64 [R10.64], R180 ;  /* 0x000000b40a00c985 */ /* 0x0005e2000c101b08 */
[----:B---3--:R-:W-:Y:S02]  /*161f0*/  @!P2 LEA.HI.X R9, R14, R4, R15, 0x2, P0 ;  /* 0x000000040e09a211 */ /* 0x008fe400000f140f */
[----:B-1----:R-:W-:-:S04]  /*16200*/  @!P1 LEA R2, P0, R12, R0, 0x2 ;  /* 0x000000000c029211 */ /* 0x002fc800078010ff */
[----:B-----5:R-:W-:Y:S01]  /*16210*/  @!P1 LEA.HI.X R3, R12, R4, R13, 0x2, P0 ;  /* 0x000000040c039211 */ /* 0x020fe200000f140d */
[----:B------:R2:W-:Y:S04]  /*16220*/  @!P2 ST.E.64 [R8.64], R84 ;  /* 0x000000540800a985 */ /* 0x0005e8000c101b08 */
[----:B------:R2:W-:Y:S04]  /*16230*/  @!P1 ST.E.64 [R2.64], R68 ;  /* 0x0000004402009985 */ /* 0x0005e8000c101b08 */
.L_x_343:
[----:B------:R-:W-:Y:S05]  /*16240*/  BSYNC B0 ;  /* 0x0000000000007941 */ /* 0x000fea0003800000 */
.L_x_342:
[----:B------:R-:W-:Y:S05]  /*16250*/  BRA.DIV ~URZ, `(.L_x_344) ;  /* 0x000040127f007947 */ /* 0x000fea000b800000 */
[----:B--2---:R2:W1:Y:S04]  /*16260*/  SHFL.IDX PT, R4, R5, 0x1, 0x1c1f ;  /* 0x003c1f0005047f89 */ /* 0x00446800000e0000 */
[----:B----4-:R2:W4:Y:S02]  /*16270*/  SHFL.IDX PT, R0, R6, 0x1, 0x1c1f ;  /* 0x003c1f0006007f89 */ /* 0x01052400000e0000 */
.L_x_418:
[----:B------:R-:W-:Y:S01]  /*16280*/  BSSY B0, `(.L_x_345) ;  /* 0x000004a000007945 */ /* 0x000fe20003800000 */
[----:B------:R-:W-:Y:S05]  /*16290*/  @P6 BRA `(.L_x_346) ;  /* 0x0000048000006947 */ /* 0x000fea0003800000 */
[----:B------:R-:W5:Y:S04]  /*162a0*/  LDL R14, [R1+0xa4] ;  /* 0x0000a400010e7983 */ /* 0x000f680000100800 */
[----:B--2---:R-:W2:Y:S04]  /*162b0*/  LDL R11, [R1+0x98] ;  /* 0x00009800010b7983 */ /* 0x004ea80000100800 */
[----:B---3--:R-:W3:Y:S04]  /*162c0*/  LDL R15, [R1+0xdc] ;  /* 0x0000dc00010f7983 */ /* 0x008ee80000100800 */
[----:B----4-:R-:W4:Y:S04]  /*162d0*/  LDL R72, [R1+0x94] ;  /* 0x0000940001487983 */ /* 0x010f280000100800 */
[----:B------:R-:W3:Y:S04]  /*162e0*/  LDL R68, [R1+0x90] ;  /* 0x0000900001447983 */ /* 0x000ee80000100800 */
[----:B------:R-:W3:Y:S04]  /*162f0*/  LDL R24, [R1+0x8c] ;  /* 0x00008c0001187983 */ /* 0x000ee80000100800 */
[----:B------:R-:W4:Y:S04]  /*16300*/  LDL R22, [R1+0x88] ;  /* 0x0000880001167983 */ /* 0x000f280000100800 */
        /* <DEDUP_REMOVED lines=12> */
[----:B------:R-:W4:Y:S01]  /*163d0*/  LDL R17, [R1+0xb8] ;  /* 0x0000b80001117983 */ /* 0x000f220000100800 */
[----:B-----5:R-:W-:-:S02]  /*163e0*/  ISETP.GE.AND P1, PT, R14, c[0x0][0x3c8], PT ;  /* 0x0000f2000e007a0c */ /* 0x020fc40003f26270 */
[----:B--2---:R-:W-:-:S11]  /*163f0*/  ISETP.GE.AND P0, PT, R11, c[0x0][0x3c8], PT ;  /* 0x0000f2000b007a0c */ /* 0x004fd60003f06270 */
[----:B------:R-:W-:Y:S02]  /*16400*/  @!P1 IMAD.MOV.U32 R8, RZ, RZ, R0 ;  /* 0x000000ffff089224 */ /* 0x000fe400078e0000 */
[----:B-1----:R-:W-:Y:S01]  /*16410*/  @!P1 IMAD.MOV.U32 R9, RZ, RZ, R4 ;  /* 0x000000ffff099224 */ /* 0x002fe200078e0004 */
[----:B------:R-:W-:-:S03]  /*16420*/  @!P0 LEA R2, P2, R11, R0, 0x2 ;  /* 0x000000000b028211 */ /* 0x000fc600078410ff */
[----:B------:R-:W-:Y:S02]  /*16430*/  @!P1 IMAD.WIDE R8, R14, 0x4, R8 ;  /* 0x000000040e089825 */ /* 0x000fe400078e0208 */
[----:B------:R-:W2:Y:S01]  /*16440*/  LDL R14, [R1+0x70] ;  /* 0x00007000010e7983 */ /* 0x000ea20000100800 */
[----:B---3--:R-:W-:-:S03]  /*16450*/  @!P0 LEA.HI.X R3, R11, R4, R15, 0x2, P2 ;  /* 0x000000040b038211 */ /* 0x008fc600010f140f */
[----:B------:R-:W3:Y:S04]  /*16460*/  LDL R11, [R1+0xc0] ;  /* 0x0000c000010b7983 */ /* 0x000ee80000100800 */
[----:B------:R-:W5:Y:S01]  /*16470*/  LDL R15, [R1+0xb4] ;  /* 0x0000b400010f7983 */ /* 0x000f620000100800 */
[----:B----4-:R-:W-:Y:S02]  /*16480*/  ISETP.GE.AND P3, PT, R72, c[0x0][0x3c8], PT ;  /* 0x0000f20048007a0c */ /* 0x010fe40003f66270 */
[----:B------:R-:W-:Y:S02]  /*16490*/  ISETP.GE.AND P4, PT, R68, c[0x0][0x3c8], PT ;  /* 0x0000f20044007a0c */ /* 0x000fe40003f86270 */
[----:B------:R-:W-:Y:S01]  /*164a0*/  ISETP.GE.AND P2, PT, R24, c[0x0][0x3c8], PT ;  /* 0x0000f20018007a0c */ /* 0x000fe20003f46270 */
[----:B------:R1:W-:Y:S01]  /*164b0*/  @!P1 ST.E.64 [R8.64], R174 ;  /* 0x000000ae08009985 */ /* 0x0003e2000c101b08 */
[----:B------:R-:W-:-:S03]  /*164c0*/  ISETP.GE.AND P1, PT, R22, c[0x0][0x3c8], PT ;  /* 0x0000f20016007a0c */ /* 0x000fc60003f26270 */
[----:B------:R4:W-:Y:S04]  /*164d0*/  @!P0 ST.E.64 [R2.64], R176 ;  /* 0x000000b002008985 */ /* 0x0009e8000c101b08 */
[-C--:B-1----:R-:W-:Y:S02]  /*164e0*/  @!P3 LEA R8, P5, R72, R0.reuse, 0x2 ;  /* 0x000000004808b211 */ /* 0x082fe400078a10ff */
[----:B----4-:R-:W-:Y:S02]  /*164f0*/  @!P4 LEA R2, P0, R68, R0, 0x2 ;  /* 0x000000004402c211 */ /* 0x010fe400078010ff */
[-C--:B------:R-:W-:Y:S02]  /*16500*/  @!P3 LEA.HI.X R9, R72, R4.reuse, R73, 0x2, P5 ;  /* 0x000000044809b211 */ /* 0x080fe400028f1449 */
[----:B------:R-:W-:-:S02]  /*16510*/  @!P4 LEA.HI.X R3, R68, R4, R69, 0x2, P0 ;  /* 0x000000044403c211 */ /* 0x000fc400000f1445 */
[----:B------:R-:W-:Y:S01]  /*16520*/  ISETP.GE.AND P0, PT, R20, c[0x0][0x3c8], PT ;  /* 0x0000f20014007a0c */ /* 0x000fe20003f06270 */
[----:B------:R1:W-:Y:S04]  /*16530*/  @!P3 ST.E.64 [R8.64], R178 ;  /* 0x000000b20800b985 */ /* 0x0003e8000c101b08 */
[----:B------:R4:W-:Y:S01]  /*16540*/  @!P4 ST.E.64 [R2.64], R88 ;  /* 0x000000580200c985 */ /* 0x0009e2000c101b08 */
[----:B------:R-:W-:Y:S02]  /*16550*/  ISETP.GE.AND P4, PT, R12, c[0x0][0x3c8], PT ;  /* 0x0000f2000c007a0c */ /* 0x000fe40003f86270 */
[----:B------:R-:W-:Y:S02]  /*16560*/  ISETP.GE.AND P5, PT, R10, c[0x0][0x3c8], PT ;  /* 0x0000f2000a007a0c */ /* 0x000fe40003fa6270 */
[----:B-1----:R-:W-:-:S04]  /*16570*/  @!P2 LEA R8, P3, R24, R0, 0x2 ;  /* 0x000000001808a211 */ /* 0x002fc800078610ff */
[----:B------:R-:W-:Y:S02]  /*16580*/  @!P2 LEA.HI.X R9, R24, R4, R25, 0x2, P3 ;  /* 0x000000041809a211 */ /* 0x000fe400018f1419 */
[----:B----4-:R-:W-:-:S03]  /*16590*/  @!P1 LEA R2, P3, R22, R0, 0x2 ;  /* 0x0000000016029211 */ /* 0x010fc600078610ff */
[----:B------:R1:W-:Y:S01]  /*165a0*/  @!P2 ST.E.64 [R8.64], R100 ;  /* 0x000000640800a985 */ /* 0x0003e2000c101b08 */
[----:B------:R-:W-:Y:S02]  /*165b0*/  @!P1 LEA.HI.X R3, R22, R4, R23, 0x2, P3 ;  /* 0x0000000416039211 */ /* 0x000fe400018f1417 */
[----:B------:R-:W-:-:S03]  /*165c0*/  ISETP.GE.AND P3, PT, R18, c[0x0][0x3c8], PT ;  /* 0x0000f20012007a0c */ /* 0x000fc60003f66270 */
[----:B------:R4:W-:Y:S01]  /*165d0*/  @!P1 ST.E.64 [R2.64], R142 ;  /* 0x0000008e02009985 */ /* 0x0009e2000c101b08 */
[----:B-1----:R-:W-:-:S04]  /*165e0*/  @!P0 LEA R8, P2, R20, R0, 0x2 ;  /* 0x0000000014088211 */ /* 0x002fc800078410ff */
[----:B------:R-:W-:Y:S02]  /*165f0*/  @!P0 LEA.HI.X R9, R20, R4, R21, 0x2, P2 ;  /* 0x0000000414098211 */ /* 0x000fe400010f1415 */
[----:B----4-:R-:W-:Y:S02]  /*16600*/  @!P4 LEA R2, P1, R12, R0, 0x2 ;  /* 0x000000000c02c211 */ /* 0x010fe400078210ff */
[----:B------:R-:W-:Y:S01]  /*16610*/  ISETP.GE.AND P2, PT, R16, c[0x0][0x3c8], PT ;  /* 0x0000f20010007a0c */ /* 0x000fe20003f46270 */
[----:B------:R1:W-:Y:S01]  /*16620*/  @!P0 ST.E.64 [R8.64], R146 ;  /* 0x0000009208008985 */ /* 0x0003e2000c101b08 */
[----:B------:R-:W-:Y:S02]  /*16630*/  @!P4 LEA.HI.X R3, R12, R4, R13, 0x2, P1 ;  /* 0x000000040c03c211 */ /* 0x000fe400008f140d */
[----:B------:R-:W-:-:S03]  /*16640*/  @!P5 LEA R12, P0, R10, R0, 0x2 ;  /* 0x000000000a0cd211 */ /* 0x000fc600078010ff */
[----:B------:R4:W-:Y:S01]  /*16650*/  @!P4 ST.E.64 [R2.64], R150 ;  /* 0x000000960200c985 */ /* 0x0009e2000c101b08 */
[----:B--2---:R-:W-:Y:S02]  /*16660*/  ISETP.GE.AND P1, PT, R14, c[0x0][0x3c8], PT ;  /* 0x0000f2000e007a0c */ /* 0x004fe40003f26270 */
[----:B---3--:R-:W-:Y:S02]  /*16670*/  @!P5 LEA.HI.X R13, R10, R4, R11, 0x2, P0 ;  /* 0x000000040a0dd211 */ /* 0x008fe400000f140b */
[----:B------:R-:W-:-:S04]  /*16680*/  @!P3 LEA R10, P0, R18, R0, 0x2 ;  /* 0x00000000120ab211 */ /* 0x000fc800078010ff */
[----:B------:R-:W-:Y:S02]  /*16690*/  @!P3 LEA.HI.X R11, R18, R4, R19, 0x2, P0 ;  /* 0x00000004120bb211 */ /* 0x000fe400000f1413 */
[----:B-1----:R-:W-:-:S04]  /*166a0*/  @!P2 LEA R8, P0, R16, R0, 0x2 ;  /* 0x000000001008a211 */ /* 0x002fc800078010ff */
[----:B------:R-:W-:Y:S02]  /*166b0*/  @!P2 LEA.HI.X R9, R16, R4, R17, 0x2, P0 ;  /* 0x000000041009a211 */ /* 0x000fe400000f1411 */
[C---:B----4-:R-:W-:Y:S01]  /*166c0*/  @!P1 LEA R2, P0, R14.reuse, R0, 0x2 ;  /* 0x000000000e029211 */ /* 0x050fe200078010ff */
[----:B------:R1:W-:Y:S03]  /*166d0*/  @!P5 ST.E.64 [R12.64], R158 ;  /* 0x0000009e0c00d985 */ /* 0x0003e6000c101b08 */
[----:B-----5:R-:W-:Y:S01]  /*166e0*/  @!P1 LEA.HI.X R3, R14, R4, R15, 0x2, P0 ;  /* 0x000000040e039211 */ /* 0x020fe200000f140f */
[----:B------:R1:W-:Y:S04]  /*166f0*/  @!P3 ST.E.64 [R10.64], R154 ;  /* 0x0000009a0a00b985 */ /* 0x0003e8000c101b08 */
[----:B------:R1:W-:Y:S04]  /*16700*/  @!P2 ST.E.64 [R8.64], R86 ;  /* 0x000000560800a985 */ /* 0x0003e8000c101b08 */
[----:B------:R1:W-:Y:S02]  /*16710*/  @!P1 ST.E.64 [R2.64], R70 ;  /* 0x0000004602009985 */ /* 0x0003e4000c101b08 */
.L_x_346:
[----:B------:R-:W-:Y:S05]  /*16720*/  BSYNC B0 ;  /* 0x0000000000007941 */ /* 0x000fea0003800000 */
.L_x_345:
[----:B------:R-:W-:Y:S05]  /*16730*/  BRA.DIV ~URZ, `(.L_x_347) ;  /* 0x00003c027f007947 */ /* 0x000fea000b800000 */
[----:B-1----:R1:W2:Y:S02]  /*16740*/  SHFL.IDX PT, R4, R5, 0x2, 0x1c1f ;  /* 0x005c1f0005047f89 */ /* 0x0022a400000e0000 */
.L_x_419:
[----:B------:R-:W-:Y:S05]  /*16750*/  BRA.DIV ~URZ, `(.L_x_348) ;  /* 0x00003c527f007947 */ /* 0x000fea000b800000 */
[----:B----4-:R4:W1:Y:S02]  /*16760*/  SHFL.IDX PT, R0, R6, 0x2, 0x1c1f ;  /* 0x005c1f0006007f89 */ /* 0x01086400000e0000 */
.L_x_420:
[----:B------:R-:W-:Y:S01]  /*16770*/  LOP3.LUT P0, RZ, R243, 0x1, RZ, 0xc0, !PT ;  /* 0x00000001f3ff7812 */ /* 0x000fe2000780c0ff */
[----:B------:R-:W-:-:S12]  /*16780*/  BSSY B0, `(.L_x_349) ;  /* 0x000004a000007945 */ /* 0x000fd80003800000 */
        /* <DEDUP_REMOVED lines=22> */
[----:B---3--:R-:W-:-:S11]  /*168f0*/  ISETP.GE.AND P0, PT, R17, c[0x0][0x3c8], PT ;  /* 0x0000f20011007a0c */ /* 0x008fd60003f06270 */
[----:B-1----:R-:W-:-:S04]  /*16900*/  @!P2 LEA R2, P1, R13, R0, 0x2 ;  /* 0x000000000d02a211 */ /* 0x002fc800078210ff */
[----:B----4-:R-:W-:Y:S02]  /*16910*/  @!P2 LEA.HI.X R3, R13, R4, R15, 0x2, P1 ;  /* 0x000000040d03a211 */ /* 0x010fe400008f140f */
[----:B------:R-:W3:Y:S01]  /*16920*/  LDL R13, [R1+0xc4] ;  /* 0x0000c400010d7983 */ /* 0x000ee20000100800 */
[----:B------:R-:W-:Y:S02]  /*16930*/  @!P0 IMAD.MOV.U32 R8, RZ, RZ, R0 ;  /* 0x000000ffff088224 */ /* 0x000fe400078e0000 */
[----:B------:R-:W-:Y:S01]  /*16940*/  @!P0 IMAD.MOV.U32 R9, RZ, RZ, R4 ;  /* 0x000000ffff098224 */ /* 0x000fe200078e0004 */
[----:B------:R-:W4:Y:S03]  /*16950*/  LDL R15, [R1+0xb4] ;  /* 0x0000b400010f7983 */ /* 0x000f260000100800 */
[----:B------:R-:W-:Y:S02]  /*16960*/  @!P0 IMAD.WIDE R8, R17, 0x4, R8 ;  /* 0x0000000411088825 */ /* 0x000fe400078e0208 */
[----:B------:R-:W5:Y:S01]  /*16970*/  LDL R17, [R1+0xb8] ;  /* 0x0000b80001117983 */ /* 0x000f620000100800 */
[----:B--2---:R-:W-:-:S02]  /*16980*/  ISETP.GE.AND P4, PT, R70, c[0x0][0x3c8], PT ;  /* 0x0000f20046007a0c */ /* 0x004fc40003f86270 */
[----:B------:R-:W-:Y:S01]  /*16990*/  ISETP.GE.AND P3, PT, R10, c[0x0][0x3c8], PT ;  /* 0x0000f2000a007a0c */ /* 0x000fe20003f66270 */
[----:B------:R1:W-:Y:S01]  /*169a0*/  @!P0 ST.E.64 [R8.64], R28 ;  /* 0x0000001c08008985 */ /* 0x0003e2000c101b08 */
[----:B------:R-:W-:Y:S02]  /*169b0*/  ISETP.GE.AND P1, PT, R68, c[0x0][0x3c8], PT ;  /* 0x0000f20044007a0c */ /* 0x000fe40003f26270 */
[----:B------:R-:W-:Y:S01]  /*169c0*/  ISETP.GE.AND P0, PT, R24, c[0x0][0x3c8], PT ;  /* 0x0000f20018007a0c */ /* 0x000fe20003f06270 */
[----:B------:R2:W-:Y:S01]  /*169d0*/  @!P2 ST.E.64 [R2.64], R30 ;  /* 0x0000001e0200a985 */ /* 0x0005e2000c101b08 */
[----:B------:R-:W-:-:S05]  /*169e0*/  ISETP.GE.AND P6, PT, R22, c[0x0][0x3c8], PT ;  /* 0x0000f20016007a0c */ /* 0x000fca0003fc6270 */
[-C--:B-1----:R-:W-:Y:S02]  /*169f0*/  @!P4 LEA R8, P5, R70, R0.reuse, 0x2 ;  /* 0x000000004608c211 */ /* 0x082fe400078a10ff */
[----:B--2---:R-:W-:Y:S02]  /*16a00*/  @!P3 LEA R2, P2, R10, R0, 0x2 ;  /* 0x000000000a02b211 */ /* 0x004fe400078410ff */
[-C--:B------:R-:W-:Y:S02]  /*16a10*/  @!P4 LEA.HI.X R9, R70, R4.reuse, R71, 0x2, P5 ;  /* 0x000000044609c211 */ /* 0x080fe400028f1447 */
[----:B------:R-:W-:-:S03]  /*16a20*/  @!P3 LEA.HI.X R3, R10, R4, R11, 0x2, P2 ;  /* 0x000000040a03b211 */ /* 0x000fc600010f140b */
[----:B------:R-:W-:Y:S01]  /*16a30*/  @!P4 ST.E.64 [R8.64], R32 ;  /* 0x000000200800c985 */ /* 0x000fe2000c101b08 */
[----:B------:R-:W-:Y:S02]  /*16a40*/  ISETP.GE.AND P4, PT, R12, c[0x0][0x3c8], PT ;  /* 0x0000f2000c007a0c */ /* 0x000fe40003f86270 */
[C---:B------:R-:W-:Y:S01]  /*16a50*/  @!P1 LEA R10, P5, R68.reuse, R0, 0x2 ;  /* 0x00000000440a9211 */ /* 0x040fe200078a10ff */
[----:B------:R1:W-:Y:S03]  /*16a60*/  @!P3 ST.E.64 [R2.64], R34 ;  /* 0x000000220200b985 */ /* 0x0003e6000c101b08 */
[----:B------:R-:W-:Y:S02]  /*16a70*/  @!P1 LEA.HI.X R11, R68, R4, R69, 0x2, P5 ;  /* 0x00000004440b9211 */ /* 0x000fe400028f1445 */
[----:B------:R-:W-:-:S03]  /*16a80*/  ISETP.GE.AND P3, PT, R20, c[0x0][0x3c8], PT ;  /* 0x0000f20014007a0c */ /* 0x000fc60003f66270 */
[----:B------:R-:W-:Y:S01]  /*16a90*/  @!P1 ST.E.64 [R10.64], R50 ;  /* 0x000000320a009985 */ /* 0x000fe2000c101b08 */
[----:B------:R-:W-:Y:S02]  /*16aa0*/  ISETP.GE.AND P1, PT, R16, c[0x0][0x3c8], PT ;  /* 0x0000f20010007a0c */ /* 0x000fe40003f26270 */
[-C--:B-1----:R-:W-:Y:S02]  /*16ab0*/  @!P0 LEA R2, P2, R24, R0.reuse, 0x2 ;  /* 0x0000000018028211 */ /* 0x082fe400078410ff */
[----:B------:R-:W-:Y:S02]  /*16ac0*/  @!P6 LEA R8, P5, R22, R0, 0x2 ;  /* 0x000000001608e211 */ /* 0x000fe400078a10ff */
[-C--:B------:R-:W-:Y:S02]  /*16ad0*/  @!P0 LEA.HI.X R3, R24, R4.reuse, R25, 0x2, P2 ;  /* 0x0000000418038211 */ /* 0x080fe400010f1419 */
[----:B------:R-:W-:Y:S02]  /*16ae0*/  ISETP.GE.AND P2, PT, R18, c[0x0][0x3c8], PT ;  /* 0x0000f20012007a0c */ /* 0x000fe40003f46270 */
[----:B------:R-:W-:Y:S01]  /*16af0*/  @!P6 LEA.HI.X R9, R22, R4, R23, 0x2, P5 ;  /* 0x000000041609e211 */ /* 0x000fe200028f1417 */
[----:B------:R1:W-:Y:S01]  /*16b00*/  @!P0 ST.E.64 [R2.64], R36 ;  /* 0x0000002402008985 */ /* 0x0003e2000c101b08 */
[----:B------:R-:W-:-:S03]  /*16b10*/  ISETP.GE.AND P0, PT, R14, c[0x0][0x3c8], PT ;  /* 0x0000f2000e007a0c */ /* 0x000fc60003f06270 */
[----:B------:R2:W-:Y:S01]  /*16b20*/  @!P6 ST.E.64 [R8.64], R38 ;  /* 0x000000260800e985 */ /* 0x0005e2000c101b08 */
[----:B-1----:R-:W-:-:S04]  /*16b30*/  @!P4 LEA R2, P5, R12, R0, 0x2 ;  /* 0x000000000c02c211 */ /* 0x002fc800078a10ff */
[----:B---3--:R-:W-:Y:S02]  /*16b40*/  @!P4 LEA.HI.X R3, R12, R4, R13, 0x2, P5 ;  /* 0x000000040c03c211 */ /* 0x008fe400028f140d */
[----:B------:R-:W-:-:S03]  /*16b50*/  @!P3 LEA R12, P5, R20, R0, 0x2 ;  /* 0x00000000140cb211 */ /* 0x000fc600078a10ff */
[----:B------:R1:W-:Y:S01]  /*16b60*/  @!P4 ST.E.64 [R2.64], R40 ;  /* 0x000000280200c985 */ /* 0x0003e2000c101b08 */
[----:B------:R-:W-:Y:S02]  /*16b70*/  @!P2 LEA R10, P4, R18, R0, 0x2 ;  /* 0x00000000120aa211 */ /* 0x000fe400078810ff */
[----:B------:R-:W-:Y:S02]  /*16b80*/  @!P3 LEA.HI.X R13, R20, R4, R21, 0x2, P5 ;  /* 0x00000004140db211 */ /* 0x000fe400028f1415 */
[----:B--2---:R-:W-:Y:S02]  /*16b90*/  @!P1 LEA R8, P5, R16, R0, 0x2 ;  /* 0x0000000010089211 */ /* 0x004fe400078a10ff */
[-C--:B------:R-:W-:Y:S02]  /*16ba0*/  @!P2 LEA.HI.X R11, R18, R4.reuse, R19, 0x2, P4 ;  /* 0x00000004120ba211 */ /* 0x080fe400020f1413 */
[----:B-----5:R-:W-:Y:S01]  /*16bb0*/  @!P1 LEA.HI.X R9, R16, R4, R17, 0x2, P5 ;  /* 0x0000000410099211 */ /* 0x020fe200028f1411 */
[----:B------:R2:W-:Y:S04]  /*16bc0*/  @!P3 ST.E.64 [R12.64], R64 ;  /* 0x000000400c00b985 */ /* 0x0005e8000c101b08 */
[----:B------:R2:W-:Y:S04]  /*16bd0*/  @!P2 ST.E.64 [R10.64], R52 ;  /* 0x000000340a00a985 */ /* 0x0005e8000c101b08 */
[----:B------:R2:W-:Y:S01]  /*16be0*/  @!P1 ST.E.64 [R8.64], R42 ;  /* 0x0000002a08009985 */ /* 0x0005e2000c101b08 */
[----:B-1----:R-:W-:-:S04]  /*16bf0*/  @!P0 LEA R2, P4, R14, R0, 0x2 ;  /* 0x000000000e028211 */ /* 0x002fc800078810ff */
[----:B----4-:R-:W-:-:S05]  /*16c00*/  @!P0 LEA.HI.X R3, R14, R4, R15, 0x2, P4 ;  /* 0x000000040e038211 */ /* 0x010fca00020f140f */
[----:B------:R2:W-:Y:S04]  /*16c10*/  @!P0 ST.E.64 [R2.64], R26 ;  /* 0x0000001a02008985 */ /* 0x0005e8000c101b08 */
.L_x_350:
[----:B------:R-:W-:Y:S05]  /*16c20*/  BSYNC B0 ;  /* 0x0000000000007941 */ /* 0x000fea0003800000 */
.L_x_349:
[----:B------:R-:W-:Y:S05]  /*16c30*/  BRA.DIV ~URZ, `(.L_x_351) ;  /* 0x000037e27f007947 */ /* 0x000fea000b800000 */
[----:B--2---:R2:W3:Y:S04]  /*16c40*/  SHFL.IDX PT, R4, R5, 0x3, 0x1c1f ;  /* 0x007c1f0005047f89 */ /* 0x0044e800000e0000 */
[----:B-1----:R2:W1:Y:S02]  /*16c50*/  SHFL.IDX PT, R0, R6, 0x3, 0x1c1f ;  /* 0x007c1f0006007f89 */ /* 0x00246400000e0000 */
.L_x_421:
[----:B------:R-:W-:-:S13]  /*16c60*/  LOP3.LUT P0, RZ, R243, 0x2, RZ, 0xc0, !PT ;  /* 0x00000002f3ff7812 */ /* 0x000fda000780c0ff */
        /* <DEDUP_REMOVED lines=20> */
[----:B------:R-:W3:Y:S01]  /*16db0*/  LDL R16, [R1+0xbc] ;  /* 0x0000bc0001107983 */ /* 0x000ee20000100800 */
[----:B-----5:R-:W-:-:S02]  /*16dc0*/  ISETP.GE.AND P4, PT, R14, c[0x0][0x3c8], PT ;  /* 0x0000f2000e007a0c */ /* 0x020fc40003f86270 */
[----:B--2---:R-:W-:Y:S02]  /*16dd0*/  ISETP.GE.AND P3, PT, R10, c[0x0][0x3c8], PT ;  /* 0x0000f2000a007a0c */ /* 0x004fe40003f66270 */
[----:B----4-:R-:W-:-:S09]  /*16de0*/  ISETP.GE.AND P2, PT, R5, c[0x0][0x3c8], PT ;  /* 0x0000f20005007a0c */ /* 0x010fd20003f46270 */
[----:B-1----:R-:W-:Y:S02]  /*16df0*/  @!P4 IMAD.MOV.U32 R8, RZ, RZ, R0 ;  /* 0x000000ffff08c224 */ /* 0x002fe400078e0000 */
[----:B------:R-:W-:Y:S01]  /*16e00*/  @!P4 IMAD.MOV.U32 R9, RZ, RZ, R4 ;  /* 0x000000ffff09c224 */ /* 0x000fe200078e0004 */
[----:B------:R-:W-:-:S03]  /*16e10*/  @!P3 LEA R2, P5, R10, R0, 0x2 ;  /* 0x000000000a02b211 */ /* 0x000fc600078a10ff */
[----:B------:R-:W-:Y:S01]  /*16e20*/  @!P4 IMAD.WIDE R8, R14, 0x4, R8 ;  /* 0x000000040e08c825 */ /* 0x000fe200078e0208 */
[----:B---3--:R-:W-:Y:S01]  /*16e30*/  @!P3 LEA.HI.X R3, R10, R4, R11, 0x2, P5 ;  /* 0x000000040a03b211 */ /* 0x008fe200028f140b */
[----:B------:R-:W2:Y:S04]  /*16e40*/  LDL R14, [R1+0xb8] ;  /* 0x0000b800010e7983 */ /* 0x000ea80000100800 */
[----:B------:R1:W-:Y:S04]  /*16e50*/  @!P4 ST.E.64 [R8.64], R56 ;  /* 0x000000380800c985 */ /* 0x0003e8000c101b08 */
[----:B------:R3:W-:Y:S01]  /*16e60*/  @!P3 ST.E.64 [R2.64], R44 ;  /* 0x0000002c0200b985 */ /* 0x0007e2000c101b08 */
[----:B------:R-:W-:-:S04]  /*16e70*/  @!P2 LEA R10, P3, R5, R0, 0x2 ;  /* 0x00000000050aa211 */ /* 0x000fc800078610ff */
[----:B------:R-:W-:Y:S02]  /*16e80*/  @!P2 LEA.HI.X R11, R5, R4, R27, 0x2, P3 ;  /* 0x00000004050ba211 */ /* 0x000fe400018f141b */
[----:B------:R-:W4:Y:S01]  /*16e90*/  LDL R5, [R1+0x70] ;  /* 0x0000700001057983 */ /* 0x000f220000100800 */
[----:B------:R-:W-:Y:S02]  /*16ea0*/  ISETP.GE.AND P1, PT, R25, c[0x0][0x3c8], PT ;  /* 0x0000f20019007a0c */ /* 0x000fe40003f26270 */
[----:B------:R-:W-:-:S11]  /*16eb0*/  ISETP.GE.AND P0, PT, R23, c[0x0][0x3c8], PT ;  /* 0x0000f20017007a0c */ /* 0x000fd60003f06270 */
[-C--:B-1----:R-:W-:Y:S02]  /*16ec0*/  @!P1 LEA R8, P4, R25, R0.reuse, 0x2 ;  /* 0x0000000019089211 */ /* 0x082fe400078810ff */
[----:B------:R-:W-:Y:S02]  /*16ed0*/  ISETP.GE.AND P5, PT, R21, c[0x0][0x3c8], PT ;  /* 0x0000f20015007a0c */ /* 0x000fe40003fa6270 */
[----:B---3--:R-:W-:-:S09]  /*16ee0*/  @!P0 LEA R2, P6, R23, R0, 0x2 ;  /* 0x0000000017028211 */ /* 0x008fd200078c10ff */
[----:B------:R-:W-:-:S04]  /*16ef0*/  P2R R3, PR, RZ, 0x10 ;  /* 0x00000010ff037803 */ /* 0x000fc80000000000 */
[----:B------:R-:W-:Y:S02]  /*16f00*/  ISETP.NE.AND P3, PT, R3, RZ, PT ;  /* 0x000000ff0300720c */ /* 0x000fe40003f65270 */
[----:B------:R-:W-:Y:S02]  /*16f10*/  ISETP.GE.AND P4, PT, R12, c[0x0][0x3c8], PT ;  /* 0x0000f2000c007a0c */ /* 0x000fe40003f86270 */
[-C--:B------:R-:W-:Y:S02]  /*16f20*/  @!P1 LEA.HI.X R9, R25, R4.reuse, R26, 0x2, P3 ;  /* 0x0000000419099211 */ /* 0x080fe400018f141a */
[----:B------:R-:W-:Y:S01]  /*16f30*/  @!P0 LEA.HI.X R3, R23, R4, R24, 0x2, P6 ;  /* 0x0000000417038211 */ /* 0x000fe200030f1418 */
[----:B------:R-:W-:Y:S01]  /*16f40*/  @!P2 ST.E.64 [R10.64], R74 ;  /* 0x0000004a0a00a985 */ /* 0x000fe2000c101b08 */
[----:B------:R-:W-:-:S03]  /*16f50*/  ISETP.GE.AND P3, PT, R19, c[0x0][0x3c8], PT ;  /* 0x0000f20013007a0c */ /* 0x000fc60003f66270 */
[----:B------:R1:W-:Y:S04]  /*16f60*/  @!P1 ST.E.64 [R8.64], R60 ;  /* 0x0000003c08009985 */ /* 0x0003e8000c101b08 */
[----:B------:R3:W-:Y:S01]  /*16f70*/  @!P0 ST.E.64 [R2.64], R46 ;  /* 0x0000002e02008985 */ /* 0x0007e2000c101b08 */
[----:B------:R-:W-:Y:S02]  /*16f80*/  ISETP.GE.AND P2, PT, R17, c[0x0][0x3c8], PT ;  /* 0x0000f20011007a0c */ /* 0x000fe40003f46270 */
[----:B------:R-:W-:Y:S02]  /*16f90*/  ISETP.GE.AND P1, PT, R15, c[0x0][0x3c8], PT ;  /* 0x0000f2000f007a0c */ /* 0x000fe40003f26270 */
[----:B-1----:R-:W-:-:S04]  /*16fa0*/  @!P5 LEA R8, P0, R21, R0, 0x2 ;  /* 0x000000001508d211 */ /* 0x002fc800078010ff */
[----:B------:R-:W-:Y:S02]  /*16fb0*/  @!P5 LEA.HI.X R9, R21, R4, R22, 0x2, P0 ;  /* 0x000000041509d211 */ /* 0x000fe400000f1416 */
[----:B---3--:R-:W-:-:S03]  /*16fc0*/  @!P4 LEA R2, P6, R12, R0, 0x2 ;  /* 0x000000000c02c211 */ /* 0x008fc600078c10ff */
[----:B------:R-:W-:Y:S01]  /*16fd0*/  @!P5 ST.E.64 [R8.64], R58 ;  /* 0x0000003a0800d985 */ /* 0x000fe2000c101b08 */
[----:B------:R-:W-:Y:S02]  /*16fe0*/  @!P4 LEA.HI.X R3, R12, R4, R13, 0x2, P6 ;  /* 0x000000040c03c211 */ /* 0x000fe400030f140d */
[-C--:B------:R-:W-:Y:S02]  /*16ff0*/  @!P3 LEA R12, P5, R19, R0.reuse, 0x2 ;  /* 0x00000000130cb211 */ /* 0x080fe400078a10ff */
[----:B------:R-:W-:Y:S01]  /*17000*/  ISETP.GE.AND P0, PT, R6, c[0x0][0x3c8], PT ;  /* 0x0000f20006007a0c */ /* 0x000fe20003f06270 */
[----:B------:R1:W-:Y:S01]  /*17010*/  @!P4 ST.E.64 [R2.64], R62 ;  /* 0x0000003e0200c985 */ /* 0x0003e2000c101b08 */
[----:B------:R-:W-:-:S04]  /*17020*/  @!P2 LEA R10, P6, R17, R0, 0x2 ;  /* 0x00000000110aa211 */ /* 0x000fc800078c10ff */
[----:B------:R-:W-:-:S05]  /*17030*/  @!P2 LEA.HI.X R11, R17, R4, R18, 0x2, P6 ;  /* 0x00000004110ba211 */ /* 0x000fca00030f1412 */
[----:B-1----:R-:W-:-:S04]  /*17040*/  P2R R2, PR, RZ, 0x20 ;  /* 0x00000020ff027803 */ /* 0x002fc80000000000 */
[----:B------:R-:W-:Y:S02]  /*17050*/  ISETP.NE.AND P4, PT, R2, RZ, PT ;  /* 0x000000ff0200720c */ /* 0x000fe40003f85270 */
[----:B------:R-:W-:Y:S02]  /*17060*/  @!P1 LEA R8, P5, R15, R0, 0x2 ;  /* 0x000000000f089211 */ /* 0x000fe400078a10ff */
[----:B------:R-:W-:Y:S02]  /*17070*/  @!P3 LEA.HI.X R13, R19, R4, R20, 0x2, P4 ;  /* 0x00000004130db211 */ /* 0x000fe400020f1414 */
[C---:B------:R-:W-:Y:S02]  /*17080*/  @!P0 LEA R2, P4, R6.reuse, R0, 0x2 ;  /* 0x0000000006028211 */ /* 0x040fe400078810ff */
[-C--:B------:R-:W-:Y:S01]  /*17090*/  @!P1 LEA.HI.X R9, R15, R4.reuse, R16, 0x2, P5 ;  /* 0x000000040f099211 */ /* 0x080fe200028f1410 */
[----:B------:R1:W-:Y:S04]  /*170a0*/  @!P3 ST.E.64 [R12.64], R76 ;  /* 0x0000004c0c00b985 */ /* 0x0003e8000c101b08 */
[----:B------:R1:W-:Y:S04]  /*170b0*/  @!P2 ST.E.64 [R10.64], R78 ;  /* 0x0000004e0a00a985 */ /* 0x0003e8000c101b08 */
[----:B------:R1:W-:Y:S01]  /*170c0*/  @!P1 ST.E.64 [R8.64], R66 ;  /* 0x0000004208009985 */ /* 0x0003e2000c101b08 */
[----:B--2---:R-:W-:-:S05]  /*170d0*/  @!P0 LEA.HI.X R3, R6, R4, R14, 0x2, P4 ;  /* 0x0000000406038211 */ /* 0x004fca00020f140e */
[----:B------:R1:W-:Y:S01]  /*170e0*/  @!P0 ST.E.64 [R2.64], R54 ;  /* 0x0000003602008985 */ /* 0x0003e2000c101b08 */
[----:B----4-:R-:W-:-:S13]  /*170f0*/  ISETP.GE.AND P0, PT, R5, c[0x0][0x3c8], PT ;  /* 0x0000f20005007a0c */ /* 0x010fda0003f06270 */
[----:B------:R-:W-:Y:S05]  /*17100*/  @P0 BRA `(.L_x_339) ;  /* 0x00000d1000000947 */ /* 0x000fea0003800000 */
[----:B------:R-:W2:Y:S01]  /*17110*/  LDL R6, [R1+0xb4] ;  /* 0x0000b40001067983 */ /* 0x000ea20000100800 */
[----:B-1----:R-:W-:-:S04]  /*17120*/  LEA R2, P0, R5, R0, 0x2 ;  /* 0x0000000005027211 */ /* 0x002fc800078010ff */
[----:B--2---:R-:W-:-:S05]  /*17130*/  LEA.HI.X R3, R5, R4, R6, 0x2, P0 ;  /* 0x0000000405037211 */ /* 0x004fca00000f1406 */
[----:B------:R1:W-:Y:S01]  /*17140*/  ST.E.64 [R2.64], R48 ;  /* 0x0000003002007985 */ /* 0x0003e2000c101b08 */
[----:B------:R-:W-:Y:S05]  /*17150*/  BRA `(.L_x_339) ;  /* 0x00000cc000007947 */ /* 0x000fea0003800000 */
.L_x_324:
[----:B------:R-:W4:Y:S04]  /*17160*/  LDL.LU R0, [R1+0x4c] ;  /* 0x00004c0001007983 */ /* 0x000f280000300800 */
[----:B---3--:R-:W3:Y:S01]  /*17170*/  LDL.LU R8, [R1+0x60] ;  /* 0x0000600001087983 */ /* 0x008ee20000300800 */
[----:B------:R-:W-:Y:S02]  /*17180*/  ISETP.NE.U32.AND P0, PT, RZ, c[0x0][0x508], PT ;  /* 0x00014200ff007a0c */ /* 0x000fe40003f05070 */
[----:B------:R-:W-:Y:S01]  /*17190*/  ISETP.NE.U32.AND P3, PT, RZ, c[0x0][0x500], PT ;  /* 0x00014000ff007a0c */ /* 0x000fe20003f65070 */
[----:B-12---:R-:W2:Y:S01]  /*171a0*/  LDL.LU R6, [R1+0xac] ;  /* 0x0000ac0001067983 */ /* 0x006ea20000300800 */
[----:B------:R-:W-:Y:S01]  /*171b0*/  ISETP.NE.AND.EX P2, PT, RZ, c[0x0][0x50c], PT, P0 ;  /* 0x00014300ff007a0c */ /* 0x000fe20003f45300 */
[----:B------:R-:W-:Y:S01]  /*171c0*/  IMAD.MOV.U32 R20, RZ, RZ, c[0x0][0x388] ;  /* 0x0000e200ff147624 */ /* 0x000fe200078e00ff */
[----:B------:R-:W-:-:S02]  /*171d0*/  ISETP.NE.AND.EX P3, PT, RZ, c[0x0][0x504], PT, P3 ;  /* 0x00014100ff007a0c */ /* 0x000fc40003f65330 */
[----:B----4-:R-:W-:-:S09]  /*171e0*/  IADD3 R2, P1, R0, c[0x0][0x500], RZ ;  /* 0x0001400000027a10 */ /* 0x010fd20007f3e0ff */
[----:B------:R-:W-:Y:S01]  /*171f0*/  @P2 IADD3 R4, P0, R0, c[0x0][0x508], RZ ;  /* 0x0001420000042a10 */ /* 0x000fe20007f1e0ff */
[----:B------:R-:W-:Y:S01]  /*17200*/  IMAD.MOV.U32 R0, RZ, RZ, RZ ;  /* 0x000000ffff007224 */ /* 0x000fe200078e00ff */
[C---:B---3--:R-:W-:Y:S02]  /*17210*/  IADD3.X R3, R8.reuse, c[0x0][0x504], RZ, P1, !PT ;  /* 0x0001410008037a10 */ /* 0x048fe40000ffe4ff */
[----:B------:R-:W-:-:S03]  /*17220*/  @P2 IADD3.X R5, R8, c[0x0][0x50c], RZ, P0, !PT ;  /* 0x0001430008052a10 */ /* 0x000fc600007fe4ff */
[----:B------:R1:W5:Y:S04]  /*17230*/  @P3 LDG.E R0, [R2.64] ;  /* 0x0000000802003981 */ /* 0x000368000c1e1900 */
[----:B------:R1:W5:Y:S01]  /*17240*/  @P2 LDG.E R20, [R4.64] ;  /* 0x0000000804142981 */ /* 0x000362000c1e1900 */
[----:B--2---:R-:W-:-:S04]  /*17250*/  ISETP.NE.AND P0, PT, R6, RZ, PT ;  /* 0x000000ff0600720c */ /* 0x004fc80003f05270 */
[----:B------:R-:W-:Y:S01]  /*17260*/  SEL R19, R6, c[0x0][0x3d4], P0 ;  /* 0x0000f50006137a07 */ /* 0x000fe20000000000 */
[----:B------:R-:W-:Y:S05]  /*17270*/  @P2 BRA `(.L_x_352) ;  /* 0x0000004000002947 */ /* 0x000fea0003800000 */
[----:B------:R-:W-:Y:S05]  /*17280*/  @!P3 BRA `(.L_x_352) ;  /* 0x000000300000b947 */ /* 0x000fea0003800000 */
[----:B-1----:R1:W2:Y:S04]  /*17290*/  LDG.E R4, [R2.64] ;  /* 0x0000000802047981 */ /* 0x0022a8000c1e1900 */
[----:B-1----:R-:W2:Y:S02]  /*172a0*/  LDG.E R2, [R2.64+0x4] ;  /* 0x0000040802027981 */ /* 0x002ea4000c1e1900 */
[----:B--2--5:R-:W-:Y:S02]  /*172b0*/  IADD3 R20, -R4, R2, RZ ;  /* 0x0000000204147210 */ /* 0x024fe40007ffe1ff */
.L_x_352:
[----:B-1----:R-:W2:Y:S04]  /*172c0*/  LDL.LU R5, [R1+0x58] ;  /* 0x0000580001057983 */ /* 0x002ea80000300800 */
[----:B------:R-:W3:Y:S04]  /*172d0*/  LDL.LU R3, [R1+0x64] ;  /* 0x0000640001037983 */ /* 0x000ee80000300800 */
[----:B------:R-:W4:Y:S01]  /*172e0*/  LDL.LU R2, [R1+0xa8] ;  /* 0x0000a80001027983 */ /* 0x000f220000300800 */
[----:B------:R-:W-:Y:S01]  /*172f0*/  BSSY B0, `(.L_x_353) ;  /* 0x0000039000007945 */ /* 0x000fe20003800000 */
[----:B-----5:R-:W-:-:S02]  /*17300*/  SHF.R.S32.HI R18, RZ, 0x1f, R0 ;  /* 0x0000001fff127819 */ /* 0x020fc40000011400 */
[----:B------:R-:W1:Y:S02]  /*17310*/  S2R R4, SR_TID.X ;  /* 0x0000000000047919 */ /* 0x000e640000002100 */
[----:B-1----:R-:W-:Y:S02]  /*17320*/  ISETP.GT.AND P0, PT, R4, 0x7f, PT ;  /* 0x0000007f0400780c */ /* 0x002fe40003f04270 */
[----:B--2---:R-:W-:Y:S02]  /*17330*/  LOP3.LUT R6, R5, 0xffff, RZ, 0xc0, !PT ;  /* 0x0000ffff05067812 */ /* 0x004fe400078ec0ff */
[----:B---3--:R-:W-:Y:S02]  /*17340*/  SEL R10, R3, RZ, !P3 ;  /* 0x000000ff030a7207 */ /* 0x008fe40005800000 */
[----:B----4-:R-:W-:-:S07]  /*17350*/  SEL R22, R2, RZ, !P3 ;  /* 0x000000ff02167207 */ /* 0x010fce0005800000 */
[----:B------:R-:W-:Y:S05]  /*17360*/  @P0 BRA `(.L_x_354) ;  /* 0x0000031000000947 */ /* 0x000fea0003800000 */
[----:B------:R-:W2:Y:S01]  /*17370*/  LDL R3, [R1+0x54] ;  /* 0x0000540001037983 */ /* 0x000ea20000100800 */
[----:B------:R-:W-:Y:S01]  /*17380*/  IMAD R2, R20, c[0x0][0x4e8], RZ ;  /* 0x00013a0014027a24 */ /* 0x000fe200078e02ff */
[----:B--2---:R-:W-:-:S04]  /*17390*/  LEA R11, R3, R4, 0x7 ;  /* 0x00000004030b7211 */ /* 0x004fc800078e38ff */
        /* <DEDUP_REMOVED lines=17> */
[----:B------:R-:W-:-:S04]  /*174b0*/  IMAD.WIDE.U32 R8, R8, R6, RZ ;  /* 0x0000000608087225 */ /* 0x000fc800078e00ff */
[----:B------:R-:W-:Y:S01]  /*174c0*/  IMAD.IADD R13, R9, 0x1, R13 ;  /* 0x00000001090d7824 */ /* 0x000fe200078e020d */
[----:B------:R-:W-:Y:S01]  /*174d0*/  IADD3 R9, R5, R12, RZ ;  /* 0x0000000c05097210 */ /* 0x000fe20007ffe0ff */
[----:B------:R-:W-:-:S05]  /*174e0*/  @P0 IMAD.HI.U32 R21, R11, c[0x0][0x4ec], RZ ;  /* 0x00013b000b150a27 */ /* 0x000fca00078e00ff */
[----:B------:R-:W-:Y:S02]  /*174f0*/  @P0 SHF.R.U32.HI R2, RZ, c[0x0][0x4f0], R21 ;  /* 0x00013c00ff020a19 */ /* 0x000fe40000011615 */
[----:B------:R-:W-:-:S03]  /*17500*/  IADD3 R21, P1, P0, R4, R8, R0 ;  /* 0x0000000804157210 */ /* 0x000fc6000783e000 */
[----:B------:R-:W-:Y:S01]  /*17510*/  IMAD.MOV R8, RZ, RZ, -R2 ;  /* 0x000000ffff087224 */ /* 0x000fe200078e0a02 */
[----:B--2---:R-:W-:-:S05]  /*17520*/  SEL R3, R23, RZ, P2 ;  /* 0x000000ff17037207 */ /* 0x004fca0001000000 */
[-C--:B-----5:R-:W-:Y:S02]  /*17530*/  IMAD R12, R17, R3.reuse, RZ ;  /* 0x00000003110c7224 */ /* 0x0a0fe400078e02ff */
[----:B------:R-:W-:-:S04]  /*17540*/  IMAD.WIDE.U32 R4, R16, R3, RZ ;  /* 0x0000000310047225 */ /* 0x000fc800078e00ff */
[----:B------:R-:W-:Y:S01]  /*17550*/  IMAD R3, R8, c[0x0][0x4e8], R11 ;  /* 0x00013a0008037a24 */ /* 0x000fe200078e020b */
[----:B------:R-:W-:Y:S02]  /*17560*/  IADD3.X R11, R9, R13, R18, P1, P0 ;  /* 0x0000000d090b7210 */ /* 0x000fe40000fe0412 */
[----:B------:R-:W-:Y:S02]  /*17570*/  IADD3 R9, R5, R12, RZ ;  /* 0x0000000c05097210 */ /* 0x000fe40007ffe0ff */
[----:B------:R-:W-:Y:S02]  /*17580*/  IADD3 R4, P1, P0, R2, R21, R4 ;  /* 0x0000001502047210 */ /* 0x000fe4000783e004 */
[----:B------:R-:W-:Y:S01]  /*17590*/  SHF.R.S32.HI R5, RZ, 0x1f, R2 ;  /* 0x0000001fff057819 */ /* 0x000fe20000011402 */
[----:B------:R-:W-:Y:S01]  /*175a0*/  IMAD R2, R15, R3, RZ ;  /* 0x000000030f027224 */ /* 0x000fe200078e02ff */
[----:B------:R-:W-:Y:S02]  /*175b0*/  SHF.R.S32.HI R8, RZ, 0x1f, R3 ;  /* 0x0000001fff087819 */ /* 0x000fe40000011403 */
[----:B------:R-:W-:Y:S01]  /*175c0*/  IADD3.X R5, R5, R11, R9, P1, P0 ;  /* 0x0000000b05057210 */ /* 0x000fe20000fe0409 */
[----:B------:R-:W-:-:S02]  /*175d0*/  IMAD.MOV.U32 R9, RZ, RZ, c[0x0][0x4a8] ;  /* 0x00012a00ff097624 */ /* 0x000fc400078e00ff */
[C---:B------:R-:W-:Y:S02]  /*175e0*/  IMAD R8, R14.reuse, R8, R2 ;  /* 0x000000080e087224 */ /* 0x040fe400078e0202 */
        /* <DEDUP_REMOVED lines=9> */
.L_x_354:
[----:B------:R-:W-:Y:S05]  /*17680*/  BSYNC B0 ;  /* 0x0000000000007941 */ /* 0x000fea0003800000 */
.L_x_353:
[----:B------:R-:W-:-:S13]  /*17690*/  ISETP.GT.AND P0, PT, R19, 0x1, PT ;  /* 0x000000011300780c */ /* 0x000fda0003f04270 */
[----:B------:R-:W-:Y:S05]  /*176a0*/  @P0 BRA `(.L_x_339) ;  /* 0x0000077000000947 */ /* 0x000fea0003800000 */
[----:B-1----:R-:W2:Y:S01]  /*176b0*/  LDL.LU R2, [R1+0x54] ;  /* 0x0000540001027983 */ /* 0x002ea20000300800 */
[----:B------:R-:W-:-:S03]  /*176c0*/  IMAD R4, R18, c[0x0][0x3a0], RZ ;  /* 0x0000e80012047a24 */ /* 0x000fc600078e02ff */
[----:B------:R-:W1:Y:S02]  /*176d0*/  S2R R3, SR_TID.X ;  /* 0x0000000000037919 */ /* 0x000e640000002100 */
[----:B-1----:R-:W-:-:S04]  /*176e0*/  SHF.R.S32.HI R5, RZ, 0x1f, R3 ;  /* 0x0000001fff057819 */ /* 0x002fc80000011403 */
[----:B------:R-:W-:-:S04]  /*176f0*/  LEA.HI R5, R5, R3, RZ, 0x2 ;  /* 0x0000000305057211 */ /* 0x000fc800078f10ff */
[----:B------:R-:W-:-:S04]  /*17700*/  LOP3.LUT R5, R5, 0xfffffffc, RZ, 0xc0, !PT ;  /* 0xfffffffc05057812 */ /* 0x000fc800078ec0ff */
[----:B------:R-:W-:Y:S02]  /*17710*/  IADD3 R5, -R5, R3, RZ ;  /* 0x0000000305057210 */ /* 0x000fe40007ffe1ff */
[----:B--2---:R-:W-:Y:S02]  /*17720*/  MOV R9, R2 ;  /* 0x0000000200097202 */ /* 0x004fe40000000f00 */
[----:B------:R-:W-:Y:S02]  /*17730*/  MOV R2, c[0x0][0x4e8] ;  /* 0x00013a0000027a02 */ /* 0x000fe40000000f00 */
[----:B------:R-:W-:Y:S02]  /*17740*/  LEA R12, R9, R249, 0x7 ;  /* 0x000000f9090c7211 */ /* 0x000fe400078e38ff */
[----:B------:R-:W-:Y:S01]  /*17750*/  ISETP.NE.AND P0, PT, R2, 0x1, PT ;  /* 0x000000010200780c */ /* 0x000fe20003f05270 */
[----:B------:R-:W-:-:S04]  /*17760*/  IMAD.WIDE.U32 R2, R0, c[0x0][0x3a0], RZ ;  /* 0x0000e80000027a25 */ /* 0x000fc800078e00ff */
[----:B------:R-:W-:Y:S01]  /*17770*/  IMAD R0, R0, c[0x0][0x3a4], R4 ;  /* 0x0000e90000007a24 */ /* 0x000fe200078e0204 */
[----:B------:R-:W-:Y:S01]  /*17780*/  LEA R4, R5, R249, 0x5 ;  /* 0x000000f905047211 */ /* 0x000fe200078e28ff */
[----:B------:R-:W-:Y:S02]  /*17790*/  IMAD R5, R22, c[0x0][0x3f0], RZ ;  /* 0x0000fc0016057a24 */ /* 0x000fe400078e02ff */
[----:B------:R-:W-:Y:S01]  /*177a0*/  IMAD.IADD R3, R3, 0x1, R0 ;  /* 0x0000000103037824 */ /* 0x000fe200078e0200 */
[----:B------:R-:W-:-:S03]  /*177b0*/  LEA R4, R9, R4, 0x7 ;  /* 0x0000000409047211 */ /* 0x000fc600078e38ff */
[----:B------:R-:W-:Y:S01]  /*177c0*/  IMAD.WIDE.U32 R2, R6, c[0x0][0x3e8], R2 ;  /* 0x0000fa0006027a25 */ /* 0x000fe200078e0002 */
[----:B------:R-:W-:-:S03]  /*177d0*/  MOV R0, R4 ;  /* 0x0000000400007202 */ /* 0x000fc60000000f00 */
[----:B------:R-:W-:-:S04]  /*177e0*/  @P0 IMAD.HI.U32 R8, R4, c[0x0][0x4ec], RZ ;  /* 0x00013b0004080a27 */ /* 0x000fc800078e00ff */
[----:B------:R-:W-:Y:S01]  /*177f0*/  IMAD R3, R6, c[0x0][0x3ec], R3 ;  /* 0x0000fb0006037a24 */ /* 0x000fe200078e0203 */
[----:B------:R-:W-:Y:S01]  /*17800*/  @P0 SHF.R.U32.HI R0, RZ, c[0x0][0x4f0], R8 ;  /* 0x00013c00ff000a19 */ /* 0x000fe20000011608 */
[C---:B------:R-:W-:Y:S02]  /*17810*/  IMAD R8, R10.reuse, c[0x0][0x3f4], R5 ;  /* 0x0000fd000a087a24 */ /* 0x040fe400078e0205 */
[----:B------:R-:W-:Y:S01]  /*17820*/  IMAD.WIDE.U32 R2, R10, c[0x0][0x3f0], R2 ;  /* 0x0000fc000a027a25 */ /* 0x000fe200078e0002 */
[----:B------:R-:W-:Y:S02]  /*17830*/  SHF.R.S32.HI R6, RZ, 0x1f, R0 ;  /* 0x0000001fff067819 */ /* 0x000fe40000011400 */
[----:B------:R-:W-:Y:S01]  /*17840*/  IADD3 R5, -R0, RZ, RZ ;  /* 0x000000ff00057210 */ /* 0x000fe20007ffe1ff */
[----:B------:R-:W-:Y:S02]  /*17850*/  IMAD.IADD R3, R3, 0x1, R8 ;  /* 0x0000000103037824 */ /* 0x000fe400078e0208 */
[----:B------:R-:W-:-:S02]  /*17860*/  IMAD R6, R6, c[0x0][0x3e0], RZ ;  /* 0x0000f80006067a24 */ /* 0x000fc400078e02ff */
        /* <DEDUP_REMOVED lines=13> */
.L_x_422:
[----:B------:R-:W-:Y:S05]  /*17940*/  BRA.DIV ~URZ, `(.L_x_356) ;  /* 0x00002c127f007947 */ /* 0x000fea000b800000 */
[----:B------:R3:W4:Y:S02]  /*17950*/  SHFL.IDX PT, R0, R13, RZ, 0x1c1f ;  /* 0x001c1fff0d007589 */ /* 0x00072400000e0000 */
.L_x_423:
[----:B------:R-:W-:Y:S01]  /*17960*/  IMAD R6, R20, c[0x0][0x4e8], RZ ;  /* 0x00013a0014067a24 */ /* 0x000fe200078e02ff */
[----:B------:R-:W-:Y:S04]  /*17970*/  BSSY B0, `(.L_x_357) ;  /* 0x000000f000007945 */ /* 0x000fe80003800000 */
[----:B------:R-:W-:-:S13]  /*17980*/  ISETP.GE.AND P0, PT, R12, R6, PT ;  /* 0x000000060c00720c */ /* 0x000fda0003f06270 */
[----:B------:R-:W-:Y:S05]  /*17990*/  @P0 BRA `(.L_x_358) ;  /* 0x000000c000000947 */ /* 0x000fea0003800000 */
[----:B------:R-:W-:Y:S02]  /*179a0*/  ISETP.GE.AND P2, PT, R228, c[0x0][0x3c8], PT ;  /* 0x0000f200e4007a0c */ /* 0x000fe40003f46270 */
[----:B------:R-:W-:Y:S02]  /*179b0*/  ISETP.GE.AND P1, PT, R238, c[0x0][0x3c8], PT ;  /* 0x0000f200ee007a0c */ /* 0x000fe40003f26270 */
[----:B------:R-:W-:-:S09]  /*179c0*/  ISETP.GE.AND P0, PT, R227, c[0x0][0x3c8], PT ;  /* 0x0000f200e3007a0c */ /* 0x000fd20003f06270 */
        /* <DEDUP_REMOVED lines=9> */
.L_x_358:
[----:B------:R-:W-:Y:S05]  /*17a60*/  BSYNC B0 ;  /* 0x0000000000007941 */ /* 0x000fea0003800000 */
.L_x_357:
[----:B------:R-:W-:Y:S05]  /*17a70*/  BRA.DIV ~URZ, `(.L_x_359) ;  /* 0x00002b527f007947 */ /* 0x000fea000b800000 */
[----:B--2---:R2:W1:Y:S04]  /*17a80*/  SHFL.IDX PT, R4, R5, 0x1, 0x1c1f ;  /* 0x003c1f0005047f89 */ /* 0x00446800000e0000 */
[----:B----4-:R2:W4:Y:S02]  /*17a90*/  SHFL.IDX PT, R0, R13, 0x1, 0x1c1f ;  /* 0x003c1f000d007f89 */ /* 0x01052400000e0000 */
.L_x_424:
[----:B------:R-:W-:Y:S01]  /*17aa0*/  IADD3 R2, R12, 0x20, RZ ;  /* 0x000000200c027810 */ /* 0x000fe20007ffe0ff */
[----:B------:R-:W-:Y:S03]  /*17ab0*/  BSSY B0, `(.L_x_360) ;  /* 0x000000f000007945 */ /* 0x000fe60003800000 */
        /* <DEDUP_REMOVED lines=14> */
.L_x_361:
[----:B------:R-:W-:Y:S05]  /*17ba0*/  BSYNC B0 ;  /* 0x0000000000007941 */ /* 0x000fea0003800000 */
.L_x_360:
[----:B------:R-:W-:Y:S05]  /*17bb0*/  BRA.DIV ~URZ, `(.L_x_362) ;  /* 0x00002ae27f007947 */ /* 0x000fea000b800000 */
[----:B-1----:R1:W2:Y:S02]  /*17bc0*/  SHFL.IDX PT, R4, R5, 0x2, 0x1c1f ;  /* 0x005c1f0005047f89 */ /* 0x0022a400000e0000 */
.L_x_425:
[----:B------:R-:W-:Y:S05]  /*17bd0*/  BRA.DIV ~URZ, `(.L_x_363) ;  /* 0x00002b327f007947 */ /* 0x000fea000b800000 */
[----:B----4-:R4:W1:Y:S02]  /*17be0*/  SHFL.IDX PT, R0, R13, 0x2, 0x1c1f ;  /* 0x005c1f000d007f89 */ /* 0x01086400000e0000 */
.L_x_426:
        /* <DEDUP_REMOVED lines=16> */
.L_x_365:
[----:B------:R-:W-:Y:S05]  /*17cf0*/  BSYNC B0 ;  /* 0x0000000000007941 */ /* 0x000fea0003800000 */
.L_x_364:
[----:B------:R-:W-:Y:S05]  /*17d00*/  BRA.DIV ~URZ, `(.L_x_366) ;  /* 0x00002a727f007947 */ /* 0x000fea000b800000 */
[----:B--2---:R2:W3:Y:S04]  /*17d10*/  SHFL.IDX PT, R4, R5, 0x3, 0x1c1f ;  /* 0x007c1f0005047f89 */ /* 0x0044e800000e0000 */
[----:B-1----:R2:W1:Y:S02]  /*17d20*/  SHFL.IDX PT, R0, R13, 0x3, 0x1c1f ;  /* 0x007c1f000d007f89 */ /* 0x00246400000e0000 */
.L_x_427:
[----:B------:R-:W-:-:S04]  /*17d30*/  IADD3 R12, R12, 0x60, RZ ;  /* 0x000000600c0c7810 */ /* 0x000fc80007ffe0ff */
        /* <DEDUP_REMOVED lines=8> */
[-C--:B---3--:R-:W-:Y:S02]  /*17dc0*/  @!P2 LEA.HI.X R11, R228, R4.reuse, R229, 0x1, P5 ;  /* 0x00000004e40ba211 */ /* 0x088fe400028f0ce5 */
[-C--:B------:R-:W-:Y:S02]  /*17dd0*/  @!P1 LEA.HI.X R9, R238, R4.reuse, R252, 0x1, P4 ;  /* 0x00000004ee099211 */ /* 0x080fe400020f0cfc */
[----:B------:R-:W-:Y:S01]  /*17de0*/  @!P0 LEA.HI.X R3, R227, R4, R251, 0x1, P3 ;  /* 0x00000004e3038211 */ /* 0x000fe200018f0cfb */
[----:B------:R1:W-:Y:S04]  /*17df0*/  @!P2 ST.E.128 [R10.64], RZ ;  /* 0x000000ff0a00a985 */ /* 0x0003e8000c101d08 */
[----:B------:R1:W-:Y:S04]  /*17e00*/  @!P1 ST.E.128 [R8.64], RZ ;  /* 0x000000ff08009985 */ /* 0x0003e8000c101d08 */
[----:B------:R1:W-:Y:S02]  /*17e10*/  @!P0 ST.E.128 [R2.64], RZ ;  /* 0x000000ff02008985 */ /* 0x0003e4000c101d08 */
.L_x_339:
[----:B------:R-:W-:Y:S05]  /*17e20*/  BSYNC B1 ;  /* 0x0000000000017941 */ /* 0x000fea0003800000 */
.L_x_323:
[----:B-1----:R-:W5:Y:S02]  /*17e30*/  LDL R0, [R1+0x12c] ;  /* 0x00012c0001007983 */ /* 0x002f640000100800 */
[----:B-----5:R-:W-:-:S13]  /*17e40*/  ISETP.NE.AND P0, PT, R0, RZ, PT ;  /* 0x000000ff0000720c */ /* 0x020fda0003f05270 */
[----:B------:R-:W-:Y:S01]  /*17e50*/  @P0 WARPSYNC 0xffffffff ;  /* 0xffffffff00000948 */ /* 0x000fe20003800000 */
[----:B------:R-:W-:Y:S06]  /*17e60*/  @P0 BAR.SYNC.DEFER_BLOCKING 0x5, 0x80 ;  /* 0x0142000000000b1d */ /* 0x000fec0000010000 */
[----:B------:R-:W1:Y:S04]  /*17e70*/  @P0 LDS.128 R8, [0xc080] ;  /* 0x00c08000ff080984 */ /* 0x000e680000000c00 */
[----:B-1----:R1:W-:Y:S04]  /*17e80*/  @P0 STL.64 [R1+0x50], R8 ;  /* 0x0000500801000387 */ /* 0x0023e80000100a00 */
[----:B------:R1:W-:Y:S04]  /*17e90*/  @P0 STL.64 [R1+0x58], R10 ;  /* 0x0000580a01000387 */ /* 0x0003e80000100a00 */
[----:B------:R-:W-:Y:S06]  /*17ea0*/  @P0 BAR.ARV 0x4, 0x80 ;  /* 0x0102000000000b1d */ /* 0x000fec0000002000 */
[----:B------:R-:W-:Y:S05]  /*17eb0*/  @P0 BRA `(.L_x_367) ;  /* 0x00000ba000000947 */ /* 0x000fea0003800000 */
[----:B------:R-:W5:Y:S01]  /*17ec0*/  S2R R0, SR_TID.X ;  /* 0x0000000000007919 */ /* 0x000f620000002100 */
[----:B-1----:R-:W-:Y:S01]  /*17ed0*/  IMAD.MOV.U32 R8, RZ, RZ, RZ ;  /* 0x000000ffff087224 */ /* 0x002fe200078e00ff */
[----:B-----5:R-:W-:-:S04]  /*17ee0*/  LOP3.LUT R14, R0, 0x1f, RZ, 0xc0, !PT ;  /* 0x0000001f000e7812 */ /* 0x020fc800078ec0ff */
[----:B------:R-:W-:Y:S01]  /*17ef0*/  ISETP.NE.AND P6, PT, R14, 0x1f, PT ;  /* 0x0000001f0e00780c */ /* 0x000fe20003fc5270 */
[----:B------:R-:W-:Y:S10]  /*17f00*/  BRA.DIV ~URZ, `(.L_x_368) ;  /* 0x000029427f007947 */ /* 0x000ff4000b800000 */
[----:B------:R1:W4:Y:S02]  /*17f10*/  SHFL.IDX PT, R10, R80, RZ, 0x1f ;  /* 0x00001fff500a7589 */ /* 0x00032400000e0000 */
.L_x_428:
[----:B------:R-:W-:Y:S05]  /*17f20*/  BRA.DIV ~URZ, `(.L_x_369) ;  /* 0x000029927f007947 */ /* 0x000fea000b800000 */
[----:B------:R1:W4:Y:S02]  /*17f30*/  SHFL.IDX PT, R9, R80, 0x1, 0x1f ;  /* 0x00201f0050097f89 */ /* 0x00032400000e0000 */
.L_x_429:
[----:B------:R-:W5:Y:S01]  /*17f40*/  LDL R0, [R1+0x5c] ;  /* 0x00005c0001007983 */ /* 0x000f620000100800 */
[----:B--234-:R-:W-:Y:S02]  /*17f50*/  IMAD.MOV.U32 R6, RZ, RZ, RZ ;  /* 0x000000ffff067224 */ /* 0x01cfe400078e00ff */
[----:B-----5:R-:W-:-:S05]  /*17f60*/  IMAD.IADD R0, R0, 0x1, R14 ;  /* 0x0000000100007824 */ /* 0x020fca00078e020e */
[----:B------:R-:W-:-:S13]  /*17f70*/  ISETP.GE.OR P0, PT, R0, c[0x0][0x53c], !P6 ;  /* 0x00014f0000007a0c */ /* 0x000fda0007706670 */
[----:B------:R-:W-:Y:S01]  /*17f80*/  @!P0 MOV R2, 0x4 ;  /* 0x0000000400028802 */ /* 0x000fe20000000f00 */
[----:B------:R-:W-:-:S04]  /*17f90*/  @!P0 IMAD.MOV.U32 R4, RZ, RZ, 0x4 ;  /* 0x00000004ff048424 */ /* 0x000fc800078e00ff */
        /* <DEDUP_REMOVED lines=12> */
[----:B------:R2:W3:Y:S02]  /*18060*/  SHFL.UP PT, R4, R0, 0x1, RZ ;  /* 0x0420000000047989 */ /* 0x0004e400000e00ff */
.L_x_430:
[----:B---3--:R-:W-:-:S04]  /*18070*/  SEL R4, R4, RZ, P5 ;  /* 0x000000ff04047207 */ /* 0x008fc80002800000 */
[----:B--2---:R-:W-:Y:S01]  /*18080*/  IADD3 R0, R0, R4, RZ ;  /* 0x0000000400007210 */ /* 0x004fe20007ffe0ff */
[----:B------:R-:W-:Y:S05]  /*18090*/  BRA.DIV ~URZ, `(.L_x_371) ;  /* 0x000028d27f007947 */ /* 0x000fea000b800000 */
        /* <DEDUP_REMOVED lines=12> */
[----:B------:R2:W3:Y:S02]  /*18160*/  SHFL.IDX PT, R0, R4, 0x1f, 0x1f ;  /* 0x03e01f0004007f89 */ /* 0x0004e400000e0000 */
.L_x_431:
[----:B---3--:R-:W-:Y:S01]  /*18170*/  IMAD R0, R0, c[0x0][0x538], RZ ;  /* 0x00014e0000007a24 */ /* 0x008fe200078e02ff */
[----:B------:R-:W-:Y:S04]  /*18180*/  BSSY B1, `(.L_x_372) ;  /* 0x0000084000017945 */ /* 0x000fe80003800000 */
[----:B------:R-:W-:-:S04]  /*18190*/  IADD3 R9, R0, R9, RZ ;  /* 0x0000000900097210 */ /* 0x000fc80007ffe0ff */
[----:B------:R-:W-:-:S13]  /*181a0*/  ISETP.GT.AND P0, PT, R9, R10, PT ;  /* 0x0000000a0900720c */ /* 0x000fda0003f04270 */
[----:B------:R-:W-:Y:S05]  /*181b0*/  @P0 BRA `(.L_x_373) ;  /* 0x0000026000000947 */ /* 0x000fea0003800000 */
.L_x_377:
[----:B------:R-:W3:Y:S02]  /*181c0*/  LDL.LU R0, [R1+0x5c] ;  /* 0x00005c0001007983 */ /* 0x000ee40000300800 */
[----:B---3--:R-:W-:-:S04]  /*181d0*/  IADD3 R0, R0, 0x1f, RZ ;  /* 0x0000001f00007810 */ /* 0x008fc80007ffe0ff */
[----:B------:R-:W-:-:S13]  /*181e0*/  ISETP.GE.AND P0, PT, R0, c[0x0][0x53c], PT ;  /* 0x00014f0000007a0c */ /* 0x000fda0003f06270 */
[----:B------:R-:W-:Y:S05]  /*181f0*/  @P0 BRA `(.L_x_374) ;  /* 0x0000077000000947 */ /* 0x000fea0003800000 */
[----:B------:R3:W-:Y:S01]  /*18200*/  STL [R1+0x5c], R0 ;  /* 0x00005c0001007387 */ /* 0x0007e20000100800 */
[----:B------:R-:W-:Y:S02]  /*18210*/  MOV R6, RZ ;  /* 0x000000ff00067202 */ /* 0x000fe40000000f00 */
[----:B------:R-:W-:Y:S02]  /*18220*/  MOV R8, RZ ;  /* 0x000000ff00087202 */ /* 0x000fe40000000f00 */
[----:B---3--:R-:W-:-:S04]  /*18230*/  IADD3 R0, R0, R14, RZ ;  /* 0x0000000e00007210 */ /* 0x008fc80007ffe0ff */
[----:B------:R-:W-:-:S13]  /*18240*/  ISETP.GE.OR P0, PT, R0, c[0x0][0x53c], !P6 ;  /* 0x00014f0000007a0c */ /* 0x000fda0007706670 */
[----:B--2---:R-:W-:Y:S02]  /*18250*/  @!P0 MOV R4, 0x4 ;  /* 0x0000000400048802 */ /* 0x004fe40000000f00 */
[----:B------:R-:W-:-:S03]  /*18260*/  @!P0 MOV R2, 0x4 ;  /* 0x0000000400028802 */ /* 0x000fc60000000f00 */
[----:B------:R-:W-:-:S04]  /*18270*/  @!P0 IMAD.WIDE R4, R0, R4, c[0x0][0x580] ;  /* 0x0001600000048625 */ /* 0x000fc800078e0204 */
[----:B------:R-:W-:Y:S01]  /*18280*/  @!P0 IMAD.WIDE R2, R0, R2, c[0x0][0x578] ;  /* 0x00015e0000028625 */ /* 0x000fe200078e0202 */
[----:B------:R-:W2:Y:S04]  /*18290*/  @!P0 LDG.E R6, [R4.64] ;  /* 0x0000000804068981 */ /* 0x000ea8000c1e1900 */
[----:B------:R-:W2:Y:S02]  /*182a0*/  @!P0 LDG.E R8, [R2.64] ;  /* 0x0000000802088981 */ /* 0x000ea4000c1e1900 */
[----:B--2---:R-:W-:Y:S01]  /*182b0*/  IMAD R0, R8, R6, RZ ;  /* 0x0000000608007224 */ /* 0x004fe200078e02ff */
[----:B------:R-:W-:Y:S05]  /*182c0*/  BRA.DIV ~URZ, `(.L_x_375) ;  /* 0x000028527f007947 */ /* 0x000fea000b800000 */
[----:B------:R2:W3:Y:S02]  /*182d0*/  SHFL.UP PT, R2, R0, 0x1, RZ ;  /* 0x0420000000027989 */ /* 0x0004e400000e00ff */
.L_x_432:
        /* <DEDUP_REMOVED lines=16> */
.L_x_433:
[----:B---3--:R-:W-:-:S05]  /*183e0*/  IMAD R0, R0, c[0x0][0x538], RZ ;  /* 0x00014e0000007a24 */ /* 0x008fca00078e02ff */
[----:B------:R-:W-:-:S04]  /*183f0*/  IADD3 R9, R0, R9, RZ ;  /* 0x0000000900097210 */ /* 0x000fc80007ffe0ff */
[----:B------:R-:W-:-:S13]  /*18400*/  ISETP.GT.AND P0, PT, R9, R10, PT ;  /* 0x0000000a0900720c */ /* 0x000fda0003f04270 */
[----:B-12---:R-:W-:Y:S05]  /*18410*/  @!P0 BRA `(.L_x_377) ;  /* 0xfffffda000008947 */ /* 0x006fea000383ffff */
.L_x_373:
[----:B------:R-:W-:-:S05]  /*18420*/  IADD3 R12, -R0, R9, RZ ;  /* 0x00000009000c7210 */ /* 0x000fca0007ffe1ff */
[----:B------:R-:W-:-:S05]  /*18430*/  IMAD R0, R4, c[0x0][0x538], R12 ;  /* 0x00014e0004007a24 */ /* 0x000fca00078e020c */
[----:B------:R-:W-:Y:S01]  /*18440*/  ISETP.GT.AND P0, PT, R0, R10, PT ;  /* 0x0000000a0000720c */ /* 0x000fe20003f04270 */
[----:B------:R-:W-:-:S12]  /*18450*/  BRA.DIV ~URZ, `(.L_x_378) ;  /* 0x000028c27f007947 */ /* 0x000fd8000b800000 */
[----:B------:R-:W-:-:S04]  /*18460*/  VOTE.ANY R0, PT, !P0 ;  /* 0x0000000000007806 */ /* 0x000fc800040e0100 */
.L_x_434:
[----:B------:R3:W4:Y:S01]  /*18470*/  POPC R11, R0 ;  /* 0x00000000000b7309 */ /* 0x0007220000000000 */
[----:B------:R-:W-:Y:S05]  /*18480*/  BRA.DIV ~URZ, `(.L_x_379) ;  /* 0x000028d27f007947 */ /* 0x000fea000b800000 */
[----:B----4-:R4:W1:Y:S04]  /*18490*/  SHFL.IDX PT, R6, R6, R11, 0x1f ;  /* 0x00001f0b06067589 */ /* 0x01086800000e0000 */
[----:B------:R4:W2:Y:S02]  /*184a0*/  SHFL.IDX PT, R5, R8, R11, 0x1f ;  /* 0x00001f0b08057589 */ /* 0x0008a400000e0000 */
.L_x_435:
[----:B------:R-:W-:Y:S01]  /*184b0*/  ISETP.NE.AND P0, PT, R0, RZ, PT ;  /* 0x000000ff0000720c */ /* 0x000fe20003f05270 */
[----:B------:R-:W-:-:S12]  /*184c0*/  BSSY B0, `(.L_x_380) ;  /* 0x0000005000007945 */ /* 0x000fd80003800000 */
[----:B------:R-:W-:Y:S05]  /*184d0*/  @!P0 BRA `(.L_x_381) ;  /* 0x0000003000008947 */ /* 0x000fea0003800000 */
[----:B---3--:R-:W-:Y:S01]  /*184e0*/  IADD3 R0, R11, -0x1, RZ ;  /* 0xffffffff0b007810 */ /* 0x008fe20007ffe0ff */
[----:B------:R-:W-:Y:S05]  /*184f0*/  BRA.DIV ~URZ, `(.L_x_382) ;  /* 0x000029327f007947 */ /* 0x000fea000b800000 */
[----:B------:R3:W4:Y:S02]  /*18500*/  SHFL.IDX PT, R13, R4, R0, 0x1f ;  /* 0x00001f00040d7589 */ /* 0x00072400000e0000 */
.L_x_381:
[----:B------:R-:W-:Y:S05]  /*18510*/  BSYNC B0 ;  /* 0x0000000000007941 */ /* 0x000fea0003800000 */
.L_x_380:
[----:B--234-:R-:W-:Y:S01]  /*18520*/  IMAD R4, R13, c[0x0][0x538], R12 ;  /* 0x00014e000d047a24 */ /* 0x01cfe200078e020c */
[----:B-1----:R-:W-:Y:S02]  /*18530*/  IABS R2, R6 ;  /* 0x0000000600027213 */ /* 0x002fe40000000000 */
[----:B------:R-:W-:Y:S01]  /*18540*/  IABS R0, R5 ;  /* 0x0000000500007213 */ /* 0x000fe20000000000 */
[----:B------:R-:W-:Y:S01]  /*18550*/  IMAD.IADD R10, R10, 0x1, -R4 ;  /* 0x000000010a0a7824 */ /* 0x000fe200078e0a04 */
[----:B------:R1:W-:Y:S01]  /*18560*/  STL [R1+0x50], R4 ;  /* 0x0000500401007387 */ /* 0x0003e20000100800 */
[----:B------:R-:W2:Y:S03]  /*18570*/  I2F.RP R8, R2 ;  /* 0x0000000200087306 */ /* 0x000ea60000209400 */
[----:B------:R-:W3:Y:S05]  /*18580*/  LDL.LU R15, [R1+0x5c] ;  /* 0x00005c00010f7983 */ /* 0x000eea0000300800 */
[----:B--2---:R-:W2:Y:S02]  /*18590*/  MUFU.RCP R8, R8 ;  /* 0x0000000800087308 */ /* 0x004ea40000001000 */
[----:B--2---:R-:W-:-:S06]  /*185a0*/  IADD3 R8, R8, 0xffffffe, RZ ;  /* 0x0ffffffe08087810 */ /* 0x004fcc0007ffe0ff */
[----:B------:R-:W2:Y:S01]  /*185b0*/  F2I.FTZ.U32.TRUNC.NTZ R9, R8 ;  /* 0x0000000800097305 */ /* 0x000ea2000021f000 */
[----:B-1----:R-:W-:Y:S01]  /*185c0*/  IMAD.MOV.U32 R4, RZ, RZ, R0 ;  /* 0x000000ffff047224 */ /* 0x002fe200078e0000 */
[----:B------:R-:W-:Y:S02]  /*185d0*/  IABS R0, R6 ;  /* 0x0000000600007213 */ /* 0x000fe40000000000 */
[----:B------:R-:W-:-:S04]  /*185e0*/  IABS R12, R10 ;  /* 0x0000000a000c7213 */ /* 0x000fc80000000000 */
[----:B------:R-:W1:Y:S01]  /*185f0*/  I2F.RP R13, R4 ;  /* 0x00000004000d7306 */ /* 0x000e620000209400 */
[----:B--2---:R-:W-:Y:S01]  /*18600*/  IMAD.MOV R3, RZ, RZ, -R9 ;  /* 0x000000ffff037224 */ /* 0x004fe200078e0a09 */
[----:B------:R-:W-:-:S03]  /*18610*/  MOV R8, RZ ;  /* 0x000000ff00087202 */ /* 0x000fc60000000f00 */
[----:B------:R-:W-:Y:S02]  /*18620*/  IMAD R3, R3, R2, RZ ;  /* 0x0000000203037224 */ /* 0x000fe400078e02ff */
[----:B------:R-:W-:Y:S02]  /*18630*/  IMAD.MOV R0, RZ, RZ, -R0 ;  /* 0x000000ffff007224 */ /* 0x000fe400078e0a00 */
[----:B------:R-:W-:-:S04]  /*18640*/  IMAD.HI.U32 R9, R9, R3, R8 ;  /* 0x0000000309097227 */ /* 0x000fc800078e0008 */
[----:B------:R-:W-:Y:S02]  /*18650*/  IMAD.MOV.U32 R3, RZ, RZ, R12 ;  /* 0x000000ffff037224 */ /* 0x000fe400078e000c */
[----:B------:R-:W-:Y:S02]  /*18660*/  IMAD.MOV.U32 R8, RZ, RZ, R0 ;  /* 0x000000ffff087224 */ /* 0x000fe400078e0000 */
[----:B------:R-:W-:-:S04]  /*18670*/  IMAD.HI.U32 R0, R9, R3, RZ ;  /* 0x0000000309007227 */ /* 0x000fc800078e00ff */
[----:B------:R-:W-:Y:S02]  /*18680*/  IMAD R3, R0, R8, R3 ;  /* 0x0000000800037224 */ /* 0x000fe400078e0203 */
[----:B-1----:R-:W1:Y:S03]  /*18690*/  MUFU.RCP R8, R13 ;  /* 0x0000000d00087308 */ /* 0x002e660000001000 */
        /* <DEDUP_REMOVED lines=23> */
[----:B------:R-:W-:-:S05]  /*18810*/  IMAD R3, R2, R8, R3 ;  /* 0x0000000802037224 */ /* 0x000fca00078e0203 */
[----:B------:R-:W-:-:S13]  /*18820*/  ISETP.GT.U32.AND P0, PT, R4, R3, PT ;  /* 0x000000030400720c */ /* 0x000fda0003f04070 */
[----:B------:R-:W-:-:S05]  /*18830*/  @!P0 IMAD.IADD R3, R3, 0x1, -R4 ;  /* 0x0000000103038824 */ /* 0x000fca00078e0a04 */
[----:B------:R-:W-:Y:S02]  /*18840*/  ISETP.GE.U32.AND P2, PT, R3, R4, PT ;  /* 0x000000040300720c */ /* 0x000fe40003f46070 */
[----:B------:R-:W-:Y:S02]  /*18850*/  LOP3.LUT R3, R0, R5, RZ, 0x3c, !PT ;  /* 0x0000000500037212 */ /* 0x000fe400078e3cff */
[----:B------:R-:W-:Y:S02]  /*18860*/  @!P0 IADD3 R2, R2, 0x1, RZ ;  /* 0x0000000102028810 */ /* 0x000fe40007ffe0ff */
[----:B------:R-:W-:Y:S02]  /*18870*/  ISETP.GE.AND P1, PT, R3, RZ, PT ;  /* 0x000000ff0300720c */ /* 0x000fe40003f26270 */
[----:B------:R-:W-:-:S05]  /*18880*/  ISETP.NE.AND P0, PT, R5, RZ, PT ;  /* 0x000000ff0500720c */ /* 0x000fca0003f05270 */
[----:B------:R-:W-:-:S06]  /*18890*/  @P2 IADD3 R2, R2, 0x1, RZ ;  /* 0x0000000102022810 */ /* 0x000fcc0007ffe0ff */
[----:B------:R-:W-:Y:S02]  /*188a0*/  @!P1 IMAD.MOV R2, RZ, RZ, -R2 ;  /* 0x000000ffff029224 */ /* 0x000fe400078e0a02 */
[----:B------:R-:W-:-:S04]  /*188b0*/  @!P0 LOP3.LUT R2, RZ, R5, RZ, 0x33, !PT ;  /* 0x00000005ff028212 */ /* 0x000fc800078e33ff */
[----:B------:R-:W-:Y:S01]  /*188c0*/  IADD3 R3, -R2, RZ, RZ ;  /* 0x000000ff02037210 */ /* 0x000fe20007ffe1ff */
[----:B------:R-:W-:Y:S02]  /*188d0*/  IMAD R6, R0, R6, RZ ;  /* 0x0000000600067224 */ /* 0x000fe400078e02ff */
[C---:B------:R-:W-:Y:S02]  /*188e0*/  IMAD R2, R5.reuse, 0x1000000, R2 ;  /* 0x0100000005027824 */ /* 0x040fe400078e0202 */
[----:B------:R-:W-:Y:S01]  /*188f0*/  IMAD R0, R5, R3, R0 ;  /* 0x0000000305007224 */ /* 0x000fe200078e0200 */
[----:B------:R-:W-:-:S03]  /*18900*/  IADD3 R3, R10, -R6, RZ ;  /* 0x800000060a037210 */ /* 0x000fc60007ffe0ff */
[----:B------:R-:W-:-:S05]  /*18910*/  IMAD R0, R0, 0x10000, R2 ;  /* 0x0001000000007824 */ /* 0x000fca00078e0202 */
[----:B------:R1:W-:Y:S01]  /*18920*/  STL [R1+0x58], R0 ;  /* 0x0000580001007387 */ /* 0x0003e20000100800 */
[----:B---3--:R-:W-:-:S05]  /*18930*/  IMAD.IADD R15, R11, 0x1, R15 ;  /* 0x000000010b0f7824 */ /* 0x008fca00078e020f */
[----:B------:R1:W-:Y:S04]  /*18940*/  STL [R1+0x5c], R15 ;  /* 0x00005c0f01007387 */ /* 0x0003e80000100800 */
[----:B------:R1:W-:Y:S01]  /*18950*/  STL [R1+0x54], R3 ;  /* 0x0000540301007387 */ /* 0x0003e20000100800 */
[----:B------:R-:W-:Y:S05]  /*18960*/  BRA `(.L_x_383) ;  /* 0x0000005000007947 */ /* 0x000fea0003800000 */
.L_x_374:
[----:B------:R-:W-:Y:S01]  /*18970*/  MOV R0, c[0x0][0x53c] ;  /* 0x00014f0000007a02 */ /* 0x000fe20000000f00 */
[----:B------:R3:W-:Y:S04]  /*18980*/  STL [R1+0x50], R10 ;  /* 0x0000500a01007387 */ /* 0x0007e80000100800 */
[----:B------:R3:W-:Y:S04]  /*18990*/  STL [R1+0x54], RZ ;  /* 0x000054ff01007387 */ /* 0x0007e80000100800 */
[----:B------:R3:W-:Y:S04]  /*189a0*/  STL [R1+0x58], RZ ;  /* 0x000058ff01007387 */ /* 0x0007e80000100800 */
[----:B------:R3:W-:Y:S02]  /*189b0*/  STL [R1+0x5c], R0 ;  /* 0x00005c0001007387 */ /* 0x0007e40000100800 */
.L_x_383:
[----:B------:R-:W-:Y:S05]  /*189c0*/  BSYNC B1 ;  /* 0x0000000000017941 */ /* 0x000fea0003800000 */
.L_x_372:
[----:B------:R-:W4:Y:S04]  /*189d0*/  LDL R8, [R1+0x50] ;  /* 0x0000500001087983 */ /* 0x000f280000100800 */
[----:B------:R-:W4:Y:S04]  /*189e0*/  LDL R9, [R1+0x54] ;  /* 0x0000540001097983 */ /* 0x000f280000100800 */
[----:B---3--:R-:W4:Y:S04]  /*189f0*/  LDL R10, [R1+0x58] ;  /* 0x00005800010a7983 */ /* 0x008f280000100800 */
[----:B------:R-:W4:Y:S01]  /*18a00*/  LDL R11, [R1+0x5c] ;  /* 0x00005c00010b7983 */ /* 0x000f220000100800 */
[----:B------:R-:W-:Y:S03]  /*18a10*/  WARPSYNC 0xffffffff ;  /* 0xffffffff00007948 */ /* 0x000fe60003800000 */
[----:B------:R-:W-:Y:S01]  /*18a20*/  BAR.SYNC.DEFER_BLOCKING 0x4, 0x80 ;  /* 0x0102000000007b1d */ /* 0x000fe20000010000 */
[----:B------:R-:W-:-:S13]  /*18a30*/  ISETP.NE.AND P0, PT, R14, RZ, PT ;  /* 0x000000ff0e00720c */ /* 0x000fda0003f05270 */
[----:B----4-:R3:W-:Y:S04]  /*18a40*/  @!P0 STS.128 [0xc080], R8 ;  /* 0x00c08008ff008388 */ /* 0x0107e80000000c00 */
[----:B------:R-:W-:Y:S06]  /*18a50*/  BAR.ARV 0x5, 0x80 ;  /* 0x0142000000007b1d */ /* 0x000fec0000002000 */
.L_x_367:
[----:B-1----:R-:W5:Y:S02]  /*18a60*/  LDL R0, [R1+0x5c] ;  /* 0x00005c0001007983 */ /* 0x002f640000100800 */
[----:B-----5:R-:W-:-:S13]  /*18a70*/  ISETP.GE.AND P0, PT, R0, c[0x0][0x53c], PT ;  /* 0x00014f0000007a0c */ /* 0x020fda0003f06270 */
[----:B--234-:R-:W-:Y:S01]  /*18a80*/  @P0 CALL.REL.NOINC `(.L_x_384) ;  /* 0x0000001000000944 */ /* 0x01cfe20003c00000 */
[----:B------:R-:W-:Y:S05]  /*18a90*/  BRA `(.L_x_385) ;  /* 0xfffe953000007947 */ /* 0x000fea000383ffff */
.L_x_384:
[----:B------:R-:W-:Y:S05]  /*18aa0*/  EXIT ;  /* 0x000000000000794d */ /* 0x000fea0003800000 */
.L_x_198:
[----:B------:R-:W-:Y:S01]  /*18ab0*/  IMAD.MOV.U32 R0, RZ, RZ, R5 ;  /* 0x000000ffff007224 */ /* 0x000fe200078e0005 */
[----:B------:R-:W-:Y:S02]  /*18ac0*/  MOV R3, 0x1 ;  /* 0x0000000100037802 */ /* 0x000fe40000000f00 */
[----:B------:R-:W-:Y:S02]  /*18ad0*/  MOV R2, 0x18af0 ;  /* 0x00018af000027802 */ /* 0x000fe40000000f00 */
[----:B------:R-:W-:Y:S05]  /*18ae0*/  CALL.REL.NOINC `($__internal_6_$__cuda_sm70_shflsync_up_p) ;  /* 0x0000246000007944 */ /* 0x000fea0003c00000 */
[----:B------:R-:W-:Y:S01]  /*18af0*/  MOV R0, R4 ;  /* 0x0000000400007202 */ /* 0x000fe20000000f00 */
[----:B------:R-:W-:Y:S05]  /*18b00*/  BRA `(.L_x_386) ;  /* 0xfffe796000007947 */ /* 0x000fea000383ffff */
.L_x_199:
[----:B------:R-:W-:Y:S01]  /*18b10*/  IMAD.MOV.U32 R0, RZ, RZ, R5 ;  /* 0x000000ffff007224 */ /* 0x000fe200078e0005 */
[----:B------:R-:W-:Y:S02]  /*18b20*/  MOV R3, 0x2 ;  /* 0x0000000200037802 */ /* 0x000fe40000000f00 */
[----:B------:R-:W-:Y:S02]  /*18b30*/  MOV R2, 0x18b50 ;  /* 0x00018b5000027802 */ /* 0x000fe40000000f00 */
[----:B------:R-:W-:Y:S05]  /*18b40*/  CALL.REL.NOINC `($__internal_6_$__cuda_sm70_shflsync_up_p) ;  /* 0x0000240000007944 */ /* 0x000fea0003c00000 */
[----:B------:R-:W-:Y:S01]  /*18b50*/  SEL R4, R4, RZ, P4 ;  /* 0x000000ff04047207 */ /* 0x000fe20002000000 */
[----:B------:R-:W-:Y:S01]  /*18b60*/  IMAD.MOV.U32 R3, RZ, RZ, 0x4 ;  /* 0x00000004ff037424 */ /* 0x000fe200078e00ff */
[----:B------:R-:W-:-:S03]  /*18b70*/  MOV R2, 0x18ba0 ;  /* 0x00018ba000027802 */ /* 0x000fc60000000f00 */
[----:B------:R-:W-:Y:S02]  /*18b80*/  IMAD.IADD R0, R5, 0x1, R4 ;  /* 0x0000000105007824 */ /* 0x000fe400078e0204 */
        /* <DEDUP_REMOVED lines=13> */
[----:B------:R-:W-:Y:S02]  /*18c60*/  MOV R3, 0x1f ;  /* 0x0000001f00037802 */ /* 0x000fe40000000f00 */
[----:B------:R-:W-:Y:S01]  /*18c70*/  MOV R2, 0x18cb0 ;  /* 0x00018cb000027802 */ /* 0x000fe20000000f00 */
[----:B------:R-:W-:-:S04]  /*18c80*/  IMAD.IADD R4, R0, 0x1, R4 ;  /* 0x0000000100047824 */ /* 0x000fc800078e0204 */
[----:B------:R-:W-:Y:S02]  /*18c90*/  IMAD.MOV.U32 R212, RZ, RZ, R4 ;  /* 0x000000ffffd47224 */ /* 0x000fe400078e0004 */
[----:B------:R-:W-:Y:S05]  /*18ca0*/  CALL.REL.NOINC `($__internal_5_$__cuda_sm70_shflsync_idx_p) ;  /* 0x0000225000007944 */ /* 0x000fea0003c00000 */
[----:B------:R-:W-:Y:S01]  /*18cb0*/  MOV R0, R211 ;  /* 0x000000d300007202 */ /* 0x000fe20000000f00 */
[----:B------:R-:W-:Y:S05]  /*18cc0*/  BRA `(.L_x_387) ;  /* 0xfffe78a000007947 */ /* 0x000fea000383ffff */
.L_x_201:
[----:B------:R-:W-:Y:S02]  /*18cd0*/  SEL R0, RZ, 0x1, P0 ;  /* 0x00000001ff007807 */ /* 0x000fe40000000000 */
[----:B------:R-:W-:Y:S02]  /*18ce0*/  MOV R2, 0x18d00 ;  /* 0x00018d0000027802 */ /* 0x000fe40000000f00 */
[----:B------:R-:W-:Y:S05]  /*18cf0*/  CALL.REL.NOINC `($__internal_7_$__cuda_sm70_votesync_ballot) ;  /* 0x000022b000007944 */ /* 0x000fea0003c00000 */
[----:B------:R-:W-:Y:S05]  /*18d00*/  BRA `(.L_x_388) ;  /* 0xfffe78f000007947 */ /* 0x000fea000383ffff */
.L_x_202:
[----:B------:R-:W-:Y:S01]  /*18d10*/  IMAD.MOV.U32 R212, RZ, RZ, R8 ;  /* 0x000000ffffd47224 */ /* 0x000fe200078e0008 */
[----:B--2---:R-:W-:Y:S01]  /*18d20*/  MOV R211, R13 ;  /* 0x0000000d00d37202 */ /* 0x004fe20000000f00 */
[----:B------:R-:W-:Y:S01]  /*18d30*/  IMAD.MOV.U32 R3, RZ, RZ, 0x1f ;  /* 0x0000001fff037424 */ /* 0x000fe200078e00ff */
[----:B------:R-:W-:Y:S02]  /*18d40*/  MOV R2, 0x18d60 ;  /* 0x00018d6000027802 */ /* 0x000fe40000000f00 */
[----:B-1----:R-:W-:Y:S05]  /*18d50*/  CALL.REL.NOINC `($__internal_5_$__cuda_sm70_shflsync_idx_p) ;  /* 0x000021a000007944 */ /* 0x002fea0003c00000 */
[----:B------:R-:W-:Y:S01]  /*18d60*/  IMAD.MOV.U32 R11, RZ, RZ, R211 ;  /* 0x000000ffff0b7224 */ /* 0x000fe200078e00d3 */
[----:B------:R-:W-:Y:S01]  /*18d70*/  MOV R212, R7 ;  /* 0x0000000700d47202 */ /* 0x000fe20000000f00 */
[----:B------:R-:W-:Y:S01]  /*18d80*/  IMAD.MOV.U32 R6, RZ, RZ, RZ ;  /* 0x000000ffff067224 */ /* 0x000fe200078e00ff */
[----:B------:R-:W-:Y:S01]  /*18d90*/  MOV R211, R13 ;  /* 0x0000000d00d37202 */ /* 0x000fe20000000f00 */
[----:B------:R-:W-:Y:S01]  /*18da0*/  IMAD.MOV.U32 R3, RZ, RZ, 0x1f ;  /* 0x0000001fff037424 */ /* 0x000fe200078e00ff */
[----:B------:R-:W-:-:S02]  /*18db0*/  MOV R2, 0x18dd0 ;  /* 0x00018dd000027802 */ /* 0x000fc40000000f00 */
[----:B------:R-:W-:Y:S05]  /*18dc0*/  CALL.REL.NOINC `($__internal_5_$__cuda_sm70_shflsync_idx_p) ;  /* 0x0000213000007944 */ /* 0x000fea0003c00000 */
[----:B------:R-:W-:Y:S01]  /*18dd0*/  MOV R10, R211 ;  /* 0x000000d3000a7202 */ /* 0x000fe20000000f00 */
[----:B------:R-:W-:Y:S05]  /*18de0*/  BRA `(.L_x_389) ;  /* 0xfffe786000007947 */ /* 0x000fea000383ffff */
.L_x_205:
[----:B------:R-:W-:Y:S01]  /*18df0*/  IMAD.MOV.U32 R212, RZ, RZ, R4 ;  /* 0x000000ffffd47224 */ /* 0x000fe200078e0004 */
[----:B------:R-:W-:-:S02]  /*18e00*/  MOV R3, 0x1f ;  /* 0x0000001f00037802 */ /* 0x000fc40000000f00 */
[----:B------:R-:W-:Y:S02]  /*18e10*/  MOV R2, 0x18e30 ;  /* 0x00018e3000027802 */ /* 0x000fe40000000f00 */
[----:B-1234-:R-:W-:Y:S05]  /*18e20*/  CALL.REL.NOINC `($__internal_5_$__cuda_sm70_shflsync_idx_p) ;  /* 0x000020d000007944 */ /* 0x01efea0003c00000 */
[----:B------:R-:W-:Y:S01]  /*18e30*/  MOV R6, R211 ;  /* 0x000000d300067202 */ /* 0x000fe20000000f00 */
[----:B------:R-:W-:Y:S05]  /*18e40*/  BRA `(.L_x_204) ;  /* 0xfffe786000007947 */ /* 0x000fea000383ffff */
.L_x_243:
[----:B------:R-:W-:Y:S01]  /*18e50*/  IMAD.MOV.U32 R212, RZ, RZ, R6 ;  /* 0x000000ffffd47224 */ /* 0x000fe200078e0006 */
[----:B------:R-:W-:Y:S01]  /*18e60*/  MOV R211, RZ ;  /* 0x000000ff00d37202 */ /* 0x000fe20000000f00 */
[----:B------:R-:W-:Y:S01]  /*18e70*/  IMAD.MOV.U32 R3, RZ, RZ, 0x1c1f ;  /* 0x00001c1fff037424 */ /* 0x000fe200078e00ff */
[----:B------:R-:W-:Y:S02]  /*18e80*/  MOV R2, 0x18ea0 ;  /* 0x00018ea000027802 */ /* 0x000fe40000000f00 */
[----:B-----5:R-:W-:Y:S05]  /*18e90*/  CALL.REL.NOINC `($__internal_5_$__cuda_sm70_shflsync_idx_p) ;  /* 0x0000206000007944 */ /* 0x020fea0003c00000 */
[----:B------:R-:W-:Y:S01]  /*18ea0*/  MOV R4, R211 ;  /* 0x000000d300047202 */ /* 0x000fe20000000f00 */
[----:B------:R-:W-:Y:S05]  /*18eb0*/  BRA `(.L_x_390) ;  /* 0xfffef6f000007947 */ /* 0x000fea000383ffff */
.L_x_244:
[----:B------:R-:W-:Y:S01]  /*18ec0*/  IMAD.MOV.U32 R212, RZ, RZ, R12 ;  /* 0x000000ffffd47224 */ /* 0x000fe200078e000c */
[----:B------:R-:W-:Y:S01]  /*18ed0*/  MOV R211, RZ ;  /* 0x000000ff00d37202 */ /* 0x000fe20000000f00 */
[----:B------:R-:W-:Y:S01]  /*18ee0*/  IMAD.MOV.U32 R3, RZ, RZ, 0x1c1f ;  /* 0x00001c1fff037424 */ /* 0x000fe200078e00ff */
[----:B------:R-:W-:Y:S02]  /*18ef0*/  MOV R2, 0x18f10 ;  /* 0x00018f1000027802 */ /* 0x000fe40000000f00 */
[----:B-12--5:R-:W-:Y:S05]  /*18f00*/  CALL.REL.NOINC `($__internal_5_$__cuda_sm70_shflsync_idx_p) ;  /* 0x00001ff000007944 */ /* 0x026fea0003c00000 */
[----:B------:R-:W-:Y:S01]  /*18f10*/  MOV R0, R211 ;  /* 0x000000d300007202 */ /* 0x000fe20000000f00 */
[----:B------:R-:W-:Y:S05]  /*18f20*/  BRA `(.L_x_391) ;  /* 0xfffef6a000007947 */ /* 0x000fea000383ffff */
.L_x_247:
[----:B------:R-:W-:Y:S01]  /*18f30*/  IMAD.MOV.U32 R212, RZ, RZ, R6 ;  /* 0x000000ffffd47224 */ /* 0x000fe200078e0006 */
[----:B------:R-:W-:Y:S01]  /*18f40*/  MOV R211, 0x1 ;  /* 0x0000000100d37802 */ /* 0x000fe20000000f00 */
[----:B--2---:R-:W-:Y:S01]  /*18f50*/  IMAD.MOV.U32 R3, RZ, RZ, 0x1c1f ;  /* 0x00001c1fff037424 */ /* 0x004fe200078e00ff */
[----:B------:R-:W-:-:S02]  /*18f60*/  MOV R2, 0x18f80 ;  /* 0x00018f8000027802 */ /* 0x000fc40000000f00 */
[----:B-1-345:R-:W-:Y:S05]  /*18f70*/  CALL.REL.NOINC `($__internal_5_$__cuda_sm70_shflsync_idx_p) ;  /* 0x00001f8000007944 */ /* 0x03afea0003c00000 */
[----:B------:R-:W-:Y:S01]  /*18f80*/  IMAD.MOV.U32 R4, RZ, RZ, R211 ;  /* 0x000000ffff047224 */ /* 0x000fe200078e00d3 */
[----:B------:R-:W-:Y:S01]  /*18f90*/  MOV R211, 0x1 ;  /* 0x0000000100d37802 */ /* 0x000fe20000000f00 */
[----:B------:R-:W-:Y:S01]  /*18fa0*/  IMAD.MOV.U32 R212, RZ, RZ, R12 ;  /* 0x000000ffffd47224 */ /* 0x000fe200078e000c */
[----:B------:R-:W-:-:S02]  /*18fb0*/  MOV R3, 0x1c1f ;  /* 0x00001c1f00037802 */ /* 0x000fc40000000f00 */
[----:B------:R-:W-:Y:S02]  /*18fc0*/  MOV R2, 0x18fe0 ;  /* 0x00018fe000027802 */ /* 0x000fe40000000f00 */
[----:B------:R-:W-:Y:S05]  /*18fd0*/  CALL.REL.NOINC `($__internal_5_$__cuda_sm70_shflsync_idx_p) ;  /* 0x00001f2000007944 */ /* 0x000fea0003c00000 */
[----:B------:R-:W-:Y:S01]  /*18fe0*/  MOV R0, R211 ;  /* 0x000000d300007202 */ /* 0x000fe20000000f00 */
[----:B------:R-:W-:Y:S05]  /*18ff0*/  BRA `(.L_x_392) ;  /* 0xfffef72000007947 */ /* 0x000fea000383ffff */
.L_x_250:
[----:B------:R-:W-:Y:S01]  /*19000*/  IMAD.MOV.U32 R212, RZ, RZ, R6 ;  /* 0x000000ffffd47224 */ /* 0x000fe200078e0006 */
[----:B------:R-:W-:Y:S01]  /*19010*/  MOV R211, 0x2 ;  /* 0x0000000200d37802 */ /* 0x000fe20000000f00 */
[----:B-1----:R-:W-:Y:S01]  /*19020*/  IMAD.MOV.U32 R3, RZ, RZ, 0x1c1f ;  /* 0x00001c1fff037424 */ /* 0x002fe200078e00ff */
[----:B------:R-:W-:Y:S02]  /*19030*/  MOV R2, 0x19050 ;  /* 0x0001905000027802 */ /* 0x000fe40000000f00 */
[----:B--2345:R-:W-:Y:S05]  /*19040*/  CALL.REL.NOINC `($__internal_5_$__cuda_sm70_shflsync_idx_p) ;  /* 0x00001eb000007944 */ /* 0x03cfea0003c00000 */
[----:B------:R-:W-:Y:S01]  /*19050*/  MOV R4, R211 ;  /* 0x000000d300047202 */ /* 0x000fe20000000f00 */
[----:B------:R-:W-:Y:S05]  /*19060*/  BRA `(.L_x_393) ;  /* 0xfffef7f000007947 */ /* 0x000fea000383ffff */
.L_x_251:
[----:B------:R-:W-:Y:S01]  /*19070*/  IMAD.MOV.U32 R212, RZ, RZ, R12 ;  /* 0x000000ffffd47224 */ /* 0x000fe200078e000c */
[----:B------:R-:W-:Y:S01]  /*19080*/  MOV R211, 0x2 ;  /* 0x0000000200d37802 */ /* 0x000fe20000000f00 */
[----:B------:R-:W-:Y:S01]  /*19090*/  IMAD.MOV.U32 R3, RZ, RZ, 0x1c1f ;  /* 0x00001c1fff037424 */ /* 0x000fe200078e00ff */
[----:B------:R-:W-:Y:S02]  /*190a0*/  MOV R2, 0x190c0 ;  /* 0x000190c000027802 */ /* 0x000fe40000000f00 */
[----:B-12345:R-:W-:Y:S05]  /*190b0*/  CALL.REL.NOINC `($__internal_5_$__cuda_sm70_shflsync_idx_p) ;  /* 0x00001e4000007944 */ /* 0x03efea0003c00000 */
[----:B------:R-:W-:Y:S01]  /*190c0*/  MOV R0, R211 ;  /* 0x000000d300007202 */ /* 0x000fe20000000f00 */
[----:B------:R-:W-:Y:S05]  /*190d0*/  BRA `(.L_x_394) ;  /* 0xfffef7a000007947 */ /* 0x000fea000383ffff */
.L_x_254:
[----:B------:R-:W-:Y:S01]  /*190e0*/  IMAD.MOV.U32 R212, RZ, RZ, R6 ;  /* 0x000000ffffd47224 */ /* 0x000fe200078e0006 */
[----:B------:R-:W-:Y:S01]  /*190f0*/  MOV R211, 0x3 ;  /* 0x0000000300d37802 */ /* 0x000fe20000000f00 */
[----:B-1----:R-:W-:Y:S01]  /*19100*/  IMAD.MOV.U32 R3, RZ, RZ, 0x1c1f ;  /* 0x00001c1fff037424 */ /* 0x002fe200078e00ff */
[----:B------:R-:W-:-:S02]  /*19110*/  MOV R2, 0x19130 ;  /* 0x0001913000027802 */ /* 0x000fc40000000f00 */
[----:B--2345:R-:W-:Y:S05]  /*19120*/  CALL.REL.NOINC `($__internal_5_$__cuda_sm70_shflsync_idx_p) ;  /* 0x00001dd000007944 */ /* 0x03cfea0003c00000 */
        /* <DEDUP_REMOVED lines=8> */
.L_x_297:
[----:B------:R-:W-:Y:S01]  /*191b0*/  IMAD.MOV.U32 R212, RZ, RZ, R6 ;  /* 0x000000ffffd47224 */ /* 0x000fe200078e0006 */
[----:B------:R-:W-:Y:S01]  /*191c0*/  MOV R211, 0x1 ;  /* 0x0000000100d37802 */ /* 0x000fe20000000f00 */
[----:B---3--:R-:W-:Y:S01]  /*191d0*/  IMAD.MOV.U32 R3, RZ, RZ, 0x1c1f ;  /* 0x00001c1fff037424 */ /* 0x008fe200078e00ff */
[----:B------:R-:W-:Y:S02]  /*191e0*/  MOV R2, 0x19200 ;  /* 0x0001920000027802 */ /* 0x000fe40000000f00 */
[----:B------:R-:W-:Y:S05]  /*191f0*/  CALL.REL.NOINC `($__internal_5_$__cuda_sm70_shflsync_idx_p) ;  /* 0x00001d0000007944 */ /* 0x000fea0003c00000 */
[----:B------:R-:W-:Y:S01]  /*19200*/  IMAD.MOV.U32 R4, RZ, RZ, R211 ;  /* 0x000000ffff047224 */ /* 0x000fe200078e00d3 */
[----:B------:R-:W-:Y:S01]  /*19210*/  MOV R211, 0x1 ;  /* 0x0000000100d37802 */ /* 0x000fe20000000f00 */
[----:B------:R-:W-:Y:S01]  /*19220*/  IMAD.MOV.U32 R212, RZ, RZ, R26 ;  /* 0x000000ffffd47224 */ /* 0x000fe200078e001a */
[----:B------:R-:W-:Y:S02]  /*19230*/  MOV R3, 0x1c1f ;  /* 0x00001c1f00037802 */ /* 0x000fe40000000f00 */
[----:B------:R-:W-:Y:S02]  /*19240*/  MOV R2, 0x19260 ;  /* 0x0001926000027802 */ /* 0x000fe40000000f00 */
[----:B------:R-:W-:Y:S05]  /*19250*/  CALL.REL.NOINC `($__internal_5_$__cuda_sm70_shflsync_idx_p) ;  /* 0x00001ca000007944 */ /* 0x000fea0003c00000 */
[----:B------:R-:W-:Y:S01]  /*19260*/  MOV R2, R211 ;  /* 0x000000d300027202 */ /* 0x000fe20000000f00 */
[----:B------:R-:W-:Y:S05]  /*19270*/  BRA `(.L_x_396) ;  /* 0xffff584000007947 */ /* 0x000fea000383ffff */
.L_x_300:
[----:B------:R-:W-:Y:S01]  /*19280*/  IMAD.MOV.U32 R212, RZ, RZ, R5 ;  /* 0x000000ffffd47224 */ /* 0x000fe200078e0005 */
[----:B------:R-:W-:Y:S01]  /*19290*/  MOV R211, RZ ;  /* 0x000000ff00d37202 */ /* 0x000fe20000000f00 */
[----:B------:R-:W-:Y:S01]  /*192a0*/  IMAD.MOV.U32 R3, RZ, RZ, 0x1c1f ;  /* 0x00001c1fff037424 */ /* 0x000fe200078e00ff */
[----:B------:R-:W-:-:S02]  /*192b0*/  MOV R2, 0x192d0 ;  /* 0x000192d000027802 */ /* 0x000fc40000000f00 */
[----:B------:R-:W-:Y:S05]  /*192c0*/  CALL.REL.NOINC `($__internal_5_$__cuda_sm70_shflsync_idx_p) ;  /* 0x00001c3000007944 */ /* 0x000fea0003c00000 */
[----:B------:R-:W-:Y:S01]  /*192d0*/  MOV R4, R211 ;  /* 0x000000d300047202 */ /* 0x000fe20000000f00 */
[----:B------:R-:W-:Y:S05]  /*192e0*/  BRA `(.L_x_397) ;  /* 0xffff61d000007947 */ /* 0x000fea000383ffff */
.L_x_301:
[----:B------:R-:W-:Y:S01]  /*192f0*/  IMAD.MOV.U32 R212, RZ, RZ, R6 ;  /* 0x000000ffffd47224 */ /* 0x000fe200078e0006 */
[----:B------:R-:W-:Y:S01]  /*19300*/  MOV R211, RZ ;  /* 0x000000ff00d37202 */ /* 0x000fe20000000f00 */
[----:B------:R-:W-:Y:S01]  /*19310*/  IMAD.MOV.U32 R3, RZ, RZ, 0x1c1f ;  /* 0x00001c1fff037424 */ /* 0x000fe200078e00ff */
[----:B------:R-:W-:-:S02]  /*19320*/  MOV R2, 0x19340 ;  /* 0x0001934000027802 */ /* 0x000fc40000000f00 */
[----:B-12---:R-:W-:Y:S05]  /*19330*/  CALL.REL.NOINC `($__internal_5_$__cuda_sm70_shflsync_idx_p) ;  /* 0x00001bc000007944 */ /* 0x006fea0003c00000 */
[----:B------:R-:W-:Y:S01]  /*19340*/  MOV R0, R211 ;  /* 0x000000d300007202 */ /* 0x000fe20000000f00 */
[----:B------:R-:W-:Y:S05]  /*19350*/  BRA `(.L_x_398) ;  /* 0xffff618000007947 */ /* 0x000fea000383ffff */
.L_x_304:
[----:B------:R-:W-:Y:S01]  /*19360*/  IMAD.MOV.U32 R212, RZ, RZ, R5 ;  /* 0x000000ffffd47224 */ /* 0x000fe200078e0005 */
[----:B------:R-:W-:Y:S01]  /*19370*/  MOV R211, 0x1 ;  /* 0x0000000100d37802 */ /* 0x000fe20000000f00 */
[----:B--2---:R-:W-:Y:S01]  /*19380*/  IMAD.MOV.U32 R3, RZ, RZ, 0x1c1f ;  /* 0x00001c1fff037424 */ /* 0x004fe200078e00ff */
[----:B------:R-:W-:-:S03]  /*19390*/  MOV R2, 0x193b0 ;  /* 0x000193b000027802 */ /* 0x000fc60000000f00 */
[----:B-1-34-:R-:W-:Y:S05]  /*193a0*/  CALL.REL.NOINC `($__internal_5_$__cuda_sm70_shflsync_idx_p) ;  /* 0x00001b5000007944 */ /* 0x01afea0003c00000 */
        /* <DEDUP_REMOVED lines=8> */
.L_x_305:
[----:B------:R-:W-:Y:S02]  /*19430*/  MOV R0, 0x2 ;  /* 0x0000000200007802 */ /* 0x000fe40000000f00 */
[----:B------:R-:W-:Y:S02]  /*19440*/  MOV R2, 0x19460 ;  /* 0x0001946000027802 */ /* 0x000fe40000000f00 */
[----:B------:R-:W-:Y:S05]  /*19450*/  CALL.REL.NOINC `($__internal_4_$__cuda_sm70_shflsync_bfly_p) ;  /* 0x00001a4000007944 */ /* 0x000fea0003c00000 */
[----:B------:R-:W-:Y:S05]  /*19460*/  BRA `(.L_x_400) ;  /* 0xffff697000007947 */ /* 0x000fea000383ffff */
.L_x_306:
[----:B------:R-:W-:Y:S02]  /*19470*/  MOV R0, 0x1 ;  /* 0x0000000100007802 */ /* 0x000fe40000000f00 */
[----:B------:R-:W-:Y:S02]  /*19480*/  MOV R2, 0x194a0 ;  /* 0x000194a000027802 */ /* 0x000fe40000000f00 */
[----:B------:R-:W-:Y:S05]  /*19490*/  CALL.REL.NOINC `($__internal_4_$__cuda_sm70_shflsync_bfly_p) ;  /* 0x00001a0000007944 */ /* 0x000fea0003c00000 */
[----:B------:R-:W-:Y:S01]  /*194a0*/  FMNMX.FTZ R108, R4, R0, !PT ;  /* 0x00000000046c7209 */ /* 0x000fe20007810000 */
[----:B------:R-:W-:Y:S01]  /*194b0*/  IMAD.MOV.U32 R4, RZ, RZ, R5 ;  /* 0x000000ffff047224 */ /* 0x000fe200078e0005 */
[----:B------:R-:W-:Y:S01]  /*194c0*/  MOV R2, 0x194f0 ;  /* 0x000194f000027802 */ /* 0x000fe20000000f00 */
[----:B------:R-:W-:Y:S02]  /*194d0*/  IMAD.MOV.U32 R0, RZ, RZ, 0x2 ;  /* 0x00000002ff007424 */ /* 0x000fe400078e00ff */
[----:B------:R-:W-:Y:S05]  /*194e0*/  CALL.REL.NOINC `($__internal_4_$__cuda_sm70_shflsync_bfly_p) ;  /* 0x000019b000007944 */ /* 0x000fea0003c00000 */
[----:B------:R-:W-:Y:S01]  /*194f0*/  FMNMX.FTZ R5, R5, R0, !PT ;  /* 0x0000000005057209 */ /* 0x000fe20007810000 */
[----:B------:R-:W-:Y:S01]  /*19500*/  IMAD.MOV.U32 R0, RZ, RZ, 0x1 ;  /* 0x00000001ff007424 */ /* 0x000fe200078e00ff */
[----:B------:R-:W-:-:S03]  /*19510*/  MOV R2, 0x19540 ;  /* 0x0001954000027802 */ /* 0x000fc60000000f00 */
[----:B------:R-:W-:Y:S02]  /*19520*/  IMAD.MOV.U32 R4, RZ, RZ, R5 ;  /* 0x000000ffff047224 */ /* 0x000fe400078e0005 */
        /* <DEDUP_REMOVED lines=21> */
[----:B------:R-:W-:Y:S01]  /*19680*/  MOV R9, R0 ;  /* 0x0000000000097202 */ /* 0x000fe20000000f00 */
[----:B------:R-:W-:Y:S05]  /*19690*/  BRA `(.L_x_401) ;  /* 0xffff683000007947 */ /* 0x000fea000383ffff */
.L_x_308:
[----:B-1--4-:R-:W-:Y:S01]  /*196a0*/  MOV R211, RZ ;  /* 0x000000ff00d37202 */ /* 0x012fe20000000f00 */
[----:B------:R-:W-:Y:S01]  /*196b0*/  IMAD.MOV.U32 R212, RZ, RZ, R8 ;  /* 0x000000ffffd47224 */ /* 0x000fe200078e0008 */
[----:B------:R-:W-:Y:S01]  /*196c0*/  MOV R2, 0x196f0 ;  /* 0x000196f000027802 */ /* 0x000fe20000000f00 */
[----:B------:R-:W-:Y:S02]  /*196d0*/  IMAD.MOV.U32 R3, RZ, RZ, 0x1c1f ;  /* 0x00001c1fff037424 */ /* 0x000fe400078e00ff */
[----:B------:R-:W-:Y:S05]  /*196e0*/  CALL.REL.NOINC `($__internal_5_$__cuda_sm70_shflsync_idx_p) ;  /* 0x0000181000007944 */ /* 0x000fea0003c00000 */
[----:B------:R-:W-:Y:S01]  /*196f0*/  MOV R0, R211 ;  /* 0x000000d300007202 */ /* 0x000fe20000000f00 */
[----:B------:R-:W-:-:S05]  /*19700*/  BRA `(.L_x_402) ;  /* 0xffff7b0000007947 */ /* 0x000fca000383ffff */
.L_x_311:
[----:B------:R-:W-:Y:S01]  /*19710*/  MOV R211, 0x1 ;  /* 0x0000000100d37802 */ /* 0x000fe20000000f00 */
[----:B------:R-:W-:Y:S01]  /*19720*/  IMAD.MOV.U32 R212, RZ, RZ, R8 ;  /* 0x000000ffffd47224 */ /* 0x000fe200078e0008 */
[----:B--2---:R-:W-:Y:S01]  /*19730*/  MOV R2, 0x19760 ;  /* 0x0001976000027802 */ /* 0x004fe20000000f00 */
[----:B------:R-:W-:Y:S02]  /*19740*/  IMAD.MOV.U32 R3, RZ, RZ, 0x1c1f ;  /* 0x00001c1fff037424 */ /* 0x000fe400078e00ff */
[----:B-1----:R-:W-:Y:S05]  /*19750*/  CALL.REL.NOINC `($__internal_5_$__cuda_sm70_shflsync_idx_p) ;  /* 0x000017a000007944 */ /* 0x002fea0003c00000 */
[----:B------:R-:W-:Y:S01]  /*19760*/  MOV R3, 0x1c1f ;  /* 0x00001c1f00037802 */ /* 0x000fe20000000f00 */
[----:B------:R-:W-:Y:S01]  /*19770*/  IMAD.MOV.U32 R4, RZ, RZ, R211 ;  /* 0x000000ffff047224 */ /* 0x000fe200078e00d3 */
[----:B------:R-:W-:Y:S01]  /*19780*/  MOV R211, 0x1 ;  /* 0x0000000100d37802 */ /* 0x000fe20000000f00 */
[----:B------:R-:W-:Y:S01]  /*19790*/  IMAD.MOV.U32 R212, RZ, RZ, R9 ;  /* 0x000000ffffd47224 */ /* 0x000fe200078e0009 */
[----:B------:R-:W-:Y:S02]  /*197a0*/  MOV R2, 0x197c0 ;  /* 0x000197c000027802 */ /* 0x000fe40000000f00 */
[----:B------:R-:W-:Y:S05]  /*197b0*/  CALL.REL.NOINC `($__internal_5_$__cuda_sm70_shflsync_idx_p) ;  /* 0x0000174000007944 */ /* 0x000fea0003c00000 */
[----:B------:R-:W-:Y:S01]  /*197c0*/  MOV R0, R211 ;  /* 0x000000d300007202 */ /* 0x000fe20000000f00 */
[----:B------:R-:W-:-:S05]  /*197d0*/  BRA `(.L_x_403) ;  /* 0xffff7b6000007947 */ /* 0x000fca000383ffff */
.L_x_314:
[----:B------:R-:W-:Y:S01]  /*197e0*/  MOV R211, RZ ;  /* 0x000000ff00d37202 */ /* 0x000fe20000000f00 */
[----:B------:R-:W-:Y:S01]  /*197f0*/  IMAD.MOV.U32 R212, RZ, RZ, R174 ;  /* 0x000000ffffd47224 */ /* 0x000fe200078e00ae */
[----:B------:R-:W-:Y:S01]  /*19800*/  MOV R2, 0x19830 ;  /* 0x0001983000027802 */ /* 0x000fe20000000f00 */
[----:B------:R-:W-:Y:S02]  /*19810*/  IMAD.MOV.U32 R3, RZ, RZ, 0x1c1f ;  /* 0x00001c1fff037424 */ /* 0x000fe400078e00ff */
[----:B------:R-:W-:Y:S05]  /*19820*/  CALL.REL.NOINC `($__internal_5_$__cuda_sm70_shflsync_idx_p) ;  /* 0x000016d000007944 */ /* 0x000fea0003c00000 */
[----:B------:R-:W-:Y:S01]  /*19830*/  MOV R4, R211 ;  /* 0x000000d300047202 */ /* 0x000fe20000000f00 */
[----:B------:R-:W-:-:S05]  /*19840*/  BRA `(.L_x_404) ;  /* 0xffff84c000007947 */ /* 0x000fca000383ffff */
.L_x_315:
[----:B------:R-:W-:Y:S01]  /*19850*/  MOV R211, RZ ;  /* 0x000000ff00d37202 */ /* 0x000fe20000000f00 */
[----:B------:R-:W-:Y:S01]  /*19860*/  IMAD.MOV.U32 R212, RZ, RZ, R175 ;  /* 0x000000ffffd47224 */ /* 0x000fe200078e00af */
[----:B------:R-:W-:Y:S01]  /*19870*/  MOV R2, 0x198a0 ;  /* 0x000198a000027802 */ /* 0x000fe20000000f00 */
[----:B------:R-:W-:Y:S02]  /*19880*/  IMAD.MOV.U32 R3, RZ, RZ, 0x1c1f ;  /* 0x00001c1fff037424 */ /* 0x000fe400078e00ff */
[----:B-12---:R-:W-:Y:S05]  /*19890*/  CALL.REL.NOINC `($__internal_5_$__cuda_sm70_shflsync_idx_p) ;  /* 0x0000166000007944 */ /* 0x006fea0003c00000 */
[----:B------:R-:W-:Y:S01]  /*198a0*/  MOV R0, R211 ;  /* 0x000000d300007202 */ /* 0x000fe20000000f00 */
[----:B------:R-:W-:-:S05]  /*198b0*/  BRA `(.L_x_405) ;  /* 0xffff847000007947 */ /* 0x000fca000383ffff */
.L_x_316:
[----:B------:R-:W-:Y:S01]  /*198c0*/  MOV R211, 0x1 ;  /* 0x0000000100d37802 */ /* 0x000fe20000000f00 */
[----:B------:R-:W-:Y:S01]  /*198d0*/  IMAD.MOV.U32 R212, RZ, RZ, R174 ;  /* 0x000000ffffd47224 */ /* 0x000fe200078e00ae */
[----:B----4-:R-:W-:Y:S01]  /*198e0*/  MOV R2, 0x19910 ;  /* 0x0001991000027802 */ /* 0x010fe20000000f00 */
[----:B------:R-:W-:Y:S03]  /*198f0*/  IMAD.MOV.U32 R3, RZ, RZ, 0x1c1f ;  /* 0x00001c1fff037424 */ /* 0x000fe600078e00ff */
[----:B-1-3--:R-:W-:Y:S05]  /*19900*/  CALL.REL.NOINC `($__internal_5_$__cuda_sm70_shflsync_idx_p) ;  /* 0x000015f000007944 */ /* 0x00afea0003c00000 */
        /* <DEDUP_REMOVED lines=8> */
.L_x_317:
[----:B------:R-:W-:Y:S02]  /*19990*/  MOV R0, 0x2 ;  /* 0x0000000200007802 */ /* 0x000fe40000000f00 */
[----:B------:R-:W-:Y:S02]  /*199a0*/  MOV R2, 0x199c0 ;  /* 0x000199c000027802 */ /* 0x000fe40000000f00 */
[----:B--2---:R-:W-:Y:S05]  /*199b0*/  CALL.REL.NOINC `($__internal_4_$__cuda_sm70_shflsync_bfly_p) ;  /* 0x000014e000007944 */ /* 0x004fea0003c00000 */
[----:B------:R-:W-:-:S05]  /*199c0*/  BRA `(.L_x_407) ;  /* 0xffff886000007947 */ /* 0x000fca000383ffff */
.L_x_318:
[----:B------:R-:W-:Y:S02]  /*199d0*/  MOV R0, 0x1 ;  /* 0x0000000100007802 */ /* 0x000fe40000000f00 */
[----:B------:R-:W-:Y:S02]  /*199e0*/  MOV R2, 0x19a00 ;  /* 0x00019a0000027802 */ /* 0x000fe40000000f00 */
[----:B--2---:R-:W-:Y:S05]  /*199f0*/  CALL.REL.NOINC `($__internal_4_$__cuda_sm70_shflsync_bfly_p) ;  /* 0x000014a000007944 */ /* 0x004fea0003c00000 */
[----:B------:R-:W-:Y:S01]  /*19a00*/  FMNMX.FTZ R108, R4, R0, !PT ;  /* 0x00000000046c7209 */ /* 0x000fe20007810000 */
[----:B------:R-:W-:Y:S01]  /*19a10*/  IMAD.MOV.U32 R4, RZ, RZ, R5 ;  /* 0x000000ffff047224 */ /* 0x000fe200078e0005 */
[----:B------:R-:W-:Y:S01]  /*19a20*/  MOV R2, 0x19a50 ;  /* 0x00019a5000027802 */ /* 0x000fe20000000f00 */
[----:B------:R-:W-:Y:S02]  /*19a30*/  IMAD.MOV.U32 R0, RZ, RZ, 0x2 ;  /* 0x00000002ff007424 */ /* 0x000fe400078e00ff */
[----:B------:R-:W-:Y:S05]  /*19a40*/  CALL.REL.NOINC `($__internal_4_$__cuda_sm70_shflsync_bfly_p) ;  /* 0x0000145000007944 */ /* 0x000fea0003c00000 */
[----:B------:R-:W-:Y:S01]  /*19a50*/  FMNMX.FTZ R4, R5, R0, !PT ;  /* 0x0000000005047209 */ /* 0x000fe20007810000 */
[----:B------:R-:W-:Y:S01]  /*19a60*/  IMAD.MOV.U32 R0, RZ, RZ, 0x1 ;  /* 0x00000001ff007424 */ /* 0x000fe200078e00ff */
        /* <DEDUP_REMOVED lines=20> */
[----:B------:R-:W-:-:S05]  /*19bb0*/  BRA `(.L_x_408) ;  /* 0xffff876000007947 */ /* 0x000fca000383ffff */
.L_x_320:
[----:B------:R-:W-:Y:S01]  /*19bc0*/  IMAD.MOV.U32 R4, RZ, RZ, R214 ;  /* 0x000000ffff047224 */ /* 0x000fe200078e00d6 */
[----:B------:R-:W-:-:S02]  /*19bd0*/  MOV R0, 0x2 ;  /* 0x0000000200007802 */ /* 0x000fc40000000f00 */
[----:B------:R-:W-:Y:S02]  /*19be0*/  MOV R2, 0x19c00 ;  /* 0x00019c0000027802 */ /* 0x000fe40000000f00 */
[----:B------:R-:W-:Y:S05]  /*19bf0*/  CALL.REL.NOINC `($__internal_4_$__cuda_sm70_shflsync_bfly_p) ;  /* 0x000012a000007944 */ /* 0x000fea0003c00000 */
[----:B------:R-:W-:Y:S01]  /*19c00*/  FADD.FTZ R4, R214, R0 ;  /* 0x00000000d6047221 */ /* 0x000fe20000010000 */
[----:B------:R-:W-:Y:S02]  /*19c10*/  MOV R0, 0x1 ;  /* 0x0000000100007802 */ /* 0x000fe40000000f00 */
[----:B------:R-:W-:Y:S02]  /*19c20*/  MOV R2, 0x19c40 ;  /* 0x00019c4000027802 */ /* 0x000fe40000000f00 */
[----:B------:R-:W-:Y:S05]  /*19c30*/  CALL.REL.NOINC `($__internal_4_$__cuda_sm70_shflsync_bfly_p) ;  /* 0x0000126000007944 */ /* 0x000fea0003c00000 */
[----:B------:R-:W-:Y:S01]  /*19c40*/  FADD.FTZ R9, R4, R0 ;  /* 0x0000000004097221 */ /* 0x000fe20000010000 */
[----:B------:R-:W-:Y:S02]  /*19c50*/  MOV R4, R213 ;  /* 0x000000d500047202 */ /* 0x000fe40000000f00 */
[----:B------:R-:W-:Y:S02]  /*19c60*/  MOV R0, 0x2 ;  /* 0x0000000200007802 */ /* 0x000fe40000000f00 */
[----:B------:R-:W-:Y:S02]  /*19c70*/  MOV R2, 0x19c90 ;  /* 0x00019c9000027802 */ /* 0x000fe40000000f00 */
[----:B------:R-:W-:Y:S05]  /*19c80*/  CALL.REL.NOINC `($__internal_4_$__cuda_sm70_shflsync_bfly_p) ;  /* 0x0000121000007944 */ /* 0x000fea0003c00000 */
[----:B------:R-:W-:Y:S01]  /*19c90*/  FADD.FTZ R8, R213, R0 ;  /* 0x00000000d5087221 */ /* 0x000fe20000010000 */
[----:B------:R-:W-:Y:S02]  /*19ca0*/  MOV R0, 0x1 ;  /* 0x0000000100007802 */ /* 0x000fe40000000f00 */
[----:B------:R-:W-:-:S02]  /*19cb0*/  MOV R2, 0x19ce0 ;  /* 0x00019ce000027802 */ /* 0x000fc40000000f00 */
[----:B------:R-:W-:Y:S02]  /*19cc0*/  MOV R4, R8 ;  /* 0x0000000800047202 */ /* 0x000fe40000000f00 */
        /* <DEDUP_REMOVED lines=8> */
[----:B------:R-:W-:Y:S02]  /*19d50*/  MOV R2, 0x19d80 ;  /* 0x00019d8000027802 */ /* 0x000fe40000000f00 */
[----:B------:R-:W-:-:S02]  /*19d60*/  MOV R4, R5 ;  /* 0x0000000500047202 */ /* 0x000fc40000000f00 */
[----:B------:R-:W-:Y:S05]  /*19d70*/  CALL.REL.NOINC `($__internal_4_$__cuda_sm70_shflsync_bfly_p) ;  /* 0x0000112000007944 */ /* 0x000fea0003c00000 */
[----:B------:R-:W-:Y:S01]  /*19d80*/  FADD.FTZ R5, R5, R0 ;  /* 0x0000000005057221 */ /* 0x000fe20000010000 */
[----:B------:R-:W-:-:S02]  /*19d90*/  MOV R4, R224 ;  /* 0x000000e000047202 */ /* 0x000fc40000000f00 */
[----:B------:R-:W-:Y:S02]  /*19da0*/  MOV R0, 0x2 ;  /* 0x0000000200007802 */ /* 0x000fe40000000f00 */
[----:B------:R-:W-:Y:S02]  /*19db0*/  MOV R2, 0x19dd0 ;  /* 0x00019dd000027802 */ /* 0x000fe40000000f00 */
[----:B------:R-:W-:Y:S05]  /*19dc0*/  CALL.REL.NOINC `($__internal_4_$__cuda_sm70_shflsync_bfly_p) ;  /* 0x000010d000007944 */ /* 0x000fea0003c00000 */
[----:B------:R-:W-:Y:S01]  /*19dd0*/  FADD.FTZ R4, R224, R0 ;  /* 0x00000000e0047221 */ /* 0x000fe20000010000 */
[----:B------:R-:W-:Y:S02]  /*19de0*/  MOV R0, 0x1 ;  /* 0x0000000100007802 */ /* 0x000fe40000000f00 */
[----:B------:R-:W-:Y:S02]  /*19df0*/  MOV R2, 0x19e10 ;  /* 0x00019e1000027802 */ /* 0x000fe40000000f00 */
[----:B------:R-:W-:Y:S05]  /*19e00*/  CALL.REL.NOINC `($__internal_4_$__cuda_sm70_shflsync_bfly_p) ;  /* 0x0000109000007944 */ /* 0x000fea0003c00000 */
[----:B------:R-:W-:Y:S01]  /*19e10*/  MOV R11, R0 ;  /* 0x00000000000b7202 */ /* 0x000fe20000000f00 */
[----:B------:R-:W-:Y:S05]  /*19e20*/  BRA `(.L_x_409) ;  /* 0xffff9da000007947 */ /* 0x000fea000383ffff */
.L_x_327:
[----:B--234-:R-:W-:Y:S01]  /*19e30*/  IMAD.MOV.U32 R212, RZ, RZ, R6 ;  /* 0x000000ffffd47224 */ /* 0x01cfe200078e0006 */
[----:B------:R-:W-:Y:S01]  /*19e40*/  MOV R211, RZ ;  /* 0x000000ff00d37202 */ /* 0x000fe20000000f00 */
[----:B------:R-:W-:Y:S01]  /*19e50*/  IMAD.MOV.U32 R3, RZ, RZ, 0x1c1f ;  /* 0x00001c1fff037424 */ /* 0x000fe200078e00ff */
[----:B------:R-:W-:Y:S02]  /*19e60*/  MOV R2, 0x19e80 ;  /* 0x00019e8000027802 */ /* 0x000fe40000000f00 */
[----:B-1----:R-:W-:Y:S05]  /*19e70*/  CALL.REL.NOINC `($__internal_5_$__cuda_sm70_shflsync_idx_p) ;  /* 0x0000108000007944 */ /* 0x002fea0003c00000 */
[----:B------:R-:W-:Y:S01]  /*19e80*/  MOV R4, R211 ;  /* 0x000000d300047202 */ /* 0x000fe20000000f00 */
[----:B------:R-:W-:Y:S05]  /*19e90*/  BRA `(.L_x_410) ;  /* 0xffffb7e000007947 */ /* 0x000fea000383ffff */
.L_x_328:
[----:B------:R-:W-:Y:S01]  /*19ea0*/  IMAD.MOV.U32 R212, RZ, RZ, R12 ;  /* 0x000000ffffd47224 */ /* 0x000fe200078e000c */
[----:B------:R-:W-:Y:S01]  /*19eb0*/  MOV R211, RZ ;  /* 0x000000ff00d37202 */ /* 0x000fe20000000f00 */
[----:B------:R-:W-:Y:S01]  /*19ec0*/  IMAD.MOV.U32 R3, RZ, RZ, 0x1c1f ;  /* 0x00001c1fff037424 */ /* 0x000fe200078e00ff */
[----:B------:R-:W-:-:S02]  /*19ed0*/  MOV R2, 0x19ef0 ;  /* 0x00019ef000027802 */ /* 0x000fc40000000f00 */
[----:B-123--:R-:W-:Y:S05]  /*19ee0*/  CALL.REL.NOINC `($__internal_5_$__cuda_sm70_shflsync_idx_p) ;  /* 0x0000101000007944 */ /* 0x00efea0003c00000 */
[----:B------:R-:W-:Y:S01]  /*19ef0*/  MOV R2, R211 ;  /* 0x000000d300027202 */ /* 0x000fe20000000f00 */
[----:B------:R-:W-:Y:S05]  /*19f00*/  BRA `(.L_x_411) ;  /* 0xffffb79000007947 */ /* 0x000fea000383ffff */
.L_x_331:
[----:B------:R-:W-:Y:S01]  /*19f10*/  IMAD.MOV.U32 R212, RZ, RZ, R6 ;  /* 0x000000ffffd47224 */ /* 0x000fe200078e0006 */
[----:B------:R-:W-:Y:S01]  /*19f20*/  MOV R211, 0x1 ;  /* 0x0000000100d37802 */ /* 0x000fe20000000f00 */
[----:B-1----:R-:W-:Y:S01]  /*19f30*/  IMAD.MOV.U32 R3, RZ, RZ, 0x1c1f ;  /* 0x00001c1fff037424 */ /* 0x002fe200078e00ff */
[----:B--2---:R-:W-:-:S02]  /*19f40*/  MOV R2, 0x19f60 ;  /* 0x00019f6000027802 */ /* 0x004fc40000000f00 */
[----:B---34-:R-:W-:Y:S05]  /*19f50*/  CALL.REL.NOINC `($__internal_5_$__cuda_sm70_shflsync_idx_p) ;  /* 0x00000fa000007944 */ /* 0x018fea0003c00000 */
        /* <DEDUP_REMOVED lines=8> */
.L_x_334:
[----:B------:R-:W-:Y:S01]  /*19fe0*/  IMAD.MOV.U32 R212, RZ, RZ, R6 ;  /* 0x000000ffffd47224 */ /* 0x000fe200078e0006 */
[----:B------:R-:W-:Y:S01]  /*19ff0*/  MOV R211, 0x2 ;  /* 0x0000000200d37802 */ /* 0x000fe20000000f00 */
[----:B-1----:R-:W-:Y:S01]  /*1a000*/  IMAD.MOV.U32 R3, RZ, RZ, 0x1c1f ;  /* 0x00001c1fff037424 */ /* 0x002fe200078e00ff */
[----:B------:R-:W-:Y:S02]  /*1a010*/  MOV R2, 0x1a030 ;  /* 0x0001a03000027802 */ /* 0x000fe40000000f00 */
[----:B---34-:R-:W-:Y:S05]  /*1a020*/  CALL.REL.NOINC `($__internal_5_$__cuda_sm70_shflsync_idx_p) ;  /* 0x00000ed000007944 */ /* 0x018fea0003c00000 */
[----:B------:R-:W-:Y:S01]  /*1a030*/  MOV R4, R211 ;  /* 0x000000d300047202 */ /* 0x000fe20000000f00 */
[----:B------:R-:W-:Y:S05]  /*1a040*/  BRA `(.L_x_413) ;  /* 0xffffb8b000007947 */ /* 0x000fea000383ffff */
.L_x_335:
[----:B------:R-:W-:Y:S01]  /*1a050*/  IMAD.MOV.U32 R212, RZ, RZ, R12 ;  /* 0x000000ffffd47224 */ /* 0x000fe200078e000c */
[----:B------:R-:W-:Y:S01]  /*1a060*/  MOV R211, 0x2 ;  /* 0x0000000200d37802 */ /* 0x000fe20000000f00 */
[----:B-1----:R-:W-:Y:S01]  /*1a070*/  IMAD.MOV.U32 R3, RZ, RZ, 0x1c1f ;  /* 0x00001c1fff037424 */ /* 0x002fe200078e00ff */
[----:B------:R-:W-:Y:S02]  /*1a080*/  MOV R2, 0x1a0a0 ;  /* 0x0001a0a000027802 */ /* 0x000fe40000000f00 */
[----:B--234-:R-:W-:Y:S05]  /*1a090*/  CALL.REL.NOINC `($__internal_5_$__cuda_sm70_shflsync_idx_p) ;  /* 0x00000e6000007944 */ /* 0x01cfea0003c00000 */
[----:B------:R-:W-:Y:S01]  /*1a0a0*/  MOV R2, R211 ;  /* 0x000000d300027202 */ /* 0x000fe20000000f00 */
[----:B------:R-:W-:Y:S05]  /*1a0b0*/  BRA `(.L_x_414) ;  /* 0xffffb86000007947 */ /* 0x000fea000383ffff */
.L_x_338:
[----:B------:R-:W-:Y:S01]  /*1a0c0*/  IMAD.MOV.U32 R212, RZ, RZ, R6 ;  /* 0x000000ffffd47224 */ /* 0x000fe200078e0006 */
[----:B------:R-:W-:Y:S01]  /*1a0d0*/  MOV R211, 0x3 ;  /* 0x0000000300d37802 */ /* 0x000fe20000000f00 */
[----:B--2---:R-:W-:Y:S01]  /*1a0e0*/  IMAD.MOV.U32 R3, RZ, RZ, 0x1c1f ;  /* 0x00001c1fff037424 */ /* 0x004fe200078e00ff */
[----:B------:R-:W-:-:S02]  /*1a0f0*/  MOV R2, 0x1a110 ;  /* 0x0001a11000027802 */ /* 0x000fc40000000f00 */
        /* <DEDUP_REMOVED lines=9> */
.L_x_340:
[----:B------:R-:W-:Y:S01]  /*1a190*/  IMAD.MOV.U32 R212, RZ, RZ, R5 ;  /* 0x000000ffffd47224 */ /* 0x000fe200078e0005 */
[----:B------:R-:W-:Y:S01]  /*1a1a0*/  MOV R211, RZ ;  /* 0x000000ff00d37202 */ /* 0x000fe20000000f00 */
[----:B------:R-:W-:Y:S01]  /*1a1b0*/  IMAD.MOV.U32 R3, RZ, RZ, 0x1c1f ;  /* 0x00001c1fff037424 */ /* 0x000fe200078e00ff */
[----:B------:R-:W-:Y:S02]  /*1a1c0*/  MOV R2, 0x1a1e0 ;  /* 0x0001a1e000027802 */ /* 0x000fe40000000f00 */
[----:B------:R-:W-:Y:S05]  /*1a1d0*/  CALL.REL.NOINC `($__internal_5_$__cuda_sm70_shflsync_idx_p) ;  /* 0x00000d2000007944 */ /* 0x000fea0003c00000 */
[----:B------:R-:W-:Y:S01]  /*1a1e0*/  MOV R4, R211 ;  /* 0x000000d300047202 */ /* 0x000fe20000000f00 */
[----:B------:R-:W-:Y:S05]  /*1a1f0*/  BRA `(.L_x_416) ;  /* 0xffffbb8000007947 */ /* 0x000fea000383ffff */
.L_x_341:
[----:B------:R-:W-:Y:S01]  /*1a200*/  IMAD.MOV.U32 R212, RZ, RZ, R6 ;  /* 0x000000ffffd47224 */ /* 0x000fe200078e0006 */
[----:B------:R-:W-:Y:S01]  /*1a210*/  MOV R211, RZ ;  /* 0x000000ff00d37202 */ /* 0x000fe20000000f00 */
[----:B------:R-:W-:Y:S01]  /*1a220*/  IMAD.MOV.U32 R3, RZ, RZ, 0x1c1f ;  /* 0x00001c1fff037424 */ /* 0x000fe200078e00ff */
[----:B------:R-:W-:Y:S02]  /*1a230*/  MOV R2, 0x1a250 ;  /* 0x0001a25000027802 */ /* 0x000fe40000000f00 */
[----:B-12---:R-:W-:Y:S05]  /*1a240*/  CALL.REL.NOINC `($__internal_5_$__cuda_sm70_shflsync_idx_p) ;  /* 0x00000cb000007944 */ /* 0x006fea0003c00000 */
[----:B------:R-:W-:Y:S01]  /*1a250*/  MOV R0, R211 ;  /* 0x000000d300007202 */ /* 0x000fe20000000f00 */
[----:B------:R-:W-:Y:S05]  /*1a260*/  BRA `(.L_x_417) ;  /* 0xffffbb3000007947 */ /* 0x000fea000383ffff */
.L_x_344:
        /* <DEDUP_REMOVED lines=13> */
.L_x_347:
[----:B------:R-:W-:Y:S01]  /*1a340*/  IMAD.MOV.U32 R212, RZ, RZ, R5 ;  /* 0x000000ffffd47224 */ /* 0x000fe200078e0005 */
[----:B------:R-:W-:Y:S01]  /*1a350*/  MOV R211, 0x2 ;  /* 0x0000000200d37802 */ /* 0x000fe20000000f00 */
[----:B-1----:R-:W-:Y:S01]  /*1a360*/  IMAD.MOV.U32 R3, RZ, RZ, 0x1c1f ;  /* 0x00001c1fff037424 */ /* 0x002fe200078e00ff */
[----:B------:R-:W-:Y:S02]  /*1a370*/  MOV R2, 0x1a390 ;  /* 0x0001a39000027802 */ /* 0x000fe40000000f00 */
[----:B--234-:R-:W-:Y:S05]  /*1a380*/  CALL.REL.NOINC `($__internal_5_$__cuda_sm70_shflsync_idx_p) ;  /* 0x00000b7000007944 */ /* 0x01cfea0003c00000 */
[----:B------:R-:W-:Y:S01]  /*1a390*/  MOV R4, R211 ;  /* 0x000000d300047202 */ /* 0x000fe20000000f00 */
[----:B------:R-:W-:Y:S05]  /*1a3a0*/  BRA `(.L_x_419) ;  /* 0xffffc3a000007947 */ /* 0x000fea000383ffff */
.L_x_348:
[----:B------:R-:W-:Y:S01]  /*1a3b0*/  IMAD.MOV.U32 R212, RZ, RZ, R6 ;  /* 0x000000ffffd47224 */ /* 0x000fe200078e0006 */
[----:B------:R-:W-:Y:S01]  /*1a3c0*/  MOV R211, 0x2 ;  /* 0x0000000200d37802 */ /* 0x000fe20000000f00 */
[----:B------:R-:W-:Y:S01]  /*1a3d0*/  IMAD.MOV.U32 R3, RZ, RZ, 0x1c1f ;  /* 0x00001c1fff037424 */ /* 0x000fe200078e00ff */
[----:B------:R-:W-:Y:S02]  /*1a3e0*/  MOV R2, 0x1a400 ;  /* 0x0001a40000027802 */ /* 0x000fe40000000f00 */
[----:B-1234-:R-:W-:Y:S05]  /*1a3f0*/  CALL.REL.NOINC `($__internal_5_$__cuda_sm70_shflsync_idx_p) ;  /* 0x00000b0000007944 */ /* 0x01efea0003c00000 */
[----:B------:R-:W-:Y:S01]  /*1a400*/  MOV R0, R211 ;  /* 0x000000d300007202 */ /* 0x000fe20000000f00 */
[----:B------:R-:W-:Y:S05]  /*1a410*/  BRA `(.L_x_420) ;  /* 0xffffc35000007947 */ /* 0x000fea000383ffff */
.L_x_351:
        /* <DEDUP_REMOVED lines=13> */
.L_x_355:
[----:B------:R-:W-:Y:S01]  /*1a4f0*/  IMAD.MOV.U32 R212, RZ, RZ, R5 ;  /* 0x000000ffffd47224 */ /* 0x000fe200078e0005 */
[----:B------:R-:W-:Y:S01]  /*1a500*/  MOV R211, RZ ;  /* 0x000000ff00d37202 */ /* 0x000fe20000000f00 */
[----:B------:R-:W-:Y:S01]  /*1a510*/  IMAD.MOV.U32 R3, RZ, RZ, 0x1c1f ;  /* 0x00001c1fff037424 */ /* 0x000fe200078e00ff */
[----:B------:R-:W-:Y:S02]  /*1a520*/  MOV R2, 0x1a540 ;  /* 0x0001a54000027802 */ /* 0x000fe40000000f00 */
[----:B------:R-:W-:Y:S05]  /*1a530*/  CALL.REL.NOINC `($__internal_5_$__cuda_sm70_shflsync_idx_p) ;  /* 0x000009c000007944 */ /* 0x000fea0003c00000 */
[----:B------:R-:W-:Y:S01]  /*1a540*/  MOV R4, R211 ;  /* 0x000000d300047202 */ /* 0x000fe20000000f00 */
[----:B------:R-:W-:Y:S05]  /*1a550*/  BRA `(.L_x_422) ;  /* 0xffffd3e000007947 */ /* 0x000fea000383ffff */
.L_x_356:
[----:B------:R-:W-:Y:S01]  /*1a560*/  IMAD.MOV.U32 R212, RZ, RZ, R13 ;  /* 0x000000ffffd47224 */ /* 0x000fe200078e000d */
[----:B------:R-:W-:Y:S01]  /*1a570*/  MOV R211, RZ ;  /* 0x000000ff00d37202 */ /* 0x000fe20000000f00 */
[----:B------:R-:W-:Y:S01]  /*1a580*/  IMAD.MOV.U32 R3, RZ, RZ, 0x1c1f ;  /* 0x00001c1fff037424 */ /* 0x000fe200078e00ff */
[----:B------:R-:W-:Y:S02]  /*1a590*/  MOV R2, 0x1a5b0 ;  /* 0x0001a5b000027802 */ /* 0x000fe40000000f00 */
[----:B-12---:R-:W-:Y:S05]  /*1a5a0*/  CALL.REL.NOINC `($__internal_5_$__cuda_sm70_shflsync_idx_p) ;  /* 0x0000095000007944 */ /* 0x006fea0003c00000 */
[----:B------:R-:W-:Y:S01]  /*1a5b0*/  MOV R0, R211 ;  /* 0x000000d300007202 */ /* 0x000fe20000000f00 */
[----:B------:R-:W-:Y:S05]  /*1a5c0*/  BRA `(.L_x_423) ;  /* 0xffffd39000007947 */ /* 0x000fea000383ffff */
.L_x_359:
        /* <DEDUP_REMOVED lines=13> */
.L_x_362:
[----:B------:R-:W-:Y:S01]  /*1a6a0*/  IMAD.MOV.U32 R212, RZ, RZ, R5 ;  /* 0x000000ffffd47224 */ /* 0x000fe200078e0005 */
[----:B------:R-:W-:Y:S01]  /*1a6b0*/  MOV R211, 0x2 ;  /* 0x0000000200d37802 */ /* 0x000fe20000000f00 */
[----:B-1----:R-:W-:Y:S01]  /*1a6c0*/  IMAD.MOV.U32 R3, RZ, RZ, 0x1c1f ;  /* 0x00001c1fff037424 */ /* 0x002fe200078e00ff */
[----:B------:R-:W-:Y:S02]  /*1a6d0*/  MOV R2, 0x1a6f0 ;  /* 0x0001a6f000027802 */ /* 0x000fe40000000f00 */
[----:B--234-:R-:W-:Y:S05]  /*1a6e0*/  CALL.REL.NOINC `($__internal_5_$__cuda_sm70_shflsync_idx_p) ;  /* 0x0000081000007944 */ /* 0x01cfea0003c00000 */
[----:B------:R-:W-:Y:S01]  /*1a6f0*/  MOV R4, R211 ;  /* 0x000000d300047202 */ /* 0x000fe20000000f00 */
[----:B------:R-:W-:Y:S05]  /*1a700*/  BRA `(.L_x_425) ;  /* 0xffffd4c000007947 */ /* 0x000fea000383ffff */
.L_x_363:
[----:B------:R-:W-:Y:S01]  /*1a710*/  IMAD.MOV.U32 R212, RZ, RZ, R13 ;  /* 0x000000ffffd47224 */ /* 0x000fe200078e000d */
[----:B------:R-:W-:Y:S01]  /*1a720*/  MOV R211, 0x2 ;  /* 0x0000000200d37802 */ /* 0x000fe20000000f00 */
[----:B------:R-:W-:Y:S01]  /*1a730*/  IMAD.MOV.U32 R3, RZ, RZ, 0x1c1f ;  /* 0x00001c1fff037424 */ /* 0x000fe200078e00ff */
[----:B------:R-:W-:Y:S02]  /*1a740*/  MOV R2, 0x1a760 ;  /* 0x0001a76000027802 */ /* 0x000fe40000000f00 */
[----:B-1234-:R-:W-:Y:S05]  /*1a750*/  CALL.REL.NOINC `($__internal_5_$__cuda_sm70_shflsync_idx_p) ;  /* 0x000007a000007944 */ /* 0x01efea0003c00000 */
[----:B------:R-:W-:Y:S01]  /*1a760*/  MOV R0, R211 ;  /* 0x000000d300007202 */ /* 0x000fe20000000f00 */
[----:B------:R-:W-:Y:S05]  /*1a770*/  BRA `(.L_x_426) ;  /* 0xffffd47000007947 */ /* 0x000fea000383ffff */
.L_x_366:
[----:B------:R-:W-:Y:S01]  /*1a780*/  IMAD.MOV.U32 R212, RZ, RZ, R5 ;  /* 0x000000ffffd47224 */ /* 0x000fe200078e0005 */
[----:B------:R-:W-:Y:S01]  /*1a790*/  MOV R211, 0x3 ;  /* 0x0000000300d37802 */ /* 0x000fe20000000f00 */
[----:B-1----:R-:W-:Y:S01]  /*1a7a0*/  IMAD.MOV.U32 R3, RZ, RZ, 0x1c1f ;  /* 0x00001c1fff037424 */ /* 0x002fe200078e00ff */
[----:B------:R-:W-:-:S02]  /*1a7b0*/  MOV R2, 0x1a7d0 ;  /* 0x0001a7d000027802 */ /* 0x000fc40000000f00 */
[----:B--234-:R-:W-:Y:S05]  /*1a7c0*/  CALL.REL.NOINC `($__internal_5_$__cuda_sm70_shflsync_idx_p) ;  /* 0x0000073000007944 */ /* 0x01cfea0003c00000 */
        /* <DEDUP_REMOVED lines=8> */
.L_x_368:
[----:B------:R-:W-:Y:S01]  /*1a850*/  IMAD.MOV.U32 R212, RZ, RZ, R80 ;  /* 0x000000ffffd47224 */ /* 0x000fe200078e0050 */
[----:B------:R-:W-:Y:S01]  /*1a860*/  MOV R211, RZ ;  /* 0x000000ff00d37202 */ /* 0x000fe20000000f00 */
[----:B--2---:R-:W-:Y:S01]  /*1a870*/  IMAD.MOV.U32 R3, RZ, RZ, 0x1f ;  /* 0x0000001fff037424 */ /* 0x004fe200078e00ff */
[----:B------:R-:W-:Y:S02]  /*1a880*/  MOV R2, 0x1a8a0 ;  /* 0x0001a8a000027802 */ /* 0x000fe40000000f00 */
[----:B---34-:R-:W-:Y:S05]  /*1a890*/  CALL.REL.NOINC `($__internal_5_$__cuda_sm70_shflsync_idx_p) ;  /* 0x0000066000007944 */ /* 0x018fea0003c00000 */
[----:B------:R-:W-:Y:S01]  /*1a8a0*/  MOV R10, R211 ;  /* 0x000000d3000a7202 */ /* 0x000fe20000000f00 */
[----:B------:R-:W-:Y:S05]  /*1a8b0*/  BRA `(.L_x_428) ;  /* 0xffffd66000007947 */ /* 0x000fea000383ffff */
.L_x_369:
[----:B------:R-:W-:Y:S01]  /*1a8c0*/  IMAD.MOV.U32 R212, RZ, RZ, R80 ;  /* 0x000000ffffd47224 */ /* 0x000fe200078e0050 */
[----:B------:R-:W-:Y:S01]  /*1a8d0*/  MOV R211, 0x1 ;  /* 0x0000000100d37802 */ /* 0x000fe20000000f00 */
[----:B--2---:R-:W-:Y:S01]  /*1a8e0*/  IMAD.MOV.U32 R3, RZ, RZ, 0x1f ;  /* 0x0000001fff037424 */ /* 0x004fe200078e00ff */
[----:B------:R-:W-:Y:S02]  /*1a8f0*/  MOV R2, 0x1a910 ;  /* 0x0001a91000027802 */ /* 0x000fe40000000f00 */
[----:B-1-34-:R-:W-:Y:S05]  /*1a900*/  CALL.REL.NOINC `($__internal_5_$__cuda_sm70_shflsync_idx_p) ;  /* 0x000005f000007944 */ /* 0x01afea0003c00000 */
[----:B------:R-:W-:Y:S01]  /*1a910*/  MOV R9, R211 ;  /* 0x000000d300097202 */ /* 0x000fe20000000f00 */
[----:B------:R-:W-:Y:S05]  /*1a920*/  BRA `(.L_x_429) ;  /* 0xffffd61000007947 */ /* 0x000fea000383ffff */
.L_x_370:
[----:B------:R-:W-:Y:S02]  /*1a930*/  MOV R3, 0x1 ;  /* 0x0000000100037802 */ /* 0x000fe40000000f00 */
[----:B------:R-:W-:-:S02]  /*1a940*/  MOV R2, 0x1a960 ;  /* 0x0001a96000027802 */ /* 0x000fc40000000f00 */
[----:B-1----:R-:W-:Y:S05]  /*1a950*/  CALL.REL.NOINC `($__internal_6_$__cuda_sm70_shflsync_up_p) ;  /* 0x000005f000007944 */ /* 0x002fea0003c00000 */
[----:B------:R-:W-:Y:S05]  /*1a960*/  BRA `(.L_x_430) ;  /* 0xffffd70000007947 */ /* 0x000fea000383ffff */
.L_x_371:
[----:B------:R-:W-:Y:S02]  /*1a970*/  MOV R3, 0x2 ;  /* 0x0000000200037802 */ /* 0x000fe40000000f00 */
[----:B------:R-:W-:-:S02]  /*1a980*/  MOV R2, 0x1a9a0 ;  /* 0x0001a9a000027802 */ /* 0x000fc40000000f00 */
[----:B-1----:R-:W-:Y:S05]  /*1a990*/  CALL.REL.NOINC `($__internal_6_$__cuda_sm70_shflsync_up_p) ;  /* 0x000005b000007944 */ /* 0x002fea0003c00000 */
        /* <DEDUP_REMOVED lines=24> */
.L_x_375:
[----:B------:R-:W-:Y:S02]  /*1ab20*/  MOV R3, 0x1 ;  /* 0x0000000100037802 */ /* 0x000fe40000000f00 */
[----:B------:R-:W-:Y:S02]  /*1ab30*/  MOV R2, 0x1ab50 ;  /* 0x0001ab5000027802 */ /* 0x000fe40000000f00 */
[----:B-1----:R-:W-:Y:S05]  /*1ab40*/  CALL.REL.NOINC `($__internal_6_$__cuda_sm70_shflsync_up_p) ;  /* 0x0000040000007944 */ /* 0x002fea0003c00000 */
[----:B------:R-:W-:Y:S01]  /*1ab50*/  MOV R2, R4 ;  /* 0x0000000400027202 */ /* 0x000fe20000000f00 */
[----:B------:R-:W-:Y:S05]  /*1ab60*/  BRA `(.L_x_432) ;  /* 0xffffd77000007947 */ /* 0x000fea000383ffff */
.L_x_376:
[----:B------:R-:W-:Y:S02]  /*1ab70*/  MOV R3, 0x2 ;  /* 0x0000000200037802 */ /* 0x000fe40000000f00 */
[----:B------:R-:W-:Y:S02]  /*1ab80*/  MOV R2, 0x1aba0 ;  /* 0x0001aba000027802 */ /* 0x000fe40000000f00 */
        /* <DEDUP_REMOVED lines=25> */
.L_x_378:
[----:B------:R-:W-:Y:S02]  /*1ad20*/  SEL R0, RZ, 0x1, P0 ;  /* 0x00000001ff007807 */ /* 0x000fe40000000000 */
[----:B------:R-:W-:Y:S02]  /*1ad30*/  MOV R2, 0x1ad50 ;  /* 0x0001ad5000027802 */ /* 0x000fe40000000f00 */
[----:B-12---:R-:W-:Y:S05]  /*1ad40*/  CALL.REL.NOINC `($__internal_7_$__cuda_sm70_votesync_ballot) ;  /* 0x0000026000007944 */ /* 0x006fea0003c00000 */
[----:B------:R-:W-:Y:S05]  /*1ad50*/  BRA `(.L_x_434) ;  /* 0xffffd71000007947 */ /* 0x000fea000383ffff */
.L_x_379:
[----:B------:R-:W-:Y:S01]  /*1ad60*/  IMAD.MOV.U32 R212, RZ, RZ, R6 ;  /* 0x000000ffffd47224 */ /* 0x000fe200078e0006 */
[----:B----4-:R-:W-:Y:S01]  /*1ad70*/  MOV R211, R11 ;  /* 0x0000000b00d37202 */ /* 0x010fe20000000f00 */
[----:B------:R-:W-:Y:S01]  /*1ad80*/  IMAD.MOV.U32 R3, RZ, RZ, 0x1f ;  /* 0x0000001fff037424 */ /* 0x000fe200078e00ff */
[----:B------:R-:W-:Y:S02]  /*1ad90*/  MOV R2, 0x1adb0 ;  /* 0x0001adb000027802 */ /* 0x000fe40000000f00 */
[----:B-123--:R-:W-:Y:S05]  /*1ada0*/  CALL.REL.NOINC `($__internal_5_$__cuda_sm70_shflsync_idx_p) ;  /* 0x0000015000007944 */ /* 0x00efea0003c00000 */
[----:B------:R-:W-:Y:S01]  /*1adb0*/  IMAD.MOV.U32 R6, RZ, RZ, R211 ;  /* 0x000000ffff067224 */ /* 0x000fe200078e00d3 */
[----:B------:R-:W-:Y:S01]  /*1adc0*/  MOV R211, R11 ;  /* 0x0000000b00d37202 */ /* 0x000fe20000000f00 */
[----:B------:R-:W-:Y:S01]  /*1add0*/  IMAD.MOV.U32 R212, RZ, RZ, R8 ;  /* 0x000000ffffd47224 */ /* 0x000fe200078e0008 */
[----:B------:R-:W-:Y:S02]  /*1ade0*/  MOV R3, 0x1f ;  /* 0x0000001f00037802 */ /* 0x000fe40000000f00 */
[----:B------:R-:W-:-:S02]  /*1adf0*/  MOV R2, 0x1ae10 ;  /* 0x0001ae1000027802 */ /* 0x000fc40000000f00 */
[----:B------:R-:W-:Y:S05]  /*1ae00*/  CALL.REL.NOINC `($__internal_5_$__cuda_sm70_shflsync_idx_p) ;  /* 0x000000f000007944 */ /* 0x000fea0003c00000 */
[----:B------:R-:W-:Y:S01]  /*1ae10*/  MOV R5, R211 ;  /* 0x000000d300057202 */ /* 0x000fe20000000f00 */
[----:B------:R-:W-:Y:S05]  /*1ae20*/  BRA `(.L_x_435) ;  /* 0xffffd68000007947 */ /* 0x000fea000383ffff */
.L_x_382:
[----:B------:R-:W-:Y:S01]  /*1ae30*/  IMAD.MOV.U32 R212, RZ, RZ, R4 ;  /* 0x000000ffffd47224 */ /* 0x000fe200078e0004 */
[----:B------:R-:W-:Y:S01]  /*1ae40*/  MOV R211, R0 ;  /* 0x0000000000d37202 */ /* 0x000fe20000000f00 */
[----:B------:R-:W-:Y:S01]  /*1ae50*/  IMAD.MOV.U32 R3, RZ, RZ, 0x1f ;  /* 0x0000001fff037424 */ /* 0x000fe200078e00ff */
[----:B------:R-:W-:-:S02]  /*1ae60*/  MOV R2, 0x1ae80 ;  /* 0x0001ae8000027802 */ /* 0x000fc40000000f00 */
[----:B-12-4-:R-:W-:Y:S05]  /*1ae70*/  CALL.REL.NOINC `($__internal_5_$__cuda_sm70_shflsync_idx_p) ;  /* 0x0000008000007944 */ /* 0x016fea0003c00000 */
[----:B------:R-:W-:Y:S01]  /*1ae80*/  MOV R13, R211 ;  /* 0x000000d3000d7202 */ /* 0x000fe20000000f00 */
[----:B------:R-:W-:Y:S05]  /*1ae90*/  BRA `(.L_x_381) ;  /* 0xffffd67000007947 */ /* 0x000fea000383ffff */
        .weak           $__internal_4_$__cuda_sm70_shflsync_bfly_p
        .type           $__internal_4_$__cuda_sm70_shflsync_bfly_p,@function
        .size           $__internal_4_$__cuda_sm70_shflsync_bfly_p,($__internal_5_$__cuda_sm70_shflsync_idx_p - $__internal_4_$__cuda_sm70_shflsync_bfly_p)
$__internal_4_$__cuda_sm70_shflsync_bfly_p:
[----:B------:R-:W-:Y:S02]  /*1aea0*/  MOV R173, 0xffffffff ;  /* 0xffffffff00ad7802 */ /* 0x000fe40000000f00 */
[----:B------:R-:W-:-:S02]  /*1aeb0*/  MOV R3, 0x1f ;  /* 0x0000001f00037802 */ /* 0x000fc40000000f00 */
[----:B------:R-:W-:Y:S04]  /*1aec0*/  WARPSYNC R173 ;  /* 0x000000ad00007348 */ /* 0x000fe80003800000 */
[----:B------:R1:W2:Y:S02]  /*1aed0*/  SHFL.BFLY PT, R0, R4, R0, R3 ;  /* 0x0c00000004007389 */ /* 0x0002a400000e0003 */
[----:B-1----:R-:W-:-:S04]  /*1aee0*/  MOV R3, 0x0 ;  /* 0x0000000000037802 */ /* 0x002fc80000000f00 */
[----:B--2---:R-:W-:Y:S05]  /*1aef0*/  RET.REL.NODEC R2 `(_ZN7cutlass13device_kernelIN5flash19enable_sm80_to_sm89INS1_16FlashAttnFwdSm80INS1_25CollectiveMainloopFwdSm80ILi4ELi1ELb0EN4cute5tupleIJNS5_1CILi128EEENS7_ILi48EEENS7_ILi96EEEEEELi96ENS_10bfloat16_tEfNS_4arch4Sm80ELb0ELb0ELb0ELb1ELb1ELb1ELb1ELb1EEENS1_21CollectiveEpilogueFwdINS6_IJS8_SA_S9_EEENS6_IJNS7_ILi1EEESI_SI_EEESC_SE_Li128ELb1ELb1ELb1ELb0EEENS1_36VarlenDynamicPersistentTileSchedulerILi128ELi48ELi128ELi128ELb1ELb1ELb0ELb0ELb1ELb1EEEEEEEEEvNT_6ParamsE) ;  /* 0xfffe510002007950 */ /* 0x004fea0003c3ffff */
        .weak           $__internal_5_$__cuda_sm70_shflsync_idx_p
        .type           $__internal_5_$__cuda_sm70_shflsync_idx_p,@function
        .size           $__internal_5_$__cuda_sm70_shflsync_idx_p,($__internal_6_$__cuda_sm70_shflsync_up_p - $__internal_5_$__cuda_sm70_shflsync_idx_p)
$__internal_5_$__cuda_sm70_shflsync_idx_p:
[----:B------:R-:W-:-:S04]  /*1af00*/  MOV R215, 0xffffffff ;  /* 0xffffffff00d77802 */ /* 0x000fc80000000f00 */
[----:B------:R-:W-:Y:S04]  /*1af10*/  WARPSYNC R215 ;  /* 0x000000d700007348 */ /* 0x000fe80003800000 */
[----:B------:R1:W2:Y:S02]  /*1af20*/  SHFL.IDX PT, R211, R212, R211, R3 ;  /* 0x000000d3d4d37389 */ /* 0x0002a400000e0003 */
[----:B-1----:R-:W-:-:S04]  /*1af30*/  MOV R3, 0x0 ;  /* 0x0000000000037802 */ /* 0x002fc80000000f00 */
[----:B--2---:R-:W-:Y:S05]  /*1af40*/  RET.REL.NODEC R2 `(_ZN7cutlass13device_kernelIN5flash19enable_sm80_to_sm89INS1_16FlashAttnFwdSm80INS1_25CollectiveMainloopFwdSm80ILi4ELi1ELb0EN4cute5tupleIJNS5_1CILi128EEENS7_ILi48EEENS7_ILi96EEEEEELi96ENS_10bfloat16_tEfNS_4arch4Sm80ELb0ELb0ELb0ELb1ELb1ELb1ELb1ELb1EEENS1_21CollectiveEpilogueFwdINS6_IJS8_SA_S9_EEENS6_IJNS7_ILi1EEESI_SI_EEESC_SE_Li128ELb1ELb1ELb1ELb0EEENS1_36VarlenDynamicPersistentTileSchedulerILi128ELi48ELi128ELi128ELb1ELb1ELb0ELb0ELb1ELb1EEEEEEEEEvNT_6ParamsE) ;  /* 0xfffe50b002007950 */ /* 0x004fea0003c3ffff */
        .weak           $__internal_6_$__cuda_sm70_shflsync_up_p
        .type           $__internal_6_$__cuda_sm70_shflsync_up_p,@function
        .size           $__internal_6_$__cuda_sm70_shflsync_up_p,($__internal_7_$__cuda_sm70_votesync_ballot - $__internal_6_$__cuda_sm70_shflsync_up_p)
$__internal_6_$__cuda_sm70_shflsync_up_p:
[----:B------:R-:W-:Y:S02]  /*1af50*/  MOV R4, RZ ;  /* 0x000000ff00047202 */ /* 0x000fe40000000f00 */
[----:B------:R-:W-:-:S04]  /*1af60*/  MOV R11, 0xffffffff ;  /* 0xffffffff000b7802 */ /* 0x000fc80000000f00 */
[----:B------:R-:W-:Y:S04]  /*1af70*/  WARPSYNC R11 ;  /* 0x0000000b00007348 */ /* 0x000fe80003800000 */
[----:B------:R1:W2:Y:S02]  /*1af80*/  SHFL.UP PT, R4, R0, R3, R4 ;  /* 0x0400000300047389 */ /* 0x0002a400000e0004 */
[----:B-1----:R-:W-:-:S04]  /*1af90*/  MOV R3, 0x0 ;  /* 0x0000000000037802 */ /* 0x002fc80000000f00 */
[----:B--2---:R-:W-:Y:S05]  /*1afa0*/  RET.REL.NODEC R2 `(_ZN7cutlass13device_kernelIN5flash19enable_sm80_to_sm89INS1_16FlashAttnFwdSm80INS1_25CollectiveMainloopFwdSm80ILi4ELi1ELb0EN4cute5tupleIJNS5_1CILi128EEENS7_ILi48EEENS7_ILi96EEEEEELi96ENS_10bfloat16_tEfNS_4arch4Sm80ELb0ELb0ELb0ELb1ELb1ELb1ELb1ELb1EEENS1_21CollectiveEpilogueFwdINS6_IJS8_SA_S9_EEENS6_IJNS7_ILi1EEESI_SI_EEESC_SE_Li128ELb1ELb1ELb1ELb0EEENS1_36VarlenDynamicPersistentTileSchedulerILi128ELi48ELi128ELi128ELb1ELb1ELb0ELb0ELb1ELb1EEEEEEEEEvNT_6ParamsE) ;  /* 0xfffe505002007950 */ /* 0x004fea0003c3ffff */
        .weak           $__internal_7_$__cuda_sm70_votesync_ballot
        .type           $__internal_7_$__cuda_sm70_votesync_ballot,@function
        .size           $__internal_7_$__cuda_sm70_votesync_ballot,(.L_x_1820 - $__internal_7_$__cuda_sm70_votesync_ballot)
$__internal_7_$__cuda_sm70_votesync_ballot:
[----:B------:R-:W-:Y:S01]  /*1afb0*/  ISETP.NE.U32.AND P0, PT, R0, 0x1, PT ;  /* 0x000000010000780c */ /* 0x000fe20003f05070 */
[----:B------:R-:W-:-:S04]  /*1afc0*/  IMAD.MOV.U32 R3, RZ, RZ, -0x1 ;  /* 0xffffffffff037424 */ /* 0x000fc800078e00ff */
[----:B------:R-:W-:Y:S08]  /*1afd0*/  WARPSYNC R3 ;  /* 0x0000000300007348 */ /* 0x000ff00003800000 */
[----:B------:R-:W-:-:S04]  /*1afe0*/  VOTE.ANY R0, PT, !P0 ;  /* 0x0000000000007806 */ /* 0x000fc800040e0100 */
[----:B------:R-:W-:Y:S01]  /*1aff0*/  LOP3.LUT R0, R0, R3, RZ, 0xc0, !PT ;  /* 0x0000000300007212 */ /* 0x000fe200078ec0ff */
[----:B------:R-:W-:-:S04]  /*1b000*/  IMAD.MOV.U32 R3, RZ, RZ, 0x0 ;  /* 0x00000000ff037424 */ /* 0x000fc800078e00ff */
[----:B------:R-:W-:Y:S05]  /*1b010*/  RET.REL.NODEC R2 `(_ZN7cutlass13device_kernelIN5flash19enable_sm80_to_sm89INS1_16FlashAttnFwdSm80INS1_25CollectiveMainloopFwdSm80ILi4ELi1ELb0EN4cute5tupleIJNS5_1CILi128EEENS7_ILi48EEENS7_ILi96EEEEEELi96ENS_10bfloat16_tEfNS_4arch4Sm80ELb0ELb0ELb0ELb1ELb1ELb1ELb1ELb1EEENS1_21CollectiveEpilogueFwdINS6_IJS8_SA_S9_EEENS6_IJNS7_ILi1EEESI_SI_EEESC_SE_Li128ELb1ELb1ELb1ELb0EEENS1_36VarlenDynamicPersistentTileSchedulerILi128ELi48ELi128ELi128ELb1ELb1ELb0ELb0ELb1ELb1EEEEEEEEEvNT_6ParamsE) ;  /* 0xfffe4fe002007950 */ /* 0x000fea0003c3ffff */
.L_x_436:
        /* <DEDUP_REMOVED lines=14> */
.L_x_1820:


//--------------------- .text._ZN7cutlass13device_kernelIN5flash19enable_sm80_to_sm89INS1_16FlashAttnFwdSm80INS1_25CollectiveMainloopFwdSm80ILi4ELi1ELb0EN4cute5tupleIJNS5_1CILi128EEENS7_ILi48EEENS7_ILi96EEEEEELi96ENS_10bfloat16_tEfNS_4arch4Sm80ELb0ELb1ELb0ELb0ELb1ELb0ELb1ELb1EEENS1_21CollectiveEpilogueFwdINS6_IJS8_SA_S9_EEENS6_IJNS7_ILi1EEESI_SI_EEESC_SE_Li128ELb0ELb1ELb1ELb0EEENS1_19SingleTileSchedulerILb0ELb1ELb1ELi128EEEEEEEEEvNT_6ParamsE --------------------------
	.section	.text._ZN7cutlass13device_kernelIN5flash19enable_sm80_to_sm89INS1_16FlashAttnFwdSm80INS1_25CollectiveMainloopFwdSm80ILi4ELi1ELb0EN4cute5tupleIJNS5_1CILi128EEENS7_ILi48EEENS7_ILi96EEEEEELi96ENS_10bfloat16_tEfNS_4arch4Sm80ELb0ELb1ELb0ELb0ELb1ELb0ELb1ELb1EEENS1_21CollectiveEpilogueFwdINS6_IJS8_SA_S9_EEENS6_IJNS7_ILi1EEESI_SI_EEESC_SE_Li128ELb0ELb1ELb1ELb0EEENS1_19SingleTileSchedulerILb0ELb1ELb1ELi128EEEEEEEEEvNT_6ParamsE,"ax",@progbits
	.sectioninfo	@"SHI_REGISTERS=255"
	.align	128
.text._ZN7cutlass13device_kernelIN5flash19enable_sm80_to_sm89INS1_16FlashAttnFwdSm80INS1_25CollectiveMainloopFwdSm80ILi4ELi1ELb0EN4cute5tupleIJNS5_1CILi128EEENS7_ILi48EEENS7_ILi96EEEEEELi96ENS_10bfloat16_tEfNS_4arch4Sm80ELb0ELb1ELb0ELb0ELb1ELb0ELb1ELb1EEENS1_21CollectiveEpilogueFwdINS6_IJS8_SA_S9_EEENS6_IJNS7_ILi1EEESI_SI_EEESC_SE_Li128ELb0ELb1ELb1ELb0EEENS1_19SingleTileSchedulerILb0ELb1ELb1ELi128EEEEEEEEEvNT_6ParamsE:
        .type           _ZN7cutlass13device_kernelIN5flash19enable_sm80_to_sm89INS1_16FlashAttnFwdSm80INS1_25CollectiveMainloopFwdSm80ILi4ELi1ELb0EN4cute5tupleIJNS5_1CILi128EEENS7_ILi48EEENS7_ILi96EEEEEELi96ENS_10bfloat16_tEfNS_4arch4Sm80ELb0ELb1ELb0ELb0ELb1ELb0ELb1ELb1EEENS1_21CollectiveEpilogueFwdINS6_IJS8_SA_S9_EEENS6_IJNS7_ILi1EEESI_SI_EEESC_SE_Li128ELb0ELb1ELb1ELb0EEENS1_19SingleTileSchedulerILb0ELb1ELb1ELi128EEEEEEEEEvNT_6ParamsE,@function
        .size           _ZN7cutlass13device_kernelIN5flash19enable_sm80_to_sm89INS1_16FlashAttnFwdSm80INS1_25CollectiveMainloopFwdSm80ILi4ELi1ELb0EN4cute5tupleIJNS5_1CILi128EEENS7_ILi48EEENS7_ILi96EEEEEELi96ENS_10bfloat16_tEfNS_4arch4Sm80ELb0ELb1ELb0ELb0ELb1ELb0ELb1ELb1EEENS1_21CollectiveEpilogueFwdINS6_IJS8_SA_S9_EEENS6_IJNS7_ILi1EEESI_SI_EEESC_SE_Li128ELb0ELb1ELb1ELb0EEENS1_19SingleTileSchedulerILb0ELb1ELb1ELi128EEEEEEEEEvNT_6ParamsE,(.L_x_1825 - _ZN7cutlass13device_kernelIN5flash19enable_sm80_to_sm89INS1_16FlashAttnFwdSm80INS1_25CollectiveMainloopFwdSm80ILi4ELi1ELb0EN4cute5tupleIJNS5_1CILi128EEENS7_ILi48EEENS7_ILi96EEEEEELi96ENS_10bfloat16_tEfNS_4arch4Sm80ELb0ELb1ELb0ELb0ELb1ELb0ELb1ELb1EEENS1_21CollectiveEpilogueFwdINS6_IJS8_SA_S9_EEENS6_IJNS7_ILi1EEESI_SI_EEESC_SE_Li128ELb0ELb1ELb1ELb0EEENS1_19SingleTileSchedulerILb0ELb1ELb1ELi128EEEEEEEEEvNT_6ParamsE)
        .other          _ZN7cutlass13device_kernelIN5flash19enable_sm80_to_sm89INS1_16FlashAttnFwdSm80INS1_25CollectiveMainloopFwdSm80ILi4ELi1ELb0EN4cute5tupleIJNS5_1CILi128EEENS7_ILi48EEENS7_ILi96EEEEEELi96ENS_10bfloat16_tEfNS_4arch4Sm80ELb0ELb1ELb0ELb0ELb1ELb0ELb1ELb1EEENS1_21CollectiveEpilogueFwdINS6_IJS8_SA_S9_EEENS6_IJNS7_ILi1EEESI_SI_EEESC_SE_Li128ELb0ELb1ELb1ELb0EEENS1_19SingleTileSchedulerILb0ELb1ELb1ELi128EEEEEEEEEvNT_6ParamsE,@"STO_CUDA_ENTRY STV_DEFAULT"
_ZN7cutlass13device_kernelIN5flash19enable_sm80_to_sm89INS1_16FlashAttnFwdSm80INS1_25CollectiveMainloopFwdSm80ILi4ELi1ELb0EN4cute5tupleIJNS5_1CILi128EEENS7_ILi48EEENS7_ILi96EEEEEELi96ENS_10bfloat16_tEfNS_4arch4Sm80ELb0ELb1ELb0ELb0ELb1ELb0ELb1ELb1EEENS1_21CollectiveEpilogueFwdINS6_IJS8_SA_S9_EEENS6_IJNS7_ILi1EEESI_SI_EEESC_SE_Li128ELb0ELb1ELb1ELb0EEENS1_19SingleTileSchedulerILb0ELb1ELb1ELi128EEEEEEEEEvNT_6ParamsE:
[----:B------:R-:W-:Y:S02]  /*0000*/  MOV R1, c[0x0][0x28] ;  /* 0x00000a0000017a02 */ /* 0x000fe40000000f00 */
[----:B------:R-:W1:Y:S01]  /*0010*/  S2R R224, SR_TID.X ;  /* 0x0000000000e07919 */ /* 0x000e620000002100 */
[----:B------:R-:W2:Y:S08]  /*0020*/  S2UR UR7, SR_CTAID.Y ;  /* 0x00000000000779c3 */ /* 0x000eb00000002600 */
[----:B------:R-:W3:Y:S01]  /*0030*/  S2UR UR6, SR_CTAID.Z ;  /* 0x00000000000679c3 */ /* 0x000ee20000002700 */
[----:B-1----:R-:W-:-:S06]  /*0040*/  SHF.R.U32.HI R0, RZ, 0x5, R224 ;  /* 0x00000005ff007819 */ /* 0x002fcc00000116e0 */
[----:B------:R-:W1:Y:S02]  /*0050*/  SHFL.IDX PT, R0, R0, RZ, 0x1f ;  /* 0x00001fff00007589 */ /* 0x000e6400000e0000 */
[----:B-1----:R-:W-:-:S13]  /*0060*/  ISETP.NE.AND P0, PT, R0, RZ, PT ;  /* 0x000000ff0000720c */ /* 0x002fda0003f05270 */
[----:B--23--:R-:W-:Y:S05]  /*0070*/  @!P0 BRA `(.L_x_437) ;  /* 0x0000009000008947 */ /* 0x00cfea0003800000 */
[----:B------:R-:W-:Y:S01]  /*0080*/  MOV R0, c[0x0][0x550] ;  /* 0x0001540000007a02 */ /* 0x000fe20000000f00 */
[----:B------:R-:W-:-:S03]  /*0090*/  UMOV UR8, UR7 ;  /* 0x0000000700087c82 */ /* 0x000fc60008000000 */
[----:B------:R-:W-:-:S13]  /*00a0*/  ISETP.NE.AND P0, PT, R0, 0x1, PT ;  /* 0x000000010000780c */ /* 0x000fda0003f05270 */
[----:B------:R-:W-:Y:S05]  /*00b0*/  @!P0 BRA `(.L_x_438) ;  /* 0x000000b000008947 */ /* 0x000fea0003800000 */
[----:B------:R-:W-:Y:S02]  /*00c0*/  ULDC UR4, c[0x0][0x554] ;  /* 0x0001550000047ab9 */ /* 0x000fe40000000800 */
[----:B------:R-:W-:Y:S02]  /*00d0*/  UIMAD.WIDE.U32 UR4, UR7, UR4, URZ ;  /* 0x00000004070472a5 */ /* 0x000fe4000f8e003f */
[----:B------:R-:W-:Y:S02]  /*00e0*/  ULDC UR8, c[0x0][0x558] ;  /* 0x0001560000087ab9 */ /* 0x000fe40000000800 */
[----:B------:R-:W-:Y:S01]  /*00f0*/  USHF.R.U32.HI UR8, URZ, UR8, UR5 ;  /* 0x000000083f087299 */ /* 0x000fe20008011605 */
[----:B------:R-:W-:Y:S05]  /*0100*/  BRA `(.L_x_438) ;  /* 0x0000006000007947 */ /* 0x000fea0003800000 */
.L_x_437:
[----:B------:R-:W-:Y:S02]  /*0110*/  ULDC.64 UR4, c[0x0][0x550] ;  /* 0x0001540000047ab9 */ /* 0x000fe40000000a00 */
[----:B------:R-:W-:Y:S02]  /*0120*/  UISETP.NE.AND UP0, UPT, UR4, 0x1, UPT ;  /* 0x000000010400788c */ /* 0x000fe4000bf05270 */
[----:B------:R-:W-:-:S02]  /*0130*/  UIMAD.WIDE.U32 UR10, UR7, UR5, URZ ;  /* 0x00000005070a72a5 */ /* 0x000fc4000f8e003f */
[----:B------:R-:W-:Y:S02]  /*0140*/  ULDC UR4, c[0x0][0x558] ;  /* 0x0001560000047ab9 */ /* 0x000fe40000000800 */
[----:B------:R-:W-:-:S05]  /*0150*/  UMOV UR8, UR7 ;  /* 0x0000000700087c82 */ /* 0x000fca0008000000 */
[----:B------:R-:W-:-:S03]  /*0160*/  @UP0 USHF.R.U32.HI UR8, URZ, UR4, UR11 ;  /* 0x000000043f080299 */ /* 0x000fc6000801160b */
.L_x_438:
[----:B------:R-:W-:Y:S01]  /*0170*/  ISETP.LE.AND P0, PT, RZ, UR6, PT ;  /* 0x00000006ff007c0c */ /* 0x000fe2000bf03270 */
[----:B------:R-:W-:Y:S02]  /*0180*/  UIADD3 UR4, -UR8, URZ, URZ ;  /* 0x0000003f08047290 */ /* 0x000fe4000fffe13f */
[----:B------:R-:W-:Y:S02]  /*0190*/  ULDC UR9, c[0x0][0x550] ;  /* 0x0001540000097ab9 */ /* 0x000fe40000000800 */
[----:B------:R-:W-:-:S08]  /*01a0*/  UIMAD UR9, UR4, UR9, UR7 ;  /* 0x00000009040972a4 */ /* 0x000fd0000f8e0207 */
[----:B------:R-:W-:Y:S05]  /*01b0*/  @!P0 EXIT ;  /* 0x000000000000894d */ /* 0x000fea0003800000 */
[----:B------:R-:W-:Y:S01]  /*01c0*/  ULDC.64 UR4, c[0x0][0x370] ;  /* 0x0000dc0000047ab9 */ /* 0x000fe20000000a00 */
[----:B------:R-:W-:Y:S01]  /*01d0*/  IMAD.MOV.U32 R232, RZ, RZ, RZ ;  /* 0x000000ffffe87224 */ /* 0x000fe200078e00ff */
[----:B------:R-:W-:Y:S02]  /*01e0*/  UISETP.NE.U32.AND UP0, UPT, URZ, UR4, UPT ;  /* 0x000000043f00728c */ /* 0x000fe4000bf05070 */
[----:B------:R-:W-:Y:S02]  /*01f0*/  ULDC.64 UR10, c[0x0][0x370] ;  /* 0x0000dc00000a7ab9 */ /* 0x000fe40000000a00 */
[----:B------:R-:W-:Y:S01]  /*0200*/  UISETP.NE.AND.EX UP0, UPT, URZ, UR5, UPT, UP0 ;  /* 0x000000053f00728c */ /* 0x000fe2000bf05300 */
[----:B------:R-:W1:Y:S01]  /*0210*/  S2UR UR15, SR_CTAID.X ;  /* 0x00000000000f79c3 */ /* 0x000e620000002500 */
[----:B------:R-:W-:Y:S02]  /*0220*/  ULDC UR7, c[0x0][0x2ac] ;  /* 0x0000ab0000077ab9 */ /* 0x000fe40000000800 */
[----:B------:R-:W-:-:S02]  /*0230*/  ULDC.64 UR12, c[0x0][0x118] ;  /* 0x00004600000c7ab9 */ /* 0x000fc40000000a00 */
[----:B------:R-:W-:-:S05]  /*0240*/  PLOP3.LUT P0, PT, PT, PT, UP0, 0x80, 0x0 ;  /* 0x000000000000781c */ /* 0x000fca0003f0f008 */
[----:B------:R-:W-:Y:S02]  /*0250*/  @UP0 UMOV UR4, 0x4 ;  /* 0x0000000400040882 */ /* 0x000fe40000000000 */
[----:B------:R-:W-:-:S06]  /*0260*/  @UP0 UIMAD.WIDE UR4, UR6, UR4, UR10 ;  /* 0x00000004060402a5 */ /* 0x000fcc000f8e020a */
[----:B------:R-:W-:Y:S01]  /*0270*/  MOV R2, UR4 ;  /* 0x0000000400027c02 */ /* 0x000fe20008000f00 */
[----:B------:R-:W-:Y:S01]  /*0280*/  ULDC UR4, c[0x0][0x2c4] ;  /* 0x0000b10000047ab9 */ /* 0x000fe20000000800 */
[----:B------:R-:W-:Y:S01]  /*0290*/  IMAD.U32 R3, RZ, RZ, UR5 ;  /* 0x00000005ff037e24 */ /* 0x000fe2000f8e00ff */
[----:B------:R-:W-:Y:S02]  /*02a0*/  UISETP.NE.AND UP2, UPT, UR4, 0x1, UPT ;  /* 0x000000010400788c */ /* 0x000fe4000bf45270 */
[----:B-1----:R-:W-:Y:S02]  /*02b0*/  USHF.L.U32 UR15, UR15, 0x7, URZ ;  /* 0x000000070f0f7899 */ /* 0x002fe4000800063f */
[----:B------:R1:W5:Y:S01]  /*02c0*/  @P0 LDG.E R232, [R2.64] ;  /* 0x0000000c02e80981 */ /* 0x000362000c1e1900 */
[----:B------:R-:W-:Y:S02]  /*02d0*/  ULDC.64 UR4, c[0x0][0x2c8] ;  /* 0x0000b20000047ab9 */ /* 0x000fe40000000a00 */
[----:B------:R-:W-:-:S02]  /*02e0*/  UIADD3 UR10, UR15, 0x7f, URZ ;  /* 0x0000007f0f0a7890 */ /* 0x000fc4000fffe03f */
[----:B------:R-:W-:Y:S02]  /*02f0*/  ULDC UR14, c[0x0][0x168] ;  /* 0x00005a00000e7ab9 */ /* 0x000fe40000000800 */
[----:B------:R-:W-:-:S04]  /*0300*/  @UP2 UIADD3 UR16, UR15, 0x7f, URZ ;  /* 0x0000007f0f102890 */ /* 0x000fc8000fffe03f */
[----:B------:R-:W-:-:S03]  /*0310*/  UIMAD.WIDE.U32 UR16, UR16, UR4, URZ ;  /* 0x00000004101072a5 */ /* 0x000fc6000f8e003f */
[----:B------:R-:W-:Y:S02]  /*0320*/  ULDC UR4, c[0x0][0x1d0] ;  /* 0x0000740000047ab9 */ /* 0x000fe40000000800 */
[----:B------:R-:W-:Y:S02]  /*0330*/  UIMAD UR7, UR7, UR4, URZ ;  /* 0x00000004070772a4 */ /* 0x000fe4000f8e023f */
[----:B------:R-:W-:Y:S02]  /*0340*/  @UP2 UMOV UR11, UR17 ;  /* 0x00000011000b2c82 */ /* 0x000fe40008000000 */
[----:B------:R-:W-:-:S03]  /*0350*/  @UP2 USHF.R.U32.HI UR10, URZ, UR5, UR11 ;  /* 0x000000053f0a2299 */ /* 0x000fc6000801160b */
[----:B------:R-:W-:Y:S02]  /*0360*/  UMOV UR11, 0x1 ;  /* 0x00000001000b7882 */ /* 0x000fe40000000000 */
[----:B------:R-:W-:Y:S02]  /*0370*/  ULDC.64 UR4, c[0x0][0x328] ;  /* 0x0000ca0000047ab9 */ /* 0x000fe40000000a00 */
[----:B------:R-:W-:Y:S02]  /*0380*/  UISETP.LE.AND UP1, UPT, UR11, UR5, UPT ;  /* 0x000000050b00728c */ /* 0x000fe4000bf23270 */
[----:B------:R-:W-:-:S04]  /*0390*/  UIADD3 UR14, UR7, -UR14, UR11 ;  /* 0x8000000e070e7290 */ /* 0x000fc8000fffe00b */
[----:B------:R-:W-:Y:S01]  /*03a0*/  PLOP3.LUT P0, PT, PT, PT, UP1, 0x40, 0x0 ;  /* 0x000000000000781c */ /* 0x000fe20003f0e818 */
[----:B------:R-:W-:-:S04]  /*03b0*/  UIADD3 UR5, UR14, UR10, URZ ;  /* 0x0000000a0e057290 */ /* 0x000fc8000fffe03f */
[----:B------:R-:W-:-:S08]  /*03c0*/  UIADD3 UR10, UR5, UR4, URZ ;  /* 0x00000004050a7290 */ /* 0x000fd0000fffe03f */
[----:B------:R-:W-:Y:S05]  /*03d0*/  @P0 BRA `(.L_x_439) ;  /* 0x0000016000000947 */ /* 0x000fea0003800000 */
[----:B-1----:R-:W-:Y:S01]  /*03e0*/  ISETP.LT.AND P0, PT, RZ, UR5, PT ;  /* 0x00000005ff007c0c */ /* 0x002fe2000bf01270 */
[----:B------:R-:W-:-:S12]  /*03f0*/  UIADD3 UR14, UR5, -0x1, URZ ;  /* 0xffffffff050e7890 */ /* 0x000fd8000fffe03f */
[----:B------:R-:W-:Y:S05]  /*0400*/  @P0 BRA `(.L_x_440) ;  /* 0x0000009000000947 */ /* 0x000fea0003800000 */
[----:B------:R-:W-:Y:S02]  /*0410*/  ULDC UR4, c[0x0][0x32c] ;  /* 0x0000cb0000047ab9 */ /* 0x000fe40000000800 */
[----:B------:R-:W-:Y:S02]  /*0420*/  UISETP.NE.AND UP0, UPT, UR11, UR4, UPT ;  /* 0x000000040b00728c */ /* 0x000fe4000bf05270 */
[----:B------:R-:W-:-:S03]  /*0430*/  UIADD3 UR14, -UR5, URZ, URZ ;  /* 0x0000003f050e7290 */ /* 0x000fc6000fffe13f */
[----:B------:R-:W-:Y:S02]  /*0440*/  ULDC.64 UR4, c[0x0][0x330] ;  /* 0x0000cc0000047ab9 */ /* 0x000fe40000000a00 */
[----:B------:R-:W-:-:S07]  /*0450*/  UIMAD.WIDE.U32 UR16, UR14, UR4, URZ ;  /* 0x000000040e1072a5 */ /* 0x000fce000f8e003f */
[----:B------:R-:W-:Y:S02]  /*0460*/  @UP0 UMOV UR11, UR17 ;  /* 0x00000011000b0c82 */ /* 0x000fe40008000000 */
[----:B------:R-:W-:-:S04]  /*0470*/  @UP0 USHF.R.U32.HI UR14, URZ, UR5, UR11 ;  /* 0x000000053f0e0299 */ /* 0x000fc8000801160b */
[----:B------:R-:W-:Y:S01]  /*0480*/  ULOP3.LUT UR14, URZ, UR14, URZ, 0x33, !UPT ;  /* 0x0000000e3f0e7292 */ /* 0x000fe2000f8e333f */
[----:B------:R-:W-:Y:S05]  /*0490*/  BRA `(.L_x_441) ;  /* 0x0000006000007947 */ /* 0x000fea0003800000 */
.L_x_440:
[----:B------:R-:W-:Y:S02]  /*04a0*/  ULDC UR4, c[0x0][0x32c] ;  /* 0x0000cb0000047ab9 */ /* 0x000fe40000000800 */
[----:B------:R-:W-:-:S03]  /*04b0*/  UISETP.NE.AND UP0, UPT, UR11, UR4, UPT ;  /* 0x000000040b00728c */ /* 0x000fc6000bf05270 */
[----:B------:R-:W-:Y:S02]  /*04c0*/  ULDC.64 UR4, c[0x0][0x330] ;  /* 0x0000cc0000047ab9 */ /* 0x000fe40000000a00 */
[----:B------:R-:W-:-:S07]  /*04d0*/  UIMAD.WIDE.U32 UR16, UR14, UR4, URZ ;  /* 0x000000040e1072a5 */ /* 0x000fce000f8e003f */
[----:B------:R-:W-:Y:S02]  /*04e0*/  @UP0 UMOV UR11, UR17 ;  /* 0x00000011000b0c82 */ /* 0x000fe40008000000 */
[----:B------:R-:W-:Y:S02]  /*04f0*/  @UP0 USHF.R.U32.HI UR14, URZ, UR5, UR11 ;  /* 0x000000053f0e0299 */ /* 0x000fe4000801160b */
.L_x_441:
[----:B------:R-:W-:Y:S02]  /*0500*/  ULDC UR4, c[0x0][0x32c] ;  /* 0x0000cb0000047ab9 */ /* 0x000fe40000000800 */
[----:B------:R-:W-:-:S04]  /*0510*/  UIMAD UR4, UR14, UR4, UR4 ;  /* 0x000000040e0472a4 */ /* 0x000fc8000f8e0204 */
[----:B------:R-:W-:-:S04]  /*0520*/  UISETP.LT.AND UP0, UPT, UR10, UR4, UPT ;  /* 0x000000040a00728c */ /* 0x000fc8000bf01270 */
[----:B------:R-:W-:Y:S02]  /*0530*/  USEL UR10, UR10, UR4, UP0 ;  /* 0x000000040a0a7287 */ /* 0x000fe40008000000 */
.L_x_439:
[----:B-1----:R-:W-:Y:S01]  /*0540*/  UIADD3 UR11, UR7, 0x2f, URZ ;  /* 0x0000002f070b7890 */ /* 0x002fe2000fffe03f */
[----:B------:R-:W-:Y:S01]  /*0550*/  PLOP3.LUT P0, PT, PT, PT, UP1, 0x40, 0x0 ;  /* 0x000000000000781c */ /* 0x000fe20003f0e818 */
[----:B------:R-:W-:Y:S02]  /*0560*/  ULDC.64 UR4, c[0x0][0x2c8] ;  /* 0x0000b20000047ab9 */ /* 0x000fe40000000a00 */
[----:B------:R-:W-:Y:S02]  /*0570*/  UIMAD.WIDE.U32 UR16, UR15, UR4, URZ ;  /* 0x000000040f1072a5 */ /* 0x000fe4000f8e003f */
[----:B------:R-:W-:Y:S02]  /*0580*/  UIMAD.WIDE UR18, UR11, 0x2aaaaaab, URZ ;  /* 0x2aaaaaab0b1278a5 */ /* 0x000fe4000f8e023f */
[----:B------:R-:W-:Y:S02]  /*0590*/  UIADD3 UR10, UR10, 0x2f, URZ ;  /* 0x0000002f0a0a7890 */ /* 0x000fe4000fffe03f */
[----:B------:R-:W-:-:S02]  /*05a0*/  UMOV UR4, UR15 ;  /* 0x0000000f00047c82 */ /* 0x000fc40008000000 */
[----:B------:R-:W-:Y:S02]  /*05b0*/  UIMAD.WIDE UR10, UR10, 0x2aaaaaab, URZ ;  /* 0x2aaaaaab0a0a78a5 */ /* 0x000fe4000f8e023f */
[----:B------:R-:W-:Y:S02]  /*05c0*/  ULDC UR14, c[0x0][0x168] ;  /* 0x00005a00000e7ab9 */ /* 0x000fe40000000800 */
[----:B------:R-:W-:Y:S02]  /*05d0*/  @UP2 USHF.R.U32.HI UR4, URZ, UR5, UR17 ;  /* 0x000000053f042299 */ /* 0x000fe40008011611 */
[----:B------:R-:W-:Y:S02]  /*05e0*/  UIADD3 UR14, UR7, -UR14, URZ ;  /* 0x8000000e070e7290 */ /* 0x000fe4000fffe03f */
[----:B------:R-:W-:Y:S02]  /*05f0*/  UMOV UR17, UR19 ;  /* 0x0000001300117c82 */ /* 0x000fe40008000000 */
[----:B------:R-:W-:-:S02]  /*0600*/  USHF.R.U32.HI UR16, URZ, 0x1f, UR17 ;  /* 0x0000001f3f107899 */ /* 0x000fc40008011611 */
[----:B------:R-:W-:Y:S02]  /*0610*/  USHF.R.U32.HI UR10, URZ, 0x1f, UR11 ;  /* 0x0000001f3f0a7899 */ /* 0x000fe4000801160b */
[----:B------:R-:W-:Y:S02]  /*0620*/  UIADD3 UR4, UR14, UR4, URZ ;  /* 0x000000040e047290 */ /* 0x000fe4000fffe03f */
[----:B------:R-:W-:Y:S02]  /*0630*/  ULDC UR5, c[0x0][0x324] ;  /* 0x0000c90000057ab9 */ /* 0x000fe40000000800 */
[----:B------:R-:W-:Y:S02]  /*0640*/  ULEA.HI.SX32 UR16, UR17, UR16, 0x1d ;  /* 0x0000001011107291 */ /* 0x000fe4000f8fea3f */
[----:B------:R-:W-:Y:S02]  /*0650*/  ULEA.HI.SX32 UR10, UR11, UR10, 0x1d ;  /* 0x0000000a0b0a7291 */ /* 0x000fe4000f8fea3f */
[----:B------:R-:W-:-:S02]  /*0660*/  UIADD3 UR5, UR4, -UR5, URZ ;  /* 0x8000000504057290 */ /* 0x000fc4000fffe03f */
[----:B------:R-:W-:-:S04]  /*0670*/  UISETP.LT.AND UP0, UPT, UR16, UR10, UPT ;  /* 0x0000000a1000728c */ /* 0x000fc8000bf01270 */
[----:B------:R-:W-:Y:S01]  /*0680*/  USEL UR10, UR16, UR10, UP0 ;  /* 0x0000000a100a7287 */ /* 0x000fe20008000000 */
[----:B------:R-:W-:Y:S01]  /*0690*/  MOV R2, UR5 ;  /* 0x0000000500027c02 */ /* 0x000fe20008000f00 */
[----:B------:R-:W-:Y:S05]  /*06a0*/  @P0 BRA `(.L_x_442) ;  /* 0x0000010000000947 */ /* 0x000fea0003800000 */
[----:B------:R-:W-:-:S04]  /*06b0*/  MOV R3, UR4 ;  /* 0x0000000400037c02 */ /* 0x000fc80008000f00 */
[----:B------:R-:W-:-:S13]  /*06c0*/  ISETP.GT.AND P0, PT, R3, -0x1, PT ;  /* 0xffffffff0300780c */ /* 0x000fda0003f04270 */
[----:B------:R-:W-:Y:S05]  /*06d0*/  @P0 BRA `(.L_x_443) ;  /* 0x0000007000000947 */ /* 0x000fea0003800000 */
[----:B------:R-:W-:Y:S01]  /*06e0*/  IMAD.MOV.U32 R0, RZ, RZ, c[0x0][0x32c] ;  /* 0x0000cb00ff007624 */ /* 0x000fe200078e00ff */
[----:B------:R-:W-:-:S04]  /*06f0*/  LOP3.LUT R3, RZ, R3, RZ, 0x33, !PT ;  /* 0x00000003ff037212 */ /* 0x000fc800078e33ff */
[----:B------:R-:W-:-:S13]  /*0700*/  ISETP.NE.AND P0, PT, R0, 0x1, PT ;  /* 0x000000010000780c */ /* 0x000fda0003f05270 */
[----:B------:R-:W-:-:S05]  /*0710*/  @P0 IMAD.HI.U32 R0, R3, c[0x0][0x330], RZ ;  /* 0x0000cc0003000a27 */ /* 0x000fca00078e00ff */
[----:B------:R-:W-:-:S04]  /*0720*/  @P0 SHF.R.U32.HI R3, RZ, c[0x0][0x334], R0 ;  /* 0x0000cd00ff030a19 */ /* 0x000fc80000011600 */
[----:B------:R-:W-:Y:S01]  /*0730*/  LOP3.LUT R3, RZ, R3, RZ, 0x33, !PT ;  /* 0x00000003ff037212 */ /* 0x000fe200078e33ff */
[----:B------:R-:W-:Y:S05]  /*0740*/  BRA `(.L_x_444) ;  /* 0x0000004000007947 */ /* 0x000fea0003800000 */
.L_x_443:
[----:B------:R-:W-:-:S04]  /*0750*/  MOV R0, c[0x0][0x32c] ;  /* 0x0000cb0000007a02 */ /* 0x000fc80000000f00 */
[----:B------:R-:W-:-:S13]  /*0760*/  ISETP.NE.AND P0, PT, R0, 0x1, PT ;  /* 0x000000010000780c */ /* 0x000fda0003f05270 */
[----:B------:R-:W-:-:S05]  /*0770*/  @P0 IMAD.HI.U32 R0, R3, c[0x0][0x330], RZ ;  /* 0x0000cc0003000a27 */ /* 0x000fca00078e00ff */
[----:B------:R-:W-:-:S05]  /*0780*/  @P0 SHF.R.U32.HI R3, RZ, c[0x0][0x334], R0 ;  /* 0x0000cd00ff030a19 */ /* 0x000fca0000011600 */
.L_x_444:
[----:B------:R-:W-:-:S05]  /*0790*/  IMAD R3, R3, c[0x0][0x32c], RZ ;  /* 0x0000cb0003037a24 */ /* 0x000fca00078e02ff */
[----:B------:R-:W-:-:S05]  /*07a0*/  IMNMX R2, R2, R3, !PT ;  /* 0x0000000302027217 */ /* 0x000fca0007800200 */
.L_x_442:
[----:B------:R-:W-:Y:S01]  /*07b0*/  IMAD.HI R3, R2, 0x2aaaaaab, RZ ;  /* 0x2aaaaaab02037827 */ /* 0x000fe200078e02ff */
[----:B------:R-:W-:Y:S02]  /*07c0*/  USHF.R.U32.HI UR5, URZ, 0x10, UR9 ;  /* 0x000000103f057899 */ /* 0x000fe40008011609 */
[----:B------:R-:W-:Y:S01]  /*07d0*/  ULDC UR4, c[0x0][0x338] ;  /* 0x0000ce0000047ab9 */ /* 0x000fe20000000800 */
[----:B------:R-:W-:Y:S01]  /*07e0*/  IMAD.MOV.U32 R148, RZ, RZ, RZ ;  /* 0x000000ffff947224 */ /* 0x000fe200078e00ff */
[----:B------:R-:W-:Y:S01]  /*07f0*/  SHF.R.U32.HI R0, RZ, 0x1f, R3 ;  /* 0x0000001fff007819 */ /* 0x000fe20000011603 */
[----:B------:R-:W-:-:S03]  /*0800*/  UISETP.NE.AND UP0, UPT, UR5, URZ, UPT ;  /* 0x0000003f0500728c */ /* 0x000fc6000bf05270 */
[----:B------:R-:W-:Y:S01]  /*0810*/  LEA.HI.SX32 R0, R3, R0, 0x1d ;  /* 0x0000000003007211 */ /* 0x000fe200078feaff */
[----:B------:R-:W-:-:S03]  /*0820*/  USEL UR4, UR5, UR4, UP0 ;  /* 0x0000000405047287 */ /* 0x000fc60008000000 */
[----:B------:R-:W-:-:S04]  /*0830*/  IMNMX R221, RZ, R0, !PT ;  /* 0x00000000ffdd7217 */ /* 0x000fc80007800200 */
[----:B------:R-:W-:-:S13]  /*0840*/  ISETP.LT.AND P0, PT, R221, UR10, PT ;  /* 0x0000000add007c0c */ /* 0x000fda000bf01270 */
[----:B------:R-:W-:Y:S05]  /*0850*/  @!P0 BRA `(.L_x_445) ;  /* 0x000001c000008947 */ /* 0x000fea0003800000 */
[----:B------:R-:W-:Y:S01]  /*0860*/  IMAD.U32 R0, RZ, RZ, UR4 ;  /* 0x00000004ff007e24 */ /* 0x000fe2000f8e00ff */
[----:B------:R-:W-:-:S04]  /*0870*/  UIADD3 UR5, UR4, -0x1, UR10 ;  /* 0xffffffff04057890 */ /* 0x000fc8000fffe00a */
[-C--:B------:R-:W-:Y:S02]  /*0880*/  IABS R4, R0.reuse ;  /* 0x0000000000047213 */ /* 0x080fe40000000000 */
[----:B------:R-:W-:Y:S02]  /*0890*/  IADD3 R5, -R221, UR5, RZ ;  /* 0x00000005dd057c10 */ /* 0x000fe4000fffe1ff */
[----:B------:R-:W1:Y:S01]  /*08a0*/  I2F.RP R8, R4 ;  /* 0x0000000400087306 */ /* 0x000e620000209400 */
[----:B------:R-:W-:Y:S02]  /*08b0*/  IABS R0, R0 ;  /* 0x0000000000007213 */ /* 0x000fe40000000000 */
[----:B------:R-:W-:Y:S02]  /*08c0*/  IABS R2, R5 ;  /* 0x0000000500027213 */ /* 0x000fe40000000000 */
[----:B------:R-:W-:Y:S01]  /*08d0*/  LOP3.LUT R5, R5, UR4, RZ, 0x3c, !PT ;  /* 0x0000000405057c12 */ /* 0x000fe2000f8e3cff */
[----:B------:R-:W-:-:S03]  /*08e0*/  IMAD.MOV R0, RZ, RZ, -R0 ;  /* 0x000000ffff007224 */ /* 0x000fc600078e0a00 */
[----:B------:R-:W-:Y:S01]  /*08f0*/  ISETP.GE.AND P1, PT, R5, RZ, PT ;  /* 0x000000ff0500720c */ /* 0x000fe20003f26270 */
[----:B-1----:R-:W1:Y:S02]  /*0900*/  MUFU.RCP R6, R8 ;  /* 0x0000000800067308 */ /* 0x002e640000001000 */
[----:B-1----:R-:W-:-:S06]  /*0910*/  IADD3 R6, R6, 0xffffffe, RZ ;  /* 0x0ffffffe06067810 */ /* 0x002fcc0007ffe0ff */
[----:B------:R-:W1:Y:S02]  /*0920*/  F2I.FTZ.U32.TRUNC.NTZ R7, R6 ;  /* 0x0000000600077305 */ /* 0x000e64000021f000 */
[----:B-1----:R-:W-:Y:S02]  /*0930*/  IMAD.MOV R3, RZ, RZ, -R7 ;  /* 0x000000ffff037224 */ /* 0x002fe400078e0a07 */
[----:B------:R-:W-:Y:S02]  /*0940*/  IMAD.MOV.U32 R6, RZ, RZ, RZ ;  /* 0x000000ffff067224 */ /* 0x000fe400078e00ff */
[----:B------:R-:W-:-:S04]  /*0950*/  IMAD R3, R3, R4, RZ ;  /* 0x0000000403037224 */ /* 0x000fc800078e02ff */
[----:B------:R-:W-:-:S06]  /*0960*/  IMAD.HI.U32 R3, R7, R3, R6 ;  /* 0x0000000307037227 */ /* 0x000fcc00078e0006 */
[----:B------:R-:W-:-:S04]  /*0970*/  IMAD.HI.U32 R3, R3, R2, RZ ;  /* 0x0000000203037227 */ /* 0x000fc800078e00ff */
[----:B------:R-:W-:-:S05]  /*0980*/  IMAD R7, R3, R0, R2 ;  /* 0x0000000003077224 */ /* 0x000fca00078e0202 */
[----:B------:R-:W-:-:S13]  /*0990*/  ISETP.GT.U32.AND P0, PT, R4, R7, PT ;  /* 0x000000070400720c */ /* 0x000fda0003f04070 */
[----:B------:R-:W-:Y:S01]  /*09a0*/  @!P0 IMAD.IADD R7, R7, 0x1, -R4 ;  /* 0x0000000107078824 */ /* 0x000fe200078e0a04 */
[----:B------:R-:W-:Y:S02]  /*09b0*/  @!P0 IADD3 R3, R3, 0x1, RZ ;  /* 0x0000000103038810 */ /* 0x000fe40007ffe0ff */
[----:B------:R-:W-:Y:S02]  /*09c0*/  ISETP.NE.AND P0, PT, RZ, UR4, PT ;  /* 0x00000004ff007c0c */ /* 0x000fe4000bf05270 */
[----:B------:R-:W-:-:S13]  /*09d0*/  ISETP.GE.U32.AND P2, PT, R7, R4, PT ;  /* 0x000000040700720c */ /* 0x000fda0003f46070 */
[----:B------:R-:W-:-:S05]  /*09e0*/  @P2 IADD3 R3, R3, 0x1, RZ ;  /* 0x0000000103032810 */ /* 0x000fca0007ffe0ff */
[----:B------:R-:W-:Y:S01]  /*09f0*/  @!P1 IMAD.MOV R3, RZ, RZ, -R3 ;  /* 0x000000ffff039224 */ /* 0x000fe200078e0a03 */
[----:B------:R-:W-:-:S05]  /*0a00*/  @!P0 LOP3.LUT R3, RZ, UR4, RZ, 0x33, !PT ;  /* 0x00000004ff038c12 */ /* 0x000fca000f8e33ff */
[----:B------:R-:W-:Y:S02]  /*0a10*/  IMAD.MOV.U32 R148, RZ, RZ, R3 ;  /* 0x000000ffff947224 */ /* 0x000fe400078e0003 */
.L_x_445:
[----:B------:R-:W-:Y:S01]  /*0a20*/  ULOP3.LUT UR9, UR9, 0xffff, URZ, 0xc0, !UPT ;  /* 0x0000ffff09097892 */ /* 0x000fe2000f8ec03f */
[----:B------:R-:W-:Y:S01]  /*0a30*/  PLOP3.LUT P4, PT, PT, PT, PT, 0x80, 0x0 ;  /* 0x000000000000781c */ /* 0x000fe20003f8f070 */
[----:B------:R-:W-:Y:S01]  /*0a40*/  IMAD.MOV.U32 R8, RZ, RZ, RZ ;  /* 0x000000ffff087224 */ /* 0x000fe200078e00ff */
[----:B------:R-:W-:Y:S01]  /*0a50*/  CS2R R6, SRZ ;  /* 0x0000000000067805 */ /* 0x000fe2000001ff00 */
[----:B------:R-:W-:Y:S01]  /*0a60*/  MOV R2, RZ ;  /* 0x000000ff00027202 */ /* 0x000fe20000000f00 */
[----:B------:R-:W-:Y:S01]  /*0a70*/  CS2R R94, SRZ ;  /* 0x00000000005e7805 */ /* 0x000fe2000001ff00 */
[----:B------:R-:W-:Y:S01]  /*0a80*/  IMAD R221, R148, UR9, R221 ;  /* 0x0000000994dd7c24 */ /* 0x000fe2000f8e02dd */
        /* <DEDUP_REMOVED lines=8> */
[----:B------:R-:W-:Y:S01]  /*0b10*/  IMNMX R148, R148, UR10, PT ;  /* 0x0000000a94947c17 */ /* 0x000fe2000b800200 */
        /* <DEDUP_REMOVED lines=42> */
[----:B------:R-:W-:Y:S02]  /*0dc0*/  ULDC.64 UR4, c[0x0][0x340] ;  /* 0x0000d00000047ab9 */ /* 0x000fe40000000a00 */
[----:B------:R-:W-:-:S02]  /*0dd0*/  UISETP.NE.U32.AND UP0, UPT, URZ, UR4, UPT ;  /* 0x000000043f00728c */ /* 0x000fc4000bf05070 */
[----:B------:R-:W-:Y:S02]  /*0de0*/  ULDC.64 UR10, c[0x0][0x340] ;  /* 0x0000d000000a7ab9 */ /* 0x000fe40000000a00 */
[----:B------:R-:W-:-:S06]  /*0df0*/  UISETP.NE.AND.EX UP0, UPT, URZ, UR5, UPT, UP0 ;  /* 0x000000053f00728c */ /* 0x000fcc000bf05300 */
[----:B------:R-:W-:-:S05]  /*0e00*/  PLOP3.LUT P2, PT, PT, PT, UP0, 0x80, 0x0 ;  /* 0x000000000000781c */ /* 0x000fca0003f4f008 */
[----:B------:R-:W-:Y:S02]  /*0e10*/  @UP0 UMOV UR4, 0x4 ;  /* 0x0000000400040882 */ /* 0x000fe40000000000 */
[----:B------:R-:W-:-:S06]  /*0e20*/  @UP0 UIMAD.WIDE UR4, UR6, UR4, UR10 ;  /* 0x00000004060402a5 */ /* 0x000fcc000f8e020a */
[----:B------:R-:W-:Y:S02]  /*0e30*/  IMAD.U32 R2, RZ, RZ, UR4 ;  /* 0x00000004ff027e24 */ /* 0x000fe4000f8e00ff */
[----:B------:R-:W-:Y:S01]  /*0e40*/  IMAD.U32 R3, RZ, RZ, UR5 ;  /* 0x00000005ff037e24 */ /* 0x000fe2000f8e00ff */
[----:B------:R-:W-:Y:S01]  /*0e50*/  SHF.R.S32.HI R11, RZ, 0x1f, R224 ;  /* 0x0000001fff0b7819 */ /* 0x000fe200000114e0 */
[----:B------:R-:W-:Y:S01]  /*0e60*/  USHF.R.S32.HI UR9, URZ, 0x1f, UR8 ;  /* 0x0000001f3f097899 */ /* 0x000fe20008011408 */
[----:B------:R-:W-:Y:S01]  /*0e70*/  PLOP3.LUT P1, PT, PT, PT, UP2, 0x80, 0x0 ;  /* 0x000000000000781c */ /* 0x000fe20003f2f028 */
[----:B------:R-:W-:Y:S01]  /*0e80*/  ULDC.64 UR4, c[0x0][0x1b8] ;  /* 0x00006e0000047ab9 */ /* 0x000fe20000000a00 */
[----:B------:R1:W2:Y:S01]  /*0e90*/  @P2 LDG.E R0, [R2.64] ;  /* 0x0000000c02002981 */ /* 0x0002a2000c1e1900 */
[CC--:B------:R-:W-:Y:S01]  /*0ea0*/  LEA.HI R238, R11.reuse, R224.reuse, RZ, 0x2 ;  /* 0x000000e00bee7211 */ /* 0x0c0fe200078f10ff */
[----:B------:R-:W-:Y:S01]  /*0eb0*/  UIMAD UR9, UR9, UR4, URZ ;  /* 0x00000004090972a4 */ /* 0x000fe2000f8e023f */
[----:B------:R-:W-:Y:S01]  /*0ec0*/  PLOP3.LUT P0, PT, PT, PT, UP2, 0x80, 0x0 ;  /* 0x000000000000781c */ /* 0x000fe20003f0f028 */
[----:B------:R-:W-:Y:S01]  /*0ed0*/  UIMAD.WIDE.U32 UR16, UR8, UR4, URZ ;  /* 0x00000004081072a5 */ /* 0x000fe2000f8e003f */
[----:B------:R-:W-:Y:S01]  /*0ee0*/  LOP3.LUT R93, R238, 0xfffffffc, RZ, 0xc0, !PT ;  /* 0xfffffffcee5d7812 */ /* 0x000fe200078ec0ff */
[----:B------:R-:W-:Y:S01]  /*0ef0*/  UIMAD UR9, UR8, UR5, UR9 ;  /* 0x00000005080972a4 */ /* 0x000fe2000f8e0209 */
[----:B------:R-:W-:Y:S01]  /*0f00*/  SHF.R.S32.HI R238, RZ, 0x2, R238 ;  /* 0x00000002ffee7819 */ /* 0x000fe200000114ee */
[----:B------:R-:W-:Y:S01]  /*0f10*/  USHF.R.S32.HI UR10, URZ, 0x1f, UR6 ;  /* 0x0000001f3f0a7899 */ /* 0x000fe20008011406 */
[CC--:B------:R-:W-:Y:S01]  /*0f20*/  LEA.HI R15, R11.reuse, R224.reuse, RZ, 0x3 ;  /* 0x000000e00b0f7211 */ /* 0x0c0fe200078f18ff */
[----:B------:R-:W-:Y:S01]  /*0f30*/  IMAD.IADD R93, R224, 0x1, -R93 ;  /* 0x00000001e05d7824 */ /* 0x000fe200078e0a5d */
[----:B------:R-:W-:Y:S01]  /*0f40*/  ULDC.64 UR4, c[0x0][0x1c0] ;  /* 0x0000700000047ab9 */ /* 0x000fe20000000a00 */
[-C--:B------:R-:W-:Y:S01]  /*0f50*/  LEA.HI R7, R11, R224.reuse, RZ, 0x4 ;  /* 0x000000e00b077211 */ /* 0x080fe200078f20ff */
[----:B------:R-:W-:Y:S01]  /*0f60*/  UIADD3 UR17, UR17, UR9, URZ ;  /* 0x0000000911117290 */ /* 0x000fe2000fffe03f */
[C---:B------:R-:W-:Y:S01]  /*0f70*/  IMAD R227, R93.reuse, 0x20, R238 ;  /* 0x000000205de37824 */ /* 0x040fe200078e02ee */
[----:B------:R-:W-:Y:S01]  /*0f80*/  UIMAD UR10, UR10, UR4, URZ ;  /* 0x000000040a0a72a4 */ /* 0x000fe2000f8e023f */
[----:B------:R-:W-:Y:S01]  /*0f90*/  SHF.R.S32.HI R14, RZ, 0x3, R15 ;  /* 0x00000003ff0e7819 */ /* 0x000fe2000001140f */
[----:B------:R-:W-:Y:S01]  /*0fa0*/  UIMAD.WIDE.U32 UR16, UR6, UR4, UR16 ;  /* 0x00000004061072a5 */ /* 0x000fe2000f8e0010 */
[----:B------:R-:W-:Y:S01]  /*0fb0*/  IMAD.SHL.U32 R230, R93, 0x8, RZ ;  /* 0x000000085de67824 */ /* 0x000fe200078e00ff */
[----:B------:R-:W-:Y:S01]  /*0fc0*/  UIMAD UR5, UR6, UR5, UR10 ;  /* 0x00000005060572a4 */ /* 0x000fe2000f8e020a */
[----:B------:R-:W-:Y:S01]  /*0fd0*/  LEA.HI R96, R11, R224, RZ, 0x5 ;  /* 0x000000e00b607211 */ /* 0x000fe200078f28ff */
[----:B------:R-:W-:Y:S01]  /*0fe0*/  ULDC UR4, c[0x0][0x168] ;  /* 0x00005a0000047ab9 */ /* 0x000fe20000000800 */
[----:B------:R-:W-:Y:S01]  /*0ff0*/  BSSY B0, `(.L_x_447) ;  /* 0x000004a000007945 */ /* 0x000fe20003800000 */
[----:B------:R-:W-:Y:S01]  /*1000*/  UIADD3 UR5, UR17, UR5, URZ ;  /* 0x0000000511057290 */ /* 0x000fe2000fffe03f */
[----:B------:R-:W-:Y:S01]  /*1010*/  IMAD.U32 R13, RZ, RZ, UR17 ;  /* 0x00000011ff0d7e24 */ /* 0x000fe2000f8e00ff */
[----:B-1----:R-:W-:Y:S01]  /*1020*/  IADD3 R2, R227, UR15, RZ ;  /* 0x0000000fe3027c10 */ /* 0x002fe2000fffe0ff */
[----:B------:R-:W-:Y:S01]  /*1030*/  IMAD.U32 R12, RZ, RZ, UR16 ;  /* 0x00000010ff0c7e24 */ /* 0x000fe2000f8e00ff */
[----:B------:R-:W-:Y:S01]  /*1040*/  SHF.R.S32.HI R95, RZ, 0x5, R96 ;  /* 0x00000005ff5f7819 */ /* 0x000fe20000011460 */
[----:B------:R-:W-:Y:S01]  /*1050*/  IMAD.MOV.U32 R223, RZ, RZ, -0x1 ;  /* 0xffffffffffdf7424 */ /* 0x000fe200078e00ff */
[----:B------:R-:W-:Y:S01]  /*1060*/  IADD3 R229, R230, 0x20, RZ ;  /* 0x00000020e6e57810 */ /* 0x000fe20007ffe0ff */
[----:B------:R-:W-:Y:S01]  /*1070*/  @P1 IMAD.HI.U32 R3, R2, c[0x0][0x2c8], RZ ;  /* 0x0000b20002031a27 */ /* 0x000fe200078e00ff */
[----:B------:R-:W-:-:S02]  /*1080*/  IADD3 R228, R230, 0x40, RZ ;  /* 0x00000040e6e47810 */ /* 0x000fc40007ffe0ff */
[----:B------:R-:W-:Y:S01]  /*1090*/  ISETP.GE.AND P4, PT, R229, c[0x0][0x198], PT ;  /* 0x00006600e5007a0c */ /* 0x000fe20003f86270 */
[----:B------:R-:W-:Y:S01]  /*10a0*/  IMAD.MOV.U32 R4, RZ, RZ, R2 ;  /* 0x000000ffff047224 */ /* 0x000fe200078e0002 */
[----:B------:R-:W-:Y:S01]  /*10b0*/  @P0 SHF.R.U32.HI R4, RZ, c[0x0][0x2cc], R3 ;  /* 0x0000b300ff040a19 */ /* 0x000fe20000011603 */
[----:B------:R-:W-:Y:S01]  /*10c0*/  IMAD.U32 R13, RZ, RZ, UR5 ;  /* 0x00000005ff0d7e24 */ /* 0x000fe2000f8e00ff */
[----:B------:R-:W-:Y:S01]  /*10d0*/  ULDC UR5, c[0x0][0x2c4] ;  /* 0x0000b10000057ab9 */ /* 0x000fe20000000800 */
[----:B------:R-:W-:Y:S01]  /*10e0*/  ISETP.GE.AND P3, PT, R228, c[0x0][0x198], PT ;  /* 0x00006600e4007a0c */ /* 0x000fe20003f66270 */
[----:B------:R-:W-:Y:S01]  /*10f0*/  UIMAD UR4, UR5, UR4, URZ ;  /* 0x00000004050472a4 */ /* 0x000fe2000f8e023f */
[--C-:B------:R-:W-:Y:S01]  /*1100*/  IMAD.MOV R5, RZ, RZ, -R4.reuse ;  /* 0x000000ffff057224 */ /* 0x100fe200078e0a04 */
[----:B------:R-:W-:Y:S01]  /*1110*/  SHF.R.S32.HI R3, RZ, 0x1f, R4 ;  /* 0x0000001fff037819 */ /* 0x000fe20000011404 */
[----:B------:R-:W-:-:S04]  /*1120*/  IMAD.WIDE.U32 R12, R4, c[0x0][0x1b0], R12 ;  /* 0x00006c00040c7a25 */ /* 0x000fc800078e000c */
[----:B------:R-:W-:Y:S02]  /*1130*/  IMAD R2, R5, c[0x0][0x2c4], R2 ;  /* 0x0000b10005027a24 */ /* 0x000fe400078e0202 */
[----:B------:R-:W-:Y:S02]  /*1140*/  IMAD R3, R3, c[0x0][0x1b0], RZ ;  /* 0x00006c0003037a24 */ /* 0x000fe400078e02ff */
[----:B------:R-:W-:Y:S01]  /*1150*/  IMAD.SHL.U32 R5, R14, 0x40, RZ ;  /* 0x000000400e057824 */ /* 0x000fe200078e00ff */
[----:B------:R-:W-:Y:S01]  /*1160*/  SHF.R.S32.HI R9, RZ, 0x1f, R2 ;  /* 0x0000001fff097819 */ /* 0x000fe20000011402 */
[----:B------:R-:W-:-:S03]  /*1170*/  IMAD R3, R4, c[0x0][0x1b4], R3 ;  /* 0x00006d0004037a24 */ /* 0x000fc600078e0203 */
[----:B------:R-:W-:Y:S01]  /*1180*/  LOP3.LUT R5, R5, 0xc0, RZ, 0xc0, !PT ;  /* 0x000000c005057812 */ /* 0x000fe200078ec0ff */
[----:B------:R-:W-:Y:S02]  /*1190*/  IMAD R9, R9, c[0x0][0x1a8], RZ ;  /* 0x00006a0009097a24 */ /* 0x000fe400078e02ff */
[----:B------:R-:W-:Y:S01]  /*11a0*/  IMAD.IADD R13, R13, 0x1, R3 ;  /* 0x000000010d0d7824 */ /* 0x000fe200078e0203 */
[----:B------:R-:W-:Y:S01]  /*11b0*/  SHF.R.U32.HI R6, RZ, 0x3, R5 ;  /* 0x00000003ff067819 */ /* 0x000fe20000011605 */
[C---:B------:R-:W-:Y:S01]  /*11c0*/  IMAD R9, R2.reuse, c[0x0][0x1ac], R9 ;  /* 0x00006b0002097a24 */ /* 0x040fe200078e0209 */
[----:B------:R-:W-:Y:S01]  /*11d0*/  LOP3.LUT R5, R5, 0x18, R230, 0xf8, !PT ;  /* 0x0000001805057812 */ /* 0x000fe200078ef8e6 */
[----:B------:R-:W-:Y:S01]  /*11e0*/  IMAD.WIDE.U32 R2, R2, c[0x0][0x1a8], R12 ;  /* 0x00006a0002027a25 */ /* 0x000fe200078e000c */
[----:B------:R-:W-:-:S03]  /*11f0*/  LOP3.LUT R13, R7, 0xfffffff0, RZ, 0xc0, !PT ;  /* 0xfffffff0070d7812 */ /* 0x000fc600078ec0ff */
[----:B------:R-:W-:Y:S01]  /*1200*/  IMAD.IADD R4, R3, 0x1, R9 ;  /* 0x0000000103047824 */ /* 0x000fe200078e0209 */
[----:B------:R-:W-:Y:S01]  /*1210*/  LEA R8, P0, R2, c[0x0][0x160], 0x1 ;  /* 0x0000580002087a11 */ /* 0x000fe200078008ff */
[----:B------:R-:W-:Y:S01]  /*1220*/  IMAD.IADD R10, R224, 0x1, -R13 ;  /* 0x00000001e00a7824 */ /* 0x000fe200078e0a0d */
[----:B------:R-:W-:Y:S02]  /*1230*/  LOP3.LUT R3, R5, R6, RZ, 0x3c, !PT ;  /* 0x0000000605037212 */ /* 0x000fe400078e3cff */
[----:B------:R-:W-:Y:S01]  /*1240*/  LEA.HI.X R4, R2, c[0x0][0x164], R4, 0x1, P0 ;  /* 0x0000590002047a11 */ /* 0x000fe200000f0c04 */
[----:B------:R1:W3:Y:S01]  /*1250*/  SHFL.IDX PT, R16, R8, RZ, 0x1c1f ;  /* 0x001c1fff08107589 */ /* 0x0002e200000e0000 */
[----:B------:R-:W-:Y:S02]  /*1260*/  LEA.HI R97, R10, R10, RZ, 0x1 ;  /* 0x0000000a0a617211 */ /* 0x000fe400078f08ff */
[----:B------:R-:W-:Y:S01]  /*1270*/  IADD3 R2, R238, UR15, RZ ;  /* 0x0000000fee027c10 */ /* 0x000fe2000fffe0ff */
[----:B------:R1:W4:Y:S01]  /*1280*/  SHFL.IDX PT, R17, R4, RZ, 0x1c1f ;  /* 0x001c1fff04117589 */ /* 0x00032200000e0000 */
[----:B------:R-:W-:-:S02]  /*1290*/  SHF.R.S32.HI R9, RZ, 0x1, R97 ;  /* 0x00000001ff097819 */ /* 0x000fc40000011461 */
[----:B------:R-:W-:Y:S02]  /*12a0*/  SHF.R.S32.HI R12, RZ, 0x1f, R97 ;  /* 0x0000001fff0c7819 */ /* 0x000fe40000011461 */
[----:B------:R-:W-:Y:S02]  /*12b0*/  LEA.HI R5, R238, R238, RZ, 0x1 ;  /* 0x000000eeee057211 */ /* 0x000fe400078f08ff */
[----:B------:R-:W-:Y:S02]  /*12c0*/  LEA.HI R12, R12, R9, RZ, 0x2 ;  /* 0x000000090c0c7211 */ /* 0x000fe400078f10ff */
[----:B------:R-:W-:Y:S02]  /*12d0*/  ISETP.GE.AND P0, PT, R2, UR4, PT ;  /* 0x0000000402007c0c */ /* 0x000fe4000bf06270 */
[----:B------:R-:W-:Y:S02]  /*12e0*/  LOP3.LUT R12, R12, 0xfffffffc, RZ, 0xc0, !PT ;  /* 0xfffffffc0c0c7812 */ /* 0x000fe400078ec0ff */
[----:B------:R-:W-:-:S03]  /*12f0*/  LOP3.LUT R5, R5, 0x7fffffe, RZ, 0xc0, !PT ;  /* 0x07fffffe05057812 */ /* 0x000fc600078ec0ff */
[----:B------:R-:W-:Y:S02]  /*1300*/  IMAD.IADD R12, R9, 0x1, -R12 ;  /* 0x00000001090c7824 */ /* 0x000fe400078e0a0c */
[----:B------:R-:W-:-:S03]  /*1310*/  IMAD.IADD R220, R238, 0x1, -R5 ;  /* 0x00000001eedc7824 */ /* 0x000fc600078e0a05 */
[----:B------:R-:W-:Y:S01]  /*1320*/  LOP3.LUT P1, RZ, R12, 0x2, RZ, 0xc0, !PT ;  /* 0x000000020cff7812 */ /* 0x000fe2000782c0ff */
[----:B------:R-:W-:-:S04]  /*1330*/  IMAD R220, R95, 0x8, R220 ;  /* 0x000000085fdc7824 */ /* 0x000fc800078e02dc */
[----:B------:R-:W-:Y:S01]  /*1340*/  IMAD.U32 R220, R220, 0x20, R3 ;  /* 0x00000020dcdc7824 */ /* 0x000fe200078e0003 */
[----:B--2---:R2:W1:Y:S02]  /*1350*/  @P2 R2UR UR9, R0 ;  /* 0x00000000000923c2 */ /* 0x00446400000e0000 */
[----:B-1----:R-:W-:Y:S01]  /*1360*/  @!UP0 UMOV UR9, UR6 ;  /* 0x0000000600098c82 */ /* 0x002fe20008000000 */
[----:B------:R-:W-:Y:S01]  /*1370*/  ISETP.GE.AND P2, PT, R230, c[0x0][0x198], PT ;  /* 0x00006600e6007a0c */ /* 0x000fe20003f46270 */
[----:B--2---:R-:W-:-:S05]  /*1380*/  IMAD.MOV.U32 R0, RZ, RZ, 0x10 ;  /* 0x00000010ff007424 */ /* 0x004fca00078e00ff */
[----:B------:R-:W-:Y:S01]  /*1390*/  SEL R0, R0, 0xfffffff0, !P1 ;  /* 0xfffffff000007807 */ /* 0x000fe20004800000 */
[----:B------:R-:W-:Y:S05]  /*13a0*/  @P0 BRA `(.L_x_448) ;  /* 0x000000e000000947 */ /* 0x000fea0003800000 */
[----:B---34-:R-:W-:Y:S01]  /*13b0*/  SHF.R.S32.HI R6, RZ, 0x1f, R229 ;  /* 0x0000001fff067819 */ /* 0x018fe200000114e5 */
[----:B------:R-:W-:Y:S01]  /*13c0*/  IMAD.WIDE R18, R230, 0x2, R16 ;  /* 0x00000002e6127825 */ /* 0x000fe200078e0210 */
[----:B------:R-:W-:Y:S02]  /*13d0*/  SHF.R.S32.HI R3, RZ, 0x1f, R228 ;  /* 0x0000001fff037819 */ /* 0x000fe400000114e4 */
[----:B------:R-:W-:Y:S01]  /*13e0*/  LEA.HI R5, R6, R229, RZ, 0x3 ;  /* 0x000000e506057211 */ /* 0x000fe200078f18ff */
[----:B------:R-:W-:Y:S01]  /*13f0*/  IMAD.SHL.U32 R6, R220, 0x2, RZ ;  /* 0x00000002dc067824 */ /* 0x000fe200078e00ff */
[----:B------:R-:W-:Y:S02]  /*1400*/  LEA.HI R3, R3, R228, RZ, 0x3 ;  /* 0x000000e403037211 */ /* 0x000fe400078f18ff */
[----:B------:R-:W-:Y:S02]  /*1410*/  LOP3.LUT R5, R5, 0xfffffff8, RZ, 0xc0, !PT ;  /* 0xfffffff805057812 */ /* 0x000fe400078ec0ff */
[----:B------:R-:W-:Y:S01]  /*1420*/  LOP3.LUT R3, R3, 0xfffffff8, RZ, 0xc0, !PT ;  /* 0xfffffff803037812 */ /* 0x000fe200078ec0ff */
[----:B------:R-:W-:Y:S01]  /*1430*/  @!PT LDS RZ, [RZ] ;  /* 0x00000000fffff984 */ /* 0x000fe20000000800 */
[----:B------:R1:W-:Y:S02]  /*1440*/  LDGSTS.E.BYPASS.LTC128B.128 [R6+0x4900], [R18.64], !P2 ;  /* 0x0490000012067fae */ /* 0x0003e4000d101d4c */
[----:B------:R-:W-:-:S04]  /*1450*/  IMAD.WIDE R20, R5, 0x2, R16 ;  /* 0x0000000205147825 */ /* 0x000fc800078e0210 */
[----:B------:R-:W-:Y:S01]  /*1460*/  IMAD.WIDE R16, R3, 0x2, R16 ;  /* 0x0000000203107825 */ /* 0x000fe200078e0210 */
[----:B------:R1:W-:Y:S04]  /*1470*/  LDGSTS.E.BYPASS.LTC128B.128 [R6+0x6900], [R20.64], !P4 ;  /* 0x0690000014067fae */ /* 0x0003e8000e101d4c */
[----:B------:R1:W-:Y:S02]  /*1480*/  LDGSTS.E.BYPASS.LTC128B.128 [R6+0x8900], [R16.64], !P3 ;  /* 0x0890000010067fae */ /* 0x0003e4000d901d4c */
.L_x_448:
[----:B---34-:R-:W-:Y:S05]  /*1490*/  BSYNC B0 ;  /* 0x0000000000007941 */ /* 0x018fea0003800000 */
.L_x_447:
[----:B------:R-:W-:Y:S01]  /*14a0*/  IADD3 R3, R2, 0x20, RZ ;  /* 0x0000002002037810 */ /* 0x000fe20007ffe0ff */
[----:B-1----:R1:W2:Y:S01]  /*14b0*/  SHFL.IDX PT, R17, R4, 0x1, 0x1c1f ;  /* 0x003c1f0004117f89 */ /* 0x0022a200000e0000 */
[----:B------:R-:W-:Y:S02]  /*14c0*/  BSSY B0, `(.L_x_449) ;  /* 0x0000012000007945 */ /* 0x000fe40003800000 */
[----:B------:R-:W-:Y:S01]  /*14d0*/  ISETP.GE.AND P0, PT, R3, UR4, PT ;  /* 0x0000000403007c0c */ /* 0x000fe2000bf06270 */
[----:B------:R1:W3:-:S12]  /*14e0*/  SHFL.IDX PT, R16, R8, 0x1, 0x1c1f ;  /* 0x003c1f0008107f89 */ /* 0x0002d800000e0000 */
[----:B------:R-:W-:Y:S05]  /*14f0*/  @P0 BRA `(.L_x_450) ;  /* 0x000000e000000947 */ /* 0x000fea0003800000 */
[----:B------:R-:W-:Y:S01]  /*1500*/  SHF.R.S32.HI R6, RZ, 0x1f, R229 ;  /* 0x0000001fff067819 */ /* 0x000fe200000114e5 */
[----:B--23--:R-:W-:Y:S01]  /*1510*/  IMAD.WIDE R18, R230, 0x2, R16 ;  /* 0x00000002e6127825 */ /* 0x00cfe200078e0210 */
        /* <DEDUP_REMOVED lines=12> */
.L_x_450:
[----:B------:R-:W-:Y:S05]  /*15e0*/  BSYNC B0 ;  /* 0x0000000000007941 */ /* 0x000fea0003800000 */
.L_x_449:
[----:B------:R-:W-:Y:S01]  /*15f0*/  IADD3 R3, R2, 0x40, RZ ;  /* 0x0000004002037810 */ /* 0x000fe20007ffe0ff */
[----:B--2---:R2:W4:Y:S01]  /*1600*/  SHFL.IDX PT, R17, R4, 0x2, 0x1c1f ;  /* 0x005c1f0004117f89 */ /* 0x00452200000e0000 */
[----:B------:R-:W-:Y:S02]  /*1610*/  BSSY B0, `(.L_x_451) ;  /* 0x0000012000007945 */ /* 0x000fe40003800000 */
[----:B------:R-:W-:Y:S01]  /*1620*/  ISETP.GE.AND P0, PT, R3, UR4, PT ;  /* 0x0000000403007c0c */ /* 0x000fe2000bf06270 */
[----:B---3--:R2:W3:-:S12]  /*1630*/  SHFL.IDX PT, R16, R8, 0x2, 0x1c1f ;  /* 0x005c1f0008107f89 */ /* 0x0084d800000e0000 */
[----:B------:R-:W-:Y:S05]  /*1640*/  @P0 BRA `(.L_x_452) ;  /* 0x000000e000000947 */ /* 0x000fea0003800000 */
[----:B------:R-:W-:Y:S01]  /*1650*/  SHF.R.S32.HI R6, RZ, 0x1f, R229 ;  /* 0x0000001fff067819 */ /* 0x000fe200000114e5 */
[----:B---34-:R-:W-:Y:S01]  /*1660*/  IMAD.WIDE R18, R230, 0x2, R16 ;  /* 0x00000002e6127825 */ /* 0x018fe200078e0210 */
        /* <DEDUP_REMOVED lines=12> */
.L_x_452:
[----:B------:R-:W-:Y:S05]  /*1730*/  BSYNC B0 ;  /* 0x0000000000007941 */ /* 0x000fea0003800000 */
.L_x_451:
[----:B------:R-:W-:Y:S01]  /*1740*/  IMAD.MOV.U32 R222, RZ, RZ, c[0x0][0x2b8] ;  /* 0x0000ae00ffde7624 */ /* 0x000fe200078e00ff */
[----:B---3--:R-:W-:Y:S01]  /*1750*/  SHFL.IDX PT, R18, R8, 0x3, 0x1c1f ;  /* 0x007c1f0008127f89 */ /* 0x008fe200000e0000 */
[----:B------:R-:W-:Y:S01]  /*1760*/  IMAD.MOV.U32 R3, RZ, RZ, 0x30 ;  /* 0x00000030ff037424 */ /* 0x000fe200078e00ff */
[----:B------:R-:W-:Y:S01]  /*1770*/  IADD3 R2, R2, 0x60, RZ ;  /* 0x0000006002027810 */ /* 0x000fe20007ffe0ff */
[----:B------:R-:W-:Y:S01]  /*1780*/  IMAD.SHL.U32 R220, R220, 0x2, RZ ;  /* 0x00000002dcdc7824 */ /* 0x000fe200078e00ff */
[----:B------:R-:W-:Y:S01]  /*1790*/  ISETP.NE.AND P5, PT, R222, 0x1, PT ;  /* 0x00000001de00780c */ /* 0x000fe20003fa5270 */
[----:B------:R-:W-:Y:S01]  /*17a0*/  IMAD R94, R148, R3, -0x30 ;  /* 0xffffffd0945e7424 */ /* 0x000fe200078e0203 */
[----:B------:R-:W3:Y:S01]  /*17b0*/  SHFL.IDX PT, R19, R4, 0x3, 0x1c1f ;  /* 0x007c1f0004137f89 */ /* 0x000ee200000e0000 */
[----:B------:R-:W-:Y:S01]  /*17c0*/  ISETP.GE.AND P0, PT, R2, UR4, PT ;  /* 0x0000000402007c0c */ /* 0x000fe2000bf06270 */
[----:B------:R-:W-:Y:S01]  /*17d0*/  USHF.R.S32.HI UR6, URZ, 0x1f, UR9 ;  /* 0x0000001f3f067899 */ /* 0x000fe20008011409 */
[----:B------:R-:W-:Y:S01]  /*17e0*/  IMAD.IADD R5, R227, 0x1, R94 ;  /* 0x00000001e3057824 */ /* 0x000fe200078e025e */
[----:B------:R-:W-:Y:S01]  /*17f0*/  SHF.R.S32.HI R6, RZ, 0x1f, R229 ;  /* 0x0000001fff067819 */ /* 0x000fe200000114e5 */
[----:B------:R-:W-:Y:S01]  /*1800*/  ULDC.64 UR4, c[0x0][0x2b0] ;  /* 0x0000ac0000047ab9 */ /* 0x000fe20000000a00 */
[----:B------:R-:W-:Y:S01]  /*1810*/  IMAD.MOV.U32 R225, RZ, RZ, RZ ;  /* 0x000000ffffe17224 */ /* 0x000fe200078e00ff */
[----:B------:R-:W-:Y:S01]  /*1820*/  UIMAD UR6, UR6, UR4, URZ ;  /* 0x00000004060672a4 */ /* 0x000fe2000f8e023f */
[C---:B-----5:R-:W-:Y:S01]  /*1830*/  IMAD.IADD R226, R5.reuse, 0x1, R232 ;  /* 0x0000000105e27824 */ /* 0x060fe200078e02e8 */
[----:B------:R-:W-:Y:S01]  /*1840*/  ISETP.GE.AND P1, PT, R5, UR7, PT ;  /* 0x0000000705007c0c */ /* 0x000fe2000bf26270 */
[----:B------:R-:W-:Y:S01]  /*1850*/  UIMAD.WIDE.U32 UR10, UR9, UR4, URZ ;  /* 0x00000004090a72a5 */ /* 0x000fe2000f8e003f */
[----:B------:R-:W-:Y:S01]  /*1860*/  LEA.HI R219, R6, R229, RZ, 0x3 ;  /* 0x000000e506db7211 */ /* 0x000fe200078f18ff */
[----:B------:R-:W-:Y:S01]  /*1870*/  @P5 IMAD.HI.U32 R5, R226, c[0x0][0x2bc], RZ ;  /* 0x0000af00e2055a27 */ /* 0x000fe200078e00ff */
[----:B------:R-:W-:Y:S01]  /*1880*/  ISETP.GT.OR P1, PT, R227, 0x2f, P1 ;  /* 0x0000002fe300780c */ /* 0x000fe20000f24670 */
[----:B------:R-:W-:Y:S01]  /*1890*/  UIMAD UR6, UR9, UR5, UR6 ;  /* 0x00000005090672a4 */ /* 0x000fe2000f8e0206 */
[----:B------:R-:W-:Y:S01]  /*18a0*/  LOP3.LUT R219, R219, 0xfffffff8, RZ, 0xc0, !PT ;  /* 0xfffffff8dbdb7812 */ /* 0x000fe200078ec0ff */
[----:B------:R-:W-:Y:S01]  /*18b0*/  IMAD.MOV.U32 R2, RZ, RZ, R226 ;  /* 0x000000ffff027224 */ /* 0x000fe200078e00e2 */
[----:B------:R-:W-:Y:S01]  /*18c0*/  @P5 SHF.R.U32.HI R2, RZ, c[0x0][0x2c0], R5 ;  /* 0x0000b000ff025a19 */ /* 0x000fe20000011605 */
[----:B------:R-:W-:Y:S01]  /*18d0*/  UIADD3 UR6, UR11, UR6, URZ ;  /* 0x000000060b067290 */ /* 0x000fe2000fffe03f */
[----:B------:R-:W-:Y:S01]  /*18e0*/  SHF.R.S32.HI R5, RZ, 0x1f, R228 ;  /* 0x0000001fff057819 */ /* 0x000fe200000114e4 */
[----:B------:R-:W-:-:S02]  /*18f0*/  USHF.R.S32.HI UR16, URZ, 0x1f, UR8 ;  /* 0x0000001f3f107899 */ /* 0x000fc40008011408 */
[----:B------:R-:W-:Y:S01]  /*1900*/  ULDC.64 UR4, c[0x0][0x1e8] ;  /* 0x00007a0000047ab9 */ /* 0x000fe20000000a00 */
[----:B------:R-:W-:Y:S01]  /*1910*/  LEA.HI R218, R5, R228, RZ, 0x3 ;  /* 0x000000e405da7211 */ /* 0x000fe200078f18ff */
[--C-:B-123--:R-:W-:Y:S02]  /*1920*/  @!P0 IMAD.WIDE R8, R230, 0x2, R18.reuse ;  /* 0x00000002e6088825 */ /* 0x10efe400078e0212 */
[----:B------:R-:W-:Y:S02]  /*1930*/  @!P1 IADD3 R6, P5, R2, UR10, RZ ;  /* 0x0000000a02069c10 */ /* 0x000fe4000ffbe0ff */
[----:B------:R-:W-:Y:S01]  /*1940*/  LOP3.LUT R218, R218, 0xfffffff8, RZ, 0xc0, !PT ;  /* 0xfffffff8dada7812 */ /* 0x000fe200078ec0ff */
[--C-:B------:R-:W-:Y:S01]  /*1950*/  @!P0 IMAD.WIDE R20, R219, 0x2, R18.reuse ;  /* 0x00000002db148825 */ /* 0x100fe200078e0212 */
[----:B------:R-:W-:Y:S01]  /*1960*/  @!PT LDS RZ, [RZ] ;  /* 0x00000000fffff984 */ /* 0x000fe20000000800 */
[----:B------:R1:W-:Y:S01]  /*1970*/  @!P0 LDGSTS.E.BYPASS.LTC128B.128 [R220+0x6100], [R8.64], !P2 ;  /* 0x0610000008dc8fae */ /* 0x0003e2000d101d4c */
[----:B------:R-:W-:Y:S02]  /*1980*/  @!P1 LEA.HI.X.SX32 R5, R2, UR6, 0x1, P5 ;  /* 0x0000000602059c11 */ /* 0x000fe4000a8f0eff */
[----:B------:R-:W-:Y:S01]  /*1990*/  @!P0 IMAD.WIDE R18, R218, 0x2, R18 ;  /* 0x00000002da128825 */ /* 0x000fe200078e0212 */
[----:B------:R2:W-:Y:S01]  /*19a0*/  @!P0 LDGSTS.E.BYPASS.LTC128B.128 [R220+0x8100], [R20.64], !P4 ;  /* 0x0810000014dc8fae */ /* 0x0005e2000e101d4c */
[----:B------:R-:W-:-:S03]  /*19b0*/  @!P1 LEA R16, P2, R6, c[0x0][0x2a0], 0x2 ;  /* 0x0000a80006109a11 */ /* 0x000fc600078410ff */
[----:B------:R3:W-:Y:S01]  /*19c0*/  @!P0 LDGSTS.E.BYPASS.LTC128B.128 [R220+0xa100], [R18.64], !P3 ;  /* 0x0a10000012dc8fae */ /* 0x0007e2000d901d4c */
[----:B----4-:R-:W-:-:S03]  /*19d0*/  @!P1 LEA.HI.X R17, R6, c[0x0][0x2a4], R5, 0x2, P2 ;  /* 0x0000a90006119a11 */ /* 0x010fc600010f1405 */
[----:B------:R-:W0:Y:S04]  /*19e0*/  LDGDEPBAR ;  /* 0x00000000000079af */ /* 0x000e280000000000 */
[----:B------:R-:W-:Y:S06]  /*19f0*/  BAR.SYNC.DEFER_BLOCKING 0x0 ;  /* 0x0000000000007b1d */ /* 0x000fec0000010000 */
[----:B------:R-:W4:Y:S01]  /*1a00*/  @!P1 LDG.E R225, [R16.64] ;  /* 0x0000000c10e19981 */ /* 0x000f22000c1e1900 */
[----:B------:R-:W-:Y:S01]  /*1a10*/  IMAD.MOV R5, RZ, RZ, -R2 ;  /* 0x000000ffff057224 */ /* 0x000fe200078e0a02 */
[----:B------:R-:W-:Y:S01]  /*1a20*/  UIMAD UR9, UR16, UR4, URZ ;  /* 0x00000004100972a4 */ /* 0x000fe2000f8e023f */
[----:B------:R-:W-:Y:S01]  /*1a30*/  SHF.R.S32.HI R6, RZ, 0x4, R7 ;  /* 0x00000004ff067819 */ /* 0x000fe20000011407 */
[----:B------:R-:W-:Y:S01]  /*1a40*/  UIMAD.WIDE.U32 UR18, UR8, UR4, URZ ;  /* 0x00000004081272a5 */ /* 0x000fe2000f8e003f */
[----:B------:R-:W-:Y:S01]  /*1a50*/  IMAD R226, R5, c[0x0][0x2b8], R226 ;  /* 0x0000ae0005e27a24 */ /* 0x000fe200078e02e2 */
[----:B------:R-:W-:Y:S01]  /*1a60*/  UIMAD UR9, UR8, UR5, UR9 ;  /* 0x00000005080972a4 */ /* 0x000fe2000f8e0209 */
[----:B------:R-:W-:Y:S01]  /*1a70*/  IMAD R92, R148, -0x30, R3 ;  /* 0xffffffd0945c7824 */ /* 0x000fe200078e0203 */
[----:B------:R-:W-:Y:S01]  /*1a80*/  LEA.HI R7, R7, R6, RZ, 0x1 ;  /* 0x0000000607077211 */ /* 0x000fe200078f08ff */
[----:B--2---:R-:W-:Y:S01]  /*1a90*/  IMAD.WIDE.U32 R20, R226, c[0x0][0x1e0], RZ ;  /* 0x00007800e2147a25 */ /* 0x004fe200078e00ff */
[----:B-1----:R-:W-:Y:S01]  /*1aa0*/  SHF.R.S32.HI R9, RZ, 0x1f, R226 ;  /* 0x0000001fff097819 */ /* 0x002fe200000114e2 */
[----:B------:R-:W-:Y:S01]  /*1ab0*/  UIADD3 UR9, UR19, UR9, URZ ;  /* 0x0000000913097290 */ /* 0x000fe2000fffe03f */
[----:B------:R-:W-:Y:S01]  /*1ac0*/  LOP3.LUT R15, R15, 0xfffffff8, RZ, 0xc0, !PT ;  /* 0xfffffff80f0f7812 */ /* 0x000fe200078ec0ff */
[----:B---3--:R-:W-:Y:S01]  /*1ad0*/  IMAD.MOV.U32 R18, RZ, RZ, R20 ;  /* 0x000000ffff127224 */ /* 0x008fe200078e0014 */
[----:B------:R-:W-:Y:S01]  /*1ae0*/  IADD3 R3, R92, UR7, RZ ;  /* 0x000000075c037c10 */ /* 0x000fe2000fffe0ff */
[----:B------:R-:W-:Y:S01]  /*1af0*/  IMAD R5, R9, c[0x0][0x1e0], RZ ;  /* 0x0000780009057a24 */ /* 0x000fe200078e02ff */
[----:B------:R-:W-:Y:S01]  /*1b00*/  LOP3.LUT R97, R97, 0x7fffffe, RZ, 0xc0, !PT ;  /* 0x07fffffe61617812 */ /* 0x000fe200078ec0ff */
[----:B------:R-:W-:Y:S01]  /*1b10*/  IMAD R9, R9, c[0x0][0x208], RZ ;  /* 0x0000820009097a24 */ /* 0x000fe200078e02ff */
[----:B------:R-:W-:Y:S01]  /*1b20*/  LOP3.LUT R7, R7, 0xfffffffe, RZ, 0xc0, !PT ;  /* 0xfffffffe07077812 */ /* 0x000fe200078ec0ff */
[C---:B------:R-:W-:Y:S01]  /*1b30*/  IMAD R2, R226.reuse, c[0x0][0x1e4], R5 ;  /* 0x00007900e2027a24 */ /* 0x040fe200078e0205 */
[----:B------:R-:W-:Y:S01]  /*1b40*/  SHF.R.S32.HI R5, RZ, 0x1f, R10 ;  /* 0x0000001fff057819 */ /* 0x000fe2000001140a */
[----:B------:R-:W-:Y:S01]  /*1b50*/  IMAD R9, R226, c[0x0][0x20c], R9 ;  /* 0x00008300e2097a24 */ /* 0x000fe200078e0209 */
[----:B------:R-:W-:Y:S01]  /*1b60*/  ULDC.64 UR4, c[0x0][0x210] ;  /* 0x0000840000047ab9 */ /* 0x000fe20000000a00 */
[----:B------:R-:W-:Y:S01]  /*1b70*/  IMAD.IADD R19, R21, 0x1, R2 ;  /* 0x0000000115137824 */ /* 0x000fe200078e0202 */
[----:B------:R-:W-:Y:S01]  /*1b80*/  LEA.HI R5, R5, R10, RZ, 0x3 ;  /* 0x0000000a05057211 */ /* 0x000fe200078f18ff */
[----:B------:R-:W-:Y:S01]  /*1b90*/  IMAD.IADD R15, R224, 0x1, -R15 ;  /* 0x00000001e00f7824 */ /* 0x000fe200078e0a0f */
[----:B------:R-:W-:Y:S01]  /*1ba0*/  UIMAD.WIDE.U32 UR20, UR8, UR4, URZ ;  /* 0x00000004081472a5 */ /* 0x000fe2000f8e003f */
[----:B------:R-:W-:Y:S01]  /*1bb0*/  IMAD.IADD R97, R10, 0x1, -R97 ;  /* 0x000000010a617824 */ /* 0x000fe200078e0a61 */
[----:B------:R-:W-:Y:S01]  /*1bc0*/  UIMAD UR4, UR16, UR4, URZ ;  /* 0x00000004100472a4 */ /* 0x000fe2000f8e023f */
[----:B------:R-:W-:Y:S01]  /*1bd0*/  IMAD.IADD R7, R6, 0x1, -R7 ;  /* 0x0000000106077824 */ /* 0x000fe200078e0a07 */
[----:B------:R-:W-:Y:S01]  /*1be0*/  LEA.HI R6, R15, R15, RZ, 0x1 ;  /* 0x0000000f0f067211 */ /* 0x000fe200078f08ff */
[----:B------:R-:W-:Y:S01]  /*1bf0*/  IMAD.SHL.U32 R216, R14, 0x8, RZ ;  /* 0x000000080ed87824 */ /* 0x000fe200078e00ff */
[----:B------:R-:W-:Y:S01]  /*1c00*/  UIMAD UR4, UR8, UR5, UR4 ;  /* 0x00000005080472a4 */ /* 0x000fe2000f8e0204 */
[----:B------:R-:W-:Y:S01]  /*1c10*/  ISETP.GE.AND P4, PT, R230, c[0x0][0x1d4], PT ;  /* 0x00007500e6007a0c */ /* 0x000fe20003f86270 */
[----:B------:R-:W-:Y:S01]  /*1c20*/  IMAD.SHL.U32 R12, R12, 0x40, RZ ;  /* 0x000000400c0c7824 */ /* 0x000fe200078e00ff */
[----:B------:R-:W-:Y:S01]  /*1c30*/  ISETP.GE.AND P5, PT, R229, c[0x0][0x1d4], PT ;  /* 0x00007500e5007a0c */ /* 0x000fe20003fa6270 */
[----:B------:R-:W-:Y:S01]  /*1c40*/  UIADD3 UR16, UR21, UR4, URZ ;  /* 0x0000000415107290 */ /* 0x000fe2000fffe03f */
[----:B------:R-:W-:Y:S01]  /*1c50*/  ISETP.GE.AND P6, PT, R228, c[0x0][0x1d4], PT ;  /* 0x00007500e4007a0c */ /* 0x000fe20003fc6270 */
[----:B------:R-:W-:Y:S01]  /*1c60*/  IMAD.SHL.U32 R98, R5, 0x20, RZ ;  /* 0x0000002005627824 */ /* 0x000fe200078e00ff */
[----:B------:R-:W-:Y:S01]  /*1c70*/  LOP3.LUT R12, R12, 0xc0, RZ, 0xc0, !PT ;  /* 0x000000c00c0c7812 */ /* 0x000fe200078ec0ff */
[----:B------:R-:W-:Y:S01]  /*1c80*/  BSSY B0, `(.L_x_453) ;  /* 0x000007a000007945 */ /* 0x000fe20003800000 */
[----:B------:R-:W-:-:S02]  /*1c90*/  ISETP.GE.AND P3, PT, R230, c[0x0][0x1d4], PT ;  /* 0x00007500e6007a0c */ /* 0x000fc40003f66270 */
[----:B------:R-:W-:Y:S02]  /*1ca0*/  LOP3.LUT R98, R98, 0xffffff00, RZ, 0xc0, !PT ;  /* 0xffffff0062627812 */ /* 0x000fe400078ec0ff */
[----:B------:R-:W-:Y:S02]  /*1cb0*/  IADD3 R100, R148, -0x1, RZ ;  /* 0xffffffff94647810 */ /* 0x000fe40007ffe0ff */
[----:B------:R-:W-:Y:S02]  /*1cc0*/  SHF.R.S32.HI R245, RZ, 0x1f, R230 ;  /* 0x0000001ffff57819 */ /* 0x000fe400000114e6 */
[----:B------:R-:W-:Y:S02]  /*1cd0*/  SHF.R.S32.HI R234, RZ, 0x1f, R219 ;  /* 0x0000001fffea7819 */ /* 0x000fe400000114db */
[----:B------:R-:W-:Y:S02]  /*1ce0*/  SHF.R.S32.HI R233, RZ, 0x1f, R218 ;  /* 0x0000001fffe97819 */ /* 0x000fe400000114da */
[----:B----4-:R-:W-:Y:S01]  /*1cf0*/  SHF.R.S32.HI R8, RZ, 0x1f, R225 ;  /* 0x0000001fff087819 */ /* 0x010fe200000114e1 */
[----:B------:R-:W-:-:S04]  /*1d00*/  IMAD.WIDE.U32 R16, R225, c[0x0][0x1f0], R18 ;  /* 0x00007c00e1107a25 */ /* 0x000fc800078e0012 */
[----:B------:R-:W-:Y:S02]  /*1d10*/  IMAD R2, R8, c[0x0][0x1f0], RZ ;  /* 0x00007c0008027a24 */ /* 0x000fe400078e02ff */
[----:B------:R-:W-:-:S04]  /*1d20*/  IMAD.WIDE.U32 R18, R226, c[0x0][0x208], RZ ;  /* 0x00008200e2127a25 */ /* 0x000fc800078e00ff */
[----:B------:R-:W-:Y:S01]  /*1d30*/  IMAD R11, R225, c[0x0][0x1f4], R2 ;  /* 0x00007d00e10b7a24 */ /* 0x000fe200078e0202 */
[----:B------:R-:W-:Y:S01]  /*1d40*/  IADD3 R2, P0, R16, UR18, RZ ;  /* 0x0000001210027c10 */ /* 0x000fe2000ff1e0ff */
[----:B------:R-:W-:Y:S01]  /*1d50*/  IMAD.IADD R19, R19, 0x1, R9 ;  /* 0x0000000113137824 */ /* 0x000fe200078e0209 */
[----:B------:R-:W-:Y:S01]  /*1d60*/  IMNMX R9, R3, 0x30, PT ;  /* 0x0000003003097817 */ /* 0x000fe20003800200 */
[----:B------:R-:W-:Y:S01]  /*1d70*/  IMAD R8, R8, c[0x0][0x218], RZ ;  /* 0x0000860008087a24 */ /* 0x000fe200078e02ff */
[----:B------:R-:W-:Y:S01]  /*1d80*/  IADD3.X R11, R17, UR9, R11, P0, !PT ;  /* 0x00000009110b7c10 */ /* 0x000fe200087fe40b */
[----:B------:R-:W-:Y:S01]  /*1d90*/  IMAD.WIDE.U32 R18, R225, c[0x0][0x218], R18 ;  /* 0x00008600e1127a25 */ /* 0x000fe200078e0012 */
[----:B------:R-:W-:-:S03]  /*1da0*/  LEA R20, P0, R2, c[0x0][0x1c8], 0x1 ;  /* 0x0000720002147a11 */ /* 0x000fc600078008ff */
[----:B------:R-:W-:Y:S01]  /*1db0*/  IMAD.IADD R9, R9, 0x1, -R238 ;  /* 0x0000000109097824 */ /* 0x000fe200078e0aee */
[----:B------:R-:W-:Y:S01]  /*1dc0*/  LEA.HI.X R11, R2, c[0x0][0x1cc], R11, 0x1, P0 ;  /* 0x00007300020b7a11 */ /* 0x000fe200000f0c0b */
[----:B------:R-:W-:Y:S01]  /*1dd0*/  SHFL.IDX PT, R16, R20, RZ, 0x1c1f ;  /* 0x001c1fff14107589 */ /* 0x000fe200000e0000 */
[----:B------:R-:W-:Y:S01]  /*1de0*/  LOP3.LUT R2, R6, 0x3fffffe, RZ, 0xc0, !PT ;  /* 0x03fffffe06027812 */ /* 0x000fe200078ec0ff */
[----:B------:R-:W-:Y:S01]  /*1df0*/  IMAD R13, R225, c[0x0][0x21c], R8 ;  /* 0x00008700e10d7a24 */ /* 0x000fe200078e0208 */
[----:B------:R-:W-:Y:S01]  /*1e00*/  ISETP.GE.AND P1, PT, R9, 0x1, PT ;  /* 0x000000010900780c */ /* 0x000fe20003f26270 */
[----:B------:R-:W1:Y:S01]  /*1e10*/  SHFL.IDX PT, R17, R11, RZ, 0x1c1f ;  /* 0x001c1fff0b117589 */ /* 0x000e6200000e0000 */
[----:B------:R-:W-:Y:S01]  /*1e20*/  SHF.R.S32.HI R6, RZ, 0x1, R6 ;  /* 0x00000001ff067819 */ /* 0x000fe20000011406 */
[----:B------:R-:W-:Y:S01]  /*1e30*/  IMAD.IADD R2, R15, 0x1, -R2 ;  /* 0x000000010f027824 */ /* 0x000fe200078e0a02 */
[----:B------:R-:W-:Y:S01]  /*1e40*/  ISETP.GT.AND P0, PT, R9, 0x20, PT ;  /* 0x000000200900780c */ /* 0x000fe20003f04270 */
[----:B------:R2:W-:Y:S01]  /*1e50*/  SHFL.IDX PT, R10, R20, 0x1, 0x1c1f ;  /* 0x003c1f00140a7f89 */ /* 0x0005e200000e0000 */
[----:B------:R-:W-:Y:S01]  /*1e60*/  IADD3 R8, P2, R18, UR20, RZ ;  /* 0x0000001412087c10 */ /* 0x000fe2000ff5e0ff */
[----:B------:R-:W-:-:S02]  /*1e70*/  IMAD.SHL.U32 R9, R6, 0x40, RZ ;  /* 0x0000004006097824 */ /* 0x000fc400078e00ff */
[----:B------:R-:W3:Y:S01]  /*1e80*/  SHFL.IDX PT, R11, R11, 0x1, 0x1c1f ;  /* 0x003c1f000b0b7f89 */ /* 0x000ee200000e0000 */
[----:B------:R-:W-:Y:S01]  /*1e90*/  IADD3.X R13, R19, UR16, R13, P2, !PT ;  /* 0x00000010130d7c10 */ /* 0x000fe200097fe40d */
[----:B------:R-:W-:Y:S01]  /*1ea0*/  IMAD R5, R7, 0x8, R2 ;  /* 0x0000000807057824 */ /* 0x000fe200078e0202 */
[----:B------:R-:W-:Y:S02]  /*1eb0*/  LOP3.LUT R9, R9, 0xc0, RZ, 0xc0, !PT ;  /* 0x000000c009097812 */ /* 0x000fe400078ec0ff */
[----:B------:R-:W-:Y:S02]  /*1ec0*/  LOP3.LUT P2, RZ, R6, 0x2, RZ, 0xc0, !PT ;  /* 0x0000000206ff7812 */ /* 0x000fe4000784c0ff */
[----:B------:R-:W-:Y:S02]  /*1ed0*/  LOP3.LUT R216, R9, 0x8, R216, 0xf8, !PT ;  /* 0x0000000809d87812 */ /* 0x000fe400078ef8d8 */
[----:B------:R-:W-:-:S04]  /*1ee0*/  SHF.R.U32.HI R15, RZ, 0x3, R9 ;  /* 0x00000003ff0f7819 */ /* 0x000fc80000011609 */
[----:B------:R-:W-:Y:S01]  /*1ef0*/  LOP3.LUT R216, R216, R15, RZ, 0x3c, !PT ;  /* 0x0000000fd8d87212 */ /* 0x000fe200078e3cff */
[----:B-1----:R-:W-:-:S04]  /*1f00*/  @P1 IMAD.WIDE R18, R219, 0x2, R16 ;  /* 0x00000002db121825 */ /* 0x002fc800078e0210 */
[----:B--2---:R-:W-:-:S04]  /*1f10*/  @P1 IMAD.WIDE R20, R230, 0x2, R16 ;  /* 0x00000002e6141825 */ /* 0x004fc800078e0210 */
[----:B------:R-:W-:Y:S01]  /*1f20*/  @P1 IMAD.WIDE R22, R218, 0x2, R16 ;  /* 0x00000002da161825 */ /* 0x000fe200078e0210 */
[----:B------:R1:W-:Y:S03]  /*1f30*/  @P1 LDGSTS.E.BYPASS.LTC128B.128 [R220+0x2500], [R20.64], !P4 ;  /* 0x0250000014dc1fae */ /* 0x0003e6000e101d4c */
[--C-:B---3--:R-:W-:Y:S01]  /*1f40*/  @P0 IMAD.WIDE R16, R230, 0x2, R10.reuse ;  /* 0x00000002e6100825 */ /* 0x108fe200078e020a */
[----:B------:R2:W-:Y:S03]  /*1f50*/  @P1 LDGSTS.E.BYPASS.LTC128B.128 [R220+0x3100], [R18.64], !P5 ;  /* 0x0310000012dc1fae */ /* 0x0005e6000e901d4c */
[----:B------:R-:W-:Y:S01]  /*1f60*/  @P0 IMAD.WIDE R14, R219, 0x2, R10 ;  /* 0x00000002db0e0825 */ /* 0x000fe200078e020a */
[----:B------:R1:W-:Y:S01]  /*1f70*/  @P1 LDGSTS.E.BYPASS.LTC128B.128 [R220+0x3d00], [R22.64], !P6 ;  /* 0x03d0000016dc1fae */ /* 0x0003e2000f101d4c */
[----:B------:R-:W-:-:S02]  /*1f80*/  LEA R9, P1, R8, c[0x0][0x1f8], 0x1 ;  /* 0x00007e0008097a11 */ /* 0x000fc400078208ff */
[----:B------:R-:W-:Y:S01]  /*1f90*/  IMAD.U32 R216, R5, 0x20, R216 ;  /* 0x0000002005d87824 */ /* 0x000fe200078e00d8 */
[----:B------:R1:W-:Y:S01]  /*1fa0*/  @P0 LDGSTS.E.BYPASS.LTC128B.128 [R220+0x2d00], [R16.64], !P4 ;  /* 0x02d0000010dc0fae */ /* 0x0003e2000e101d4c */
[----:B------:R-:W-:Y:S02]  /*1fb0*/  LEA.HI.X R8, R8, c[0x0][0x1fc], R13, 0x1, P1 ;  /* 0x00007f0008087a11 */ /* 0x000fe400008f0c0d */
[----:B------:R-:W-:Y:S01]  /*1fc0*/  IMAD.SHL.U32 R216, R216, 0x2, RZ ;  /* 0x00000002d8d87824 */ /* 0x000fe200078e00ff */
[----:B------:R3:W-:Y:S01]  /*1fd0*/  @P0 LDGSTS.E.BYPASS.LTC128B.128 [R220+0x3900], [R14.64], !P5 ;  /* 0x039000000edc0fae */ /* 0x0007e2000e901d4c */
[----:B------:R-:W-:Y:S02]  /*1fe0*/  ISETP.GE.AND P4, PT, R229, c[0x0][0x1d4], PT ;  /* 0x00007500e5007a0c */ /* 0x000fe40003f86270 */
[----:B------:R-:W-:Y:S01]  /*1ff0*/  ISETP.GE.AND P1, PT, R228, c[0x0][0x1d4], PT ;  /* 0x00007500e4007a0c */ /* 0x000fe20003f26270 */
[----:B------:R-:W-:Y:S01]  /*2000*/  SHFL.IDX PT, R6, R9, RZ, 0x1c1f ;  /* 0x001c1fff09067589 */ /* 0x000fe200000e0000 */
[----:B------:R-:W-:-:S02]  /*2010*/  IADD3 R5, R216, 0x2500, RZ ;  /* 0x00002500d8057810 */ /* 0x000fc40007ffe0ff */
[----:B------:R-:W-:Y:S02]  /*2020*/  IADD3 R215, R216, 0x2520, RZ ;  /* 0x00002520d8d77810 */ /* 0x000fe40007ffe0ff */
[----:B------:R-:W-:Y:S02]  /*2030*/  @P2 IADD3 R215, R5, -0x20, RZ ;  /* 0xffffffe005d72810 */ /* 0x000fe40007ffe0ff */
[----:B------:R-:W-:Y:S02]  /*2040*/  ISETP.GT.AND P2, PT, R227, 0x2f, PT ;  /* 0x0000002fe300780c */ /* 0x000fe40003f44270 */
[C---:B------:R-:W-:Y:S01]  /*2050*/  IADD3 R211, R215.reuse, 0x400, RZ ;  /* 0x00000400d7d37810 */ /* 0x040fe20007ffe0ff */
[----:B--2---:R-:W-:Y:S01]  /*2060*/  @P0 IMAD.WIDE R18, R218, 0x2, R10 ;  /* 0x00000002da120825 */ /* 0x004fe200078e020a */
[----:B------:R-:W-:-:S03]  /*2070*/  IADD3 R210, R215, 0x800, RZ ;  /* 0x00000800d7d27810 */ /* 0x000fc60007ffe0ff */
[----:B------:R-:W-:Y:S01]  /*2080*/  IMAD.SHL.U32 R11, R7, 0x8, RZ ;  /* 0x00000008070b7824 */ /* 0x000fe200078e00ff */
[----:B------:R1:W-:Y:S01]  /*2090*/  @P0 LDGSTS.E.BYPASS.LTC128B.128 [R220+0x4500], [R18.64], !P6 ;  /* 0x0450000012dc0fae */ /* 0x0003e2000f101d4c */
[----:B------:R-:W-:-:S03]  /*20a0*/  IMAD R10, R95, 0x200, R98 ;  /* 0x000002005f0a7824 */ /* 0x000fc600078e0262 */
[----:B------:R-:W0:Y:S01]  /*20b0*/  LDGDEPBAR ;  /* 0x00000000000079af */ /* 0x000e220000000000 */
[----:B------:R-:W-:Y:S01]  /*20c0*/  LOP3.LUT R2, R12, 0x8, R11, 0xf8, !PT ;  /* 0x000000080c027812 */ /* 0x000fe200078ef80b */
[----:B------:R-:W-:Y:S01]  /*20d0*/  IMAD R217, R97, 0x20, R10 ;  /* 0x0000002061d97824 */ /* 0x000fe200078e020a */
[----:B------:R-:W-:Y:S01]  /*20e0*/  SHF.R.U32.HI R11, RZ, 0x3, R12 ;  /* 0x00000003ff0b7819 */ /* 0x000fe2000001160c */
[----:B------:R-:W3:Y:S01]  /*20f0*/  SHFL.IDX PT, R7, R8, RZ, 0x1c1f ;  /* 0x001c1fff08077589 */ /* 0x000ee200000e0000 */
[----:B------:R-:W-:Y:S02]  /*2100*/  IMAD.IADD R12, R3, 0x1, -R238 ;  /* 0x00000001030c7824 */ /* 0x000fe400078e0aee */
[----:B------:R-:W-:-:S03]  /*2110*/  LOP3.LUT R2, R2, R11, RZ, 0x3c, !PT ;  /* 0x0000000b02027212 */ /* 0x000fc600078e3cff */
[----:B------:R-:W-:Y:S02]  /*2120*/  ISETP.LT.OR P0, PT, R12, 0x1, P3 ;  /* 0x000000010c00780c */ /* 0x000fe40001f01670 */
[----:B------:R-:W-:-:S04]  /*2130*/  IMAD.IADD R217, R2, 0x1, R217 ;  /* 0x0000000102d97824 */ /* 0x000fc800078e02d9 */
[----:B------:R-:W-:-:S04]  /*2140*/  IMAD.SHL.U32 R217, R217, 0x2, RZ ;  /* 0x00000002d9d97824 */ /* 0x000fc800078e00ff */
[----:B------:R-:W-:Y:S01]  /*2150*/  IMAD R213, R0, 0x2, R217 ;  /* 0x0000000200d57824 */ /* 0x000fe200078e02d9 */
[----:B------:R-:W-:-:S04]  /*2160*/  DEPBAR.LE SB0, 0x1 ;  /* 0x000080400000791a */ /* 0x000fc80000000000 */
[----:B------:R-:W-:-:S04]  /*2170*/  DEPBAR.LE SB0, 0x0 ;  /* 0x000080000000791a */ /* 0x000fc80000000000 */
[----:B------:R-:W-:Y:S01]  /*2180*/  BAR.SYNC.DEFER_BLOCKING 0x0 ;  /* 0x0000000000007b1d */ /* 0x000fe20000010000 */
[----:B---3--:R-:W-:-:S04]  /*2190*/  IMAD.WIDE R14, R230, 0x2, R6 ;  /* 0x00000002e60e7825 */ /* 0x008fc800078e0206 */
[----:B------:R-:W-:-:S04]  /*21a0*/  IMAD.WIDE R10, R219, 0x2, R6 ;  /* 0x00000002db0a7825 */ /* 0x000fc800078e0206 */
[----:B------:R-:W-:Y:S01]  /*21b0*/  IMAD.WIDE R6, R218, 0x2, R6 ;  /* 0x00000002da067825 */ /* 0x000fe200078e0206 */
[----:B------:R1:W2:Y:S04]  /*21c0*/  LDSM.16.M88.4 R44, [R217+0x4900] ;  /* 0x00490000d92c783b */ /* 0x0002a80000000200 */
[----:B------:R1:W3:Y:S04]  /*21d0*/  LDSM.16.M88.4 R48, [R217+0x5900] ;  /* 0x00590000d930783b */ /* 0x0002e80000000200 */
[----:B------:R1:W4:Y:S04]  /*21e0*/  LDSM.16.M88.4 R64, [R216+0x2500] ;  /* 0x00250000d840783b */ /* 0x0003280000000200 */
[----:B------:R1:W1:Y:S04]  /*21f0*/  LDSM.16.M88.4 R56, [R216+0x2900] ;  /* 0x00290000d838783b */ /* 0x0002680000000200 */
[----:B------:R1:W1:Y:S04]  /*2200*/  LDSM.16.M88.4 R72, [R216+0x2d00] ;  /* 0x002d0000d848783b */ /* 0x0002680000000200 */
[----:B------:R1:W1:Y:S04]  /*2210*/  LDSM.16.M88.4 R24, [R213+0x4900] ;  /* 0x00490000d518783b */ /* 0x0002680000000200 */
[----:B------:R1:W1:Y:S04]  /*2220*/  LDSM.16.M88.4 R40, [R213+0x5900] ;  /* 0x00590000d528783b */ /* 0x0002680000000200 */
[----:B------:R1:W1:Y:S04]  /*2230*/  LDSM.16.M88.4 R36, [R215] ;  /* 0x00000000d724783b */ /* 0x0002680000000200 */
[----:B------:R1:W1:Y:S04]  /*2240*/  LDSM.16.M88.4 R32, [R215+0x400] ;  /* 0x00040000d720783b */ /* 0x0002680000000200 */
[----:B------:R1:W1:Y:S04]  /*2250*/  LDSM.16.M88.4 R28, [R215+0x800] ;  /* 0x00080000d71c783b */ /* 0x0002680000000200 */
[----:B------:R-:W-:Y:S01]  /*2260*/  @!PT LDS RZ, [RZ] ;  /* 0x00000000fffff984 */ /* 0x000fe20000000800 */
[----:B------:R-:W-:Y:S01]  /*2270*/  @!PT LDS RZ, [RZ] ;  /* 0x00000000fffff984 */ /* 0x000fe20000000800 */
[----:B------:R-:W-:Y:S01]  /*2280*/  @!PT LDS RZ, [RZ] ;  /* 0x00000000fffff984 */ /* 0x000fe20000000800 */
[----:B------:R1:W-:Y:S01]  /*2290*/  LDGSTS.E.BYPASS.LTC128B.128 [R220+0x100], [R14.64], !P0 ;  /* 0x001000000edc7fae */ /* 0x0003e2000c101d4c */
[----:B------:R-:W-:-:S13]  /*22a0*/  ISETP.LT.OR P0, PT, R12, 0x1, P4 ;  /* 0x000000010c00780c */ /* 0x000fda0002701670 */
[----:B------:R1:W-:Y:S01]  /*22b0*/  LDGSTS.E.BYPASS.LTC128B.128 [R220+0xd00], [R10.64], !P0 ;  /* 0x00d000000adc7fae */ /* 0x0003e2000c101d4c */
[----:B------:R-:W-:-:S13]  /*22c0*/  ISETP.LT.OR P0, PT, R12, 0x1, P1 ;  /* 0x000000010c00780c */ /* 0x000fda0000f01670 */
[----:B------:R1:W-:Y:S01]  /*22d0*/  LDGSTS.E.BYPASS.LTC128B.128 [R220+0x1900], [R6.64], !P0 ;  /* 0x0190000006dc7fae */ /* 0x0003e2000c101d4c */
[----:B------:R-:W-:-:S13]  /*22e0*/  ISETP.GT.AND P0, PT, R224, 0x3f, PT ;  /* 0x0000003fe000780c */ /* 0x000fda0003f04270 */
[----:B------:R-:W-:Y:S05]  /*22f0*/  @P0 BRA `(.L_x_454) ;  /* 0x0000012000000947 */ /* 0x000fea0003800000 */
[----:B--234-:R-:W-:Y:S05]  /*2300*/  BRA.DIV ~URZ, `(.L_x_455) ;  /* 0x000106b27f007947 */ /* 0x01cfea000b800000 */
[----:B------:R2:W3:Y:S04]  /*2310*/  SHFL.IDX PT, R13, R8, 0x1, 0x1c1f ;  /* 0x003c1f00080d7f89 */ /* 0x0004e800000e0000 */
[----:B------:R2:W4:Y:S02]  /*2320*/  SHFL.IDX PT, R5, R9, 0x1, 0x1c1f ;  /* 0x003c1f0009057f89 */ /* 0x00052400000e0000 */
.L_x_539:
[----:B--2-4-:R-:W-:-:S04]  /*2330*/  LEA R8, P0, R230, R5, 0x1 ;  /* 0x00000005e6087211 */ /* 0x014fc800078008ff */
[----:B---3--:R-:W-:Y:S02]  /*2340*/  LEA.HI.X R9, R230, R13, R245, 0x1, P0 ;  /* 0x0000000de6097211 */ /* 0x008fe400000f0cf5 */
[----:B-1----:R-:W-:-:S04]  /*2350*/  LEA R6, P0, R219, R5, 0x1 ;  /* 0x00000005db067211 */ /* 0x002fc800078008ff */
[----:B------:R-:W-:Y:S02]  /*2360*/  LEA.HI.X R7, R219, R13, R234, 0x1, P0 ;  /* 0x0000000ddb077211 */ /* 0x000fe400000f0cea */
[----:B------:R-:W-:-:S04]  /*2370*/  LEA R4, P0, R218, R5, 0x1 ;  /* 0x00000005da047211 */ /* 0x000fc800078008ff */
[----:B------:R-:W-:Y:S02]  /*2380*/  LEA.HI.X R5, R218, R13, R233, 0x1, P0 ;  /* 0x0000000dda057211 */ /* 0x000fe400000f0ce9 */
[----:B------:R-:W-:-:S13]  /*2390*/  ISETP.LT.OR P0, PT, R12, 0x21, P3 ;  /* 0x000000210c00780c */ /* 0x000fda0001f01670 */
[----:B------:R-:W-:Y:S01]  /*23a0*/  @!PT LDS RZ, [RZ] ;  /* 0x00000000fffff984 */ /* 0x000fe20000000800 */
[----:B------:R-:W-:Y:S01]  /*23b0*/  @!PT LDS RZ, [RZ] ;  /* 0x00000000fffff984 */ /* 0x000fe20000000800 */
[----:B------:R-:W-:Y:S01]  /*23c0*/  @!PT LDS RZ, [RZ] ;  /* 0x00000000fffff984 */ /* 0x000fe20000000800 */
[----:B------:R1:W-:Y:S01]  /*23d0*/  LDGSTS.E.BYPASS.LTC128B.128 [R220+0x900], [R8.64], !P0 ;  /* 0x0090000008dc7fae */ /* 0x0003e2000c101d4c */
[----:B------:R-:W-:-:S13]  /*23e0*/  ISETP.LT.OR P0, PT, R12, 0x21, P4 ;  /* 0x000000210c00780c */ /* 0x000fda0002701670 */
[----:B------:R1:W-:Y:S01]  /*23f0*/  LDGSTS.E.BYPASS.LTC128B.128 [R220+0x1500], [R6.64], !P0 ;  /* 0x0150000006dc7fae */ /* 0x0003e2000c101d4c */
[----:B------:R-:W-:-:S13]  /*2400*/  ISETP.LT.OR P0, PT, R12, 0x21, P1 ;  /* 0x000000210c00780c */ /* 0x000fda0000f01670 */
[----:B------:R1:W-:Y:S02]  /*2410*/  LDGSTS.E.BYPASS.LTC128B.128 [R220+0x2100], [R4.64], !P0 ;  /* 0x0210000004dc7fae */ /* 0x0003e4000c101d4c */
.L_x_454:
[----:B--234-:R-:W-:Y:S05]  /*2420*/  BSYNC B0 ;  /* 0x0000000000007941 */ /* 0x01cfea0003800000 */
.L_x_453:
[----:B------:R-:W0:Y:S01]  /*2430*/  LDGDEPBAR ;  /* 0x00000000000079af */ /* 0x000e220000000000 */
[----:B------:R-:W-:Y:S01]  /*2440*/  WARPSYNC 0xffffffff ;  /* 0xffffffff00007948 */ /* 0x000fe20003800000 */
[C---:B-1----:R-:W-:Y:S01]  /*2450*/  HMMA.16816.F32.BF16 R20, R48.reuse, R64, RZ ;  /* 0x000000403014723c */ /* 0x042fe200000418ff */
[----:B------:R-:W-:Y:S01]  /*2460*/  ISETP.GT.AND P0, PT, R100, R221, PT ;  /* 0x000000dd6400720c */ /* 0x000fe20003f04270 */
[----:B------:R-:W-:Y:S01]  /*2470*/  LDSM.16.M88.4 R88, [R217+0x7900] ;  /* 0x00790000d958783b */ /* 0x000fe20000000200 */
[----:B------:R-:W-:Y:S01]  /*2480*/  IMAD R97, R97, 0x20, R98 ;  /* 0x0000002061617824 */ /* 0x000fe200078e0262 */
[C---:B------:R-:W-:Y:S02]  /*2490*/  IADD3 R209, R215.reuse, 0xc00, RZ ;  /* 0x00000c00d7d17810 */ /* 0x040fe40007ffe0ff */
[----:B------:R-:W1:Y:S01]  /*24a0*/  LDSM.16.M88.4 R80, [R216+0x3500] ;  /* 0x00350000d850783b */ /* 0x000e620000000200 */
[----:B------:R-:W-:Y:S01]  /*24b0*/  IMAD.IADD R2, R2, 0x1, R97 ;  /* 0x0000000102027824 */ /* 0x000fe200078e0261 */
[----:B------:R-:W-:Y:S01]  /*24c0*/  HMMA.16816.F32.BF16 R12, R48, R56, RZ ;  /* 0x00000038300c723c */ /* 0x000fe200000418ff */
[C---:B------:R-:W-:Y:S01]  /*24d0*/  IADD3 R208, R215.reuse, 0x1000, RZ ;  /* 0x00001000d7d07810 */ /* 0x040fe20007ffe0ff */
[----:B------:R-:W2:Y:S01]  /*24e0*/  LDSM.16.M88.4 R84, [R216+0x3100] ;  /* 0x00310000d854783b */ /* 0x000ea20000000200 */
[----:B------:R-:W-:-:S02]  /*24f0*/  IADD3 R207, R215, 0x1400, RZ ;  /* 0x00001400d7cf7810 */ /* 0x000fc40007ffe0ff */
[C---:B------:R-:W-:Y:S01]  /*2500*/  IADD3 R206, R215.reuse, 0x1800, RZ ;  /* 0x00001800d7ce7810 */ /* 0x040fe20007ffe0ff */
[----:B------:R-:W3:Y:S01]  /*2510*/  LDSM.16.M88.4 R76, [R216+0x3900] ;  /* 0x00390000d84c783b */ /* 0x000ee20000000200 */
[C---:B------:R-:W-:Y:S01]  /*2520*/  IADD3 R205, R215.reuse, 0x1c00, RZ ;  /* 0x00001c00d7cd7810 */ /* 0x040fe20007ffe0ff */
[----:B------:R-:W-:Y:S01]  /*2530*/  HMMA.16816.F32.BF16 R16, R48, R66, RZ ;  /* 0x000000423010723c */ /* 0x000fe200000418ff */
[----:B------:R-:W-:-:S07]  /*2540*/  IADD3 R204, R215, 0x2000, RZ ;  /* 0x00002000d7cc7810 */ /* 0x000fce0007ffe0ff */
[----:B------:R-:W-:Y:S08]  /*2550*/  HMMA.16816.F32.BF16 R8, R48, R58, RZ ;  /* 0x0000003a3008723c */ /* 0x000ff000000418ff */
[C---:B------:R-:W-:Y:S08]  /*2560*/  HMMA.16816.F32.BF16 R68, R44.reuse, R64, RZ ;  /* 0x000000402c44723c */ /* 0x040ff000000418ff */
[----:B------:R-:W-:Y:S08]  /*2570*/  HMMA.16816.F32.BF16 R60, R44, R56, RZ ;  /* 0x000000382c3c723c */ /* 0x000ff000000418ff */
[-C--:B------:R-:W-:Y:S08]  /*2580*/  HMMA.16816.F32.BF16 R4, R48, R72.reuse, RZ ;  /* 0x000000483004723c */ /* 0x080ff000000418ff */
[C---:B------:R-:W-:Y:S08]  /*2590*/  HMMA.16816.F32.BF16 R52, R44.reuse, R72, RZ ;  /* 0x000000482c34723c */ /* 0x040ff000000418ff */
[C---:B------:R-:W-:Y:S08]  /*25a0*/  HMMA.16816.F32.BF16 R64, R44.reuse, R66, RZ ;  /* 0x000000422c40723c */ /* 0x040ff000000418ff */
[----:B------:R-:W-:Y:S08]  /*25b0*/  HMMA.16816.F32.BF16 R56, R44, R58, RZ ;  /* 0x0000003a2c38723c */ /* 0x000ff000000418ff */
[-C--:B------:R-:W-:Y:S08]  /*25c0*/  HMMA.16816.F32.BF16 R48, R48, R74.reuse, RZ ;  /* 0x0000004a3030723c */ /* 0x080ff000000418ff */
[----:B------:R-:W-:Y:S01]  /*25d0*/  HMMA.16816.F32.BF16 R44, R44, R74, RZ ;  /* 0x0000004a2c2c723c */ /* 0x000fe200000418ff */
[----:B------:R-:W4:Y:S07]  /*25e0*/  LDSM.16.M88.4 R72, [R217+0x6900] ;  /* 0x00690000d948783b */ /* 0x000f2e0000000200 */
[C---:B------:R-:W-:Y:S08]  /*25f0*/  HMMA.16816.F32.BF16 R12, R40.reuse, R32, R12 ;  /* 0x00000020280c723c */ /* 0x040ff0000004180c */
[C---:B------:R-:W-:Y:S08]  /*2600*/  HMMA.16816.F32.BF16 R20, R40.reuse, R36, R20 ;  /* 0x000000242814723c */ /* 0x040ff00000041814 */
[C---:B------:R-:W-:Y:S08]  /*2610*/  HMMA.16816.F32.BF16 R4, R40.reuse, R28, R4 ;  /* 0x0000001c2804723c */ /* 0x040ff00000041804 */
[C---:B------:R-:W-:Y:S08]  /*2620*/  HMMA.16816.F32.BF16 R16, R40.reuse, R38, R16 ;  /* 0x000000262810723c */ /* 0x040ff00000041810 */
[C---:B------:R-:W-:Y:S08]  /*2630*/  HMMA.16816.F32.BF16 R8, R40.reuse, R34, R8 ;  /* 0x000000222808723c */ /* 0x040ff00000041808 */
[----:B------:R-:W-:Y:S01]  /*2640*/  HMMA.16816.F32.BF16 R48, R40, R30, R48 ;  /* 0x0000001e2830723c */ /* 0x000fe20000041830 */
[----:B------:R-:W-:Y:S07]  /*2650*/  LDSM.16.M88.4 R40, [R215+0x1400] ;  /* 0x00140000d728783b */ /* 0x000fee0000000200 */
[C---:B------:R-:W-:Y:S08]  /*2660*/  HMMA.16816.F32.BF16 R68, R24.reuse, R36, R68 ;  /* 0x000000241844723c */ /* 0x040ff00000041844 */
[C---:B------:R-:W-:Y:S08]  /*2670*/  HMMA.16816.F32.BF16 R60, R24.reuse, R32, R60 ;  /* 0x00000020183c723c */ /* 0x040ff0000004183c */
[C---:B------:R-:W-:Y:S08]  /*2680*/  HMMA.16816.F32.BF16 R52, R24.reuse, R28, R52 ;  /* 0x0000001c1834723c */ /* 0x040ff00000041834 */
[C---:B------:R-:W-:Y:S01]  /*2690*/  HMMA.16816.F32.BF16 R64, R24.reuse, R38, R64 ;  /* 0x000000261840723c */ /* 0x040fe20000041840 */
[----:B------:R-:W-:Y:S07]  /*26a0*/  LDSM.16.M88.4 R36, [R213+0x7900] ;  /* 0x00790000d524783b */ /* 0x000fee0000000200 */
[C---:B------:R-:W-:Y:S01]  /*26b0*/  HMMA.16816.F32.BF16 R56, R24.reuse, R34, R56 ;  /* 0x000000221838723c */ /* 0x040fe20000041838 */
[----:B------:R-:W-:Y:S07]  /*26c0*/  LDSM.16.M88.4 R32, [R215+0xc00] ;  /* 0x000c0000d720783b */ /* 0x000fee0000000200 */
[----:B------:R-:W-:Y:S01]  /*26d0*/  HMMA.16816.F32.BF16 R44, R24, R30, R44 ;  /* 0x0000001e182c723c */ /* 0x000fe2000004182c */
[----:B------:R-:W5:Y:S04]  /*26e0*/  LDSM.16.M88.4 R28, [R215+0x1000] ;  /* 0x00100000d71c783b */ /* 0x000f680000000200 */
[----:B------:R-:W4:Y:S03]  /*26f0*/  LDSM.16.M88.4 R24, [R213+0x6900] ;  /* 0x00690000d518783b */ /* 0x000f260000000200 */
[C---:B-1----:R-:W-:Y:S08]  /*2700*/  HMMA.16816.F32.BF16 R12, R88.reuse, R80, R12 ;  /* 0x00000050580c723c */ /* 0x042ff0000004180c */
[C---:B--2---:R-:W-:Y:S08]  /*2710*/  HMMA.16816.F32.BF16 R20, R88.reuse, R84, R20 ;  /* 0x000000545814723c */ /* 0x044ff00000041814 */
[C---:B---3--:R-:W-:Y:S08]  /*2720*/  HMMA.16816.F32.BF16 R4, R88.reuse, R76, R4 ;  /* 0x0000004c5804723c */ /* 0x048ff00000041804 */
[C---:B------:R-:W-:Y:S08]  /*2730*/  HMMA.16816.F32.BF16 R16, R88.reuse, R86, R16 ;  /* 0x000000565810723c */ /* 0x040ff00000041810 */
[C---:B------:R-:W-:Y:S08]  /*2740*/  HMMA.16816.F32.BF16 R8, R88.reuse, R82, R8 ;  /* 0x000000525808723c */ /* 0x040ff00000041808 */
[----:B------:R-:W-:Y:S01]  /*2750*/  HMMA.16816.F32.BF16 R48, R88, R78, R48 ;  /* 0x0000004e5830723c */ /* 0x000fe20000041830 */
[----:B------:R-:W-:Y:S07]  /*2760*/  LDSM.16.M88.4 R88, [R217+0x8900] ;  /* 0x00890000d958783b */ /* 0x000fee0000000200 */
[C---:B----4-:R-:W-:Y:S08]  /*2770*/  HMMA.16816.F32.BF16 R68, R72.reuse, R84, R68 ;  /* 0x000000544844723c */ /* 0x050ff00000041844 */
[C---:B------:R-:W-:Y:S01]  /*2780*/  HMMA.16816.F32.BF16 R64, R72.reuse, R86, R64 ;  /* 0x000000564840723c */ /* 0x040fe20000041840 */
[----:B------:R-:W-:Y:S07]  /*2790*/  LDSM.16.M88.4 R84, [R217+0x9900] ;  /* 0x00990000d954783b */ /* 0x000fee0000000200 */
[C---:B------:R-:W-:Y:S08]  /*27a0*/  HMMA.16816.F32.BF16 R60, R72.reuse, R80, R60 ;  /* 0x00000050483c723c */ /* 0x040ff0000004183c */
[C---:B------:R-:W-:Y:S01]  /*27b0*/  HMMA.16816.F32.BF16 R56, R72.reuse, R82, R56 ;  /* 0x000000524838723c */ /* 0x040fe20000041838 */
[----:B------:R-:W-:Y:S07]  /*27c0*/  LDSM.16.M88.4 R80, [R216+0x3d00] ;  /* 0x003d0000d850783b */ /* 0x000fee0000000200 */
[C---:B------:R-:W-:Y:S08]  /*27d0*/  HMMA.16816.F32.BF16 R52, R72.reuse, R76, R52 ;  /* 0x0000004c4834723c */ /* 0x040ff00000041834 */
[----:B------:R-:W-:Y:S01]  /*27e0*/  HMMA.16816.F32.BF16 R44, R72, R78, R44 ;  /* 0x0000004e482c723c */ /* 0x000fe2000004182c */
[----:B------:R-:W1:Y:S04]  /*27f0*/  LDSM.16.M88.4 R76, [R216+0x4100] ;  /* 0x00410000d84c783b */ /* 0x000e680000000200 */
[----:B------:R-:W2:Y:S03]  /*2800*/  LDSM.16.M88.4 R72, [R216+0x4500] ;  /* 0x00450000d848783b */ /* 0x000ea60000000200 */
[C---:B-----5:R-:W-:Y:S08]  /*2810*/  HMMA.16816.F32.BF16 R12, R36.reuse, R28, R12 ;  /* 0x0000001c240c723c */ /* 0x060ff0000004180c */
[C---:B------:R-:W-:Y:S08]  /*2820*/  HMMA.16816.F32.BF16 R20, R36.reuse, R32, R20 ;  /* 0x000000202414723c */ /* 0x040ff00000041814 */
[C---:B------:R-:W-:Y:S08]  /*2830*/  HMMA.16816.F32.BF16 R16, R36.reuse, R34, R16 ;  /* 0x000000222410723c */ /* 0x040ff00000041810 */
[C---:B------:R-:W-:Y:S08]  /*2840*/  HMMA.16816.F32.BF16 R8, R36.reuse, R30, R8 ;  /* 0x0000001e2408723c */ /* 0x040ff00000041808 */
[C---:B------:R-:W-:Y:S08]  /*2850*/  HMMA.16816.F32.BF16 R4, R36.reuse, R40, R4 ;  /* 0x000000282404723c */ /* 0x040ff00000041804 */
[----:B------:R-:W-:Y:S01]  /*2860*/  HMMA.16816.F32.BF16 R48, R36, R42, R48 ;  /* 0x0000002a2430723c */ /* 0x000fe20000041830 */
[----:B------:R-:W-:Y:S07]  /*2870*/  LDSM.16.M88.4 R36, [R213+0x9900] ;  /* 0x00990000d524783b */ /* 0x000fee0000000200 */
[C---:B------:R-:W-:Y:S08]  /*2880*/  HMMA.16816.F32.BF16 R68, R24.reuse, R32, R68 ;  /* 0x000000201844723c */ /* 0x040ff00000041844 */
[C---:B------:R-:W-:Y:S01]  /*2890*/  HMMA.16816.F32.BF16 R64, R24.reuse, R34, R64 ;  /* 0x000000221840723c */ /* 0x040fe20000041840 */
[----:B------:R-:W-:Y:S07]  /*28a0*/  LDSM.16.M88.4 R32, [R215+0x1800] ;  /* 0x00180000d720783b */ /* 0x000fee0000000200 */
[C---:B------:R-:W-:Y:S08]  /*28b0*/  HMMA.16816.F32.BF16 R60, R24.reuse, R28, R60 ;  /* 0x0000001c183c723c */ /* 0x040ff0000004183c */
[C---:B------:R-:W-:Y:S01]  /*28c0*/  HMMA.16816.F32.BF16 R56, R24.reuse, R30, R56 ;  /* 0x0000001e1838723c */ /* 0x040fe20000041838 */
[----:B------:R-:W3:Y:S07]  /*28d0*/  LDSM.16.M88.4 R28, [R215+0x1c00] ;  /* 0x001c0000d71c783b */ /* 0x000eee0000000200 */
[C---:B------:R-:W-:Y:S08]  /*28e0*/  HMMA.16816.F32.BF16 R52, R24.reuse, R40, R52 ;  /* 0x000000281834723c */ /* 0x040ff00000041834 */
[----:B------:R-:W-:Y:S01]  /*28f0*/  HMMA.16816.F32.BF16 R44, R24, R42, R44 ;  /* 0x0000002a182c723c */ /* 0x000fe2000004182c */
[----:B------:R-:W4:Y:S04]  /*2900*/  LDSM.16.M88.4 R24, [R215+0x2000] ;  /* 0x00200000d718783b */ /* 0x000f280000000200 */
[----:B------:R-:W5:Y:S01]  /*2910*/  LDSM.16.M88.4 R40, [R213+0x8900] ;  /* 0x00890000d528783b */ /* 0x000f620000000200 */
[----:B------:R-:W-:-:S04]  /*2920*/  DEPBAR.LE SB0, 0x0 ;  /* 0x000080000000791a */ /* 0x000fc80000000000 */
[C---:B-1----:R-:W-:Y:S08]  /*2930*/  HMMA.16816.F32.BF16 R12, R84.reuse, R76, R12 ;  /* 0x0000004c540c723c */ /* 0x042ff0000004180c */
[C---:B------:R-:W-:Y:S08]  /*2940*/  HMMA.16816.F32.BF16 R20, R84.reuse, R80, R20 ;  /* 0x000000505414723c */ /* 0x040ff00000041814 */
[C---:B------:R-:W-:Y:S08]  /*2950*/  HMMA.16816.F32.BF16 R16, R84.reuse, R82, R16 ;  /* 0x000000525410723c */ /* 0x040ff00000041810 */
[C---:B------:R-:W-:Y:S08]  /*2960*/  HMMA.16816.F32.BF16 R8, R84.reuse, R78, R8 ;  /* 0x0000004e5408723c */ /* 0x040ff00000041808 */
[C---:B--2---:R-:W-:Y:S08]  /*2970*/  HMMA.16816.F32.BF16 R4, R84.reuse, R72, R4 ;  /* 0x000000485404723c */ /* 0x044ff00000041804 */
[----:B------:R-:W-:Y:S08]  /*2980*/  HMMA.16816.F32.BF16 R48, R84, R74, R48 ;  /* 0x0000004a5430723c */ /* 0x000ff00000041830 */
[C---:B------:R-:W-:Y:S08]  /*2990*/  HMMA.16816.F32.BF16 R68, R88.reuse, R80, R68 ;  /* 0x000000505844723c */ /* 0x040ff00000041844 */
        /* <DEDUP_REMOVED lines=9> */
[C---:B----4-:R-:W-:Y:S08]  /*2a30*/  HMMA.16816.F32.BF16 R4, R36.reuse, R24, R4 ;  /* 0x000000182404723c */ /* 0x050ff00000041804 */
[----:B------:R-:W-:Y:S08]  /*2a40*/  HMMA.16816.F32.BF16 R12, R36, R26, R48 ;  /* 0x0000001a240c723c */ /* 0x000ff00000041830 */
[C---:B-----5:R-:W-:Y:S08]  /*2a50*/  HMMA.16816.F32.BF16 R68, R40.reuse, R32, R68 ;  /* 0x000000202844723c */ /* 0x060ff00000041844 */
[C---:B------:R-:W-:Y:S08]  /*2a60*/  HMMA.16816.F32.BF16 R64, R40.reuse, R34, R64 ;  /* 0x000000222840723c */ /* 0x040ff00000041840 */
[C---:B------:R-:W-:Y:S08]  /*2a70*/  HMMA.16816.F32.BF16 R60, R40.reuse, R28, R60 ;  /* 0x0000001c283c723c */ /* 0x040ff0000004183c */
[C---:B------:R-:W-:Y:S08]  /*2a80*/  HMMA.16816.F32.BF16 R56, R40.reuse, R30, R56 ;  /* 0x0000001e2838723c */ /* 0x040ff00000041838 */
[C---:B------:R-:W-:Y:S08]  /*2a90*/  HMMA.16816.F32.BF16 R52, R40.reuse, R24, R52 ;  /* 0x000000182834723c */ /* 0x040ff00000041834 */
[----:B------:R-:W-:Y:S01]  /*2aa0*/  HMMA.16816.F32.BF16 R44, R40, R26, R44 ;  /* 0x0000001a282c723c */ /* 0x000fe2000004182c */
[----:B------:R-:W-:Y:S06]  /*2ab0*/  BAR.SYNC.DEFER_BLOCKING 0x0 ;  /* 0x0000000000007b1d */ /* 0x000fec0000010000 */
[----:B------:R-:W-:Y:S05]  /*2ac0*/  @!P0 BRA `(.L_x_456) ;  /* 0x0000040000008947 */ /* 0x000fea0003800000 */
[----:B------:R-:W-:Y:S01]  /*2ad0*/  ISETP.NE.AND P2, PT, R222, 0x1, PT ;  /* 0x00000001de00780c */ /* 0x000fe20003f45270 */
[----:B------:R-:W-:Y:S01]  /*2ae0*/  IMAD.MOV.U32 R225, RZ, RZ, RZ ;  /* 0x000000ffffe17224 */ /* 0x000fe200078e00ff */
[----:B------:R-:W-:-:S02]  /*2af0*/  IADD3 R226, R227, R94, R232 ;  /* 0x0000005ee3e27210 */ /* 0x000fc40007ffe0e8 */
[----:B------:R-:W-:Y:S02]  /*2b00*/  ISETP.GT.AND P1, PT, R227, 0x2f, PT ;  /* 0x0000002fe300780c */ /* 0x000fe40003f24270 */
[----:B------:R-:W-:-:S05]  /*2b10*/  IADD3 R226, R226, -0x30, RZ ;  /* 0xffffffd0e2e27810 */ /* 0x000fca0007ffe0ff */
[----:B------:R-:W-:Y:S02]  /*2b20*/  IMAD.MOV.U32 R24, RZ, RZ, R226 ;  /* 0x000000ffff187224 */ /* 0x000fe400078e00e2 */
[----:B------:R-:W-:-:S05]  /*2b30*/  @P2 IMAD.HI.U32 R25, R226, c[0x0][0x2bc], RZ ;  /* 0x0000af00e2192a27 */ /* 0x000fca00078e00ff */
[----:B------:R-:W-:-:S04]  /*2b40*/  @P2 SHF.R.U32.HI R24, RZ, c[0x0][0x2c0], R25 ;  /* 0x0000b000ff182a19 */ /* 0x000fc80000011619 */
[----:B------:R-:W-:-:S04]  /*2b50*/  @!P1 IADD3 R28, P0, R24, UR10, RZ ;  /* 0x0000000a181c9c10 */ /* 0x000fc8000ff1e0ff */
[----:B------:R-:W-:Y:S02]  /*2b60*/  @!P1 LEA.HI.X.SX32 R25, R24, UR6, 0x1, P0 ;  /* 0x0000000618199c11 */ /* 0x000fe400080f0eff */
[----:B------:R-:W-:-:S04]  /*2b70*/  @!P1 LEA R26, P0, R28, c[0x0][0x2a0], 0x2 ;  /* 0x0000a8001c1a9a11 */ /* 0x000fc800078010ff */
[----:B------:R-:W-:-:S05]  /*2b80*/  @!P1 LEA.HI.X R27, R28, c[0x0][0x2a4], R25, 0x2, P0 ;  /* 0x0000a9001c1b9a11 */ /* 0x000fca00000f1419 */
[----:B------:R-:W2:Y:S01]  /*2b90*/  @!P1 LDG.E R225, [R26.64] ;  /* 0x0000000c1ae19981 */ /* 0x000ea2000c1e1900 */
[----:B------:R-:W-:Y:S01]  /*2ba0*/  IMAD.MOV R25, RZ, RZ, -R24 ;  /* 0x000000ffff197224 */ /* 0x000fe200078e0a18 */
[----:B------:R-:W-:Y:S01]  /*2bb0*/  BSSY B0, `(.L_x_457) ;  /* 0x0000021000007945 */ /* 0x000fe20003800000 */
[----:B------:R-:W-:Y:S02]  /*2bc0*/  ISETP.GE.AND P1, PT, R228, c[0x0][0x1d4], PT ;  /* 0x00007500e4007a0c */ /* 0x000fe40003f26270 */
[----:B------:R-:W-:Y:S01]  /*2bd0*/  IMAD R226, R25, c[0x0][0x2b8], R226 ;  /* 0x0000ae0019e27a24 */ /* 0x000fe200078e02e2 */
[----:B------:R-:W-:Y:S02]  /*2be0*/  ISETP.GE.AND P2, PT, R229, c[0x0][0x1d4], PT ;  /* 0x00007500e5007a0c */ /* 0x000fe40003f46270 */
[----:B------:R-:W-:Y:S01]  /*2bf0*/  ISETP.GE.AND P3, PT, R230, c[0x0][0x1d4], PT ;  /* 0x00007500e6007a0c */ /* 0x000fe20003f66270 */
[----:B------:R-:W-:Y:S01]  /*2c00*/  IMAD.WIDE.U32 R28, R226, c[0x0][0x1e0], RZ ;  /* 0x00007800e21c7a25 */ /* 0x000fe200078e00ff */
[----:B------:R-:W-:-:S05]  /*2c10*/  SHF.R.S32.HI R25, RZ, 0x1f, R226 ;  /* 0x0000001fff197819 */ /* 0x000fca00000114e2 */
[----:B------:R-:W-:-:S04]  /*2c20*/  IMAD R25, R25, c[0x0][0x1e0], RZ ;  /* 0x0000780019197a24 */ /* 0x000fc800078e02ff */
[----:B------:R-:W-:-:S04]  /*2c30*/  IMAD R25, R226, c[0x0][0x1e4], R25 ;  /* 0x00007900e2197a24 */ /* 0x000fc800078e0219 */
[----:B------:R-:W-:Y:S01]  /*2c40*/  IMAD.IADD R29, R29, 0x1, R25 ;  /* 0x000000011d1d7824 */ /* 0x000fe200078e0219 */
[----:B--2---:R-:W-:-:S03]  /*2c50*/  SHF.R.S32.HI R24, RZ, 0x1f, R225 ;  /* 0x0000001fff187819 */ /* 0x004fc600000114e1 */
[----:B------:R-:W-:Y:S01]  /*2c60*/  IMAD.WIDE.U32 R26, R225, c[0x0][0x1f0], R28 ;  /* 0x00007c00e11a7a25 */ /* 0x000fe200078e001c */
[----:B------:R-:W-:-:S03]  /*2c70*/  IADD3 R28, -R238, 0x30, RZ ;  /* 0x00000030ee1c7810 */ /* 0x000fc60007ffe1ff */
[----:B------:R-:W-:-:S04]  /*2c80*/  IMAD R24, R24, c[0x0][0x1f0], RZ ;  /* 0x00007c0018187a24 */ /* 0x000fc800078e02ff */
[----:B------:R-:W-:Y:S01]  /*2c90*/  IMAD R25, R225, c[0x0][0x1f4], R24 ;  /* 0x00007d00e1197a24 */ /* 0x000fe200078e0218 */
[----:B------:R-:W-:-:S04]  /*2ca0*/  IADD3 R24, P0, R26, UR18, RZ ;  /* 0x000000121a187c10 */ /* 0x000fc8000ff1e0ff */
[----:B------:R-:W-:Y:S02]  /*2cb0*/  IADD3.X R27, R27, UR9, R25, P0, !PT ;  /* 0x000000091b1b7c10 */ /* 0x000fe400087fe419 */
[----:B------:R-:W-:-:S04]  /*2cc0*/  LEA R25, P0, R24, c[0x0][0x1c8], 0x1 ;  /* 0x0000720018197a11 */ /* 0x000fc800078008ff */
[----:B------:R-:W-:Y:S02]  /*2cd0*/  LEA.HI.X R24, R24, c[0x0][0x1cc], R27, 0x1, P0 ;  /* 0x0000730018187a11 */ /* 0x000fe400000f0c1b */
[----:B------:R-:W-:Y:S01]  /*2ce0*/  ISETP.GE.AND P0, PT, R28, 0x1, PT ;  /* 0x000000011c00780c */ /* 0x000fe20003f06270 */
[----:B------:R1:W2:Y:S04]  /*2cf0*/  SHFL.IDX PT, R27, R25, RZ, 0x1c1f ;  /* 0x001c1fff191b7589 */ /* 0x0002a800000e0000 */
[----:B------:R1:W3:Y:S08]  /*2d00*/  SHFL.IDX PT, R26, R24, RZ, 0x1c1f ;  /* 0x001c1fff181a7589 */ /* 0x0002f000000e0000 */
[----:B------:R-:W-:Y:S05]  /*2d10*/  @!P0 BRA `(.L_x_458) ;  /* 0x000000a000008947 */ /* 0x000fea0003800000 */
[----:B--2---:R-:W-:-:S04]  /*2d20*/  LEA R32, P0, R230, R27, 0x1 ;  /* 0x0000001be6207211 */ /* 0x004fc800078008ff */
[----:B---3--:R-:W-:Y:S02]  /*2d30*/  LEA.HI.X R33, R230, R26, R245, 0x1, P0 ;  /* 0x0000001ae6217211 */ /* 0x008fe400000f0cf5 */
[----:B------:R-:W-:-:S03]  /*2d40*/  LEA R30, P0, R219, R27, 0x1 ;  /* 0x0000001bdb1e7211 */ /* 0x000fc600078008ff */
[----:B------:R-:W-:Y:S01]  /*2d50*/  @!PT LDS RZ, [RZ] ;  /* 0x00000000fffff984 */ /* 0x000fe20000000800 */
[----:B------:R2:W-:Y:S01]  /*2d60*/  LDGSTS.E.BYPASS.LTC128B.128 [R220+0x2500], [R32.64], !P3 ;  /* 0x0250000020dc7fae */ /* 0x0005e2000d901d4c */
[----:B------:R-:W-:Y:S02]  /*2d70*/  LEA.HI.X R31, R219, R26, R234, 0x1, P0 ;  /* 0x0000001adb1f7211 */ /* 0x000fe400000f0cea */
[----:B------:R-:W-:-:S03]  /*2d80*/  LEA R34, P0, R218, R27, 0x1 ;  /* 0x0000001bda227211 */ /* 0x000fc600078008ff */
[----:B------:R2:W-:Y:S01]  /*2d90*/  LDGSTS.E.BYPASS.LTC128B.128 [R220+0x3100], [R30.64], !P2 ;  /* 0x031000001edc7fae */ /* 0x0005e2000d101d4c */
[----:B------:R-:W-:-:S05]  /*2da0*/  LEA.HI.X R35, R218, R26, R233, 0x1, P0 ;  /* 0x0000001ada237211 */ /* 0x000fca00000f0ce9 */
[----:B------:R2:W-:Y:S04]  /*2db0*/  LDGSTS.E.BYPASS.LTC128B.128 [R220+0x3d00], [R34.64], !P1 ;  /* 0x03d0000022dc7fae */ /* 0x0005e8000c901d4c */
.L_x_458:
[----:B------:R-:W-:Y:S05]  /*2dc0*/  BSYNC B0 ;  /* 0x0000000000007941 */ /* 0x000fea0003800000 */
.L_x_457:
[----:B------:R-:W-:Y:S01]  /*2dd0*/  ISETP.GE.AND P0, PT, R28, 0x21, PT ;  /* 0x000000211c00780c */ /* 0x000fe20003f06270 */
[----:B-1----:R-:W1:Y:S01]  /*2de0*/  SHFL.IDX PT, R24, R24, 0x1, 0x1c1f ;  /* 0x003c1f0018187f89 */ /* 0x002e6200000e0000 */
[----:B------:R-:W-:Y:S03]  /*2df0*/  BSSY B0, `(.L_x_456) ;  /* 0x000000d000007945 */ /* 0x000fe60003800000 */
[----:B------:R-:W4:Y:S08]  /*2e00*/  SHFL.IDX PT, R25, R25, 0x1, 0x1c1f ;  /* 0x003c1f0019197f89 */ /* 0x000f3000000e0000 */
[----:B------:R-:W-:Y:S05]  /*2e10*/  @!P0 BRA `(.L_x_459) ;  /* 0x000000a000008947 */ /* 0x000fea0003800000 */
[----:B----4-:R-:W-:-:S04]  /*2e20*/  LEA R28, P0, R230, R25, 0x1 ;  /* 0x00000019e61c7211 */ /* 0x010fc800078008ff */
[----:B-1----:R-:W-:Y:S02]  /*2e30*/  LEA.HI.X R29, R230, R24, R245, 0x1, P0 ;  /* 0x00000018e61d7211 */ /* 0x002fe400000f0cf5 */
[----:B---3--:R-:W-:-:S03]  /*2e40*/  LEA R26, P0, R219, R25, 0x1 ;  /* 0x00000019db1a7211 */ /* 0x008fc600078008ff */
[----:B------:R-:W-:Y:S01]  /*2e50*/  @!PT LDS RZ, [RZ] ;  /* 0x00000000fffff984 */ /* 0x000fe20000000800 */
[----:B------:R1:W-:Y:S01]  /*2e60*/  LDGSTS.E.BYPASS.LTC128B.128 [R220+0x2d00], [R28.64], !P3 ;  /* 0x02d000001cdc7fae */ /* 0x0003e2000d901d4c */
[----:B--2---:R-:W-:Y:S02]  /*2e70*/  LEA.HI.X R27, R219, R24, R234, 0x1, P0 ;  /* 0x00000018db1b7211 */ /* 0x004fe400000f0cea */
[----:B------:R-:W-:-:S03]  /*2e80*/  LEA R30, P0, R218, R25, 0x1 ;  /* 0x00000019da1e7211 */ /* 0x000fc600078008ff */
[----:B------:R1:W-:Y:S01]  /*2e90*/  LDGSTS.E.BYPASS.LTC128B.128 [R220+0x3900], [R26.64], !P2 ;  /* 0x039000001adc7fae */ /* 0x0003e2000d101d4c */
[----:B------:R-:W-:-:S05]  /*2ea0*/  LEA.HI.X R31, R218, R24, R233, 0x1, P0 ;  /* 0x00000018da1f7211 */ /* 0x000fca00000f0ce9 */
[----:B------:R1:W-:Y:S04]  /*2eb0*/  LDGSTS.E.BYPASS.LTC128B.128 [R220+0x4500], [R30.64], !P1 ;  /* 0x045000001edc7fae */ /* 0x0003e8000c901d4c */
.L_x_459:
[----:B------:R-:W-:Y:S05]  /*2ec0*/  BSYNC B0 ;  /* 0x0000000000007941 */ /* 0x000fea0003800000 */
.L_x_456:
[----:B----4-:R-:W-:Y:S01]  /*2ed0*/  LOP3.LUT R25, R96, 0xffffffe0, RZ, 0xc0, !PT ;  /* 0xffffffe060197812 */ /* 0x010fe200078ec0ff */
[----:B------:R-:W-:Y:S01]  /*2ee0*/  ULDC UR17, c[0x0][0x324] ;  /* 0x0000c90000117ab9 */ /* 0x000fe20000000800 */
[----:B-12---:R-:W-:Y:S01]  /*2ef0*/  SHF.R.S32.HI R30, RZ, 0x1f, R95 ;  /* 0x0000001fff1e7819 */ /* 0x006fe2000001145f */
[----:B------:R-:W-:Y:S01]  /*2f00*/  ULOP3.LUT UR17, URZ, UR17, URZ, 0x33, !UPT ;  /* 0x000000113f117292 */ /* 0x000fe2000f8e333f */
[----:B---3--:R-:W-:Y:S01]  /*2f10*/  LEA.HI R26, R93, R93, RZ, 0x1 ;  /* 0x0000005d5d1a7211 */ /* 0x008fe200078f08ff */
[----:B------:R-:W-:Y:S01]  /*2f20*/  IMAD.IADD R24, R224, 0x1, -R25 ;  /* 0x00000001e0187824 */ /* 0x000fe200078e0a19 */
[----:B------:R-:W-:Y:S01]  /*2f30*/  LEA.HI R30, R30, R95, RZ, 0x2 ;  /* 0x0000005f1e1e7211 */ /* 0x000fe200078f10ff */
[----:B------:R-:W0:Y:S01]  /*2f40*/  LDGDEPBAR ;  /* 0x00000000000079af */ /* 0x000e220000000000 */
[----:B------:R-:W-:Y:S01]  /*2f50*/  PLOP3.LUT P0, PT, PT, PT, UP2, 0x80, 0x0 ;  /* 0x000000000000781c */ /* 0x000fe20003f0f028 */
[----:B------:R-:W-:Y:S01]  /*2f60*/  IMAD.SHL.U32 R28, R26, 0x20, RZ ;  /* 0x000000201a1c7824 */ /* 0x000fe200078e00ff */
[----:B------:R-:W-:-:S02]  /*2f70*/  SHF.R.S32.HI R25, RZ, 0x1f, R24 ;  /* 0x0000001fff197819 */ /* 0x000fc40000011418 */
[----:B------:R-:W-:Y:S02]  /*2f80*/  LOP3.LUT R30, R30, 0xffffffc, RZ, 0xc0, !PT ;  /* 0x0ffffffc1e1e7812 */ /* 0x000fe400078ec0ff */
[----:B------:R-:W-:Y:S02]  /*2f90*/  LEA.HI R25, R25, R24, RZ, 0x2 ;  /* 0x0000001819197211 */ /* 0x000fe400078f10ff */
[----:B------:R-:W-:Y:S01]  /*2fa0*/  LOP3.LUT R26, R26, 0x1ffffffe, RZ, 0xc0, !PT ;  /* 0x1ffffffe1a1a7812 */ /* 0x000fe200078ec0ff */
[----:B------:R-:W-:Y:S01]  /*2fb0*/  IMAD.IADD R30, R95, 0x1, -R30 ;  /* 0x000000015f1e7824 */ /* 0x000fe200078e0a1e */
[----:B------:R-:W-:Y:S02]  /*2fc0*/  LEA.HI.SX32 R27, R25, UR15, 0x1e ;  /* 0x0000000f191b7c11 */ /* 0x000fe4000f8ff2ff */
[----:B------:R-:W-:Y:S01]  /*2fd0*/  LOP3.LUT R28, R28, 0xffffffc0, RZ, 0xc0, !PT ;  /* 0xffffffc01c1c7812 */ /* 0x000fe200078ec0ff */
[----:B------:R-:W-:Y:S01]  /*2fe0*/  IMAD.IADD R26, R93, 0x1, -R26 ;  /* 0x000000015d1a7824 */ /* 0x000fe200078e0a1a */
[----:B------:R-:W-:Y:S01]  /*2ff0*/  LOP3.LUT R25, R25, 0x7ffffffc, RZ, 0xc0, !PT ;  /* 0x7ffffffc19197812 */ /* 0x000fe200078ec0ff */
[----:B------:R-:W-:-:S04]  /*3000*/  IMAD R27, R30, 0x10, R27 ;  /* 0x000000101e1b7824 */ /* 0x000fc800078e021b */
[----:B------:R-:W-:Y:S02]  /*3010*/  IMAD.IADD R27, R28, 0x1, R27 ;  /* 0x000000011c1b7824 */ /* 0x000fe400078e021b */
[----:B------:R-:W-:Y:S02]  /*3020*/  IMAD.IADD R25, R24, 0x1, -R25 ;  /* 0x0000000118197824 */ /* 0x000fe400078e0a19 */
[----:B------:R-:W-:Y:S02]  /*3030*/  IMAD R231, R26, 0x8, R27 ;  /* 0x000000081ae77824 */ /* 0x000fe400078e021b */
[----:B------:R-:W-:Y:S02]  /*3040*/  IMAD.SHL.U32 R235, R25, 0x2, RZ ;  /* 0x0000000219eb7824 */ /* 0x000fe400078e00ff */
[----:B------:R-:W-:Y:S01]  /*3050*/  @P0 IMAD.HI.U32 R26, R231, c[0x0][0x2c8], RZ ;  /* 0x0000b200e71a0a27 */ /* 0x000fe200078e00ff */
[----:B------:R-:W-:Y:S02]  /*3060*/  PLOP3.LUT P0, PT, PT, PT, UP2, 0x80, 0x0 ;  /* 0x000000000000781c */ /* 0x000fe40003f0f028 */
[----:B------:R-:W-:Y:S01]  /*3070*/  IADD3 R41, -R235, 0x1, R3 ;  /* 0x00000001eb297810 */ /* 0x000fe20007ffe103 */
[----:B------:R-:W-:-:S02]  /*3080*/  IMAD.MOV.U32 R42, RZ, RZ, R231 ;  /* 0x000000ffff2a7224 */ /* 0x000fc400078e00e7 */
[----:B------:R-:W-:Y:S01]  /*3090*/  IMAD.MOV.U32 R25, RZ, RZ, c[0x0][0x2ac] ;  /* 0x0000ab00ff197624 */ /* 0x000fe200078e00ff */
[----:B------:R-:W-:Y:S01]  /*30a0*/  IADD3 R41, R41, -c[0x0][0x168], RZ ;  /* 0x80005a0029297a10 */ /* 0x000fe20007ffe0ff */
[--C-:B------:R-:W-:Y:S02]  /*30b0*/  IMAD.IADD R40, R92, 0x1, -R235.reuse ;  /* 0x000000015c287824 */ /* 0x100fe400078e0aeb */
[----:B------:R-:W-:Y:S01]  /*30c0*/  IMAD R24, R25, c[0x0][0x1d0], R92 ;  /* 0x0000740019187a24 */ /* 0x000fe200078e025c */
[C---:B------:R-:W-:Y:S02]  /*30d0*/  IADD3 R50, R41.reuse, c[0x0][0x328], RZ ;  /* 0x0000ca0029327a10 */ /* 0x040fe40007ffe0ff */
[----:B------:R-:W-:Y:S01]  /*30e0*/  IADD3 R41, R41, UR17, RZ ;  /* 0x0000001129297c10 */ /* 0x000fe2000fffe0ff */
[----:B------:R-:W-:Y:S01]  /*30f0*/  IMAD.IADD R49, R24, 0x1, -R235 ;  /* 0x0000000118317824 */ /* 0x000fe200078e0aeb */
[----:B------:R-:W-:Y:S02]  /*3100*/  @P0 SHF.R.U32.HI R42, RZ, c[0x0][0x2cc], R26 ;  /* 0x0000b300ff2a0a19 */ /* 0x000fe4000001161a */
[----:B------:R-:W-:-:S03]  /*3110*/  PLOP3.LUT P0, PT, PT, PT, UP1, 0x40, 0x0 ;  /* 0x000000000000781c */ /* 0x000fc60003f0e818 */
[----:B------:R-:W1:Y:S02]  /*3120*/  SHFL.IDX PT, R26, R42, RZ, 0x1c1f ;  /* 0x001c1fff2a1a7589 */ /* 0x000e6400000e0000 */
[--C-:B-1----:R-:W-:Y:S02]  /*3130*/  IMAD.IADD R28, R50, 0x1, R26.reuse ;  /* 0x00000001321c7824 */ /* 0x102fe400078e021a */
[----:B------:R-:W-:-:S03]  /*3140*/  IMAD.IADD R24, R41, 0x1, R26 ;  /* 0x0000000129187824 */ /* 0x000fc600078e021a */
[----:B------:R-:W-:-:S03]  /*3150*/  IMNMX R25, R28, R49, PT ;  /* 0x000000311c197217 */ /* 0x000fc60003800200 */
[----:B------:R-:W-:Y:S05]  /*3160*/  @P0 BRA `(.L_x_460) ;  /* 0x0000015000000947 */ /* 0x000fea0003800000 */
[----:B------:R-:W-:Y:S01]  /*3170*/  IMAD.U32 R3, RZ, RZ, UR7 ;  /* 0x00000007ff037e24 */ /* 0x000fe2000f8e00ff */
[----:B------:R-:W-:Y:S04]  /*3180*/  BSSY B0, `(.L_x_461) ;  /* 0x000000f000007945 */ /* 0x000fe80003800000 */
[----:B------:R-:W-:-:S04]  /*3190*/  IADD3 R27, R3, -c[0x0][0x168], R26 ;  /* 0x80005a00031b7a10 */ /* 0x000fc80007ffe01a */
[----:B------:R-:W-:-:S13]  /*31a0*/  ISETP.GT.AND P0, PT, R27, -0x1, PT ;  /* 0xffffffff1b00780c */ /* 0x000fda0003f04270 */
[----:B------:R-:W-:Y:S05]  /*31b0*/  @P0 BRA `(.L_x_462) ;  /* 0x0000007000000947 */ /* 0x000fea0003800000 */
[----:B------:R-:W-:Y:S01]  /*31c0*/  IMAD.MOV.U32 R3, RZ, RZ, 0x1 ;  /* 0x00000001ff037424 */ /* 0x000fe200078e00ff */
[----:B------:R-:W-:-:S04]  /*31d0*/  LOP3.LUT R27, RZ, R27, RZ, 0x33, !PT ;  /* 0x0000001bff1b7212 */ /* 0x000fc800078e33ff */
[----:B------:R-:W-:-:S13]  /*31e0*/  ISETP.NE.AND P0, PT, R3, c[0x0][0x32c], PT ;  /* 0x0000cb0003007a0c */ /* 0x000fda0003f05270 */
[----:B------:R-:W-:-:S05]  /*31f0*/  @P0 IMAD.HI.U32 R3, R27, c[0x0][0x330], RZ ;  /* 0x0000cc001b030a27 */ /* 0x000fca00078e00ff */
[----:B------:R-:W-:-:S04]  /*3200*/  @P0 SHF.R.U32.HI R27, RZ, c[0x0][0x334], R3 ;  /* 0x0000cd00ff1b0a19 */ /* 0x000fc80000011603 */
[----:B------:R-:W-:Y:S01]  /*3210*/  LOP3.LUT R27, RZ, R27, RZ, 0x33, !PT ;  /* 0x0000001bff1b7212 */ /* 0x000fe200078e33ff */
[----:B------:R-:W-:Y:S05]  /*3220*/  BRA `(.L_x_463) ;  /* 0x0000004000007947 */ /* 0x000fea0003800000 */
.L_x_462:
[----:B------:R-:W-:-:S04]  /*3230*/  MOV R3, 0x1 ;  /* 0x0000000100037802 */ /* 0x000fc80000000f00 */
[----:B------:R-:W-:-:S13]  /*3240*/  ISETP.NE.AND P0, PT, R3, c[0x0][0x32c], PT ;  /* 0x0000cb0003007a0c */ /* 0x000fda0003f05270 */
[----:B------:R-:W-:-:S05]  /*3250*/  @P0 IMAD.HI.U32 R3, R27, c[0x0][0x330], RZ ;  /* 0x0000cc001b030a27 */ /* 0x000fca00078e00ff */
[----:B------:R-:W-:Y:S02]  /*3260*/  @P0 SHF.R.U32.HI R27, RZ, c[0x0][0x334], R3 ;  /* 0x0000cd00ff1b0a19 */ /* 0x000fe40000011603 */
.L_x_463:
[----:B------:R-:W-:Y:S05]  /*3270*/  BSYNC B0 ;  /* 0x0000000000007941 */ /* 0x000fea0003800000 */
.L_x_461:
[----:B------:R-:W-:-:S05]  /*3280*/  IMAD R27, R27, c[0x0][0x32c], R40 ;  /* 0x0000cb001b1b7a24 */ /* 0x000fca00078e0228 */
[----:B------:R-:W-:Y:S02]  /*3290*/  IADD3 R26, R27, c[0x0][0x32c], RZ ;  /* 0x0000cb001b1a7a10 */ /* 0x000fe40007ffe0ff */
[----:B------:R-:W-:Y:S02]  /*32a0*/  IMNMX R24, R24, R27, !PT ;  /* 0x0000001b18187217 */ /* 0x000fe40007800200 */
[----:B------:R-:W-:Y:S02]  /*32b0*/  IMNMX R25, R25, R26, PT ;  /* 0x0000001a19197217 */ /* 0x000fe40003800200 */
.L_x_460:
[----:B------:R-:W1:Y:S01]  /*32c0*/  SHFL.IDX PT, R26, R42, 0x1, 0x1c1f ;  /* 0x003c1f002a1a7f89 */ /* 0x000e6200000e0000 */
[----:B------:R-:W-:Y:S01]  /*32d0*/  PLOP3.LUT P0, PT, PT, PT, UP1, 0x40, 0x0 ;  /* 0x000000000000781c */ /* 0x000fe20003f0e818 */
[--C-:B-1----:R-:W-:Y:S02]  /*32e0*/  IMAD.IADD R76, R50, 0x1, R26.reuse ;  /* 0x00000001324c7824 */ /* 0x102fe400078e021a */
[----:B------:R-:W-:-:S03]  /*32f0*/  IMAD.IADD R3, R41, 0x1, R26 ;  /* 0x0000000129037824 */ /* 0x000fc600078e021a */
[----:B------:R-:W-:-:S07]  /*3300*/  IMNMX R76, R76, R49, PT ;  /* 0x000000314c4c7217 */ /* 0x000fce0003800200 */
        /* <DEDUP_REMOVED lines=13> */
.L_x_466:
[----:B------:R-:W-:-:S04]  /*33e0*/  MOV R26, 0x1 ;  /* 0x00000001001a7802 */ /* 0x000fc80000000f00 */
[----:B------:R-:W-:-:S13]  /*33f0*/  ISETP.NE.AND P0, PT, R26, c[0x0][0x32c], PT ;  /* 0x0000cb001a007a0c */ /* 0x000fda0003f05270 */
[----:B------:R-:W-:-:S05]  /*3400*/  @P0 IMAD.HI.U32 R26, R27, c[0x0][0x330], RZ ;  /* 0x0000cc001b1a0a27 */ /* 0x000fca00078e00ff */
[----:B------:R-:W-:Y:S02]  /*3410*/  @P0 SHF.R.U32.HI R27, RZ, c[0x0][0x334], R26 ;  /* 0x0000cd00ff1b0a19 */ /* 0x000fe4000001161a */
.L_x_467:
[----:B------:R-:W-:Y:S05]  /*3420*/  BSYNC B0 ;  /* 0x0000000000007941 */ /* 0x000fea0003800000 */
.L_x_465:
[----:B------:R-:W-:-:S05]  /*3430*/  IMAD R26, R27, c[0x0][0x32c], R40 ;  /* 0x0000cb001b1a7a24 */ /* 0x000fca00078e0228 */
[----:B------:R-:W-:Y:S02]  /*3440*/  IADD3 R27, R26, c[0x0][0x32c], RZ ;  /* 0x0000cb001a1b7a10 */ /* 0x000fe40007ffe0ff */
[----:B------:R-:W-:Y:S02]  /*3450*/  IMNMX R3, R3, R26, !PT ;  /* 0x0000001a03037217 */ /* 0x000fe40007800200 */
[----:B------:R-:W-:Y:S02]  /*3460*/  IMNMX R76, R76, R27, PT ;  /* 0x0000001b4c4c7217 */ /* 0x000fe40003800200 */
.L_x_464:
[C---:B------:R-:W-:Y:S02]  /*3470*/  ISETP.GE.AND P0, PT, R92.reuse, 0x2, PT ;  /* 0x000000025c00780c */ /* 0x040fe40003f06270 */
[----:B------:R-:W-:Y:S02]  /*3480*/  ISETP.GE.AND P1, PT, R92, 0x9, PT ;  /* 0x000000095c00780c */ /* 0x000fe40003f26270 */
[----:B------:R-:W-:Y:S02]  /*3490*/  P2R R39, PR, RZ, 0x1 ;  /* 0x00000001ff277803 */ /* 0x000fe40000000000 */
[----:B------:R-:W-:-:S02]  /*34a0*/  ISETP.GT.AND P0, PT, R24, 0x1, !P0 ;  /* 0x000000011800780c */ /* 0x000fc40004704270 */
[----:B------:R-:W-:Y:S02]  /*34b0*/  P2R R48, PR, RZ, 0x2 ;  /* 0x00000002ff307803 */ /* 0x000fe40000000000 */
[----:B------:R-:W-:Y:S02]  /*34c0*/  ISETP.LT.OR P0, PT, R25, 0x2, P0 ;  /* 0x000000021900780c */ /* 0x000fe40000701670 */
[----:B------:R-:W-:Y:S02]  /*34d0*/  ISETP.GE.AND P6, PT, R92, 0x11, PT ;  /* 0x000000115c00780c */ /* 0x000fe40003fc6270 */
[----:B------:R-:W-:Y:S02]  /*34e0*/  FSEL R69, R69, -INF , !P0 ;  /* 0xff80000045457808 */ /* 0x000fe40004000000 */
[----:B------:R-:W-:Y:S02]  /*34f0*/  ISETP.GT.AND P0, PT, R24, 0x8, !P1 ;  /* 0x000000081800780c */ /* 0x000fe40004f04270 */
[----:B------:R-:W-:-:S02]  /*3500*/  ISETP.GE.AND P1, PT, R92, 0xa, PT ;  /* 0x0000000a5c00780c */ /* 0x000fc40003f26270 */
[C---:B------:R-:W-:Y:S02]  /*3510*/  ISETP.LT.OR P0, PT, R25.reuse, 0x9, P0 ;  /* 0x000000091900780c */ /* 0x040fe40000701670 */
[----:B------:R-:W-:Y:S02]  /*3520*/  ISETP.GE.AND P5, PT, R92, 0x12, PT ;  /* 0x000000125c00780c */ /* 0x000fe40003fa6270 */
[----:B------:R-:W-:Y:S02]  /*3530*/  FSEL R37, R64, -INF , !P0 ;  /* 0xff80000040257808 */ /* 0x000fe40004000000 */
[----:B------:R-:W-:Y:S02]  /*3540*/  ISETP.GT.AND P0, PT, R24, 0x9, !P1 ;  /* 0x000000091800780c */ /* 0x000fe40004f04270 */
[----:B------:R-:W-:Y:S02]  /*3550*/  ISETP.GE.AND P4, PT, R92, 0x19, PT ;  /* 0x000000195c00780c */ /* 0x000fe40003f86270 */
[----:B------:R-:W-:-:S02]  /*3560*/  ISETP.LT.OR P0, PT, R25, 0xa, P0 ;  /* 0x0000000a1900780c */ /* 0x000fc40000701670 */
[----:B------:R-:W-:Y:S02]  /*3570*/  ISETP.GE.AND P3, PT, R92, 0x1a, PT ;  /* 0x0000001a5c00780c */ /* 0x000fe40003f66270 */
[----:B------:R-:W-:Y:S02]  /*3580*/  FSEL R65, R65, -INF , !P0 ;  /* 0xff80000041417808 */ /* 0x000fe40004000000 */
[----:B------:R-:W-:Y:S02]  /*3590*/  ISETP.GT.AND P0, PT, R24, 0x10, !P6 ;  /* 0x000000101800780c */ /* 0x000fe40007704270 */
[----:B------:R-:W-:Y:S02]  /*35a0*/  ISETP.GE.AND P2, PT, R92, 0x21, PT ;  /* 0x000000215c00780c */ /* 0x000fe40003f46270 */
[----:B------:R-:W-:Y:S02]  /*35b0*/  ISETP.LT.OR P0, PT, R25, 0x11, P0 ;  /* 0x000000111900780c */ /* 0x000fe40000701670 */
[----:B------:R-:W-:-:S02]  /*35c0*/  P2R R43, PR, RZ, 0x2 ;  /* 0x00000002ff2b7803 */ /* 0x000fc40000000000 */
[----:B------:R-:W-:Y:S02]  /*35d0*/  FSEL R35, R60, -INF , !P0 ;  /* 0xff8000003c237808 */ /* 0x000fe40004000000 */
[----:B------:R-:W-:Y:S02]  /*35e0*/  ISETP.GT.AND P0, PT, R24, 0x11, !P5 ;  /* 0x000000111800780c */ /* 0x000fe40006f04270 */
[----:B------:R-:W-:Y:S02]  /*35f0*/  ISETP.GE.AND P1, PT, R92, 0x22, PT ;  /* 0x000000225c00780c */ /* 0x000fe40003f26270 */
[----:B------:R-:W-:-:S04]  /*3600*/  ISETP.LT.OR P0, PT, R25, 0x12, P0 ;  /* 0x000000121900780c */ /* 0x000fc80000701670 */
[----:B------:R-:W-:Y:S02]  /*3610*/  FSEL R33, R61, -INF , !P0 ;  /* 0xff8000003d217808 */ /* 0x000fe40004000000 */
[----:B------:R-:W-:-:S04]  /*3620*/  ISETP.GT.AND P0, PT, R24, 0x18, !P4 ;  /* 0x000000181800780c */ /* 0x000fc80006704270 */
        /* <DEDUP_REMOVED lines=11> */
[----:B------:R-:W-:-:S04]  /*36e0*/  ISETP.GE.AND P0, PT, R92, 0x29, PT ;  /* 0x000000295c00780c */ /* 0x000fc80003f06270 */
[----:B------:R-:W-:Y:S02]  /*36f0*/  P2R R51, PR, RZ, 0x1 ;  /* 0x00000001ff337803 */ /* 0x000fe40000000000 */
[----:B------:R-:W-:-:S04]  /*3700*/  ISETP.GT.AND P0, PT, R24, 0x28, !P0 ;  /* 0x000000281800780c */ /* 0x000fc80004704270 */
[----:B------:R-:W-:-:S04]  /*3710*/  ISETP.LT.OR P0, PT, R25, 0x29, P0 ;  /* 0x000000291900780c */ /* 0x000fc80000701670 */
[----:B------:R-:W-:Y:S02]  /*3720*/  FSEL R27, R44, -INF , !P0 ;  /* 0xff8000002c1b7808 */ /* 0x000fe40004000000 */
[----:B------:R-:W-:-:S04]  /*3730*/  ISETP.GE.AND P0, PT, R92, 0x1, PT ;  /* 0x000000015c00780c */ /* 0x000fc80003f06270 */
[----:B------:R-:W-:Y:S02]  /*3740*/  P2R R52, PR, RZ, 0x1 ;  /* 0x00000001ff347803 */ /* 0x000fe40000000000 */
[----:B------:R-:W-:-:S04]  /*3750*/  ISETP.GT.AND P0, PT, R24, RZ, !P0 ;  /* 0x000000ff1800720c */ /* 0x000fc80004704270 */
[----:B------:R-:W-:-:S04]  /*3760*/  ISETP.LT.OR P0, PT, R25, 0x1, P0 ;  /* 0x000000011900780c */ /* 0x000fc80000701670 */
[----:B------:R-:W-:Y:S02]  /*3770*/  FSEL R68, R68, -INF , !P0 ;  /* 0xff80000044447808 */ /* 0x000fe40004000000 */
[----:B------:R-:W-:-:S04]  /*3780*/  ISETP.GE.AND P0, PT, R92, 0x2a, PT ;  /* 0x0000002a5c00780c */ /* 0x000fc80003f06270 */
[----:B------:R-:W-:Y:S02]  /*3790*/  P2R R44, PR, RZ, 0x1 ;  /* 0x00000001ff2c7803 */ /* 0x000fe40000000000 */
[----:B------:R-:W-:Y:S02]  /*37a0*/  ISETP.GT.AND P0, PT, R24, 0x29, !P0 ;  /* 0x000000291800780c */ /* 0x000fe40004704270 */
[----:B------:R-:W1:Y:S02]  /*37b0*/  SHFL.IDX PT, R24, R42, 0x2, 0x1c1f ;  /* 0x005c1f002a187f89 */ /* 0x000e6400000e0000 */
[----:B------:R-:W-:-:S04]  /*37c0*/  ISETP.LT.OR P0, PT, R25, 0x2a, P0 ;  /* 0x0000002a1900780c */ /* 0x000fc80000701670 */
[----:B------:R-:W-:Y:S02]  /*37d0*/  FSEL R25, R45, -INF , !P0 ;  /* 0xff8000002d197808 */ /* 0x000fe40004000000 */
        /* <DEDUP_REMOVED lines=17> */
.L_x_470:
[----:B------:R-:W-:-:S04]  /*38f0*/  MOV R24, 0x1 ;  /* 0x0000000100187802 */ /* 0x000fc80000000f00 */
[----:B------:R-:W-:-:S13]  /*3900*/  ISETP.NE.AND P0, PT, R24, c[0x0][0x32c], PT ;  /* 0x0000cb0018007a0c */ /* 0x000fda0003f05270 */
[----:B------:R-:W-:-:S05]  /*3910*/  @P0 IMAD.HI.U32 R24, R61, c[0x0][0x330], RZ ;  /* 0x0000cc003d180a27 */ /* 0x000fca00078e00ff */
[----:B------:R-:W-:Y:S02]  /*3920*/  @P0 SHF.R.U32.HI R61, RZ, c[0x0][0x334], R24 ;  /* 0x0000cd00ff3d0a19 */ /* 0x000fe40000011618 */
.L_x_471:
[----:B------:R-:W-:Y:S05]  /*3930*/  BSYNC B0 ;  /* 0x0000000000007941 */ /* 0x000fea0003800000 */
.L_x_469:
[----:B------:R-:W-:-:S05]  /*3940*/  IMAD R26, R61, c[0x0][0x32c], R40 ;  /* 0x0000cb003d1a7a24 */ /* 0x000fca00078e0228 */
[----:B------:R-:W-:Y:S02]  /*3950*/  IADD3 R24, R26, c[0x0][0x32c], RZ ;  /* 0x0000cb001a187a10 */ /* 0x000fe40007ffe0ff */
[----:B------:R-:W-:Y:S02]  /*3960*/  IMNMX R45, R45, R26, !PT ;  /* 0x0000001a2d2d7217 */ /* 0x000fe40007800200 */
[----:B------:R-:W-:Y:S02]  /*3970*/  IMNMX R53, R53, R24, PT ;  /* 0x0000001835357217 */ /* 0x000fe40003800200 */
.L_x_468:
[----:B------:R-:W-:Y:S02]  /*3980*/  ISETP.NE.AND P0, PT, R48, RZ, PT ;  /* 0x000000ff3000720c */ /* 0x000fe40003f05270 */
[----:B------:R-:W-:Y:S02]  /*3990*/  P2R R60, PR, RZ, 0x40 ;  /* 0x00000040ff3c7803 */ /* 0x000fe40000000000 */
[----:B------:R-:W-:-:S04]  /*39a0*/  ISETP.GT.AND P0, PT, R3, 0x8, !P0 ;  /* 0x000000080300780c */ /* 0x000fc80004704270 */
[----:B------:R-:W-:-:S04]  /*39b0*/  ISETP.LT.OR P0, PT, R76, 0x9, P0 ;  /* 0x000000094c00780c */ /* 0x000fc80000701670 */
[----:B------:R-:W-:Y:S02]  /*39c0*/  FSEL R66, R66, -INF , !P0 ;  /* 0xff80000042427808 */ /* 0x000fe40004000000 */
[----:B------:R-:W-:-:S04]  /*39d0*/  ISETP.NE.AND P0, PT, R43, RZ, PT ;  /* 0x000000ff2b00720c */ /* 0x000fc80003f05270 */
[----:B------:R-:W-:-:S04]  /*39e0*/  ISETP.GT.AND P0, PT, R3, 0x9, !P0 ;  /* 0x000000090300780c */ /* 0x000fc80004704270 */
[----:B------:R-:W-:-:S04]  /*39f0*/  ISETP.LT.OR P0, PT, R76, 0xa, P0 ;  /* 0x0000000a4c00780c */ /* 0x000fc80000701670 */
[----:B------:R-:W-:Y:S02]  /*3a00*/  FSEL R36, R67, -INF , !P0 ;  /* 0xff80000043247808 */ /* 0x000fe40004000000 */
[----:B------:R-:W-:Y:S02]  /*3a10*/  ISETP.GT.AND P0, PT, R3, 0x10, !P6 ;  /* 0x000000100300780c */ /* 0x000fe40007704270 */
[----:B------:R-:W-:Y:S02]  /*3a20*/  ISETP.NE.AND P6, PT, R52, RZ, PT ;  /* 0x000000ff3400720c */ /* 0x000fe40003fc5270 */
        /* <DEDUP_REMOVED lines=17> */
[----:B------:R-:W-:-:S04]  /*3b40*/  ISETP.NE.AND P0, PT, R39, RZ, PT ;  /* 0x000000ff2700720c */ /* 0x000fc80003f05270 */
[----:B------:R-:W-:-:S04]  /*3b50*/  ISETP.GT.AND P0, PT, R3, 0x1, !P0 ;  /* 0x000000010300780c */ /* 0x000fc80004704270 */
[----:B------:R-:W-:-:S04]  /*3b60*/  ISETP.LT.OR P0, PT, R76, 0x2, P0 ;  /* 0x000000024c00780c */ /* 0x000fc80000701670 */
[----:B------:R-:W-:Y:S02]  /*3b70*/  FSEL R38, R71, -INF , !P0 ;  /* 0xff80000047267808 */ /* 0x000fe40004000000 */
[----:B------:R-:W-:-:S04]  /*3b80*/  ISETP.GT.AND P0, PT, R3, RZ, !P6 ;  /* 0x000000ff0300720c */ /* 0x000fc80007704270 */
[----:B------:R-:W-:-:S04]  /*3b90*/  ISETP.LT.OR P0, PT, R76, 0x1, P0 ;  /* 0x000000014c00780c */ /* 0x000fc80000701670 */
[----:B------:R-:W-:Y:S02]  /*3ba0*/  FSEL R70, R70, -INF , !P0 ;  /* 0xff80000046467808 */ /* 0x000fe40004000000 */
[----:B------:R-:W-:-:S04]  /*3bb0*/  ISETP.NE.AND P0, PT, R51, RZ, PT ;  /* 0x000000ff3300720c */ /* 0x000fc80003f05270 */
[----:B------:R-:W-:-:S04]  /*3bc0*/  ISETP.GT.AND P0, PT, R3, 0x28, !P0 ;  /* 0x000000280300780c */ /* 0x000fc80004704270 */
[----:B------:R-:W-:-:S04]  /*3bd0*/  ISETP.LT.OR P0, PT, R76, 0x29, P0 ;  /* 0x000000294c00780c */ /* 0x000fc80000701670 */
[----:B------:R-:W-:Y:S02]  /*3be0*/  FSEL R56, R46, -INF , !P0 ;  /* 0xff8000002e387808 */ /* 0x000fe40004000000 */
[----:B------:R-:W-:-:S04]  /*3bf0*/  ISETP.NE.AND P0, PT, R44, RZ, PT ;  /* 0x000000ff2c00720c */ /* 0x000fc80003f05270 */
[----:B------:R-:W-:-:S04]  /*3c00*/  ISETP.GT.AND P0, PT, R3, 0x29, !P0 ;  /* 0x000000290300780c */ /* 0x000fc80004704270 */
[----:B------:R-:W-:-:S04]  /*3c10*/  ISETP.LT.OR P0, PT, R76, 0x2a, P0 ;  /* 0x0000002a4c00780c */ /* 0x000fc80000701670 */
[----:B------:R-:W-:Y:S02]  /*3c20*/  FSEL R3, R47, -INF , !P0 ;  /* 0xff8000002f037808 */ /* 0x000fe40004000000 */
[----:B------:R-:W-:Y:S02]  /*3c30*/  ISETP.GT.AND P0, PT, R45, RZ, !P6 ;  /* 0x000000ff2d00720c */ /* 0x000fe40007704270 */
[----:B------:R-:W-:Y:S02]  /*3c40*/  ISETP.NE.AND P6, PT, R60, RZ, PT ;  /* 0x000000ff3c00720c */ /* 0x000fe40003fc5270 */
        /* <DEDUP_REMOVED lines=29> */
[----:B------:R-:W-:Y:S01]  /*3e20*/  ISETP.GT.AND P0, PT, R45, 0x21, !P1 ;  /* 0x000000212d00780c */ /* 0x000fe20004f04270 */
[----:B------:R-:W1:Y:S03]  /*3e30*/  SHFL.IDX PT, R4, R42, 0x3, 0x1c1f ;  /* 0x007c1f002a047f89 */ /* 0x000e6600000e0000 */
[----:B------:R-:W-:-:S04]  /*3e40*/  ISETP.LT.OR P0, PT, R53, 0x22, P0 ;  /* 0x000000223500780c */ /* 0x000fc80000701670 */
[----:B------:R-:W-:Y:S02]  /*3e50*/  FSEL R181, R5, -INF , !P0 ;  /* 0xff80000005b57808 */ /* 0x000fe40004000000 */
[----:B------:R-:W-:-:S04]  /*3e60*/  ISETP.NE.AND P0, PT, R51, RZ, PT ;  /* 0x000000ff3300720c */ /* 0x000fc80003f05270 */
[----:B------:R-:W-:-:S04]  /*3e70*/  ISETP.GT.AND P0, PT, R45, 0x28, !P0 ;  /* 0x000000282d00780c */ /* 0x000fc80004704270 */
[----:B------:R-:W-:-:S04]  /*3e80*/  ISETP.LT.OR P0, PT, R53, 0x29, P0 ;  /* 0x000000293500780c */ /* 0x000fc80000701670 */
[----:B------:R-:W-:Y:S02]  /*3e90*/  FSEL R180, R12, -INF , !P0 ;  /* 0xff8000000cb47808 */ /* 0x000fe40004000000 */
[----:B------:R-:W-:Y:S01]  /*3ea0*/  ISETP.NE.AND P0, PT, R44, RZ, PT ;  /* 0x000000ff2c00720c */ /* 0x000fe20003f05270 */
[--C-:B-1----:R-:W-:Y:S02]  /*3eb0*/  IMAD.IADD R12, R50, 0x1, R4.reuse ;  /* 0x00000001320c7824 */ /* 0x102fe400078e0204 */
[----:B------:R-:W-:Y:S01]  /*3ec0*/  IMAD.IADD R16, R41, 0x1, R4 ;  /* 0x0000000129107824 */ /* 0x000fe200078e0204 */
[----:B------:R-:W-:Y:S02]  /*3ed0*/  ISETP.GT.AND P0, PT, R45, 0x29, !P0 ;  /* 0x000000292d00780c */ /* 0x000fe40004704270 */
[----:B------:R-:W-:Y:S02]  /*3ee0*/  IMNMX R12, R12, R49, PT ;  /* 0x000000310c0c7217 */ /* 0x000fe40003800200 */
[----:B------:R-:W-:-:S04]  /*3ef0*/  ISETP.LT.OR P0, PT, R53, 0x2a, P0 ;  /* 0x0000002a3500780c */ /* 0x000fc80000701670 */
[----:B------:R-:W-:Y:S02]  /*3f00*/  FSEL R178, R13, -INF , !P0 ;  /* 0xff8000000db27808 */ /* 0x000fe40004000000 */
[----:B------:R-:W-:-:S13]  /*3f10*/  PLOP3.LUT P0, PT, PT, PT, UP1, 0x40, 0x0 ;  /* 0x000000000000781c */ /* 0x000fda0003f0e818 */
        /* <DEDUP_REMOVED lines=13> */
.L_x_474:
[----:B------:R-:W-:-:S04]  /*3ff0*/  MOV R4, 0x1 ;  /* 0x0000000100047802 */ /* 0x000fc80000000f00 */
[----:B------:R-:W-:-:S13]  /*4000*/  ISETP.NE.AND P0, PT, R4, c[0x0][0x32c], PT ;  /* 0x0000cb0004007a0c */ /* 0x000fda0003f05270 */
[----:B------:R-:W-:-:S05]  /*4010*/  @P0 IMAD.HI.U32 R4, R5, c[0x0][0x330], RZ ;  /* 0x0000cc0005040a27 */ /* 0x000fca00078e00ff */
[----:B------:R-:W-:Y:S02]  /*4020*/  @P0 SHF.R.U32.HI R5, RZ, c[0x0][0x334], R4 ;  /* 0x0000cd00ff050a19 */ /* 0x000fe40000011604 */
.L_x_475:
[----:B------:R-:W-:Y:S05]  /*4030*/  BSYNC B0 ;  /* 0x0000000000007941 */ /* 0x000fea0003800000 */
.L_x_473:
[----:B------:R-:W-:-:S05]  /*4040*/  IMAD R9, R5, c[0x0][0x32c], R40 ;  /* 0x0000cb0005097a24 */ /* 0x000fca00078e0228 */
[----:B------:R-:W-:Y:S02]  /*4050*/  IADD3 R5, R9, c[0x0][0x32c], RZ ;  /* 0x0000cb0009057a10 */ /* 0x000fe40007ffe0ff */
[----:B------:R-:W-:Y:S02]  /*4060*/  IMNMX R16, R16, R9, !PT ;  /* 0x0000000910107217 */ /* 0x000fe40007800200 */
[----:B------:R-:W-:Y:S02]  /*4070*/  IMNMX R12, R12, R5, PT ;  /* 0x000000050c0c7217 */ /* 0x000fe40003800200 */
.L_x_472:
[----:B------:R-:W-:Y:S01]  /*4080*/  ISETP.NE.AND P0, PT, R48, RZ, PT ;  /* 0x000000ff3000720c */ /* 0x000fe20003f05270 */
[----:B------:R-:W-:Y:S01]  /*4090*/  IMAD.SHL.U32 R214, R2, 0x2, RZ ;  /* 0x0000000202d67824 */ /* 0x000fe200078e00ff */
[----:B------:R-:W-:Y:S01]  /*40a0*/  FMNMX.FTZ R4, R68, R69, !PT ;  /* 0x0000004544047209 */ /* 0x000fe20007810000 */
[----:B------:R-:W-:Y:S01]  /*40b0*/  ULDC.64 UR4, c[0x0][0x2c8] ;  /* 0x0000b20000047ab9 */ /* 0x000fe20000000a00 */
[----:B------:R-:W-:Y:S01]  /*40c0*/  ISETP.GT.AND P0, PT, R16, 0x8, !P0 ;  /* 0x000000081000780c */ /* 0x000fe20004704270 */
[----:B------:R-:W-:Y:S01]  /*40d0*/  IMAD R212, R0, 0x2, R214 ;  /* 0x0000000200d47824 */ /* 0x000fe200078e02d6 */
[----:B------:R-:W-:Y:S01]  /*40e0*/  FMNMX.FTZ R4, R37, R4, !PT ;  /* 0x0000000425047209 */ /* 0x000fe20007810000 */
[----:B------:R-:W-:Y:S01]  /*40f0*/  LDSM.16.MT88.4 R136, [R214+0x100] ;  /* 0x00010000d688783b */ /* 0x000fe20000004200 */
[----:B------:R-:W-:Y:S01]  /*4100*/  ISETP.LT.OR P0, PT, R12, 0x9, P0 ;  /* 0x000000090c00780c */ /* 0x000fe20000701670 */
[----:B------:R-:W-:Y:S01]  /*4110*/  UIMAD.WIDE.U32 UR22, UR15, UR4, URZ ;  /* 0x000000040f1672a5 */ /* 0x000fe2000f8e003f */
[----:B------:R-:W-:Y:S01]  /*4120*/  FMNMX.FTZ R4, R65, R4, !PT ;  /* 0x0000000441047209 */ /* 0x000fe20007810000 */
[----:B------:R-:W-:Y:S01]  /*4130*/  LDSM.16.MT88.4 R112, [R212+0x100] ;  /* 0x00010000d470783b */ /* 0x000fe20000004200 */
[----:B------:R-:W-:Y:S01]  /*4140*/  FSEL R108, R18, -INF , !P0 ;  /* 0xff800000126c7808 */ /* 0x000fe20004000000 */
[----:B------:R-:W-:Y:S01]  /*4150*/  @UP2 USHF.R.U32.HI UR15, URZ, UR5, UR23 ;  /* 0x000000053f0f2299 */ /* 0x000fe20008011617 */
[----:B------:R-:W-:Y:S01]  /*4160*/  ISETP.NE.AND P0, PT, R43, RZ, PT ;  /* 0x000000ff2b00720c */ /* 0x000fe20003f05270 */
[----:B------:R-:W-:Y:S01]  /*4170*/  LDSM.16.MT88.4 R132, [R214+0xd00] ;  /* 0x000d0000d684783b */ /* 0x000fe20000004200 */
[----:B------:R-:W-:Y:S01]  /*4180*/  FMNMX.FTZ R4, R35, R4, !PT ;  /* 0x0000000423047209 */ /* 0x000fe20007810000 */
[----:B------:R-:W-:Y:S01]  /*4190*/  UIADD3 UR14, UR14, UR15, URZ ;  /* 0x0000000f0e0e7290 */ /* 0x000fe2000fffe03f */
[----:B------:R-:W-:Y:S01]  /*41a0*/  ISETP.GT.AND P0, PT, R16, 0x9, !P0 ;  /* 0x000000091000780c */ /* 0x000fe20004704270 */
[----:B------:R-:W-:Y:S01]  /*41b0*/  LDSM.16.MT88.4 R60, [R212+0xd00] ;  /* 0x000d0000d43c783b */ /* 0x000fe20000004200 */
[----:B------:R-:W-:Y:S01]  /*41c0*/  FMNMX.FTZ R4, R33, R4, !PT ;  /* 0x0000000421047209 */ /* 0x000fe20007810000 */
[----:B------:R-:W-:Y:S01]  /*41d0*/  ULDC UR4, c[0x0][0x328] ;  /* 0x0000ca0000047ab9 */ /* 0x000fe20000000800 */
[----:B------:R-:W-:Y:S01]  /*41e0*/  ISETP.LT.OR P0, PT, R12, 0xa, P0 ;  /* 0x0000000a0c00780c */ /* 0x000fe20000701670 */
[----:B------:R-:W-:Y:S01]  /*41f0*/  LDSM.16.MT88.4 R76, [R214+0x1900] ;  /* 0x00190000d64c783b */ /* 0x000fe20000004200 */
[----:B------:R-:W-:Y:S01]  /*4200*/  FMNMX.FTZ R4, R31, R4, !PT ;  /* 0x000000041f047209 */ /* 0x000fe20007810000 */
[----:B------:R-:W-:Y:S01]  /*4210*/  UIADD3 UR4, UR14, UR4, URZ ;  /* 0x000000040e047290 */ /* 0x000fe2000fffe03f */
[----:B------:R-:W-:Y:S01]  /*4220*/  FSEL R94, R19, -INF , !P0 ;  /* 0xff800000135e7808 */ /* 0x000fe20004000000 */
[----:B------:R-:W-:Y:S01]  /*4230*/  LDSM.16.MT88.4 R156, [R214+0x500] ;  /* 0x00050000d69c783b */ /* 0x000fe20000004200 */
[----:B------:R-:W-:-:S02]  /*4240*/  ISETP.GT.AND P0, PT, R16, 0x10, !P6 ;  /* 0x000000101000780c */ /* 0x000fc40007704270 */
[----:B------:R-:W-:Y:S01]  /*4250*/  FMNMX.FTZ R4, R57, R4, !PT ;  /* 0x0000000439047209 */ /* 0x000fe20007810000 */
[----:B------:R-:W-:Y:S01]  /*4260*/  LDSM.16.MT88.4 R40, [R212+0x1100] ;  /* 0x00110000d428783b */ /* 0x000fe20000004200 */
[----:B------:R-:W-:Y:S02]  /*4270*/  ISETP.LT.OR P0, PT, R12, 0x11, P0 ;  /* 0x000000110c00780c */ /* 0x000fe40000701670 */
[----:B------:R-:W-:Y:S02]  /*4280*/  FMNMX.FTZ R5, R29, R4, !PT ;  /* 0x000000041d057209 */ /* 0x000fe40007810000 */
[----:B------:R-:W-:Y:S02]  /*4290*/  FSEL R74, R74, -INF , !P0 ;  /* 0xff8000004a4a7808 */ /* 0x000fe40004000000 */
[----:B------:R-:W-:Y:S02]  /*42a0*/  ISETP.GT.AND P0, PT, R16, 0x11, !P5 ;  /* 0x000000111000780c */ /* 0x000fe40006f04270 */
[----:B------:R-:W-:-:S02]  /*42b0*/  FMNMX.FTZ R9, R93, R140, !PT ;  /* 0x0000008c5d097209 */ /* 0x000fc40007810000 */
[----:B------:R-:W-:Y:S02]  /*42c0*/  ISETP.LT.OR P0, PT, R12, 0x12, P0 ;  /* 0x000000120c00780c */ /* 0x000fe40000701670 */
[----:B------:R-:W-:Y:S02]  /*42d0*/  FMNMX.FTZ R9, R124, R9, !PT ;  /* 0x000000097c097209 */ /* 0x000fe40007810000 */
[----:B------:R-:W-:Y:S02]  /*42e0*/  FSEL R75, R75, -INF , !P0 ;  /* 0xff8000004b4b7808 */ /* 0x000fe40004000000 */
[----:B------:R-:W-:Y:S02]  /*42f0*/  ISETP.GT.AND P0, PT, R16, 0x18, !P4 ;  /* 0x000000181000780c */ /* 0x000fe40006704270 */
[----:B------:R-:W-:Y:S02]  /*4300*/  ISETP.NE.AND P4, PT, R39, RZ, PT ;  /* 0x000000ff2700720c */ /* 0x000fe40003f85270 */
[----:B------:R-:W-:-:S02]  /*4310*/  ISETP.LT.OR P0, PT, R12, 0x19, P0 ;  /* 0x000000190c00780c */ /* 0x000fc40000701670 */
[----:B------:R-:W-:Y:S02]  /*4320*/  FMNMX.FTZ R9, R110, R9, !PT ;  /* 0x000000096e097209 */ /* 0x000fe40007810000 */
[----:B------:R-:W-:Y:S02]  /*4330*/  FSEL R73, R10, -INF , !P0 ;  /* 0xff8000000a497808 */ /* 0x000fe40004000000 */
[----:B------:R-:W-:Y:S02]  /*4340*/  ISETP.GT.AND P0, PT, R16, 0x19, !P3 ;  /* 0x000000191000780c */ /* 0x000fe40005f04270 */
[----:B------:R-:W-:Y:S02]  /*4350*/  FMNMX.FTZ R9, R92, R9, !PT ;  /* 0x000000095c097209 */ /* 0x000fe40007810000 */
[----:B------:R-:W-:Y:S02]  /*4360*/  ISETP.LT.OR P0, PT, R12, 0x1a, P0 ;  /* 0x0000001a0c00780c */ /* 0x000fe40000701670 */
[----:B------:R-:W-:-:S02]  /*4370*/  ISETP.NE.AND P5, PT, R52, RZ, PT ;  /* 0x000000ff3400720c */ /* 0x000fc40003fa5270 */
[----:B------:R-:W-:Y:S02]  /*4380*/  FSEL R72, R11, -INF , !P0 ;  /* 0xff8000000b487808 */ /* 0x000fe40004000000 */
[----:B------:R-:W-:Y:S02]  /*4390*/  ISETP.GT.AND P0, PT, R16, 0x20, !P2 ;  /* 0x000000201000780c */ /* 0x000fe40005704270 */
[----:B------:R-:W-:Y:S02]  /*43a0*/  FMNMX.FTZ R18, R90, R9, !PT ;  /* 0x000000095a127209 */ /* 0x000fe40007810000 */
[----:B------:R-:W-:Y:S02]  /*43b0*/  ISETP.LT.OR P0, PT, R12, 0x21, P0 ;  /* 0x000000210c00780c */ /* 0x000fe40000701670 */
[----:B------:R-:W-:Y:S02]  /*43c0*/  FMNMX.FTZ R17, R89, R18, !PT ;  /* 0x0000001259117209 */ /* 0x000fe40007810000 */
[----:B------:R-:W-:-:S02]  /*43d0*/  FSEL R179, R6, -INF , !P0 ;  /* 0xff80000006b37808 */ /* 0x000fc40004000000 */
[----:B------:R-:W-:Y:S02]  /*43e0*/  FMNMX.FTZ R6, R28, R5, !PT ;  /* 0x000000051c067209 */ /* 0x000fe40007810000 */
[----:B------:R-:W-:Y:S02]  /*43f0*/  ISETP.GT.AND P0, PT, R16, 0x21, !P1 ;  /* 0x000000211000780c */ /* 0x000fe40004f04270 */
[----:B------:R-:W-:Y:S02]  /*4400*/  FMNMX.FTZ R6, R27, R6, !PT ;  /* 0x000000061b067209 */ /* 0x000fe40007810000 */
[----:B------:R-:W-:Y:S02]  /*4410*/  ISETP.LT.OR P0, PT, R12, 0x22, P0 ;  /* 0x000000220c00780c */ /* 0x000fe40000701670 */
[----:B------:R-:W-:Y:S02]  /*4420*/  FMNMX.FTZ R6, R25, R6, !PT ;  /* 0x0000000619067209 */ /* 0x000fe40007810000 */
[----:B------:R-:W-:-:S02]  /*4430*/  FSEL R177, R7, -INF , !P0 ;  /* 0xff80000007b17808 */ /* 0x000fc40004000000 */
[----:B------:R-:W-:Y:S01]  /*4440*/  ISETP.GT.AND P0, PT, R16, 0x1, !P4 ;  /* 0x000000011000780c */ /* 0x000fe20006704270 */
[----:B------:R-:W1:Y:S01]  /*4450*/  SHFL.BFLY PT, R5, R6, 0x2, 0x1f ;  /* 0x0c401f0006057f89 */ /* 0x000e6200000e0000 */
[----:B------:R-:W-:Y:S02]  /*4460*/  FMNMX.FTZ R17, R88, R17, !PT ;  /* 0x0000001158117209 */ /* 0x000fe40007810000 */
[----:B------:R-:W-:Y:S02]  /*4470*/  ISETP.LT.OR P0, PT, R12, 0x2, P0 ;  /* 0x000000020c00780c */ /* 0x000fe40000701670 */
[----:B------:R-:W-:Y:S02]  /*4480*/  FMNMX.FTZ R18, R182, R17, !PT ;  /* 0x00000011b6127209 */ /* 0x000fe40007810000 */
[----:B------:R-:W-:Y:S02]  /*4490*/  FSEL R126, R23, -INF , !P0 ;  /* 0xff800000177e7808 */ /* 0x000fe40004000000 */
[----:B------:R-:W-:-:S02]  /*44a0*/  ISETP.GT.AND P0, PT, R16, RZ, !P5 ;  /* 0x000000ff1000720c */ /* 0x000fc40006f04270 */
[----:B------:R-:W-:Y:S02]  /*44b0*/  ISETP.NE.AND P6, PT, R51, RZ, PT ;  /* 0x000000ff3300720c */ /* 0x000fe40003fc5270 */
[----:B------:R-:W-:Y:S01]  /*44c0*/  ISETP.LT.OR P0, PT, R12, 0x1, P0 ;  /* 0x000000010c00780c */ /* 0x000fe20000701670 */
[----:B------:R-:W-:Y:S01]  /*44d0*/  LDSM.16.MT88.4 R48, [R212+0x500] ;  /* 0x00050000d430783b */ /* 0x000fe20000004200 */
[----:B------:R-:W-:Y:S02]  /*44e0*/  IADD3 R236, R148, -0x2, RZ ;  /* 0xfffffffe94ec7810 */ /* 0x000fe40007ffe0ff */
[----:B------:R-:W-:Y:S02]  /*44f0*/  FSEL R91, R22, -INF , !P0 ;  /* 0xff800000165b7808 */ /* 0x000fe40004000000 */
[----:B------:R-:W-:Y:S02]  /*4500*/  ISETP.GT.AND P0, PT, R16, 0x28, !P6 ;  /* 0x000000281000780c */ /* 0x000fe40007704270 */
[----:B------:R-:W-:-:S02]  /*4510*/  FMNMX.FTZ R17, R91, R126, !PT ;  /* 0x0000007e5b117209 */ /* 0x000fc40007810000 */
[----:B------:R-:W-:Y:S02]  /*4520*/  ISETP.LT.OR P0, PT, R12, 0x29, P0 ;  /* 0x000000290c00780c */ /* 0x000fe40000701670 */
[----:B-1----:R-:W-:Y:S02]  /*4530*/  FMNMX.FTZ R4, R6, R5, !PT ;  /* 0x0000000506047209 */ /* 0x002fe40007810000 */
[----:B------:R-:W-:Y:S02]  /*4540*/  FMNMX.FTZ R5, R70, R38, !PT ;  /* 0x0000002646057209 */ /* 0x000fe40007810000 */
[----:B------:R-:W-:Y:S01]  /*4550*/  FMNMX.FTZ R17, R108, R17, !PT ;  /* 0x000000116c117209 */ /* 0x000fe20007810000 */
[----:B------:R-:W1:Y:S01]  /*4560*/  SHFL.BFLY PT, R151, R4, 0x1, 0x1f ;  /* 0x0c201f0004977f89 */ /* 0x000e6200000e0000 */
[----:B------:R-:W-:Y:S02]  /*4570*/  FMNMX.FTZ R5, R66, R5, !PT ;  /* 0x0000000542057209 */ /* 0x000fe40007810000 */
[----:B------:R-:W-:-:S02]  /*4580*/  FMNMX.FTZ R17, R94, R17, !PT ;  /* 0x000000115e117209 */ /* 0x000fc40007810000 */
[----:B------:R-:W-:Y:S02]  /*4590*/  FMNMX.FTZ R5, R36, R5, !PT ;  /* 0x0000000524057209 */ /* 0x000fe40007810000 */
[----:B------:R-:W-:Y:S02]  /*45a0*/  FMNMX.FTZ R20, R74, R17, !PT ;  /* 0x000000114a147209 */ /* 0x000fe40007810000 */
[----:B------:R-:W-:Y:S02]  /*45b0*/  FMNMX.FTZ R5, R34, R5, !PT ;  /* 0x0000000522057209 */ /* 0x000fe40007810000 */
[----:B------:R-:W-:Y:S02]  /*45c0*/  FSEL R176, R14, -INF , !P0 ;  /* 0xff8000000eb07808 */ /* 0x000fe40004000000 */
[----:B------:R-:W-:Y:S02]  /*45d0*/  FMNMX.FTZ R5, R32, R5, !PT ;  /* 0x0000000520057209 */ /* 0x000fe40007810000 */
[----:B------:R-:W-:-:S02]  /*45e0*/  FMNMX.FTZ R20, R75, R20, !PT ;  /* 0x000000144b147209 */ /* 0x000fc40007810000 */
[----:B------:R-:W-:Y:S02]  /*45f0*/  FMNMX.FTZ R5, R58, R5, !PT ;  /* 0x000000053a057209 */ /* 0x000fe40007810000 */
[----:B------:R-:W-:Y:S02]  /*4600*/  FMNMX.FTZ R17, R73, R20, !PT ;  /* 0x0000001449117209 */ /* 0x000fe40007810000 */
[----:B------:R-:W-:Y:S02]  /*4610*/  FMNMX.FTZ R5, R30, R5, !PT ;  /* 0x000000051e057209 */ /* 0x000fe40007810000 */
[----:B------:R-:W-:Y:S02]  /*4620*/  ISETP.NE.AND P6, PT, R44, RZ, PT ;  /* 0x000000ff2c00720c */ /* 0x000fe40003fc5270 */
[----:B------:R-:W-:Y:S01]  /*4630*/  FMNMX.FTZ R5, R26, R5, !PT ;  /* 0x000000051a057209 */ /* 0x000fe20007810000 */
[----:B------:R-:W-:Y:S01]  /*4640*/  LDSM.16.MT88.4 R44, [R214+0x1100] ;  /* 0x00110000d62c783b */ /* 0x000fe20000004200 */
[----:B-1----:R-:W-:-:S02]  /*4650*/  FMNMX.FTZ R151, R4, R151, !PT ;  /* 0x0000009704977209 */ /* 0x002fc40007810000 */
[----:B------:R-:W-:Y:S02]  /*4660*/  FMNMX.FTZ R5, R24, R5, !PT ;  /* 0x0000000518057209 */ /* 0x000fe40007810000 */
[C---:B------:R-:W-:Y:S01]  /*4670*/  FSETP.NEU.FTZ.AND P0, PT, R151.reuse, -INF , PT ;  /* 0xff8000009700780b */ /* 0x040fe20003f1d000 */
[----:B------:R-:W-:Y:S01]  /*4680*/  FMUL.FTZ R14, R151, c[0x0][0x2d0] ;  /* 0x0000b400970e7a20 */ /* 0x000fe20000410000 */
[----:B------:R-:W-:Y:S02]  /*4690*/  FMNMX.FTZ R4, R56, R5, !PT ;  /* 0x0000000538047209 */ /* 0x000fe40007810000 */
[----:B------:R-:W-:Y:S02]  /*46a0*/  FMNMX.FTZ R20, R72, R17, !PT ;  /* 0x0000001148147209 */ /* 0x000fe40007810000 */
[----:B------:R-:W-:Y:S02]  /*46b0*/  FMNMX.FTZ R5, R3, R4, !PT ;  /* 0x0000000403057209 */ /* 0x000fe40007810000 */
[----:B------:R-:W-:-:S03]  /*46c0*/  FSEL R14, R14, RZ, P0 ;  /* 0x000000ff0e0e7208 */ /* 0x000fc60000000000 */
[----:B------:R-:W1:Y:S02]  /*46d0*/  SHFL.BFLY PT, R4, R5, 0x2, 0x1f ;  /* 0x0c401f0005047f89 */ /* 0x000e6400000e0000 */
[--C-:B------:R-:W-:Y:S01]  /*46e0*/  FFMA.FTZ R2, R57, c[0x0][0x2d0], -R14.reuse ;  /* 0x0000b40039027a23 */ /* 0x100fe2000001080e */
[----:B------:R-:W-:Y:S01]  /*46f0*/  FMNMX.FTZ R57, R181, R18, !PT ;  /* 0x00000012b5397209 */ /* 0x000fe20007810000 */
[--C-:B------:R-:W-:Y:S02]  /*4700*/  FFMA.FTZ R169, R68, c[0x0][0x2d0], -R14.reuse ;  /* 0x0000b40044a97a23 */ /* 0x100fe4000001080e */
[--C-:B------:R-:W-:Y:S01]  /*4710*/  FFMA.FTZ R164, R69, c[0x0][0x2d0], -R14.reuse ;  /* 0x0000b40045a47a23 */ /* 0x100fe2000001080e */
[----:B------:R-:W-:Y:S01]  /*4720*/  FMNMX.FTZ R57, R180, R57, !PT ;  /* 0x00000039b4397209 */ /* 0x000fe20007810000 */
[--C-:B------:R-:W-:Y:S01]  /*4730*/  FFMA.FTZ R165, R37, c[0x0][0x2d0], -R14.reuse ;  /* 0x0000b40025a57a23 */ /* 0x100fe2000001080e */
[----:B------:R-:W-:Y:S01]  /*4740*/  MUFU.EX2 R2, R2 ;  /* 0x0000000200027308 */ /* 0x000fe20000000800 */
[--C-:B------:R-:W-:Y:S01]  /*4750*/  FFMA.FTZ R160, R65, c[0x0][0x2d0], -R14.reuse ;  /* 0x0000b40041a07a23 */ /* 0x100fe2000001080e */
[----:B------:R-:W-:Y:S01]  /*4760*/  FMNMX.FTZ R57, R178, R57, !PT ;  /* 0x00000039b2397209 */ /* 0x000fe20007810000 */
[----:B------:R-:W-:-:S02]  /*4770*/  FFMA.FTZ R163, R35, c[0x0][0x2d0], -R14 ;  /* 0x0000b40023a37a23 */ /* 0x000fc4000001080e */
[--C-:B------:R-:W-:Y:S02]  /*4780*/  FFMA.FTZ R154, R33, c[0x0][0x2d0], -R14.reuse ;  /* 0x0000b400219a7a23 */ /* 0x100fe4000001080e */
[--C-:B------:R-:W-:Y:S01]  /*4790*/  FFMA.FTZ R155, R31, c[0x0][0x2d0], -R14.reuse ;  /* 0x0000b4001f9b7a23 */ /* 0x100fe2000001080e */
[----:B------:R-:W2:Y:S01]  /*47a0*/  SHFL.BFLY PT, R18, R57, 0x2, 0x1f ;  /* 0x0c401f0039127f89 */ /* 0x000ea200000e0000 */
[--C-:B------:R-:W-:Y:S01]  /*47b0*/  FFMA.FTZ R168, R29, c[0x0][0x2d0], -R14.reuse ;  /* 0x0000b4001da87a23 */ /* 0x100fe2000001080e */
[----:B------:R-:W-:Y:S01]  /*47c0*/  MUFU.EX2 R169, R169 ;  /* 0x000000a900a97308 */ /* 0x000fe20000000800 */
[--C-:B------:R-:W-:Y:S02]  /*47d0*/  FFMA.FTZ R173, R28, c[0x0][0x2d0], -R14.reuse ;  /* 0x0000b4001cad7a23 */ /* 0x100fe4000001080e */
[--C-:B------:R-:W-:Y:S01]  /*47e0*/  FFMA.FTZ R170, R27, c[0x0][0x2d0], -R14.reuse ;  /* 0x0000b4001baa7a23 */ /* 0x100fe2000001080e */
[----:B-1----:R-:W-:Y:S01]  /*47f0*/  FMNMX.FTZ R4, R5, R4, !PT ;  /* 0x0000000405047209 */ /* 0x002fe20007810000 */
[----:B------:R-:W-:Y:S01]  /*4800*/  FFMA.FTZ R243, R25, c[0x0][0x2d0], -R14 ;  /* 0x0000b40019f37a23 */ /* 0x000fe2000001080e */
[----:B------:R-:W-:-:S02]  /*4810*/  FMNMX.FTZ R14, R179, R20, !PT ;  /* 0x00000014b30e7209 */ /* 0x000fc40007810000 */
[----:B------:R-:W1:Y:S01]  /*4820*/  MUFU.EX2 R164, R164 ;  /* 0x000000a400a47308 */ /* 0x000e620000000800 */
[----:B------:R-:W-:Y:S01]  /*4830*/  LDSM.16.MT88.4 R20, [R214+0x1500] ;  /* 0x00150000d614783b */ /* 0x000fe20000004200 */
[----:B------:R-:W-:-:S03]  /*4840*/  FMNMX.FTZ R17, R177, R14, !PT ;  /* 0x0000000eb1117209 */ /* 0x000fc60007810000 */
[----:B------:R-:W3:Y:S03]  /*4850*/  SHFL.BFLY PT, R149, R4, 0x1, 0x1f ;  /* 0x0c201f0004957f89 */ /* 0x000ee600000e0000 */
[----:B------:R-:W-:Y:S01]  /*4860*/  MUFU.EX2 R165, R165 ;  /* 0x000000a500a57308 */ /* 0x000fe20000000800 */
[----:B--2---:R-:W-:-:S07]  /*4870*/  FMNMX.FTZ R57, R57, R18, !PT ;  /* 0x0000001239397209 */ /* 0x004fce0007810000 */
[----:B------:R-:W2:Y:S01]  /*4880*/  MUFU.EX2 R160, R160 ;  /* 0x000000a000a07308 */ /* 0x000ea20000000800 */
[----:B-1----:R-:W-:Y:S01]  /*4890*/  F2FP.BF16.PACK_AB R96, R164, R169 ;  /* 0x000000a9a460723e */ /* 0x002fe200000010ff */
[----:B------:R-:W-:-:S06]  /*48a0*/  FADD.FTZ R164, R169, R164 ;  /* 0x000000a4a9a47221 */ /* 0x000fcc0000010000 */
[----:B------:R-:W-:Y:S01]  /*48b0*/  MUFU.EX2 R163, R163 ;  /* 0x000000a300a37308 */ /* 0x000fe20000000800 */
[----:B---3--:R-:W-:Y:S02]  /*48c0*/  FMNMX.FTZ R149, R4, R149, !PT ;  /* 0x0000009504957209 */ /* 0x008fe40007810000 */
[----:B------:R-:W-:Y:S01]  /*48d0*/  LDSM.16.MT88.4 R4, [R212+0x1900] ;  /* 0x00190000d404783b */ /* 0x000fe20000004200 */
[----:B--2---:R-:W-:-:S04]  /*48e0*/  F2FP.BF16.PACK_AB R98, R160, R165 ;  /* 0x000000a5a062723e */ /* 0x004fc800000010ff */
[----:B------:R-:W1:Y:S01]  /*48f0*/  MUFU.EX2 R154, R154 ;  /* 0x0000009a009a7308 */ /* 0x000e620000000800 */
[C---:B------:R-:W-:Y:S01]  /*4900*/  FMUL.FTZ R13, R149.reuse, c[0x0][0x2d0] ;  /* 0x0000b400950d7a20 */ /* 0x040fe20000410000 */
[----:B------:R-:W-:Y:S01]  /*4910*/  FSETP.NEU.FTZ.AND P0, PT, R149, -INF , PT ;  /* 0xff8000009500780b */ /* 0x000fe20003f1d000 */
[----:B------:R-:W-:-:S03]  /*4920*/  FADD.FTZ R165, R165, R164 ;  /* 0x000000a4a5a57221 */ /* 0x000fc60000010000 */
[----:B------:R-:W-:Y:S01]  /*4930*/  FSEL R13, R13, RZ, P0 ;  /* 0x000000ff0d0d7208 */ /* 0x000fe20000000000 */
[----:B------:R-:W-:Y:S01]  /*4940*/  FADD.FTZ R160, R160, R165 ;  /* 0x000000a5a0a07221 */ /* 0x000fe20000010000 */
[----:B------:R-:W-:Y:S01]  /*4950*/  ISETP.GT.AND P0, PT, R16, 0x29, !P6 ;  /* 0x000000291000780c */ /* 0x000fe20007704270 */
[----:B------:R-:W2:Y:S02]  /*4960*/  MUFU.EX2 R155, R155 ;  /* 0x0000009b009b7308 */ /* 0x000ea40000000800 */
[--C-:B------:R-:W-:Y:S01]  /*4970*/  FFMA.FTZ R171, R70, c[0x0][0x2d0], -R13.reuse ;  /* 0x0000b40046ab7a23 */ /* 0x100fe2000001080d */
[----:B------:R-:W-:Y:S01]  /*4980*/  ISETP.LT.OR P0, PT, R12, 0x2a, P0 ;  /* 0x0000002a0c00780c */ /* 0x000fe20000701670 */
[--C-:B------:R-:W-:Y:S02]  /*4990*/  FFMA.FTZ R166, R38, c[0x0][0x2d0], -R13.reuse ;  /* 0x0000b40026a67a23 */ /* 0x100fe4000001080d */
[--C-:B------:R-:W-:Y:S01]  /*49a0*/  FFMA.FTZ R167, R66, c[0x0][0x2d0], -R13.reuse ;  /* 0x0000b40042a77a23 */ /* 0x100fe2000001080d */
[----:B------:R-:W-:Y:S01]  /*49b0*/  FSEL R188, R15, -INF , !P0 ;  /* 0xff8000000fbc7808 */ /* 0x000fe20004000000 */
[--C-:B------:R-:W-:Y:S01]  /*49c0*/  FFMA.FTZ R162, R36, c[0x0][0x2d0], -R13.reuse ;  /* 0x0000b40024a27a23 */ /* 0x100fe2000001080d */
[----:B------:R-:W-:Y:S01]  /*49d0*/  FMNMX.FTZ R15, R176, R17, !PT ;  /* 0x00000011b00f7209 */ /* 0x000fe20007810000 */
[----:B------:R-:W-:Y:S01]  /*49e0*/  MUFU.EX2 R171, R171 ;  /* 0x000000ab00ab7308 */ /* 0x000fe20000000800 */
[--C-:B------:R-:W-:Y:S01]  /*49f0*/  FFMA.FTZ R161, R34, c[0x0][0x2d0], -R13.reuse ;  /* 0x0000b40022a17a23 */ /* 0x100fe2000001080d */
[----:B------:R-:W-:Y:S01]  /*4a00*/  LDSM.16.MT88.4 R36, [R214+0x1d00] ;  /* 0x001d0000d624783b */ /* 0x000fe20000004200 */
[----:B------:R-:W-:Y:S01]  /*4a10*/  FMNMX.FTZ R152, R188, R15, !PT ;  /* 0x0000000fbc987209 */ /* 0x000fe20007810000 */
[--C-:B------:R-:W-:Y:S01]  /*4a20*/  FFMA.FTZ R150, R32, c[0x0][0x2d0], -R13.reuse ;  /* 0x0000b40020967a23 */ /* 0x100fe2000001080d */
[----:B-1----:R-:W-:Y:S01]  /*4a30*/  F2FP.BF16.PACK_AB R8, R154, R163 ;  /* 0x000000a39a08723e */ /* 0x002fe200000010ff */
[----:B------:R-:W-:Y:S01]  /*4a40*/  LDSM.16.MT88.4 R32, [R212+0x1d00] ;  /* 0x001d0000d420783b */ /* 0x000fe20000004200 */
[--C-:B------:R-:W-:Y:S01]  /*4a50*/  FFMA.FTZ R153, R58, c[0x0][0x2d0], -R13.reuse ;  /* 0x0000b4003a997a23 */ /* 0x100fe2000001080d */
[----:B------:R-:W1:Y:S01]  /*4a60*/  MUFU.EX2 R166, R166 ;  /* 0x000000a600a67308 */ /* 0x000e620000000800 */
[--C-:B------:R-:W-:Y:S01]  /*4a70*/  FFMA.FTZ R0, R30, c[0x0][0x2d0], -R13.reuse ;  /* 0x0000b4001e007a23 */ /* 0x100fe2000001080d */
[----:B------:R-:W3:Y:S01]  /*4a80*/  SHFL.BFLY PT, R59, R152, 0x2, 0x1f ;  /* 0x0c401f00983b7f89 */ /* 0x000ee200000e0000 */
[--C-:B------:R-:W-:Y:S01]  /*4a90*/  FFMA.FTZ R241, R3, c[0x0][0x2d0], -R13.reuse ;  /* 0x0000b40003f17a23 */ /* 0x100fe2000001080d */
[----:B--2---:R-:W-:Y:S01]  /*4aa0*/  F2FP.BF16.PACK_AB R10, R2, R155 ;  /* 0x0000009b020a723e */ /* 0x004fe200000010ff */
[--C-:B------:R-:W-:Y:S01]  /*4ab0*/  FFMA.FTZ R172, R26, c[0x0][0x2d0], -R13.reuse ;  /* 0x0000b4001aac7a23 */ /* 0x100fe2000001080d */
[----:B------:R-:W2:Y:S01]  /*4ac0*/  SHFL.BFLY PT, R58, R57, 0x1, 0x1f ;  /* 0x0c201f00393a7f89 */ /* 0x000ea200000e0000 */
[--C-:B------:R-:W-:Y:S01]  /*4ad0*/  FFMA.FTZ R175, R24, c[0x0][0x2d0], -R13.reuse ;  /* 0x0000b40018af7a23 */ /* 0x100fe2000001080d */
[----:B------:R-:W-:Y:S01]  /*4ae0*/  MUFU.EX2 R167, R167 ;  /* 0x000000a700a77308 */ /* 0x000fe20000000800 */
[----:B------:R-:W-:Y:S01]  /*4af0*/  FFMA.FTZ R174, R56, c[0x0][0x2d0], -R13 ;  /* 0x0000b40038ae7a23 */ /* 0x000fe2000001080d */
[----:B------:R-:W-:Y:S01]  /*4b00*/  LDSM.16.MT88.4 R28, [R214+0x900] ;  /* 0x00090000d61c783b */ /* 0x000fe20000004200 */
[----:B------:R-:W-:-:S03]  /*4b10*/  FADD.FTZ R163, R163, R160 ;  /* 0x000000a0a3a37221 */ /* 0x000fc60000010000 */
[----:B------:R-:W-:Y:S01]  /*4b20*/  LDSM.16.MT88.4 R24, [R212+0x900] ;  /* 0x00090000d418783b */ /* 0x000fe20000004200 */
[----:B------:R-:W-:Y:S01]  /*4b30*/  FADD.FTZ R154, R154, R163 ;  /* 0x000000a39a9a7221 */ /* 0x000fe20000010000 */
[----:B------:R-:W4:Y:S01]  /*4b40*/  MUFU.EX2 R162, R162 ;  /* 0x000000a200a27308 */ /* 0x000f220000000800 */
[----:B-1----:R-:W-:Y:S01]  /*4b50*/  F2FP.BF16.PACK_AB R97, R166, R171 ;  /* 0x000000aba661723e */ /* 0x002fe200000010ff */
[----:B------:R-:W-:Y:S01]  /*4b60*/  LDSM.16.MT88.4 R16, [R212+0x1500] ;  /* 0x00150000d410783b */ /* 0x000fe20000004200 */
[----:B------:R-:W-:Y:S02]  /*4b70*/  FADD.FTZ R166, R171, R166 ;  /* 0x000000a6aba67221 */ /* 0x000fe40000010000 */
[----:B------:R-:W-:Y:S01]  /*4b80*/  FADD.FTZ R155, R155, R154 ;  /* 0x0000009a9b9b7221 */ /* 0x000fe20000010000 */
[----:B------:R-:W-:Y:S02]  /*4b90*/  LDSM.16.MT88.4 R12, [R214+0x2100] ;  /* 0x00210000d60c783b */ /* 0x000fe40000004200 */
[----:B------:R-:W-:Y:S01]  /*4ba0*/  MUFU.EX2 R161, R161 ;  /* 0x000000a100a17308 */ /* 0x000fe20000000800 */
[----:B------:R-:W-:Y:S01]  /*4bb0*/  FADD.FTZ R155, R2, R155 ;  /* 0x0000009b029b7221 */ /* 0x000fe20000010000 */
[----:B---3--:R-:W-:Y:S01]  /*4bc0*/  FMNMX.FTZ R152, R152, R59, !PT ;  /* 0x0000003b98987209 */ /* 0x008fe20007810000 */
[----:B------:R-:W-:Y:S01]  /*4bd0*/  IMAD.U32 R2, RZ, RZ, UR4 ;  /* 0x00000004ff027e24 */ /* 0x000fe2000f8e00ff */
[----:B--2---:R-:W-:-:S03]  /*4be0*/  FMNMX.FTZ R3, R57, R58, !PT ;  /* 0x0000003a39037209 */ /* 0x004fc60007810000 */
[----:B------:R-:W1:Y:S01]  /*4bf0*/  SHFL.BFLY PT, R95, R152, 0x1, 0x1f ;  /* 0x0c201f00985f7f89 */ /* 0x000e6200000e0000 */
[C---:B----4-:R-:W-:Y:S01]  /*4c00*/  F2FP.BF16.PACK_AB R99, R162.reuse, R167 ;  /* 0x000000a7a263723e */ /* 0x050fe200000010ff */
[----:B------:R-:W2:Y:S01]  /*4c10*/  MUFU.EX2 R150, R150 ;  /* 0x0000009600967308 */ /* 0x000ea20000000800 */
[C---:B------:R-:W-:Y:S01]  /*4c20*/  FSETP.NEU.FTZ.AND P0, PT, R3.reuse, -INF , PT ;  /* 0xff8000000300780b */ /* 0x040fe20003f1d000 */
[----:B------:R-:W-:Y:S02]  /*4c30*/  FMUL.FTZ R199, R3, c[0x0][0x2d0] ;  /* 0x0000b40003c77a20 */ /* 0x000fe40000410000 */
[----:B------:R-:W-:Y:S02]  /*4c40*/  FADD.FTZ R167, R167, R166 ;  /* 0x000000a6a7a77221 */ /* 0x000fe40000010000 */
[----:B------:R-:W-:Y:S01]  /*4c50*/  HMMA.16816.F32.BF16 R144, R96, R136, RZ ;  /* 0x000000886090723c */ /* 0x000fe200000418ff */
[----:B------:R-:W-:Y:S01]  /*4c60*/  FSEL R199, R199, RZ, P0 ;  /* 0x000000ffc7c77208 */ /* 0x000fe20000000000 */
[----:B------:R-:W-:Y:S01]  /*4c70*/  MUFU.EX2 R153, R153 ;  /* 0x0000009900997308 */ /* 0x000fe20000000800 */
[----:B------:R-:W-:-:S03]  /*4c80*/  FADD.FTZ R162, R162, R167 ;  /* 0x000000a7a2a27221 */ /* 0x000fc60000010000 */
[--C-:B------:R-:W-:Y:S02]  /*4c90*/  FFMA.FTZ R183, R93, c[0x0][0x2d0], -R199.reuse ;  /* 0x0000b4005db77a23 */ /* 0x100fe400000108c7 */
[C---:B------:R-:W-:Y:S01]  /*4ca0*/  HMMA.16816.F32.BF16 R104, R96.reuse, R112, RZ ;  /* 0x000000706068723c */ /* 0x040fe200000418ff */
[--C-:B------:R-:W-:Y:S01]  /*4cb0*/  FFMA.FTZ R184, R140, c[0x0][0x2d0], -R199.reuse ;  /* 0x0000b4008cb87a23 */ /* 0x100fe200000108c7 */
[----:B------:R-:W3:Y:S01]  /*4cc0*/  MUFU.EX2 R0, R0 ;  /* 0x0000000000007308 */ /* 0x000ee20000000800 */
[----:B--2---:R-:W-:Y:S01]  /*4cd0*/  F2FP.BF16.PACK_AB R9, R150, R161 ;  /* 0x000000a19609723e */ /* 0x004fe200000010ff */
[--C-:B------:R-:W-:Y:S02]  /*4ce0*/  FFMA.FTZ R185, R124, c[0x0][0x2d0], -R199.reuse ;  /* 0x0000b4007cb97a23 */ /* 0x100fe400000108c7 */
[--C-:B------:R-:W-:Y:S02]  /*4cf0*/  FFMA.FTZ R186, R110, c[0x0][0x2d0], -R199.reuse ;  /* 0x0000b4006eba7a23 */ /* 0x100fe400000108c7 */
[----:B------:R-:W-:Y:S01]  /*4d00*/  HMMA.16816.F32.BF16 R120, R96, R132, RZ ;  /* 0x000000846078723c */ /* 0x000fe200000418ff */
[----:B-1----:R-:W-:Y:S01]  /*4d10*/  FMNMX.FTZ R152, R95, R152, !PT ;  /* 0x000000985f987209 */ /* 0x002fe20007810000 */
[----:B------:R-:W-:Y:S01]  /*4d20*/  MUFU.EX2 R183, R183 ;  /* 0x000000b700b77308 */ /* 0x000fe20000000800 */
[----:B------:R-:W-:-:S02]  /*4d30*/  FFMA.FTZ R191, R92, c[0x0][0x2d0], -R199 ;  /* 0x0000b4005cbf7a23 */ /* 0x000fc400000108c7 */
[C---:B------:R-:W-:Y:S01]  /*4d40*/  FSETP.NEU.FTZ.AND P0, PT, R152.reuse, -INF , PT ;  /* 0xff8000009800780b */ /* 0x040fe20003f1d000 */
[----:B------:R-:W-:Y:S02]  /*4d50*/  FMUL.FTZ R201, R152, c[0x0][0x2d0] ;  /* 0x0000b40098c97a20 */ /* 0x000fe40000410000 */
[C---:B------:R-:W-:Y:S01]  /*4d60*/  HMMA.16816.F32.BF16 R52, R96.reuse, R60, RZ ;  /* 0x0000003c6034723c */ /* 0x040fe200000418ff */
[--C-:B------:R-:W-:Y:S01]  /*4d70*/  FFMA.FTZ R194, R90, c[0x0][0x2d0], -R199.reuse ;  /* 0x0000b4005ac27a23 */ /* 0x100fe200000108c7 */
[----:B---3--:R-:W-:Y:S01]  /*4d80*/  F2FP.BF16.PACK_AB R11, R0, R153 ;  /* 0x00000099000b723e */ /* 0x008fe200000010ff */
[----:B------:R-:W1:Y:S01]  /*4d90*/  MUFU.EX2 R184, R184 ;  /* 0x000000b800b87308 */ /* 0x000e620000000800 */
[----:B------:R-:W-:Y:S01]  /*4da0*/  FSEL R201, R201, RZ, P0 ;  /* 0x000000ffc9c97208 */ /* 0x000fe20000000000 */
[--C-:B------:R-:W-:Y:S01]  /*4db0*/  FFMA.FTZ R196, R89, c[0x0][0x2d0], -R199.reuse ;  /* 0x0000b40059c47a23 */ /* 0x100fe200000108c7 */
[----:B------:R-:W-:Y:S01]  /*4dc0*/  PLOP3.LUT P0, PT, PT, PT, UP1, 0x40, 0x0 ;  /* 0x000000000000781c */ /* 0x000fe20003f0e818 */
[----:B------:R-:W-:Y:S01]  /*4dd0*/  FFMA.FTZ R193, R88, c[0x0][0x2d0], -R199 ;  /* 0x0000b40058c17a23 */ /* 0x000fe200000108c7 */
[----:B------:R-:W-:Y:S01]  /*4de0*/  HMMA.16816.F32.BF16 R68, R96, R76, RZ ;  /* 0x0000004c6044723c */ /* 0x000fe200000418ff */
[----:B------:R-:W-:-:S02]  /*4df0*/  FFMA.FTZ R187, R91, c[0x0][0x2d0], -R201 ;  /* 0x0000b4005bbb7a23 */ /* 0x000fc400000108c9 */
[--C-:B------:R-:W-:Y:S01]  /*4e00*/  FFMA.FTZ R190, R126, c[0x0][0x2d0], -R201.reuse ;  /* 0x0000b4007ebe7a23 */ /* 0x100fe200000108c9 */
[----:B------:R-:W-:Y:S01]  /*4e10*/  MUFU.EX2 R185, R185 ;  /* 0x000000b900b97308 */ /* 0x000fe20000000800 */
[--C-:B------:R-:W-:Y:S02]  /*4e20*/  FFMA.FTZ R192, R108, c[0x0][0x2d0], -R201.reuse ;  /* 0x0000b4006cc07a23 */ /* 0x100fe400000108c9 */
[--C-:B------:R-:W-:Y:S01]  /*4e30*/  FFMA.FTZ R189, R94, c[0x0][0x2d0], -R201.reuse ;  /* 0x0000b4005ebd7a23 */ /* 0x100fe200000108c9 */
[----:B------:R-:W-:Y:S01]  /*4e40*/  HMMA.16816.F32.BF16 R84, R96, R4, RZ ;  /* 0x000000046054723c */ /* 0x000fe200000418ff */
[--C-:B------:R-:W-:Y:S01]  /*4e50*/  FFMA.FTZ R198, R74, c[0x0][0x2d0], -R201.reuse ;  /* 0x0000b4004ac67a23 */ /* 0x100fe200000108c9 */
[----:B-1----:R-:W-:Y:S02]  /*4e60*/  F2FP.BF16.PACK_AB R92, R184, R183 ;  /* 0x000000b7b85c723e */ /* 0x002fe400000010ff */
[----:B------:R-:W1:Y:S01]  /*4e70*/  MUFU.EX2 R186, R186 ;  /* 0x000000ba00ba7308 */ /* 0x000e620000000800 */
[----:B------:R-:W-:-:S02]  /*4e80*/  FFMA.FTZ R195, R75, c[0x0][0x2d0], -R201 ;  /* 0x0000b4004bc37a23 */ /* 0x000fc400000108c9 */
[--C-:B------:R-:W-:Y:S01]  /*4e90*/  FFMA.FTZ R197, R73, c[0x0][0x2d0], -R201.reuse ;  /* 0x0000b40049c57a23 */ /* 0x100fe200000108c9 */
[C---:B------:R-:W-:Y:S01]  /*4ea0*/  HMMA.16816.F32.BF16 R100, R96.reuse, R138, RZ ;  /* 0x0000008a6064723c */ /* 0x040fe200000418ff */
[----:B------:R-:W-:Y:S02]  /*4eb0*/  FFMA.FTZ R200, R72, c[0x0][0x2d0], -R201 ;  /* 0x0000b40048c87a23 */ /* 0x000fe400000108c9 */
[----:B------:R-:W-:Y:S01]  /*4ec0*/  FADD.FTZ R184, R183, R184 ;  /* 0x000000b8b7b87221 */ /* 0x000fe20000010000 */
[----:B------:R-:W-:Y:S01]  /*4ed0*/  MUFU.EX2 R187, R187 ;  /* 0x000000bb00bb7308 */ /* 0x000fe20000000800 */
[----:B------:R-:W-:Y:S02]  /*4ee0*/  FFMA.FTZ R239, R178, c[0x0][0x2d0], -R199 ;  /* 0x0000b400b2ef7a23 */ /* 0x000fe400000108c7 */
[----:B------:R-:W-:Y:S01]  /*4ef0*/  FFMA.FTZ R237, R188, c[0x0][0x2d0], -R201 ;  /* 0x0000b400bced7a23 */ /* 0x000fe200000108c9 */
[----:B------:R-:W-:Y:S01]  /*4f00*/  HMMA.16816.F32.BF16 R116, R96, R114, RZ ;  /* 0x000000726074723c */ /* 0x000fe200000418ff */
[----:B------:R-:W-:-:S03]  /*4f10*/  FADD.FTZ R161, R161, R162 ;  /* 0x000000a2a1a17221 */ /* 0x000fc60000010000 */
[----:B------:R-:W2:Y:S01]  /*4f20*/  MUFU.EX2 R190, R190 ;  /* 0x000000be00be7308 */ /* 0x000ea20000000800 */
[----:B-1----:R-:W-:Y:S01]  /*4f30*/  F2FP.BF16.PACK_AB R94, R186, R185 ;  /* 0x000000b9ba5e723e */ /* 0x002fe200000010ff */
[----:B------:R-:W-:Y:S02]  /*4f40*/  FADD.FTZ R185, R185, R184 ;  /* 0x000000b8b9b97221 */ /* 0x000fe40000010000 */
[----:B------:R-:W-:Y:S01]  /*4f50*/  HMMA.16816.F32.BF16 R128, R96, R134, RZ ;  /* 0x000000866080723c */ /* 0x000fe200000418ff */
[----:B------:R-:W-:Y:S02]  /*4f60*/  FADD.FTZ R150, R150, R161 ;  /* 0x000000a196967221 */ /* 0x000fe40000010000 */
[----:B------:R-:W-:Y:S01]  /*4f70*/  FADD.FTZ R186, R186, R185 ;  /* 0x000000b9baba7221 */ /* 0x000fe20000010000 */
[----:B------:R-:W-:Y:S01]  /*4f80*/  MUFU.EX2 R192, R192 ;  /* 0x000000c000c07308 */ /* 0x000fe20000000800 */
[----:B------:R-:W-:-:S03]  /*4f90*/  FADD.FTZ R153, R153, R150 ;  /* 0x0000009699997221 */ /* 0x000fc60000010000 */
[----:B------:R-:W-:Y:S01]  /*4fa0*/  HMMA.16816.F32.BF16 R64, R96, R62, RZ ;  /* 0x0000003e6040723c */ /* 0x000fe200000418ff */
[----:B------:R-:W-:-:S03]  /*4fb0*/  FADD.FTZ R153, R0, R153 ;  /* 0x0000009900997221 */ /* 0x000fc60000010000 */
[----:B------:R-:W1:Y:S01]  /*4fc0*/  MUFU.EX2 R189, R189 ;  /* 0x000000bd00bd7308 */ /* 0x000e620000000800 */
[----:B--2---:R-:W-:Y:S01]  /*4fd0*/  F2FP.BF16.PACK_AB R93, R190, R187 ;  /* 0x000000bbbe5d723e */ /* 0x004fe200000010ff */
[----:B------:R-:W-:Y:S02]  /*4fe0*/  FADD.FTZ R187, R187, R190 ;  /* 0x000000bebbbb7221 */ /* 0x000fe40000010000 */
[C---:B------:R-:W-:Y:S04]  /*4ff0*/  HMMA.16816.F32.BF16 R80, R96.reuse, R78, RZ ;  /* 0x0000004e6050723c */ /* 0x040fe800000418ff */
[----:B------:R-:W-:Y:S04]  /*5000*/  MUFU.EX2 R168, R168 ;  /* 0x000000a800a87308 */ /* 0x000fe80000000800 */
[----:B------:R-:W-:Y:S04]  /*5010*/  HMMA.16816.F32.BF16 R96, R96, R6, RZ ;  /* 0x000000066060723c */ /* 0x000fe800000418ff */
[----:B------:R-:W2:Y:S01]  /*5020*/  MUFU.EX2 R173, R173 ;  /* 0x000000ad00ad7308 */ /* 0x000ea20000000800 */
[----:B-1----:R-:W-:Y:S01]  /*5030*/  F2FP.BF16.PACK_AB R95, R189, R192 ;  /* 0x000000c0bd5f723e */ /* 0x002fe200000010ff */
[----:B------:R-:W-:-:S02]  /*5040*/  FADD.FTZ R192, R192, R187 ;  /* 0x000000bbc0c07221 */ /* 0x000fc40000010000 */
[C---:B------:R-:W-:Y:S02]  /*5050*/  HMMA.16816.F32.BF16 R144, R8.reuse, R156, R144 ;  /* 0x0000009c0890723c */ /* 0x040fe40000041890 */
[----:B------:R-:W-:Y:S02]  /*5060*/  FADD.FTZ R189, R189, R192 ;  /* 0x000000c0bdbd7221 */ /* 0x000fe40000010000 */
[----:B------:R-:W-:Y:S04]  /*5070*/  MUFU.EX2 R170, R170 ;  /* 0x000000aa00aa7308 */ /* 0x000fe80000000800 */
[----:B------:R-:W-:Y:S04]  /*5080*/  HMMA.16816.F32.BF16 R104, R8, R48, R104 ;  /* 0x000000300868723c */ /* 0x000fe80000041868 */
[----:B------:R-:W1:Y:S01]  /*5090*/  MUFU.EX2 R243, R243 ;  /* 0x000000f300f37308 */ /* 0x000e620000000800 */
[----:B--2---:R-:W-:Y:S01]  /*50a0*/  F2FP.BF16.PACK_AB R56, R173, R168 ;  /* 0x000000a8ad38723e */ /* 0x004fe200000010ff */
[----:B------:R-:W-:-:S02]  /*50b0*/  FADD.FTZ R168, R168, R155 ;  /* 0x0000009ba8a87221 */ /* 0x000fc40000010000 */
[C---:B------:R-:W-:Y:S02]  /*50c0*/  HMMA.16816.F32.BF16 R120, R8.reuse, R44, R120 ;  /* 0x0000002c0878723c */ /* 0x040fe40000041878 */
[----:B------:R-:W-:Y:S02]  /*50d0*/  FADD.FTZ R173, R173, R168 ;  /* 0x000000a8adad7221 */ /* 0x000fe40000010000 */
[----:B------:R-:W-:Y:S04]  /*50e0*/  MUFU.EX2 R172, R172 ;  /* 0x000000ac00ac7308 */ /* 0x000fe80000000800 */
[----:B------:R-:W-:Y:S04]  /*50f0*/  HMMA.16816.F32.BF16 R52, R8, R40, R52 ;  /* 0x000000280834723c */ /* 0x000fe80000041834 */
        /* <DEDUP_REMOVED lines=13> */
[----:B------:R-:W-:Y:S01]  /*51d0*/  HMMA.16816.F32.BF16 R116, R8, R50, R116 ;  /* 0x000000320874723c */ /* 0x000fe20000041874 */
[----:B-1----:R-:W-:-:S03]  /*51e0*/  F2FP.BF16.PACK_AB R59, R241, R174 ;  /* 0x000000aef13b723e */ /* 0x002fc600000010ff */
[----:B------:R-:W1:Y:S01]  /*51f0*/  MUFU.EX2 R194, R194 ;  /* 0x000000c200c27308 */ /* 0x000e620000000800 */
[----:B------:R-:W-:-:S03]  /*5200*/  FADD.FTZ R174, R174, R175 ;  /* 0x000000afaeae7221 */ /* 0x000fc60000010000 */
[----:B------:R-:W-:Y:S01]  /*5210*/  HMMA.16816.F32.BF16 R128, R8, R46, R128 ;  /* 0x0000002e0880723c */ /* 0x000fe20000041880 */
[----:B------:R-:W-:-:S03]  /*5220*/  FADD.FTZ R241, R241, R174 ;  /* 0x000000aef1f17221 */ /* 0x000fc60000010000 */
[----:B------:R-:W-:Y:S04]  /*5230*/  MUFU.EX2 R196, R196 ;  /* 0x000000c400c47308 */ /* 0x000fe80000000800 */
[C---:B------:R-:W-:Y:S04]  /*5240*/  HMMA.16816.F32.BF16 R64, R8.reuse, R42, R64 ;  /* 0x0000002a0840723c */ /* 0x040fe80000041840 */
[----:B------:R-:W-:Y:S04]  /*5250*/  MUFU.EX2 R193, R193 ;  /* 0x000000c100c17308 */ /* 0x000fe80000000800 */
[C---:B------:R-:W-:Y:S04]  /*5260*/  HMMA.16816.F32.BF16 R80, R8.reuse, R38, R80 ;  /* 0x000000260850723c */ /* 0x040fe80000041850 */
[----:B------:R-:W-:Y:S04]  /*5270*/  MUFU.EX2 R198, R198 ;  /* 0x000000c600c67308 */ /* 0x000fe80000000800 */
[----:B------:R-:W-:Y:S01]  /*5280*/  HMMA.16816.F32.BF16 R96, R8, R34, R96 ;  /* 0x000000220860723c */ /* 0x000fe20000041860 */
[----:B------:R-:W2:Y:S03]  /*5290*/  LDSM.16.MT88.4 R8, [R212+0x2100] ;  /* 0x00210000d408783b */ /* 0x000ea60000004200 */
[----:B------:R-:W3:Y:S04]  /*52a0*/  MUFU.EX2 R195, R195 ;  /* 0x000000c300c37308 */ /* 0x000ee80000000800 */
[C---:B------:R-:W-:Y:S04]  /*52b0*/  HMMA.16816.F32.BF16 R108, R92.reuse, R112, RZ ;  /* 0x000000705c6c723c */ /* 0x040fe800000418ff */
[----:B------:R-:W-:Y:S04]  /*52c0*/  MUFU.EX2 R197, R197 ;  /* 0x000000c500c57308 */ /* 0x000fe80000000800 */
[C---:B------:R-:W-:Y:S04]  /*52d0*/  HMMA.16816.F32.BF16 R124, R92.reuse, R132, RZ ;  /* 0x000000845c7c723c */ /* 0x040fe800000418ff */
[----:B------:R-:W4:Y:S04]  /*52e0*/  MUFU.EX2 R200, R200 ;  /* 0x000000c800c87308 */ /* 0x000f280000000800 */
[----:B------:R-:W-:Y:S04]  /*52f0*/  HMMA.16816.F32.BF16 R88, R92, R4, RZ ;  /* 0x000000045c58723c */ /* 0x000fe800000418ff */
[----:B------:R-:W-:Y:S03]  /*5300*/  MUFU.EX2 R239, R239 ;  /* 0x000000ef00ef7308 */ /* 0x000fe60000000800 */
[----:B-1----:R-:W-:Y:S01]  /*5310*/  F2FP.BF16.PACK_AB R4, R194, R191 ;  /* 0x000000bfc204723e */ /* 0x002fe200000010ff */
[----:B------:R-:W-:Y:S01]  /*5320*/  HMMA.16816.F32.BF16 R144, R56, R28, R144 ;  /* 0x0000001c3890723c */ /* 0x000fe20000041890 */
[----:B---3--:R-:W-:Y:S01]  /*5330*/  F2FP.BF16.PACK_AB R5, R195, R198 ;  /* 0x000000c6c305723e */ /* 0x008fe200000010ff */
[----:B------:R-:W-:-:S02]  /*5340*/  FADD.FTZ R191, R191, R186 ;  /* 0x000000babfbf7221 */ /* 0x000fc40000010000 */
[----:B------:R-:W-:Y:S01]  /*5350*/  FADD.FTZ R198, R198, R189 ;  /* 0x000000bdc6c67221 */ /* 0x000fe20000010000 */
[----:B------:R-:W-:Y:S01]  /*5360*/  MUFU.EX2 R237, R237 ;  /* 0x000000ed00ed7308 */ /* 0x000fe20000000800 */
[----:B------:R-:W-:Y:S02]  /*5370*/  FADD.FTZ R191, R194, R191 ;  /* 0x000000bfc2bf7221 */ /* 0x000fe40000010000 */
[----:B------:R-:W-:Y:S01]  /*5380*/  HMMA.16816.F32.BF16 R104, R56, R24, R104 ;  /* 0x000000183868723c */ /* 0x000fe20000041868 */
[----:B------:R-:W-:-:S07]  /*5390*/  FADD.FTZ R198, R195, R198 ;  /* 0x000000c6c3c67221 */ /* 0x000fce0000010000 */
[C---:B------:R-:W-:Y:S08]  /*53a0*/  HMMA.16816.F32.BF16 R120, R56.reuse, R20, R120 ;  /* 0x000000143878723c */ /* 0x040ff00000041878 */
[C---:B------:R-:W-:Y:S08]  /*53b0*/  HMMA.16816.F32.BF16 R52, R56.reuse, R16, R52 ;  /* 0x000000103834723c */ /* 0x040ff00000041834 */
[C---:B------:R-:W-:Y:S08]  /*53c0*/  HMMA.16816.F32.BF16 R68, R56.reuse, R12, R68 ;  /* 0x0000000c3844723c */ /* 0x040ff00000041844 */
[C---:B--2---:R-:W-:Y:S08]  /*53d0*/  HMMA.16816.F32.BF16 R84, R56.reuse, R8, R84 ;  /* 0x000000083854723c */ /* 0x044ff00000041854 */
[C---:B------:R-:W-:Y:S08]  /*53e0*/  HMMA.16816.F32.BF16 R100, R56.reuse, R30, R100 ;  /* 0x0000001e3864723c */ /* 0x040ff00000041864 */
[C---:B------:R-:W-:Y:S08]  /*53f0*/  HMMA.16816.F32.BF16 R116, R56.reuse, R26, R116 ;  /* 0x0000001a3874723c */ /* 0x040ff00000041874 */
[C---:B------:R-:W-:Y:S08]  /*5400*/  HMMA.16816.F32.BF16 R128, R56.reuse, R22, R128 ;  /* 0x000000163880723c */ /* 0x040ff00000041880 */
[C---:B------:R-:W-:Y:S08]  /*5410*/  HMMA.16816.F32.BF16 R64, R56.reuse, R18, R64 ;  /* 0x000000123840723c */ /* 0x040ff00000041840 */
[C---:B------:R-:W-:Y:S08]  /*5420*/  HMMA.16816.F32.BF16 R80, R56.reuse, R14, R80 ;  /* 0x0000000e3850723c */ /* 0x040ff00000041850 */
[----:B------:R-:W-:Y:S08]  /*5430*/  HMMA.16816.F32.BF16 R96, R56, R10, R96 ;  /* 0x0000000a3860723c */ /* 0x000ff00000041860 */
[C---:B------:R-:W-:Y:S08]  /*5440*/  HMMA.16816.F32.BF16 R56, R92.reuse, R60, RZ ;  /* 0x0000003c5c38723c */ /* 0x040ff000000418ff */
[C---:B------:R-:W-:Y:S08]  /*5450*/  HMMA.16816.F32.BF16 R72, R92.reuse, R76, RZ ;  /* 0x0000004c5c48723c */ /* 0x040ff000000418ff */
[C---:B------:R-:W-:Y:S08]  /*5460*/  HMMA.16816.F32.BF16 R140, R92.reuse, R136, RZ ;  /* 0x000000885c8c723c */ /* 0x040ff000000418ff */
[C---:B------:R-:W-:Y:S08]  /*5470*/  HMMA.16816.F32.BF16 R136, R92.reuse, R138, RZ ;  /* 0x0000008a5c88723c */ /* 0x040ff000000418ff */
[C---:B------:R-:W-:Y:S08]  /*5480*/  HMMA.16816.F32.BF16 R112, R92.reuse, R114, RZ ;  /* 0x000000725c70723c */ /* 0x040ff000000418ff */
[C---:B------:R-:W-:Y:S08]  /*5490*/  HMMA.16816.F32.BF16 R132, R92.reuse, R134, RZ ;  /* 0x000000865c84723c */ /* 0x040ff000000418ff */
[C---:B------:R-:W-:Y:S08]  /*54a0*/  HMMA.16816.F32.BF16 R60, R92.reuse, R62, RZ ;  /* 0x0000003e5c3c723c */ /* 0x040ff000000418ff */
[C---:B------:R-:W-:Y:S08]  /*54b0*/  HMMA.16816.F32.BF16 R76, R92.reuse, R78, RZ ;  /* 0x0000004e5c4c723c */ /* 0x040ff000000418ff */
[----:B------:R-:W-:Y:S07]  /*54c0*/  HMMA.16816.F32.BF16 R92, R92, R6, RZ ;  /* 0x000000065c5c723c */ /* 0x000fee00000418ff */
[----:B------:R-:W-:Y:S01]  /*54d0*/  F2FP.BF16.PACK_AB R6, R193, R196 ;  /* 0x000000c4c106723e */ /* 0x000fe200000010ff */
[----:B------:R-:W-:Y:S01]  /*54e0*/  FADD.FTZ R196, R196, R191 ;  /* 0x000000bfc4c47221 */ /* 0x000fe20000010000 */
[----:B----4-:R-:W-:Y:S01]  /*54f0*/  F2FP.BF16.PACK_AB R7, R200, R197 ;  /* 0x000000c5c807723e */ /* 0x010fe200000010ff */
[----:B------:R-:W-:-:S02]  /*5500*/  FADD.FTZ R197, R197, R198 ;  /* 0x000000c6c5c57221 */ /* 0x000fc40000010000 */
[----:B------:R-:W-:Y:S02]  /*5510*/  FADD.FTZ R193, R193, R196 ;  /* 0x000000c4c1c17221 */ /* 0x000fe40000010000 */
[----:B------:R-:W-:Y:S02]  /*5520*/  FADD.FTZ R197, R200, R197 ;  /* 0x000000c5c8c57221 */ /* 0x000fe40000010000 */
[C---:B------:R-:W-:Y:S07]  /*5530*/  HMMA.16816.F32.BF16 R108, R4.reuse, R48, R108 ;  /* 0x00000030046c723c */ /* 0x040fee000004186c */
[--C-:B------:R-:W-:Y:S01]  /*5540*/  FFMA.FTZ R48, R182, c[0x0][0x2d0], -R199.reuse ;  /* 0x0000b400b6307a23 */ /* 0x100fe200000108c7 */
[C---:B------:R-:W-:Y:S05]  /*5550*/  HMMA.16816.F32.BF16 R124, R4.reuse, R44, R124 ;  /* 0x0000002c047c723c */ /* 0x040fea000004187c */
[----:B------:R-:W-:Y:S02]  /*5560*/  MUFU.EX2 R48, R48 ;  /* 0x0000003000307308 */ /* 0x000fe40000000800 */
[----:B------:R-:W-:Y:S01]  /*5570*/  FFMA.FTZ R45, R181, c[0x0][0x2d0], -R199 ;  /* 0x0000b400b52d7a23 */ /* 0x000fe200000108c7 */
[C---:B------:R-:W-:Y:S05]  /*5580*/  HMMA.16816.F32.BF16 R88, R4.reuse, R32, R88 ;  /* 0x000000200458723c */ /* 0x040fea0000041858 */
[----:B------:R-:W1:Y:S02]  /*5590*/  MUFU.EX2 R45, R45 ;  /* 0x0000002d002d7308 */ /* 0x000e640000000800 */
[--C-:B------:R-:W-:Y:S01]  /*55a0*/  FFMA.FTZ R32, R179, c[0x0][0x2d0], -R201.reuse ;  /* 0x0000b400b3207a23 */ /* 0x100fe200000108c9 */
[----:B------:R-:W-:Y:S01]  /*55b0*/  HMMA.16816.F32.BF16 R56, R4, R40, R56 ;  /* 0x000000280438723c */ /* 0x000fe20000041838 */
[----:B------:R-:W-:-:S04]  /*55c0*/  FFMA.FTZ R33, R177, c[0x0][0x2d0], -R201 ;  /* 0x0000b400b1217a23 */ /* 0x000fc800000108c9 */
[----:B------:R-:W-:Y:S02]  /*55d0*/  MUFU.EX2 R32, R32 ;  /* 0x0000002000207308 */ /* 0x000fe40000000800 */
[----:B------:R-:W-:Y:S01]  /*55e0*/  FFMA.FTZ R40, R180, c[0x0][0x2d0], -R199 ;  /* 0x0000b400b4287a23 */ /* 0x000fe200000108c7 */
[C---:B------:R-:W-:Y:S05]  /*55f0*/  HMMA.16816.F32.BF16 R72, R4.reuse, R36, R72 ;  /* 0x000000240448723c */ /* 0x040fea0000041848 */
[----:B------:R-:W2:Y:S02]  /*5600*/  MUFU.EX2 R33, R33 ;  /* 0x0000002100217308 */ /* 0x000ea40000000800 */
[----:B------:R-:W-:Y:S01]  /*5610*/  FFMA.FTZ R36, R176, c[0x0][0x2d0], -R201 ;  /* 0x0000b400b0247a23 */ /* 0x000fe200000108c9 */
[C---:B------:R-:W-:Y:S05]  /*5620*/  HMMA.16816.F32.BF16 R140, R4.reuse, R156, R140 ;  /* 0x0000009c048c723c */ /* 0x040fea000004188c */
[----:B------:R-:W3:Y:S03]  /*5630*/  MUFU.EX2 R40, R40 ;  /* 0x0000002800287308 */ /* 0x000ee60000000800 */
[C---:B------:R-:W-:Y:S05]  /*5640*/  HMMA.16816.F32.BF16 R136, R4.reuse, R158, R136 ;  /* 0x0000009e0488723c */ /* 0x040fea0000041888 */
[----:B------:R-:W4:Y:S03]  /*5650*/  MUFU.EX2 R36, R36 ;  /* 0x0000002400247308 */ /* 0x000f260000000800 */
[C---:B------:R-:W-:Y:S08]  /*5660*/  HMMA.16816.F32.BF16 R112, R4.reuse, R50, R112 ;  /* 0x000000320470723c */ /* 0x040ff00000041870 */
[C---:B------:R-:W-:Y:S08]  /*5670*/  HMMA.16816.F32.BF16 R132, R4.reuse, R46, R132 ;  /* 0x0000002e0484723c */ /* 0x040ff00000041884 */
[C---:B------:R-:W-:Y:S08]  /*5680*/  HMMA.16816.F32.BF16 R60, R4.reuse, R42, R60 ;  /* 0x0000002a043c723c */ /* 0x040ff0000004183c */
[C---:B------:R-:W-:Y:S08]  /*5690*/  HMMA.16816.F32.BF16 R76, R4.reuse, R38, R76 ;  /* 0x00000026044c723c */ /* 0x040ff0000004184c */
[----:B------:R-:W-:Y:S07]  /*56a0*/  HMMA.16816.F32.BF16 R92, R4, R34, R92 ;  /* 0x00000022045c723c */ /* 0x000fee000004185c */
[----:B-1----:R-:W-:Y:S01]  /*56b0*/  F2FP.BF16.PACK_AB R4, R45, R48 ;  /* 0x000000302d04723e */ /* 0x002fe200000010ff */
[----:B------:R-:W-:Y:S01]  /*56c0*/  FADD.FTZ R48, R48, R193 ;  /* 0x000000c130307221 */ /* 0x000fe20000010000 */
[----:B--2---:R-:W-:Y:S01]  /*56d0*/  F2FP.BF16.PACK_AB R5, R33, R32 ;  /* 0x000000202105723e */ /* 0x004fe200000010ff */
[----:B------:R-:W-:Y:S01]  /*56e0*/  FADD.FTZ R32, R32, R197 ;  /* 0x000000c520207221 */ /* 0x000fe20000010000 */
[----:B---3--:R-:W-:Y:S01]  /*56f0*/  F2FP.BF16.PACK_AB R6, R239, R40 ;  /* 0x00000028ef06723e */ /* 0x008fe200000010ff */
[----:B------:R-:W-:Y:S01]  /*5700*/  FADD.FTZ R45, R45, R48 ;  /* 0x000000302d2d7221 */ /* 0x000fe20000010000 */
[----:B----4-:R-:W-:Y:S01]  /*5710*/  F2FP.BF16.PACK_AB R7, R237, R36 ;  /* 0x00000024ed07723e */ /* 0x010fe200000010ff */
[----:B------:R-:W-:-:S02]  /*5720*/  FADD.FTZ R33, R33, R32 ;  /* 0x0000002021217221 */ /* 0x000fc40000010000 */
[----:B------:R-:W-:Y:S02]  /*5730*/  FADD.FTZ R40, R40, R45 ;  /* 0x0000002d28287221 */ /* 0x000fe40000010000 */
[----:B------:R-:W-:Y:S02]  /*5740*/  FADD.FTZ R36, R36, R33 ;  /* 0x0000002124247221 */ /* 0x000fe40000010000 */
[----:B------:R-:W-:Y:S01]  /*5750*/  HMMA.16816.F32.BF16 R140, R4, R28, R140 ;  /* 0x0000001c048c723c */ /* 0x000fe2000004188c */
[----:B------:R-:W-:Y:S02]  /*5760*/  FADD.FTZ R239, R239, R40 ;  /* 0x00000028efef7221 */ /* 0x000fe40000010000 */
[----:B------:R-:W-:-:S05]  /*5770*/  FADD.FTZ R237, R237, R36 ;  /* 0x00000024eded7221 */ /* 0x000fca0000010000 */
[C---:B------:R-:W-:Y:S08]  /*5780*/  HMMA.16816.F32.BF16 R136, R4.reuse, R30, R136 ;  /* 0x0000001e0488723c */ /* 0x040ff00000041888 */
        /* <DEDUP_REMOVED lines=9> */
[----:B------:R-:W-:Y:S01]  /*5820*/  HMMA.16816.F32.BF16 R92, R4, R10, R92 ;  /* 0x0000000a045c723c */ /* 0x000fe2000004185c */
[----:B------:R-:W-:Y:S07]  /*5830*/  @P0 BRA `(.L_x_476) ;  /* 0x0000012000000947 */ /* 0x000fee0003800000 */
[----:B------:R-:W-:Y:S01]  /*5840*/  ISETP.LT.AND P0, PT, RZ, UR14, PT ;  /* 0x0000000eff007c0c */ /* 0x000fe2000bf01270 */
[----:B------:R-:W-:-:S06]  /*5850*/  UIADD3 UR4, UR14, -0x1, URZ ;  /* 0xffffffff0e047890 */ /* 0x000fcc000fffe03f */
[----:B------:R-:W-:-:S06]  /*5860*/  MOV R5, UR4 ;  /* 0x0000000400057c02 */ /* 0x000fcc0008000f00 */
[----:B------:R-:W-:Y:S05]  /*5870*/  @P0 BRA `(.L_x_477) ;  /* 0x0000007000000947 */ /* 0x000fea0003800000 */
[----:B------:R-:W-:Y:S02]  /*5880*/  IMAD.MOV.U32 R0, RZ, RZ, 0x1 ;  /* 0x00000001ff007424 */ /* 0x000fe400078e00ff */
[----:B------:R-:W-:-:S03]  /*5890*/  IMAD R5, RZ, RZ, -UR14 ;  /* 0x8000000eff057e24 */ /* 0x000fc6000f8e02ff */
[----:B------:R-:W-:-:S13]  /*58a0*/  ISETP.NE.AND P0, PT, R0, c[0x0][0x32c], PT ;  /* 0x0000cb0000007a0c */ /* 0x000fda0003f05270 */
[----:B------:R-:W-:-:S05]  /*58b0*/  @P0 IMAD.HI.U32 R0, R5, c[0x0][0x330], RZ ;  /* 0x0000cc0005000a27 */ /* 0x000fca00078e00ff */
[----:B------:R-:W-:-:S04]  /*58c0*/  @P0 SHF.R.U32.HI R5, RZ, c[0x0][0x334], R0 ;  /* 0x0000cd00ff050a19 */ /* 0x000fc80000011600 */
[----:B------:R-:W-:Y:S01]  /*58d0*/  LOP3.LUT R5, RZ, R5, RZ, 0x33, !PT ;  /* 0x00000005ff057212 */ /* 0x000fe200078e33ff */
[----:B------:R-:W-:Y:S05]  /*58e0*/  BRA `(.L_x_478) ;  /* 0x0000004000007947 */ /* 0x000fea0003800000 */
.L_x_477:
[----:B------:R-:W-:-:S04]  /*58f0*/  MOV R0, 0x1 ;  /* 0x0000000100007802 */ /* 0x000fc80000000f00 */
[----:B------:R-:W-:-:S13]  /*5900*/  ISETP.NE.AND P0, PT, R0, c[0x0][0x32c], PT ;  /* 0x0000cb0000007a0c */ /* 0x000fda0003f05270 */
[----:B------:R-:W-:-:S05]  /*5910*/  @P0 IMAD.HI.U32 R0, R5, c[0x0][0x330], RZ ;  /* 0x0000cc0005000a27 */ /* 0x000fca00078e00ff */
[----:B------:R-:W-:Y:S02]  /*5920*/  @P0 SHF.R.U32.HI R5, RZ, c[0x0][0x334], R0 ;  /* 0x0000cd00ff050a19 */ /* 0x000fe40000011600 */
.L_x_478:
[----:B------:R-:W-:-:S05]  /*5930*/  MOV R0, c[0x0][0x32c] ;  /* 0x0000cb0000007a02 */ /* 0x000fca0000000f00 */
[----:B------:R-:W-:-:S05]  /*5940*/  IMAD R5, R5, R0, c[0x0][0x32c] ;  /* 0x0000cb0005057624 */ /* 0x000fca00078e0200 */
[----:B------:R-:W-:-:S05]  /*5950*/  IMNMX R2, R2, R5, PT ;  /* 0x0000000502027217 */ /* 0x000fca0003800200 */
.L_x_476:
[----:B------:R-:W-:-:S05]  /*5960*/  IMAD.HI R5, R2, 0x2aaaaaab, RZ ;  /* 0x2aaaaaab02057827 */ /* 0x000fca00078e02ff */
[----:B------:R-:W-:-:S04]  /*5970*/  SHF.R.U32.HI R0, RZ, 0x1f, R5 ;  /* 0x0000001fff007819 */ /* 0x000fc80000011605 */
[----:B------:R-:W-:-:S04]  /*5980*/  LEA.HI.SX32 R0, R5, R0, 0x1d ;  /* 0x0000000005007211 */ /* 0x000fc800078feaff */
[----:B------:R-:W-:-:S04]  /*5990*/  IMNMX R201, R221, R0, !PT ;  /* 0x00000000ddc97217 */ /* 0x000fc80007800200 */
[----:B------:R-:W-:-:S13]  /*59a0*/  ISETP.GE.AND P0, PT, R236, R201, PT ;  /* 0x000000c9ec00720c */ /* 0x000fda0003f06270 */
[----:B------:R-:W-:Y:S05]  /*59b0*/  @!P0 BRA `(.L_x_479) ;  /* 0x00003ea000008947 */ /* 0x000fea0003800000 */
[----:B------:R-:W-:Y:S01]  /*59c0*/  IMAD.MOV.U32 R148, RZ, RZ, R149 ;  /* 0x000000ffff947224 */ /* 0x000fe200078e0095 */
[----:B------:R-:W-:Y:S01]  /*59d0*/  MOV R0, R152 ;  /* 0x0000009800007202 */ /* 0x000fe20000000f00 */
[----:B------:R-:W-:Y:S01]  /*59e0*/  IMAD.MOV.U32 R150, RZ, RZ, R151 ;  /* 0x000000ffff967224 */ /* 0x000fe200078e0097 */
[C---:B------:R-:W-:Y:S01]  /*59f0*/  SHF.L.U64.HI R200, R230.reuse, 0x1, R245 ;  /* 0x00000001e6c87819 */ /* 0x040fe200000102f5 */
[----:B------:R-:W-:Y:S01]  /*5a00*/  IMAD.MOV.U32 R2, RZ, RZ, R3 ;  /* 0x000000ffff027224 */ /* 0x000fe200078e0003 */
[----:B------:R-:W-:Y:S01]  /*5a10*/  SHF.L.U32 R202, R230, 0x1, RZ ;  /* 0x00000001e6ca7819 */ /* 0x000fe200000006ff */
[C---:B------:R-:W-:Y:S01]  /*5a20*/  IMAD.SHL.U32 R240, R219.reuse, 0x2, RZ ;  /* 0x00000002dbf07824 */ /* 0x040fe200078e00ff */
[----:B------:R-:W-:Y:S02]  /*5a30*/  SHF.L.U64.HI R203, R219, 0x1, R234 ;  /* 0x00000001dbcb7819 */ /* 0x000fe400000102ea */
.L_x_500:
[----:B------:R-:W-:Y:S04]  /*5a40*/  DEPBAR.LE SB0, 0x0 ;  /* 0x000080000000791a */ /* 0x000fe80000000000 */
[----:B------:R-:W-:Y:S01]  /*5a50*/  BAR.SYNC.DEFER_BLOCKING 0x0 ;  /* 0x0000000000007b1d */ /* 0x000fe20000010000 */
[----:B------:R-:W-:Y:S05]  /*5a60*/  ISETP.GT.AND P0, PT, R221, R236, PT ;  /* 0x000000ecdd00720c */ /* 0x000fea0003f04270 */
        /* <DEDUP_REMOVED lines=8> */
[----:B------:R1:W1:Y:S04]  /*5af0*/  LDSM.16.M88.4 R184, [R211] ;  /* 0x00000000d3b8783b */ /* 0x0002680000000200 */
[----:B------:R1:W1:Y:S01]  /*5b00*/  LDSM.16.M88.4 R188, [R210] ;  /* 0x00000000d2bc783b */ /* 0x0002620000000200 */
[----:B------:R-:W-:-:S05]  /*5b10*/  @P0 BRA `(.L_x_480) ;  /* 0x0000034000000947 */ /* 0x000fca0003800000 */
[----:B------:R-:W-:Y:S01]  /*5b20*/  SHF.R.S32.HI R3, RZ, 0x1f, R226 ;  /* 0x0000001fff037819 */ /* 0x000fe200000114e2 */
[----:B------:R-:W-:Y:S01]  /*5b30*/  IMAD.WIDE.U32 R6, R226, c[0x0][0x208], RZ ;  /* 0x00008200e2067a25 */ /* 0x000fe200078e00ff */
[----:B------:R-:W-:Y:S01]  /*5b40*/  SHF.R.S32.HI R5, RZ, 0x1f, R225 ;  /* 0x0000001fff057819 */ /* 0x000fe200000114e1 */
[----:B------:R-:W-:Y:S01]  /*5b50*/  BSSY B0, `(.L_x_480) ;  /* 0x0000030000007945 */ /* 0x000fe20003800000 */
[----:B------:R-:W-:Y:S01]  /*5b60*/  ISETP.GE.AND P1, PT, R230, c[0x0][0x1d4], PT ;  /* 0x00007500e6007a0c */ /* 0x000fe20003f26270 */
[----:B------:R-:W-:Y:S01]  /*5b70*/  IMAD R3, R3, c[0x0][0x208], RZ ;  /* 0x0000820003037a24 */ /* 0x000fe200078e02ff */
[----:B------:R-:W-:Y:S01]  /*5b80*/  ISETP.GE.AND P3, PT, R229, c[0x0][0x1d4], PT ;  /* 0x00007500e5007a0c */ /* 0x000fe20003f66270 */
[----:B------:R-:W-:Y:S01]  /*5b90*/  IMAD R5, R5, c[0x0][0x218], RZ ;  /* 0x0000860005057a24 */ /* 0x000fe200078e02ff */
[----:B------:R-:W-:Y:S01]  /*5ba0*/  ISETP.GE.AND P2, PT, R228, c[0x0][0x1d4], PT ;  /* 0x00007500e4007a0c */ /* 0x000fe20003f46270 */
[----:B------:R-:W-:Y:S01]  /*5bb0*/  IMAD R3, R226, c[0x0][0x20c], R3 ;  /* 0x00008300e2037a24 */ /* 0x000fe200078e0203 */
[C---:B------:R-:W-:Y:S01]  /*5bc0*/  SHF.L.U64.HI R9, R218.reuse, 0x1, R233 ;  /* 0x00000001da097819 */ /* 0x040fe200000102e9 */
[----:B------:R-:W-:Y:S02]  /*5bd0*/  IMAD R5, R225, c[0x0][0x21c], R5 ;  /* 0x00008700e1057a24 */ /* 0x000fe400078e0205 */
[----:B------:R-:W-:Y:S02]  /*5be0*/  IMAD.IADD R7, R7, 0x1, R3 ;  /* 0x0000000107077824 */ /* 0x000fe400078e0203 */
[----:B------:R-:W-:Y:S02]  /*5bf0*/  IMAD.SHL.U32 R12, R218, 0x2, RZ ;  /* 0x00000002da0c7824 */ /* 0x000fe400078e00ff */
[----:B------:R-:W-:Y:S05]  /*5c00*/  IMAD.WIDE.U32 R6, R225, c[0x0][0x218], R6 ;  /* 0x00008600e1067a25 */ /* 0x000fea00078e0006 */
[----:B------:R-:W-:Y:S04]  /*5c10*/  IADD3 R4, P0, R6, UR20, RZ ;  /* 0x0000001406047c10 */ /* 0x000fe8000ff1e0ff */
[----:B------:R-:W-:Y:S02]  /*5c20*/  IADD3.X R5, R7, UR16, R5, P0, !PT ;  /* 0x0000001007057c10 */ /* 0x000fe400087fe405 */
[C---:B------:R-:W-:Y:S04]  /*5c30*/  LEA R3, P0, R4.reuse, c[0x0][0x1f8], 0x1 ;  /* 0x00007e0004037a11 */ /* 0x040fe800078008ff */
[----:B------:R-:W-:Y:S02]  /*5c40*/  LEA.HI.X R8, R4, c[0x0][0x1fc], R5, 0x1, P0 ;  /* 0x00007f0004087a11 */ /* 0x000fe400000f0c05 */
[----:B------:R-:W5:Y:S04]  /*5c50*/  SHFL.IDX PT, R5, R3, RZ, 0x1c1f ;  /* 0x001c1fff03057589 */ /* 0x000f6800000e0000 */
[----:B------:R-:W4:Y:S01]  /*5c60*/  SHFL.IDX PT, R4, R8, RZ, 0x1c1f ;  /* 0x001c1fff08047589 */ /* 0x000f2200000e0000 */
[C---:B-----5:R-:W-:Y:S05]  /*5c70*/  IADD3 R10, P0, R5.reuse, R202, RZ ;  /* 0x000000ca050a7210 */ /* 0x060fea0007f1e0ff */
[C---:B----4-:R-:W-:Y:S01]  /*5c80*/  IMAD.X R11, R4.reuse, 0x1, R200, P0 ;  /* 0x00000001040b7824 */ /* 0x050fe200000e06c8 */
[C---:B------:R-:W-:Y:S04]  /*5c90*/  IADD3 R6, P0, R5.reuse, R240, RZ ;  /* 0x000000f005067210 */ /* 0x040fe80007f1e0ff */
[----:B------:R-:W-:Y:S01]  /*5ca0*/  @!PT LDS RZ, [RZ] ;  /* 0x00000000fffff984 */ /* 0x000fe20000000800 */
[----:B------:R4:W-:Y:S01]  /*5cb0*/  LDGSTS.E.BYPASS.LTC128B.128 [R220+0x100], [R10.64], !P1 ;  /* 0x001000000adc7fae */ /* 0x0009e2000c901d4c */
[----:B------:R-:W-:Y:S01]  /*5cc0*/  IMAD.X R7, R4, 0x1, R203, P0 ;  /* 0x0000000104077824 */ /* 0x000fe200000e06cb */
[----:B------:R-:W-:Y:S02]  /*5cd0*/  IADD3 R14, P0, R5, R12, RZ ;  /* 0x0000000c050e7210 */ /* 0x000fe40007f1e0ff */
[----:B------:R-:W-:Y:S02]  /*5ce0*/  ISETP.GT.AND P1, PT, R224, 0x3f, PT ;  /* 0x0000003fe000780c */ /* 0x000fe40003f24270 */
[----:B------:R4:W-:Y:S01]  /*5cf0*/  LDGSTS.E.BYPASS.LTC128B.128 [R220+0xd00], [R6.64], !P3 ;  /* 0x00d0000006dc7fae */ /* 0x0009e2000d901d4c */
[----:B------:R-:W-:Y:S05]  /*5d00*/  IMAD.X R15, R4, 0x1, R9, P0 ;  /* 0x00000001040f7824 */ /* 0x000fea00000e0609 */
[----:B------:R4:W-:Y:S05]  /*5d10*/  LDGSTS.E.BYPASS.LTC128B.128 [R220+0x1900], [R14.64], !P2 ;  /* 0x019000000edc7fae */ /* 0x0009ea000d101d4c */
[----:B------:R-:W-:-:S05]  /*5d20*/  @P1 BRA `(.L_x_481) ;  /* 0x0000012000001947 */ /* 0x000fca0003800000 */
[----:B------:R-:W-:-:S05]  /*5d30*/  BRA.DIV ~URZ, `(.L_x_482) ;  /* 0x0000cd327f007947 */ /* 0x000fca000b800000 */
[----:B----4-:R4:W3:Y:S04]  /*5d40*/  SHFL.IDX PT, R14, R8, 0x1, 0x1c1f ;  /* 0x003c1f00080e7f89 */ /* 0x0108e800000e0000 */
[----:B------:R4:W2:Y:S02]  /*5d50*/  SHFL.IDX PT, R5, R3, 0x1, 0x1c1f ;  /* 0x003c1f0003057f89 */ /* 0x0008a400000e0000 */
.L_x_540:
[----:B------:R-:W-:Y:S02]  /*5d60*/  ISETP.GE.AND P3, PT, R230, c[0x0][0x1d4], PT ;  /* 0x00007500e6007a0c */ /* 0x000fe40003f66270 */
[----:B--2---:R-:W-:Y:S02]  /*5d70*/  IADD3 R10, P0, R5, R202, RZ ;  /* 0x000000ca050a7210 */ /* 0x004fe40007f1e0ff */
[----:B------:R-:W-:Y:S02]  /*5d80*/  ISETP.GE.AND P2, PT, R229, c[0x0][0x1d4], PT ;  /* 0x00007500e5007a0c */ /* 0x000fe40003f46270 */
[----:B------:R-:W-:Y:S01]  /*5d90*/  ISETP.GE.AND P1, PT, R228, c[0x0][0x1d4], PT ;  /* 0x00007500e4007a0c */ /* 0x000fe20003f26270 */
[C---:B---3--:R-:W-:Y:S01]  /*5da0*/  IMAD.X R11, R14.reuse, 0x1, R200, P0 ;  /* 0x000000010e0b7824 */ /* 0x048fe200000e06c8 */
[C---:B------:R-:W-:Y:S05]  /*5db0*/  IADD3 R6, P0, R5.reuse, R240, RZ ;  /* 0x000000f005067210 */ /* 0x040fea0007f1e0ff */
[----:B------:R-:W-:Y:S01]  /*5dc0*/  @!PT LDS RZ, [RZ] ;  /* 0x00000000fffff984 */ /* 0x000fe20000000800 */
[----:B------:R-:W-:Y:S01]  /*5dd0*/  @!PT LDS RZ, [RZ] ;  /* 0x00000000fffff984 */ /* 0x000fe20000000800 */
[----:B------:R-:W-:Y:S01]  /*5de0*/  @!PT LDS RZ, [RZ] ;  /* 0x00000000fffff984 */ /* 0x000fe20000000800 */
[----:B------:R2:W-:Y:S01]  /*5df0*/  LDGSTS.E.BYPASS.LTC128B.128 [R220+0x900], [R10.64], !P3 ;  /* 0x009000000adc7fae */ /* 0x0005e2000d901d4c */
[C---:B------:R-:W-:Y:S01]  /*5e00*/  IMAD.X R7, R14.reuse, 0x1, R203, P0 ;  /* 0x000000010e077824 */ /* 0x040fe200000e06cb */
[----:B------:R-:W-:Y:S04]  /*5e10*/  IADD3 R12, P0, R5, R12, RZ ;  /* 0x0000000c050c7210 */ /* 0x000fe80007f1e0ff */
[----:B------:R2:W-:Y:S01]  /*5e20*/  LDGSTS.E.BYPASS.LTC128B.128 [R220+0x1500], [R6.64], !P2 ;  /* 0x0150000006dc7fae */ /* 0x0005e2000d101d4c */
[----:B------:R-:W-:Y:S05]  /*5e30*/  IMAD.X R13, R14, 0x1, R9, P0 ;  /* 0x000000010e0d7824 */ /* 0x000fea00000e0609 */
[----:B------:R2:W-:Y:S03]  /*5e40*/  LDGSTS.E.BYPASS.LTC128B.128 [R220+0x2100], [R12.64], !P1 ;  /* 0x021000000cdc7fae */ /* 0x0005e6000c901d4c */
.L_x_481:
[----:B------:R-:W-:Y:S05]  /*5e50*/  BSYNC B0 ;  /* 0x0000000000007941 */ /* 0x000fea0003800000 */
.L_x_480:
[----:B------:R-:W0:Y:S01]  /*5e60*/  LDGDEPBAR ;  /* 0x00000000000079af */ /* 0x000e220000000000 */
[----:B------:R-:W-:Y:S01]  /*5e70*/  WARPSYNC 0xffffffff ;  /* 0xffffffff00007948 */ /* 0x000fe20003800000 */
[-C--:B--2-4-:R-:W-:Y:S03]  /*5e80*/  HMMA.16816.F32.BF16 R4, R152, R156.reuse, RZ ;  /* 0x0000009c9804723c */ /* 0x094fe600000418ff */
[----:B------:R-:W-:Y:S03]  /*5e90*/  ISETP.GT.AND P0, PT, R236, R221, PT ;  /* 0x000000ddec00720c */ /* 0x000fe60003f04270 */
[----:B------:R-:W-:Y:S02]  /*5ea0*/  LDSM.16.M88.4 R192, [R216+0x3100] ;  /* 0x00310000d8c0783b */ /* 0x000fe40000000200 */
[C---:B---3--:R-:W-:Y:S06]  /*5eb0*/  HMMA.16816.F32.BF16 R8, R160.reuse, R156, RZ ;  /* 0x0000009ca008723c */ /* 0x048fec00000418ff */
[----:B------:R-:W-:Y:S02]  /*5ec0*/  LDSM.16.M88.4 R196, [R217+0x7900] ;  /* 0x00790000d9c4783b */ /* 0x000fe40000000200 */
[-C--:B------:R-:W-:Y:S08]  /*5ed0*/  HMMA.16816.F32.BF16 R12, R160, R158.reuse, RZ ;  /* 0x0000009ea00c723c */ /* 0x080ff000000418ff */
[C---:B------:R-:W-:Y:S01]  /*5ee0*/  HMMA.16816.F32.BF16 R16, R152.reuse, R158, RZ ;  /* 0x0000009e9810723c */ /* 0x040fe200000418ff */
[----:B------:R-:W2:Y:S07]  /*5ef0*/  LDSM.16.M88.4 R156, [R217+0x6900] ;  /* 0x00690000d99c783b */ /* 0x000eae0000000200 */
[-C--:B-1----:R-:W-:Y:S08]  /*5f00*/  HMMA.16816.F32.BF16 R20, R152, R164.reuse, RZ ;  /* 0x000000a49814723c */ /* 0x082ff000000418ff */
[C---:B------:R-:W-:Y:S08]  /*5f10*/  HMMA.16816.F32.BF16 R24, R160.reuse, R164, RZ ;  /* 0x000000a4a018723c */ /* 0x040ff000000418ff */
[-C--:B------:R-:W-:Y:S08]  /*5f20*/  HMMA.16816.F32.BF16 R28, R160, R166.reuse, RZ ;  /* 0x000000a6a01c723c */ /* 0x080ff000000418ff */
[C---:B------:R-:W-:Y:S01]  /*5f30*/  HMMA.16816.F32.BF16 R32, R152.reuse, R166, RZ ;  /* 0x000000a69820723c */ /* 0x040fe200000418ff */
[----:B------:R-:W-:Y:S07]  /*5f40*/  LDSM.16.M88.4 R164, [R213+0x6900] ;  /* 0x00690000d5a4783b */ /* 0x000fee0000000200 */
[-C--:B------:R-:W-:Y:S08]  /*5f50*/  HMMA.16816.F32.BF16 R36, R152, R168.reuse, RZ ;  /* 0x000000a89824723c */ /* 0x080ff000000418ff */
[C---:B------:R-:W-:Y:S08]  /*5f60*/  HMMA.16816.F32.BF16 R40, R160.reuse, R168, RZ ;  /* 0x000000a8a028723c */ /* 0x040ff000000418ff */
[-C--:B------:R-:W-:Y:S01]  /*5f70*/  HMMA.16816.F32.BF16 R44, R160, R170.reuse, RZ ;  /* 0x000000aaa02c723c */ /* 0x080fe200000418ff */
[----:B------:R-:W-:Y:S07]  /*5f80*/  LDSM.16.M88.4 R160, [R216+0x3900] ;  /* 0x00390000d8a0783b */ /* 0x000fee0000000200 */
[----:B------:R-:W-:Y:S01]  /*5f90*/  HMMA.16816.F32.BF16 R48, R152, R170, RZ ;  /* 0x000000aa9830723c */ /* 0x000fe200000418ff */
[----:B------:R-:W1:Y:S07]  /*5fa0*/  LDSM.16.M88.4 R152, [R216+0x3500] ;  /* 0x00350000d898783b */ /* 0x000e6e0000000200 */
[-C--:B------:R-:W-:Y:S01]  /*5fb0*/  HMMA.16816.F32.BF16 R4, R172, R176.reuse, R4 ;  /* 0x000000b0ac04723c */ /* 0x080fe20000041804 */
[----:B------:R-:W3:Y:S07]  /*5fc0*/  LDSM.16.M88.4 R168, [R209] ;  /* 0x00000000d1a8783b */ /* 0x000eee0000000200 */
[C---:B------:R-:W-:Y:S08]  /*5fd0*/  HMMA.16816.F32.BF16 R8, R180.reuse, R176, R8 ;  /* 0x000000b0b408723c */ /* 0x040ff00000041808 */
[-C--:B------:R-:W-:Y:S08]  /*5fe0*/  HMMA.16816.F32.BF16 R12, R180, R178.reuse, R12 ;  /* 0x000000b2b40c723c */ /* 0x080ff0000004180c */
[C---:B------:R-:W-:Y:S01]  /*5ff0*/  HMMA.16816.F32.BF16 R16, R172.reuse, R178, R16 ;  /* 0x000000b2ac10723c */ /* 0x040fe20000041810 */
[----:B------:R-:W4:Y:S07]  /*6000*/  LDSM.16.M88.4 R176, [R213+0x7900] ;  /* 0x00790000d5b0783b */ /* 0x000f2e0000000200 */
        /* <DEDUP_REMOVED lines=8> */
[----:B------:R-:W-:Y:S07]  /*6090*/  LDSM.16.M88.4 R180, [R207] ;  /* 0x00000000cfb4783b */ /* 0x000fee0000000200 */
[----:B------:R-:W-:Y:S01]  /*60a0*/  HMMA.16816.F32.BF16 R48, R172, R190, R48 ;  /* 0x000000beac30723c */ /* 0x000fe20000041830 */
[----:B------:R-:W5:Y:S07]  /*60b0*/  LDSM.16.M88.4 R172, [R208] ;  /* 0x00000000d0ac783b */ /* 0x000f6e0000000200 */
[-C--:B--2---:R-:W-:Y:S01]  /*60c0*/  HMMA.16816.F32.BF16 R4, R156, R192.reuse, R4 ;  /* 0x000000c09c04723c */ /* 0x084fe20000041804 */
[----:B------:R-:W-:Y:S07]  /*60d0*/  LDSM.16.M88.4 R188, [R213+0x9900] ;  /* 0x00990000d5bc783b */ /* 0x000fee0000000200 */
[C---:B------:R-:W-:Y:S08]  /*60e0*/  HMMA.16816.F32.BF16 R8, R196.reuse, R192, R8 ;  /* 0x000000c0c408723c */ /* 0x040ff00000041808 */
[-C--:B------:R-:W-:Y:S08]  /*60f0*/  HMMA.16816.F32.BF16 R12, R196, R194.reuse, R12 ;  /* 0x000000c2c40c723c */ /* 0x080ff0000004180c */
[C---:B------:R-:W-:Y:S01]  /*6100*/  HMMA.16816.F32.BF16 R16, R156.reuse, R194, R16 ;  /* 0x000000c29c10723c */ /* 0x040fe20000041810 */
[----:B------:R-:W-:Y:S07]  /*6110*/  LDSM.16.M88.4 R192, [R205] ;  /* 0x00000000cdc0783b */ /* 0x000fee0000000200 */
[-C--:B-1----:R-:W-:Y:S08]  /*6120*/  HMMA.16816.F32.BF16 R20, R156, R152.reuse, R20 ;  /* 0x000000989c14723c */ /* 0x082ff00000041814 */
[C---:B------:R-:W-:Y:S08]  /*6130*/  HMMA.16816.F32.BF16 R24, R196.reuse, R152, R24 ;  /* 0x00000098c418723c */ /* 0x040ff00000041818 */
[-C--:B------:R-:W-:Y:S08]  /*6140*/  HMMA.16816.F32.BF16 R28, R196, R154.reuse, R28 ;  /* 0x0000009ac41c723c */ /* 0x080ff0000004181c */
[C---:B------:R-:W-:Y:S01]  /*6150*/  HMMA.16816.F32.BF16 R32, R156.reuse, R154, R32 ;  /* 0x0000009a9c20723c */ /* 0x040fe20000041820 */
[----:B------:R-:W-:Y:S07]  /*6160*/  LDSM.16.M88.4 R152, [R217+0x8900] ;  /* 0x00890000d998783b */ /* 0x000fee0000000200 */
[-C--:B------:R-:W-:Y:S08]  /*6170*/  HMMA.16816.F32.BF16 R36, R156, R160.reuse, R36 ;  /* 0x000000a09c24723c */ /* 0x080ff00000041824 */
[C---:B------:R-:W-:Y:S08]  /*6180*/  HMMA.16816.F32.BF16 R40, R196.reuse, R160, R40 ;  /* 0x000000a0c428723c */ /* 0x040ff00000041828 */
[-C--:B------:R-:W-:Y:S08]  /*6190*/  HMMA.16816.F32.BF16 R44, R196, R162.reuse, R44 ;  /* 0x000000a2c42c723c */ /* 0x080ff0000004182c */
[----:B------:R-:W-:Y:S01]  /*61a0*/  HMMA.16816.F32.BF16 R48, R156, R162, R48 ;  /* 0x000000a29c30723c */ /* 0x000fe20000041830 */
[----:B------:R-:W1:Y:S07]  /*61b0*/  LDSM.16.M88.4 R156, [R216+0x3d00] ;  /* 0x003d0000d89c783b */ /* 0x000e6e0000000200 */
[-C--:B---3--:R-:W-:Y:S01]  /*61c0*/  HMMA.16816.F32.BF16 R4, R164, R168.reuse, R4 ;  /* 0x000000a8a404723c */ /* 0x088fe20000041804 */
[----:B------:R-:W2:Y:S07]  /*61d0*/  LDSM.16.M88.4 R160, [R217+0x9900] ;  /* 0x00990000d9a0783b */ /* 0x000eae0000000200 */
[C---:B----4-:R-:W-:Y:S08]  /*61e0*/  HMMA.16816.F32.BF16 R8, R176.reuse, R168, R8 ;  /* 0x000000a8b008723c */ /* 0x050ff00000041808 */
[-C--:B------:R-:W-:Y:S08]  /*61f0*/  HMMA.16816.F32.BF16 R12, R176, R170.reuse, R12 ;  /* 0x000000aab00c723c */ /* 0x080ff0000004180c */
[C---:B------:R-:W-:Y:S01]  /*6200*/  HMMA.16816.F32.BF16 R16, R164.reuse, R170, R16 ;  /* 0x000000aaa410723c */ /* 0x040fe20000041810 */
[----:B------:R-:W3:Y:S07]  /*6210*/  LDSM.16.M88.4 R168, [R216+0x4500] ;  /* 0x00450000d8a8783b */ /* 0x000eee0000000200 */
[-C--:B-----5:R-:W-:Y:S08]  /*6220*/  HMMA.16816.F32.BF16 R20, R164, R172.reuse, R20 ;  /* 0x000000aca414723c */ /* 0x0a0ff00000041814 */
[C---:B------:R-:W-:Y:S08]  /*6230*/  HMMA.16816.F32.BF16 R24, R176.reuse, R172, R24 ;  /* 0x000000acb018723c */ /* 0x040ff00000041818 */
[-C--:B------:R-:W-:Y:S08]  /*6240*/  HMMA.16816.F32.BF16 R28, R176, R174.reuse, R28 ;  /* 0x000000aeb01c723c */ /* 0x080ff0000004181c */
[C---:B------:R-:W-:Y:S01]  /*6250*/  HMMA.16816.F32.BF16 R32, R164.reuse, R174, R32 ;  /* 0x000000aea420723c */ /* 0x040fe20000041820 */
[----:B------:R-:W-:Y:S07]  /*6260*/  LDSM.16.M88.4 R172, [R213+0x8900] ;  /* 0x00890000d5ac783b */ /* 0x000fee0000000200 */
[-C--:B------:R-:W-:Y:S08]  /*6270*/  HMMA.16816.F32.BF16 R36, R164, R180.reuse, R36 ;  /* 0x000000b4a424723c */ /* 0x080ff00000041824 */
[C---:B------:R-:W-:Y:S08]  /*6280*/  HMMA.16816.F32.BF16 R40, R176.reuse, R180, R40 ;  /* 0x000000b4b028723c */ /* 0x040ff00000041828 */
[-C--:B------:R-:W-:Y:S01]  /*6290*/  HMMA.16816.F32.BF16 R44, R176, R182.reuse, R44 ;  /* 0x000000b6b02c723c */ /* 0x080fe2000004182c */
[----:B------:R-:W4:Y:S07]  /*62a0*/  LDSM.16.M88.4 R176, [R206] ;  /* 0x00000000ceb0783b */ /* 0x000f2e0000000200 */
[----:B------:R-:W-:Y:S01]  /*62b0*/  HMMA.16816.F32.BF16 R48, R164, R182, R48 ;  /* 0x000000b6a430723c */ /* 0x000fe20000041830 */
[----:B------:R-:W5:Y:S01]  /*62c0*/  LDSM.16.M88.4 R164, [R204] ;  /* 0x00000000cca4783b */ /* 0x000f620000000200 */
[----:B------:R-:W-:Y:S06]  /*62d0*/  DEPBAR.LE SB0, 0x0 ;  /* 0x000080000000791a */ /* 0x000fec0000000000 */
[-C--:B-1----:R-:W-:Y:S01]  /*62e0*/  HMMA.16816.F32.BF16 R4, R152, R156.reuse, R4 ;  /* 0x0000009c9804723c */ /* 0x082fe20000041804 */
[----:B------:R-:W-:Y:S07]  /*62f0*/  BAR.SYNC.DEFER_BLOCKING 0x0 ;  /* 0x0000000000007b1d */ /* 0x000fee0000010000 */
[C---:B--2---:R-:W-:Y:S08]  /*6300*/  HMMA.16816.F32.BF16 R8, R160.reuse, R156, R8 ;  /* 0x0000009ca008723c */ /* 0x044ff00000041808 */
        /* <DEDUP_REMOVED lines=9> */
[----:B------:R-:W-:Y:S08]  /*63a0*/  HMMA.16816.F32.BF16 R48, R152, R170, R48 ;  /* 0x000000aa9830723c */ /* 0x000ff00000041830 */
[-C--:B----4-:R-:W-:Y:S08]  /*63b0*/  HMMA.16816.F32.BF16 R4, R172, R176.reuse, R4 ;  /* 0x000000b0ac04723c */ /* 0x090ff00000041804 */
[C---:B------:R-:W-:Y:S08]  /*63c0*/  HMMA.16816.F32.BF16 R8, R188.reuse, R176, R8 ;  /* 0x000000b0bc08723c */ /* 0x040ff00000041808 */
[-C--:B------:R-:W-:Y:S08]  /*63d0*/  HMMA.16816.F32.BF16 R12, R188, R178.reuse, R12 ;  /* 0x000000b2bc0c723c */ /* 0x080ff0000004180c */
[C---:B------:R-:W-:Y:S08]  /*63e0*/  HMMA.16816.F32.BF16 R16, R172.reuse, R178, R16 ;  /* 0x000000b2ac10723c */ /* 0x040ff00000041810 */
[-C--:B------:R-:W-:Y:S08]  /*63f0*/  HMMA.16816.F32.BF16 R20, R172, R192.reuse, R20 ;  /* 0x000000c0ac14723c */ /* 0x080ff00000041814 */
[C---:B------:R-:W-:Y:S08]  /*6400*/  HMMA.16816.F32.BF16 R24, R188.reuse, R192, R24 ;  /* 0x000000c0bc18723c */ /* 0x040ff00000041818 */
[-C--:B------:R-:W-:Y:S08]  /*6410*/  HMMA.16816.F32.BF16 R28, R188, R194.reuse, R28 ;  /* 0x000000c2bc1c723c */ /* 0x080ff0000004181c */
[C---:B------:R-:W-:Y:S08]  /*6420*/  HMMA.16816.F32.BF16 R32, R172.reuse, R194, R32 ;  /* 0x000000c2ac20723c */ /* 0x040ff00000041820 */
[-C--:B-----5:R-:W-:Y:S08]  /*6430*/  HMMA.16816.F32.BF16 R36, R172, R164.reuse, R36 ;  /* 0x000000a4ac24723c */ /* 0x0a0ff00000041824 */
[C---:B------:R-:W-:Y:S08]  /*6440*/  HMMA.16816.F32.BF16 R40, R188.reuse, R164, R40 ;  /* 0x000000a4bc28723c */ /* 0x040ff00000041828 */
[-C--:B------:R-:W-:Y:S08]  /*6450*/  HMMA.16816.F32.BF16 R44, R188, R166.reuse, R44 ;  /* 0x000000a6bc2c723c */ /* 0x080ff0000004182c */
[----:B------:R-:W-:Y:S01]  /*6460*/  HMMA.16816.F32.BF16 R48, R172, R166, R48 ;  /* 0x000000a6ac30723c */ /* 0x000fe20000041830 */
[----:B------:R-:W-:-:S07]  /*6470*/  @!P0 BRA `(.L_x_483) ;  /* 0x0000038000008947 */ /* 0x000fce0003800000 */
[----:B------:R-:W-:Y:S01]  /*6480*/  ISETP.NE.AND P2, PT, R222, 0x1, PT ;  /* 0x00000001de00780c */ /* 0x000fe20003f45270 */
[----:B------:R-:W-:Y:S01]  /*6490*/  IMAD R226, R236, 0x30, R232 ;  /* 0x00000030ece27824 */ /* 0x000fe200078e02e8 */
[----:B------:R-:W-:Y:S01]  /*64a0*/  ISETP.GT.AND P1, PT, R227, 0x2f, PT ;  /* 0x0000002fe300780c */ /* 0x000fe20003f24270 */
[----:B------:R-:W-:Y:S01]  /*64b0*/  IMAD.MOV.U32 R225, RZ, RZ, RZ ;  /* 0x000000ffffe17224 */ /* 0x000fe200078e00ff */
[----:B------:R-:W-:Y:S02]  /*64c0*/  ISETP.GE.AND P5, PT, R230, c[0x0][0x1d4], PT ;  /* 0x00007500e6007a0c */ /* 0x000fe40003fa6270 */
[----:B------:R-:W-:Y:S02]  /*64d0*/  IADD3 R226, R226, -0x30, R227 ;  /* 0xffffffd0e2e27810 */ /* 0x000fe40007ffe0e3 */
[----:B------:R-:W-:Y:S02]  /*64e0*/  ISETP.GE.AND P4, PT, R229, c[0x0][0x1d4], PT ;  /* 0x00007500e5007a0c */ /* 0x000fe40003f86270 */
[----:B------:R-:W-:Y:S01]  /*64f0*/  ISETP.GE.AND P3, PT, R228, c[0x0][0x1d4], PT ;  /* 0x00007500e4007a0c */ /* 0x000fe20003f66270 */
[--C-:B------:R-:W-:Y:S02]  /*6500*/  IMAD.MOV.U32 R3, RZ, RZ, R226.reuse ;  /* 0x000000ffff037224 */ /* 0x100fe400078e00e2 */
[----:B------:R-:W-:Y:S05]  /*6510*/  @P2 IMAD.HI.U32 R149, R226, c[0x0][0x2bc], RZ ;  /* 0x0000af00e2952a27 */ /* 0x000fea00078e00ff */
[----:B------:R-:W-:Y:S04]  /*6520*/  @P2 SHF.R.U32.HI R3, RZ, c[0x0][0x2c0], R149 ;  /* 0x0000b000ff032a19 */ /* 0x000fe80000011695 */
[C---:B------:R-:W-:Y:S04]  /*6530*/  @!P1 IADD3 R154, P0, R3.reuse, UR10, RZ ;  /* 0x0000000a039a9c10 */ /* 0x040fe8000ff1e0ff */
[----:B------:R-:W-:Y:S01]  /*6540*/  @!P1 LEA.HI.X.SX32 R149, R3, UR6, 0x1, P0 ;  /* 0x0000000603959c11 */ /* 0x000fe200080f0eff */
        /* <DEDUP_REMOVED lines=13> */
[----:B------:R-:W-:Y:S03]  /*6620*/  IADD3 R152, P0, R152, UR18, RZ ;  /* 0x0000001298987c10 */ /* 0x000fe6000ff1e0ff */
[----:B------:R-:W-:Y:S05]  /*6630*/  IMAD R151, R225, c[0x0][0x1f4], R151 ;  /* 0x00007d00e1977a24 */ /* 0x000fea00078e0297 */
[----:B------:R-:W-:Y:S02]  /*6640*/  IADD3.X R151, R153, UR9, R151, P0, !PT ;  /* 0x0000000999977c10 */ /* 0x000fe400087fe497 */
[C---:B------:R-:W-:Y:S04]  /*6650*/  LEA R149, P0, R152.reuse, c[0x0][0x1c8], 0x1 ;  /* 0x0000720098957a11 */ /* 0x040fe800078008ff */
[----:B------:R-:W-:Y:S01]  /*6660*/  LEA.HI.X R3, R152, c[0x0][0x1cc], R151, 0x1, P0 ;  /* 0x0000730098037a11 */ /* 0x000fe200000f0c97 */
[----:B------:R-:W1:Y:S01]  /*6670*/  SHFL.IDX PT, R155, R149, RZ, 0x1c1f ;  /* 0x001c1fff959b7589 */ /* 0x000e6200000e0000 */
[----:B------:R-:W-:Y:S03]  /*6680*/  IADD3 R151, -R238, 0x30, RZ ;  /* 0x00000030ee977810 */ /* 0x000fe60007ffe1ff */
[----:B------:R-:W2:Y:S01]  /*6690*/  SHFL.IDX PT, R152, R3, RZ, 0x1c1f ;  /* 0x001c1fff03987589 */ /* 0x000ea200000e0000 */
[----:B------:R-:W-:Y:S03]  /*66a0*/  ISETP.GE.AND P1, PT, R151, 0x1, PT ;  /* 0x000000019700780c */ /* 0x000fe60003f26270 */
[----:B------:R-:W3:Y:S10]  /*66b0*/  SHFL.IDX PT, R153, R149, 0x1, 0x1c1f ;  /* 0x003c1f0095997f89 */ /* 0x000ef400000e0000 */
[C---:B-1----:R-:W-:Y:S05]  /*66c0*/  @P1 IADD3 R158, P0, R155.reuse, R202, RZ ;  /* 0x000000ca9b9e1210 */ /* 0x042fea0007f1e0ff */
[C-C-:B--2---:R-:W-:Y:S01]  /*66d0*/  @P1 IMAD.X R159, R152.reuse, 0x1, R200.reuse, P0 ;  /* 0x00000001989f1824 */ /* 0x144fe200000e06c8 */
[----:B------:R-:W-:Y:S04]  /*66e0*/  @P1 IADD3 R156, P0, R155, R240, RZ ;  /* 0x000000f09b9c1210 */ /* 0x000fe80007f1e0ff */
[----:B------:R1:W-:Y:S01]  /*66f0*/  @P1 LDGSTS.E.BYPASS.LTC128B.128 [R220+0x2500], [R158.64], !P5 ;  /* 0x025000009edc1fae */ /* 0x0003e2000e901d4c */
[----:B------:R-:W-:Y:S01]  /*6700*/  @P1 IMAD.X R157, R152, 0x1, R203, P0 ;  /* 0x00000001989d1824 */ /* 0x000fe200000e06cb */
[C---:B------:R-:W-:Y:S04]  /*6710*/  @P1 LEA R154, P0, R218.reuse, R155, 0x1 ;  /* 0x0000009bda9a1211 */ /* 0x040fe800078008ff */
[----:B------:R1:W-:Y:S01]  /*6720*/  @P1 LDGSTS.E.BYPASS.LTC128B.128 [R220+0x3100], [R156.64], !P4 ;  /* 0x031000009cdc1fae */ /* 0x0003e2000e101d4c */
[----:B------:R-:W-:Y:S02]  /*6730*/  @P1 LEA.HI.X R155, R218, R152, R233, 0x1, P0 ;  /* 0x00000098da9b1211 */ /* 0x000fe400000f0ce9 */
[----:B------:R-:W-:Y:S01]  /*6740*/  ISETP.GE.AND P0, PT, R151, 0x21, PT ;  /* 0x000000219700780c */ /* 0x000fe20003f06270 */
[----:B------:R-:W2:Y:S04]  /*6750*/  SHFL.IDX PT, R152, R3, 0x1, 0x1c1f ;  /* 0x003c1f0003987f89 */ /* 0x000ea800000e0000 */
[----:B------:R1:W-:Y:S08]  /*6760*/  @P1 LDGSTS.E.BYPASS.LTC128B.128 [R220+0x3d00], [R154.64], !P3 ;  /* 0x03d000009adc1fae */ /* 0x0003f0000d901d4c */
[C---:B---3--:R-:W-:Y:S05]  /*6770*/  @P0 IADD3 R162, P2, R153.reuse, R202, RZ ;  /* 0x000000ca99a20210 */ /* 0x048fea0007f5e0ff */
[C---:B--2---:R-:W-:Y:S01]  /*6780*/  @P0 IMAD.X R163, R152.reuse, 0x1, R200, P2 ;  /* 0x0000000198a30824 */ /* 0x044fe200010e06c8 */
[----:B------:R-:W-:Y:S04]  /*6790*/  @P0 IADD3 R160, P2, R153, R240, RZ ;  /* 0x000000f099a00210 */ /* 0x000fe80007f5e0ff */
[----:B------:R1:W-:Y:S01]  /*67a0*/  @P0 LDGSTS.E.BYPASS.LTC128B.128 [R220+0x2d00], [R162.64], !P5 ;  /* 0x02d00000a2dc0fae */ /* 0x0003e2000e901d4c */
[----:B------:R-:W-:Y:S01]  /*67b0*/  @P0 IMAD.X R161, R152, 0x1, R203, P2 ;  /* 0x0000000198a10824 */ /* 0x000fe200010e06cb */
[C---:B------:R-:W-:Y:S04]  /*67c0*/  @P0 LEA R164, P2, R218.reuse, R153, 0x1 ;  /* 0x00000099daa40211 */ /* 0x040fe800078408ff */
[----:B------:R1:W-:Y:S01]  /*67d0*/  @P0 LDGSTS.E.BYPASS.LTC128B.128 [R220+0x3900], [R160.64], !P4 ;  /* 0x03900000a0dc0fae */ /* 0x0003e2000e101d4c */
[----:B------:R-:W-:Y:S05]  /*67e0*/  @P0 LEA.HI.X R165, R218, R152, R233, 0x1, P2 ;  /* 0x00000098daa50211 */ /* 0x000fea00010f0ce9 */
[----:B------:R1:W-:Y:S03]  /*67f0*/  @P0 LDGSTS.E.BYPASS.LTC128B.128 [R220+0x4500], [R164.64], !P3 ;  /* 0x04500000a4dc0fae */ /* 0x0003e6000d901d4c */
.L_x_483:
[----:B-1----:R-:W-:Y:S01]  /*6800*/  IMAD.MOV.U32 R158, RZ, RZ, R231 ;  /* 0x000000ffff9e7224 */ /* 0x002fe200078e00e7 */
[----:B------:R-:W-:Y:S01]  /*6810*/  PLOP3.LUT P0, PT, PT, PT, UP2, 0x80, 0x0 ;  /* 0x000000000000781c */ /* 0x000fe20003f0f028 */
[----:B------:R-:W0:Y:S01]  /*6820*/  LDGDEPBAR ;  /* 0x00000000000079af */ /* 0x000e220000000000 */
[----:B------:R-:W-:Y:S05]  /*6830*/  IMAD R156, R236, -0x30, RZ ;  /* 0xffffffd0ec9c7824 */ /* 0x000fea00078e02ff */
[----:B------:R-:W-:Y:S06]  /*6840*/  IADD3 R154, -R235, 0x1, R156 ;  /* 0x00000001eb9a7810 */ /* 0x000fec0007ffe19c */
[----:B------:R-:W-:Y:S01]  /*6850*/  @P0 IMAD.HI.U32 R3, R231, c[0x0][0x2c8], RZ ;  /* 0x0000b200e7030a27 */ /* 0x000fe200078e00ff */
[----:B------:R-:W-:Y:S11]  /*6860*/  PLOP3.LUT P0, PT, PT, PT, UP2, 0x80, 0x0 ;  /* 0x000000000000781c */ /* 0x000ff60003f0f028 */
[----:B------:R-:W-:Y:S02]  /*6870*/  @!UPT UIADD3 URZ, URZ, URZ, URZ ;  /* 0x0000003f3f3ff290 */ /* 0x000fe4000fffe03f */
[----:B------:R-:W-:Y:S01]  /*6880*/  @P0 SHF.R.U32.HI R158, RZ, c[0x0][0x2cc], R3 ;  /* 0x0000b300ff9e0a19 */ /* 0x000fe20000011603 */
[----:B------:R-:W-:Y:S01]  /*6890*/  IMAD.MOV.U32 R3, RZ, RZ, c[0x0][0x2ac] ;  /* 0x0000ab00ff037624 */ /* 0x000fe200078e00ff */
[----:B------:R-:W-:Y:S03]  /*68a0*/  PLOP3.LUT P0, PT, PT, PT, UP1, 0x40, 0x0 ;  /* 0x000000000000781c */ /* 0x000fe60003f0e818 */
[----:B------:R-:W1:Y:S01]  /*68b0*/  SHFL.IDX PT, R152, R158, RZ, 0x1c1f ;  /* 0x001c1fff9e987589 */ /* 0x000e6200000e0000 */
[----:B------:R-:W-:Y:S05]  /*68c0*/  IMAD R154, R3, c[0x0][0x1d0], R154 ;  /* 0x00007400039a7a24 */ /* 0x000fea00078e029a */
[----:B------:R-:W-:Y:S04]  /*68d0*/  IADD3 R153, R154, -c[0x0][0x168], RZ ;  /* 0x80005a009a997a10 */ /* 0x000fe80007ffe0ff */
[C---:B------:R-:W-:Y:S02]  /*68e0*/  IADD3 R154, R153.reuse, c[0x0][0x328], RZ ;  /* 0x0000ca00999a7a10 */ /* 0x040fe40007ffe0ff */
[----:B------:R-:W-:Y:S03]  /*68f0*/  IADD3 R153, R153, UR17, RZ ;  /* 0x0000001199997c10 */ /* 0x000fe6000fffe0ff */
[--C-:B-1----:R-:W-:Y:S02]  /*6900*/  IMAD.IADD R168, R154, 0x1, R152.reuse ;  /* 0x000000019aa87824 */ /* 0x102fe400078e0298 */
[----:B------:R-:W-:Y:S01]  /*6910*/  IMAD.IADD R167, R153, 0x1, R152 ;  /* 0x0000000199a77824 */ /* 0x000fe200078e0298 */
[----:B------:R-:W-:-:S05]  /*6920*/  @P0 BRA `(.L_x_484) ;  /* 0x000001a000000947 */ /* 0x000fca0003800000 */
[----:B------:R-:W-:Y:S01]  /*6930*/  MOV R3, c[0x0][0x2ac] ;  /* 0x0000ab0000037a02 */ /* 0x000fe20000000f00 */
[----:B------:R-:W-:Y:S04]  /*6940*/  BSSY B0, `(.L_x_485) ;  /* 0x0000013000007945 */ /* 0x000fe80003800000 */
[----:B------:R-:W-:Y:S05]  /*6950*/  IMAD R152, R3, c[0x0][0x1d0], R152 ;  /* 0x0000740003987a24 */ /* 0x000fea00078e0298 */
[----:B------:R-:W-:Y:S04]  /*6960*/  IADD3 R149, R152, -c[0x0][0x168], RZ ;  /* 0x80005a0098957a10 */ /* 0x000fe80007ffe0ff */
[----:B------:R-:W-:Y:S11]  /*6970*/  ISETP.GT.AND P0, PT, R149, -0x1, PT ;  /* 0xffffffff9500780c */ /* 0x000ff60003f04270 */
[----:B------:R-:W-:Y:S02]  /*6980*/  @!UPT UIADD3 URZ, URZ, URZ, URZ ;  /* 0x0000003f3f3ff290 */ /* 0x000fe4000fffe03f */
[----:B------:R-:W-:-:S05]  /*6990*/  @P0 BRA `(.L_x_486) ;  /* 0x0000008000000947 */ /* 0x000fca0003800000 */
[----:B------:R-:W-:Y:S01]  /*69a0*/  LOP3.LUT R149, RZ, R149, RZ, 0x33, !PT ;  /* 0x00000095ff957212 */ /* 0x000fe200078e33ff */
[----:B------:R-:W-:Y:S05]  /*69b0*/  IMAD.MOV.U32 R3, RZ, RZ, 0x1 ;  /* 0x00000001ff037424 */ /* 0x000fea00078e00ff */
[----:B------:R-:W-:Y:S11]  /*69c0*/  ISETP.NE.AND P0, PT, R3, c[0x0][0x32c], PT ;  /* 0x0000cb0003007a0c */ /* 0x000ff60003f05270 */
[----:B------:R-:W-:Y:S02]  /*69d0*/  @!UPT UIADD3 URZ, URZ, URZ, URZ ;  /* 0x0000003f3f3ff290 */ /* 0x000fe4000fffe03f */
[----:B------:R-:W-:Y:S05]  /*69e0*/  @P0 IMAD.HI.U32 R3, R149, c[0x0][0x330], RZ ;  /* 0x0000cc0095030a27 */ /* 0x000fea00078e00ff */
[----:B------:R-:W-:Y:S04]  /*69f0*/  @P0 SHF.R.U32.HI R149, RZ, c[0x0][0x334], R3 ;  /* 0x0000cd00ff950a19 */ /* 0x000fe80000011603 */
[----:B------:R-:W-:Y:S01]  /*6a00*/  LOP3.LUT R149, RZ, R149, RZ, 0x33, !PT ;  /* 0x00000095ff957212 */ /* 0x000fe200078e33ff */
[----:B------:R-:W-:-:S05]  /*6a10*/  BRA `(.L_x_487) ;  /* 0x0000005000007947 */ /* 0x000fca0003800000 */
.L_x_486:
[----:B------:R-:W-:Y:S04]  /*6a20*/  MOV R3, 0x1 ;  /* 0x0000000100037802 */ /* 0x000fe80000000f00 */
[----:B------:R-:W-:Y:S11]  /*6a30*/  ISETP.NE.AND P0, PT, R3, c[0x0][0x32c], PT ;  /* 0x0000cb0003007a0c */ /* 0x000ff60003f05270 */
[----:B------:R-:W-:Y:S02]  /*6a40*/  @!UPT UIADD3 URZ, URZ, URZ, URZ ;  /* 0x0000003f3f3ff290 */ /* 0x000fe4000fffe03f */
[----:B------:R-:W-:Y:S05]  /*6a50*/  @P0 IMAD.HI.U32 R3, R149, c[0x0][0x330], RZ ;  /* 0x0000cc0095030a27 */ /* 0x000fea00078e00ff */
[----:B------:R-:W-:Y:S02]  /*6a60*/  @P0 SHF.R.U32.HI R149, RZ, c[0x0][0x334], R3 ;  /* 0x0000cd00ff950a19 */ /* 0x000fe40000011603 */
.L_x_487:
[----:B------:R-:W-:Y:S05]  /*6a70*/  BSYNC B0 ;  /* 0x0000000000007941 */ /* 0x000fea0003800000 */
.L_x_485:
[----:B------:R-:W-:Y:S04]  /*6a80*/  IMAD.IADD R152, R156, 0x1, -R235 ;  /* 0x000000019c987824 */ /* 0x000fe800078e0aeb */
[----:B------:R-:W-:Y:S05]  /*6a90*/  IMAD R152, R149, c[0x0][0x32c], R152 ;  /* 0x0000cb0095987a24 */ /* 0x000fea00078e0298 */
[----:B------:R-:W-:Y:S02]  /*6aa0*/  IADD3 R3, R152, c[0x0][0x32c], RZ ;  /* 0x0000cb0098037a10 */ /* 0x000fe40007ffe0ff */
[----:B------:R-:W-:Y:S02]  /*6ab0*/  IMNMX R167, R167, R152, !PT ;  /* 0x00000098a7a77217 */ /* 0x000fe40007800200 */
[----:B------:R-:W-:Y:S02]  /*6ac0*/  IMNMX R168, R168, R3, PT ;  /* 0x00000003a8a87217 */ /* 0x000fe40003800200 */
.L_x_484:
[----:B------:R-:W-:Y:S01]  /*6ad0*/  PLOP3.LUT P0, PT, PT, PT, UP1, 0x40, 0x0 ;  /* 0x000000000000781c */ /* 0x000fe20003f0e818 */
[----:B------:R-:W1:Y:S02]  /*6ae0*/  SHFL.IDX PT, R152, R158, 0x1, 0x1c1f ;  /* 0x003c1f009e987f89 */ /* 0x000e6400000e0000 */
[----:B-1----:R-:W-:Y:S01]  /*6af0*/  IADD3 R164, R153, R152, RZ ;  /* 0x0000009899a47210 */ /* 0x002fe20007ffe0ff */
[----:B------:R-:W-:Y:S09]  /*6b00*/  IMAD.IADD R166, R154, 0x1, R152 ;  /* 0x000000019aa67824 */ /* 0x000ff200078e0298 */
        /* <DEDUP_REMOVED lines=16> */
.L_x_490:
[----:B------:R-:W-:Y:S04]  /*6c10*/  MOV R3, 0x1 ;  /* 0x0000000100037802 */ /* 0x000fe80000000f00 */
[----:B------:R-:W-:Y:S11]  /*6c20*/  ISETP.NE.AND P0, PT, R3, c[0x0][0x32c], PT ;  /* 0x0000cb0003007a0c */ /* 0x000ff60003f05270 */
[----:B------:R-:W-:Y:S02]  /*6c30*/  @!UPT UIADD3 URZ, URZ, URZ, URZ ;  /* 0x0000003f3f3ff290 */ /* 0x000fe4000fffe03f */
[----:B------:R-:W-:Y:S05]  /*6c40*/  @P0 IMAD.HI.U32 R3, R152, c[0x0][0x330], RZ ;  /* 0x0000cc0098030a27 */ /* 0x000fea00078e00ff */
[----:B------:R-:W-:Y:S02]  /*6c50*/  @P0 SHF.R.U32.HI R152, RZ, c[0x0][0x334], R3 ;  /* 0x0000cd00ff980a19 */ /* 0x000fe40000011603 */
.L_x_491:
[----:B------:R-:W-:Y:S05]  /*6c60*/  BSYNC B0 ;  /* 0x0000000000007941 */ /* 0x000fea0003800000 */
.L_x_489:
[----:B------:R-:W-:Y:S04]  /*6c70*/  IMAD.IADD R3, R156, 0x1, -R235 ;  /* 0x000000019c037824 */ /* 0x000fe800078e0aeb */
[----:B------:R-:W-:Y:S05]  /*6c80*/  IMAD R3, R152, c[0x0][0x32c], R3 ;  /* 0x0000cb0098037a24 */ /* 0x000fea00078e0203 */
[----:B------:R-:W-:Y:S02]  /*6c90*/  IADD3 R149, R3, c[0x0][0x32c], RZ ;  /* 0x0000cb0003957a10 */ /* 0x000fe40007ffe0ff */
[----:B------:R-:W-:Y:S02]  /*6ca0*/  IMNMX R164, R164, R3, !PT ;  /* 0x00000003a4a47217 */ /* 0x000fe40007800200 */
[----:B------:R-:W-:Y:S02]  /*6cb0*/  IMNMX R166, R166, R149, PT ;  /* 0x00000095a6a67217 */ /* 0x000fe40003800200 */
.L_x_488:
        /* <DEDUP_REMOVED lines=13> */
[----:B------:R-:W-:Y:S05]  /*6d90*/  IMAD.MOV.U32 R3, RZ, RZ, c[0x0][0x32c] ;  /* 0x0000cb00ff037624 */ /* 0x000fea00078e00ff */
[----:B------:R-:W-:Y:S11]  /*6da0*/  ISETP.NE.AND P0, PT, R3, 0x1, PT ;  /* 0x000000010300780c */ /* 0x000ff60003f05270 */
[----:B------:R-:W-:Y:S02]  /*6db0*/  @!UPT UIADD3 URZ, URZ, URZ, URZ ;  /* 0x0000003f3f3ff290 */ /* 0x000fe4000fffe03f */
[----:B------:R-:W-:Y:S05]  /*6dc0*/  @P0 IMAD.HI.U32 R3, R152, c[0x0][0x330], RZ ;  /* 0x0000cc0098030a27 */ /* 0x000fea00078e00ff */
[----:B------:R-:W-:Y:S04]  /*6dd0*/  @P0 SHF.R.U32.HI R152, RZ, c[0x0][0x334], R3 ;  /* 0x0000cd00ff980a19 */ /* 0x000fe80000011603 */
[----:B------:R-:W-:Y:S01]  /*6de0*/  LOP3.LUT R152, RZ, R152, RZ, 0x33, !PT ;  /* 0x00000098ff987212 */ /* 0x000fe200078e33ff */
[----:B------:R-:W-:-:S05]  /*6df0*/  BRA `(.L_x_495) ;  /* 0x0000005000007947 */ /* 0x000fca0003800000 */
.L_x_494:
[----:B------:R-:W-:Y:S04]  /*6e00*/  MOV R3, c[0x0][0x32c] ;  /* 0x0000cb0000037a02 */ /* 0x000fe80000000f00 */
[----:B------:R-:W-:Y:S11]  /*6e10*/  ISETP.NE.AND P0, PT, R3, 0x1, PT ;  /* 0x000000010300780c */ /* 0x000ff60003f05270 */
[----:B------:R-:W-:Y:S02]  /*6e20*/  @!UPT UIADD3 URZ, URZ, URZ, URZ ;  /* 0x0000003f3f3ff290 */ /* 0x000fe4000fffe03f */
[----:B------:R-:W-:Y:S05]  /*6e30*/  @P0 IMAD.HI.U32 R3, R152, c[0x0][0x330], RZ ;  /* 0x0000cc0098030a27 */ /* 0x000fea00078e00ff */
[----:B------:R-:W-:Y:S02]  /*6e40*/  @P0 SHF.R.U32.HI R152, RZ, c[0x0][0x334], R3 ;  /* 0x0000cd00ff980a19 */ /* 0x000fe40000011603 */
.L_x_495:
[----:B------:R-:W-:Y:S05]  /*6e50*/  BSYNC B0 ;  /* 0x0000000000007941 */ /* 0x000fea0003800000 */
.L_x_493:
[----:B------:R-:W-:Y:S04]  /*6e60*/  IMAD.IADD R3, R156, 0x1, -R235 ;  /* 0x000000019c037824 */ /* 0x000fe800078e0aeb */
[----:B------:R-:W-:Y:S05]  /*6e70*/  IMAD R3, R152, c[0x0][0x32c], R3 ;  /* 0x0000cb0098037a24 */ /* 0x000fea00078e0203 */
[----:B------:R-:W-:Y:S02]  /*6e80*/  IADD3 R149, R3, c[0x0][0x32c], RZ ;  /* 0x0000cb0003957a10 */ /* 0x000fe40007ffe0ff */
[----:B------:R-:W-:Y:S02]  /*6e90*/  IMNMX R161, R161, R3, !PT ;  /* 0x00000003a1a17217 */ /* 0x000fe40007800200 */
[----:B------:R-:W-:Y:S02]  /*6ea0*/  IMNMX R162, R162, R149, PT ;  /* 0x00000095a2a27217 */ /* 0x000fe40003800200 */
.L_x_492:
[C---:B------:R-:W-:Y:S02]  /*6eb0*/  ISETP.GE.AND P2, PT, R156.reuse, 0x9, PT ;  /* 0x000000099c00780c */ /* 0x040fe40003f46270 */
[----:B------:R-:W-:Y:S02]  /*6ec0*/  ISETP.GE.AND P1, PT, R156, 0xa, PT ;  /* 0x0000000a9c00780c */ /* 0x000fe40003f26270 */
[C---:B------:R-:W-:Y:S02]  /*6ed0*/  ISETP.GT.AND P0, PT, R167.reuse, 0x8, !P2 ;  /* 0x00000008a700780c */ /* 0x040fe40005704270 */
[----:B------:R-:W-:Y:S02]  /*6ee0*/  P2R R152, PR, RZ, 0x4 ;  /* 0x00000004ff987803 */ /* 0x000fe40000000000 */
[----:B------:R-:W-:Y:S02]  /*6ef0*/  ISETP.LT.OR P0, PT, R168, 0x9, P0 ;  /* 0x00000009a800780c */ /* 0x000fe40000701670 */
[----:B------:R-:W-:Y:S02]  /*6f00*/  P2R R151, PR, RZ, 0x2 ;  /* 0x00000002ff977803 */ /* 0x000fe40000000000 */
[----:B------:R-:W-:Y:S02]  /*6f10*/  FSEL R149, R16, -INF , !P0 ;  /* 0xff80000010957808 */ /* 0x000fe40004000000 */
[----:B------:R-:W-:Y:S02]  /*6f20*/  ISETP.GT.AND P0, PT, R167, 0x9, !P1 ;  /* 0x00000009a700780c */ /* 0x000fe40004f04270 */
[----:B------:R-:W-:Y:S02]  /*6f30*/  ISETP.GE.AND P5, PT, R156, 0x21, PT ;  /* 0x000000219c00780c */ /* 0x000fe40003fa6270 */
[----:B------:R-:W-:Y:S02]  /*6f40*/  ISETP.LT.OR P0, PT, R168, 0xa, P0 ;  /* 0x0000000aa800780c */ /* 0x000fe40000701670 */
[----:B------:R-:W-:Y:S02]  /*6f50*/  ISETP.GE.AND P4, PT, R156, 0x22, PT ;  /* 0x000000229c00780c */ /* 0x000fe40003f86270 */
[----:B------:R-:W-:Y:S02]  /*6f60*/  FSEL R155, R17, -INF , !P0 ;  /* 0xff800000119b7808 */ /* 0x000fe40004000000 */
[----:B------:R-:W-:Y:S02]  /*6f70*/  ISETP.GT.AND P0, PT, R164, 0x8, !P2 ;  /* 0x00000008a400780c */ /* 0x000fe40005704270 */
[----:B------:R-:W-:Y:S02]  /*6f80*/  ISETP.GE.AND P2, PT, R156, 0x11, PT ;  /* 0x000000119c00780c */ /* 0x000fe40003f46270 */
[----:B------:R-:W-:Y:S02]  /*6f90*/  ISETP.LT.OR P0, PT, R166, 0x9, P0 ;  /* 0x00000009a600780c */ /* 0x000fe40000701670 */
[----:B------:R-:W-:Y:S02]  /*6fa0*/  P2R R160, PR, RZ, 0x4 ;  /* 0x00000004ffa07803 */ /* 0x000fe40000000000 */
[----:B------:R-:W-:Y:S02]  /*6fb0*/  FSEL R3, R18, -INF , !P0 ;  /* 0xff80000012037808 */ /* 0x000fe40004000000 */
[----:B------:R-:W-:Y:S02]  /*6fc0*/  ISETP.GT.AND P0, PT, R164, 0x9, !P1 ;  /* 0x00000009a400780c */ /* 0x000fe40004f04270 */
[----:B------:R-:W-:Y:S02]  /*6fd0*/  ISETP.GE.AND P1, PT, R156, 0x12, PT ;  /* 0x000000129c00780c */ /* 0x000fe40003f26270 */
[----:B------:R-:W-:Y:S02]  /*6fe0*/  ISETP.LT.OR P0, PT, R166, 0xa, P0 ;  /* 0x0000000aa600780c */ /* 0x000fe40000701670 */
[----:B------:R-:W-:Y:S02]  /*6ff0*/  P2R R159, PR, RZ, 0x2 ;  /* 0x00000002ff9f7803 */ /* 0x000fe40000000000 */
[----:B------:R-:W-:Y:S02]  /*7000*/  FSEL R157, R19, -INF , !P0 ;  /* 0xff800000139d7808 */ /* 0x000fe40004000000 */
[C---:B------:R-:W-:Y:S02]  /*7010*/  ISETP.GT.AND P0, PT, R167.reuse, 0x10, !P2 ;  /* 0x00000010a700780c */ /* 0x040fe40005704270 */
[----:B------:R-:W-:Y:S02]  /*7020*/  ISETP.GE.AND P3, PT, R156, 0x29, PT ;  /* 0x000000299c00780c */ /* 0x000fe40003f66270 */
[----:B------:R-:W-:Y:S02]  /*7030*/  ISETP.LT.OR P0, PT, R168, 0x11, P0 ;  /* 0x00000011a800780c */ /* 0x000fe40000701670 */
[----:B------:R-:W-:Y:S02]  /*7040*/  ISETP.GE.AND P6, PT, R156, 0x2a, PT ;  /* 0x0000002a9c00780c */ /* 0x000fe40003fc6270 */
[----:B------:R-:W-:Y:S02]  /*7050*/  FSEL R186, R20, -INF , !P0 ;  /* 0xff80000014ba7808 */ /* 0x000fe40004000000 */
[----:B------:R-:W-:Y:S04]  /*7060*/  ISETP.GT.AND P0, PT, R167, 0x11, !P1 ;  /* 0x00000011a700780c */ /* 0x000fe80004f04270 */
[----:B------:R-:W-:Y:S04]  /*7070*/  ISETP.LT.OR P0, PT, R168, 0x12, P0 ;  /* 0x00000012a800780c */ /* 0x000fe80000701670 */
        /* <DEDUP_REMOVED lines=11> */
[C---:B------:R-:W-:Y:S04]  /*7130*/  ISETP.GT.AND P0, PT, R167.reuse, 0x18, !P2 ;  /* 0x00000018a700780c */ /* 0x040fe80005704270 */
[----:B------:R-:W-:Y:S04]  /*7140*/  ISETP.LT.OR P0, PT, R168, 0x19, P0 ;  /* 0x00000019a800780c */ /* 0x000fe80000701670 */
[----:B------:R-:W-:Y:S02]  /*7150*/  FSEL R190, R32, -INF , !P0 ;  /* 0xff80000020be7808 */ /* 0x000fe40004000000 */
[----:B------:R-:W-:Y:S04]  /*7160*/  ISETP.GT.AND P0, PT, R167, 0x19, !P1 ;  /* 0x00000019a700780c */ /* 0x000fe80004f04270 */
[----:B------:R-:W-:Y:S04]  /*7170*/  ISETP.LT.OR P0, PT, R168, 0x1a, P0 ;  /* 0x0000001aa800780c */ /* 0x000fe80000701670 */
[----:B------:R-:W-:Y:S02]  /*7180*/  FSEL R195, R33, -INF , !P0 ;  /* 0xff80000021c37808 */ /* 0x000fe40004000000 */
[----:B------:R-:W-:Y:S02]  /*7190*/  ISETP.GT.AND P0, PT, R164, 0x18, !P2 ;  /* 0x00000018a400780c */ /* 0x000fe40005704270 */
[----:B------:R-:W-:Y:S02]  /*71a0*/  ISETP.GE.AND P2, PT, R156, 0x1, PT ;  /* 0x000000019c00780c */ /* 0x000fe40003f46270 */
[----:B------:R-:W-:Y:S04]  /*71b0*/  ISETP.LT.OR P0, PT, R166, 0x19, P0 ;  /* 0x00000019a600780c */ /* 0x000fe80000701670 */
[----:B------:R-:W-:Y:S02]  /*71c0*/  FSEL R196, R34, -INF , !P0 ;  /* 0xff80000022c47808 */ /* 0x000fe40004000000 */
[----:B------:R-:W-:Y:S02]  /*71d0*/  ISETP.GT.AND P0, PT, R164, 0x19, !P1 ;  /* 0x00000019a400780c */ /* 0x000fe40004f04270 */
[----:B------:R-:W-:Y:S02]  /*71e0*/  ISETP.GE.AND P1, PT, R156, 0x2, PT ;  /* 0x000000029c00780c */ /* 0x000fe40003f26270 */
[----:B------:R-:W-:Y:S04]  /*71f0*/  ISETP.LT.OR P0, PT, R166, 0x1a, P0 ;  /* 0x0000001aa600780c */ /* 0x000fe80000701670 */
[----:B------:R-:W-:Y:S02]  /*7200*/  FSEL R199, R35, -INF , !P0 ;  /* 0xff80000023c77808 */ /* 0x000fe40004000000 */
[C---:B------:R-:W-:Y:S04]  /*7210*/  ISETP.GT.AND P0, PT, R167.reuse, 0x20, !P5 ;  /* 0x00000020a700780c */ /* 0x040fe80006f04270 */
[----:B------:R-:W-:Y:S04]  /*7220*/  ISETP.LT.OR P0, PT, R168, 0x21, P0 ;  /* 0x00000021a800780c */ /* 0x000fe80000701670 */
[----:B------:R-:W-:Y:S02]  /*7230*/  FSEL R198, R36, -INF , !P0 ;  /* 0xff80000024c67808 */ /* 0x000fe40004000000 */
[----:B------:R-:W-:Y:S04]  /*7240*/  ISETP.GT.AND P0, PT, R167, 0x21, !P4 ;  /* 0x00000021a700780c */ /* 0x000fe80006704270 */
        /* <DEDUP_REMOVED lines=8> */
[C---:B------:R-:W-:Y:S04]  /*72d0*/  ISETP.GT.AND P0, PT, R167.reuse, RZ, !P2 ;  /* 0x000000ffa700720c */ /* 0x040fe80005704270 */
[----:B------:R-:W-:Y:S04]  /*72e0*/  ISETP.LT.OR P0, PT, R168, 0x1, P0 ;  /* 0x00000001a800780c */ /* 0x000fe80000701670 */
[----:B------:R-:W-:Y:S02]  /*72f0*/  FSEL R175, R4, -INF , !P0 ;  /* 0xff80000004af7808 */ /* 0x000fe40004000000 */
[----:B------:R-:W-:Y:S01]  /*7300*/  ISETP.GT.AND P0, PT, R167, 0x1, !P1 ;  /* 0x00000001a700780c */ /* 0x000fe20004f04270 */
[----:B------:R-:W1:Y:S03]  /*7310*/  SHFL.IDX PT, R4, R158, 0x3, 0x1c1f ;  /* 0x007c1f009e047f89 */ /* 0x000e6600000e0000 */
[----:B------:R-:W-:Y:S04]  /*7320*/  ISETP.LT.OR P0, PT, R168, 0x2, P0 ;  /* 0x00000002a800780c */ /* 0x000fe80000701670 */
[----:B------:R-:W-:Y:S02]  /*7330*/  FSEL R173, R5, -INF , !P0 ;  /* 0xff80000005ad7808 */ /* 0x000fe40004000000 */
[----:B------:R-:W-:Y:S04]  /*7340*/  ISETP.GT.AND P0, PT, R164, 0x1, !P1 ;  /* 0x00000001a400780c */ /* 0x000fe80004f04270 */
[----:B------:R-:W-:Y:S04]  /*7350*/  ISETP.LT.OR P0, PT, R166, 0x2, P0 ;  /* 0x00000002a600780c */ /* 0x000fe80000701670 */
[----:B------:R-:W-:Y:S02]  /*7360*/  FSEL R7, R7, -INF , !P0 ;  /* 0xff80000007077808 */ /* 0x000fe40004000000 */
[----:B------:R-:W-:Y:S04]  /*7370*/  ISETP.GT.AND P0, PT, R164, RZ, !P2 ;  /* 0x000000ffa400720c */ /* 0x000fe80005704270 */
[----:B------:R-:W-:Y:S01]  /*7380*/  ISETP.LT.OR P0, PT, R166, 0x1, P0 ;  /* 0x00000001a600780c */ /* 0x000fe20000701670 */
[--C-:B-1----:R-:W-:Y:S02]  /*7390*/  IMAD.IADD R154, R154, 0x1, R4.reuse ;  /* 0x000000019a9a7824 */ /* 0x102fe400078e0204 */
[----:B------:R-:W-:Y:S01]  /*73a0*/  IMAD.IADD R153, R153, 0x1, R4 ;  /* 0x0000000199997824 */ /* 0x000fe200078e0204 */
        /* <DEDUP_REMOVED lines=16> */
[----:B------:R-:W-:Y:S04]  /*74b0*/  ISETP.NE.AND P0, PT, R152, RZ, PT ;  /* 0x000000ff9800720c */ /* 0x000fe80003f05270 */
        /* <DEDUP_REMOVED lines=13> */
[C---:B------:R-:W-:Y:S04]  /*7590*/  ISETP.LT.OR P0, PT, R162.reuse, 0x12, P0 ;  /* 0x00000012a200780c */ /* 0x040fe80000701670 */
        /* <DEDUP_REMOVED lines=9> */
[C---:B------:R-:W-:Y:S04]  /*7630*/  ISETP.GT.AND P0, PT, R161.reuse, 0x20, !P5 ;  /* 0x00000020a100780c */ /* 0x040fe80006f04270 */
[----:B------:R-:W-:Y:S04]  /*7640*/  ISETP.LT.OR P0, PT, R162, 0x21, P0 ;  /* 0x00000021a200780c */ /* 0x000fe80000701670 */
[----:B------:R-:W-:Y:S02]  /*7650*/  FSEL R169, R40, -INF , !P0 ;  /* 0xff80000028a97808 */ /* 0x000fe40004000000 */
[----:B------:R-:W-:Y:S04]  /*7660*/  ISETP.GT.AND P0, PT, R161, 0x21, !P4 ;  /* 0x00000021a100780c */ /* 0x000fe80006704270 */
[C---:B------:R-:W-:Y:S04]  /*7670*/  ISETP.LT.OR P0, PT, R162.reuse, 0x22, P0 ;  /* 0x00000022a200780c */ /* 0x040fe80000701670 */
[----:B------:R-:W-:Y:S02]  /*7680*/  FSEL R166, R41, -INF , !P0 ;  /* 0xff80000029a67808 */ /* 0x000fe40004000000 */
[C---:B------:R-:W-:Y:S04]  /*7690*/  ISETP.GT.AND P0, PT, R161.reuse, 0x28, !P3 ;  /* 0x00000028a100780c */ /* 0x040fe80005f04270 */
[----:B------:R-:W-:Y:S04]  /*76a0*/  ISETP.LT.OR P0, PT, R162, 0x29, P0 ;  /* 0x00000029a200780c */ /* 0x000fe80000701670 */
[----:B------:R-:W-:Y:S02]  /*76b0*/  FSEL R164, R44, -INF , !P0 ;  /* 0xff8000002ca47808 */ /* 0x000fe40004000000 */
[C---:B------:R-:W-:Y:S04]  /*76c0*/  ISETP.GT.AND P0, PT, R161.reuse, RZ, !P2 ;  /* 0x000000ffa100720c */ /* 0x040fe80005704270 */
[----:B------:R-:W-:Y:S04]  /*76d0*/  ISETP.LT.OR P0, PT, R162, 0x1, P0 ;  /* 0x00000001a200780c */ /* 0x000fe80000701670 */
[----:B------:R-:W-:Y:S02]  /*76e0*/  FSEL R25, R8, -INF , !P0 ;  /* 0xff80000008197808 */ /* 0x000fe40004000000 */
[----:B------:R-:W-:Y:S04]  /*76f0*/  ISETP.GT.AND P0, PT, R161, 0x29, !P6 ;  /* 0x00000029a100780c */ /* 0x000fe80007704270 */
[----:B------:R-:W-:Y:S04]  /*7700*/  ISETP.LT.OR P0, PT, R162, 0x2a, P0 ;  /* 0x0000002aa200780c */ /* 0x000fe80000701670 */
[----:B------:R-:W-:Y:S02]  /*7710*/  FSEL R161, R45, -INF , !P0 ;  /* 0xff8000002da17808 */ /* 0x000fe40004000000 */
[----:B------:R-:W-:Y:S11]  /*7720*/  PLOP3.LUT P0, PT, PT, PT, UP1, 0x40, 0x0 ;  /* 0x000000000000781c */ /* 0x000ff60003f0e818 */
[----:B------:R-:W-:Y:S02]  /*7730*/  @!UPT UIADD3 URZ, URZ, URZ, URZ ;  /* 0x0000003f3f3ff290 */ /* 0x000fe4000fffe03f */
        /* <DEDUP_REMOVED lines=16> */
.L_x_498:
[----:B------:R-:W-:Y:S04]  /*7840*/  MOV R4, c[0x0][0x32c] ;  /* 0x0000cb0000047a02 */ /* 0x000fe80000000f00 */
[----:B------:R-:W-:Y:S11]  /*7850*/  ISETP.NE.AND P0, PT, R4, 0x1, PT ;  /* 0x000000010400780c */ /* 0x000ff60003f05270 */
[----:B------:R-:W-:Y:S02]  /*7860*/  @!UPT UIADD3 URZ, URZ, URZ, URZ ;  /* 0x0000003f3f3ff290 */ /* 0x000fe4000fffe03f */
[----:B------:R-:W-:Y:S05]  /*7870*/  @P0 IMAD.HI.U32 R4, R6, c[0x0][0x330], RZ ;  /* 0x0000cc0006040a27 */ /* 0x000fea00078e00ff */
[----:B------:R-:W-:Y:S02]  /*7880*/  @P0 SHF.R.U32.HI R6, RZ, c[0x0][0x334], R4 ;  /* 0x0000cd00ff060a19 */ /* 0x000fe40000011604 */
.L_x_499:
[----:B------:R-:W-:Y:S05]  /*7890*/  BSYNC B0 ;  /* 0x0000000000007941 */ /* 0x000fea0003800000 */
.L_x_497:
[----:B------:R-:W-:Y:S04]  /*78a0*/  IMAD.IADD R9, R156, 0x1, -R235 ;  /* 0x000000019c097824 */ /* 0x000fe800078e0aeb */
[----:B------:R-:W-:Y:S05]  /*78b0*/  IMAD R9, R6, c[0x0][0x32c], R9 ;  /* 0x0000cb0006097a24 */ /* 0x000fea00078e0209 */
[----:B------:R-:W-:Y:S02]  /*78c0*/  IADD3 R13, R9, c[0x0][0x32c], RZ ;  /* 0x0000cb00090d7a10 */ /* 0x000fe40007ffe0ff */
[----:B------:R-:W-:Y:S02]  /*78d0*/  IMNMX R153, R153, R9, !PT ;  /* 0x0000000999997217 */ /* 0x000fe40007800200 */
[----:B------:R-:W-:Y:S02]  /*78e0*/  IMNMX R154, R154, R13, PT ;  /* 0x0000000d9a9a7217 */ /* 0x000fe40003800200 */
.L_x_496:
[----:B------:R-:W-:Y:S02]  /*78f0*/  FMNMX.FTZ R4, R175, R150, !PT ;  /* 0x00000096af047209 */ /* 0x000fe40007810000 */
[----:B------:R-:W-:Y:S02]  /*7900*/  ISETP.GT.AND P0, PT, R153, RZ, !P2 ;  /* 0x000000ff9900720c */ /* 0x000fe40005704270 */
[----:B------:R-:W-:Y:S02]  /*7910*/  FMNMX.FTZ R4, R173, R4, !PT ;  /* 0x00000004ad047209 */ /* 0x000fe40007810000 */
[----:B------:R-:W-:Y:S02]  /*7920*/  ISETP.LT.OR P0, PT, R154, 0x1, P0 ;  /* 0x000000019a00780c */ /* 0x000fe40000701670 */
[----:B------:R-:W-:Y:S02]  /*7930*/  FMNMX.FTZ R4, R149, R4, !PT ;  /* 0x0000000495047209 */ /* 0x000fe40007810000 */
[----:B------:R-:W-:Y:S02]  /*7940*/  FSEL R17, R10, -INF , !P0 ;  /* 0xff8000000a117808 */ /* 0x000fe40004000000 */
[----:B------:R-:W-:Y:S02]  /*7950*/  FMNMX.FTZ R9, R155, R4, !PT ;  /* 0x000000049b097209 */ /* 0x000fe40007810000 */
[----:B------:R-:W-:Y:S02]  /*7960*/  ISETP.GT.AND P0, PT, R153, 0x1, !P1 ;  /* 0x000000019900780c */ /* 0x000fe40004f04270 */
[----:B------:R-:W-:Y:S02]  /*7970*/  FMNMX.FTZ R4, R186, R9, !PT ;  /* 0x00000009ba047209 */ /* 0x000fe40007810000 */
[----:B------:R-:W-:Y:S02]  /*7980*/  ISETP.LT.OR P0, PT, R154, 0x2, P0 ;  /* 0x000000029a00780c */ /* 0x000fe40000701670 */
[----:B------:R-:W-:Y:S02]  /*7990*/  FMNMX.FTZ R9, R187, R4, !PT ;  /* 0x00000004bb097209 */ /* 0x000fe40007810000 */
[----:B------:R-:W-:Y:S02]  /*79a0*/  FSEL R13, R11, -INF , !P0 ;  /* 0xff8000000b0d7808 */ /* 0x000fe40004000000 */
[----:B------:R-:W-:Y:S02]  /*79b0*/  FMNMX.FTZ R4, R190, R9, !PT ;  /* 0x00000009be047209 */ /* 0x000fe40007810000 */
[----:B------:R-:W-:Y:S02]  /*79c0*/  ISETP.NE.AND P0, PT, R152, RZ, PT ;  /* 0x000000ff9800720c */ /* 0x000fe40003f05270 */
[----:B------:R-:W-:Y:S02]  /*79d0*/  FMNMX.FTZ R9, R195, R4, !PT ;  /* 0x00000004c3097209 */ /* 0x000fe40007810000 */
[----:B------:R-:W-:Y:S02]  /*79e0*/  FMNMX.FTZ R8, R5, R148, !PT ;  /* 0x0000009405087209 */ /* 0x000fe40007810000 */
[----:B------:R-:W-:Y:S02]  /*79f0*/  ISETP.GT.AND P0, PT, R153, 0x8, !P0 ;  /* 0x000000089900780c */ /* 0x000fe40004704270 */
[----:B------:R-:W-:Y:S02]  /*7a00*/  FMNMX.FTZ R4, R198, R9, !PT ;  /* 0x00000009c6047209 */ /* 0x000fe40007810000 */
[----:B------:R-:W-:Y:S02]  /*7a10*/  FMNMX.FTZ R8, R7, R8, !PT ;  /* 0x0000000807087209 */ /* 0x000fe40007810000 */
[----:B------:R-:W-:Y:S02]  /*7a20*/  ISETP.LT.OR P0, PT, R154, 0x9, P0 ;  /* 0x000000099a00780c */ /* 0x000fe40000701670 */
[----:B------:R-:W-:Y:S02]  /*7a30*/  FMNMX.FTZ R9, R197, R4, !PT ;  /* 0x00000004c5097209 */ /* 0x000fe40007810000 */
[----:B------:R-:W-:Y:S02]  /*7a40*/  FMNMX.FTZ R8, R3, R8, !PT ;  /* 0x0000000803087209 */ /* 0x000fe40007810000 */
[----:B------:R-:W-:Y:S02]  /*7a50*/  FSEL R11, R14, -INF , !P0 ;  /* 0xff8000000e0b7808 */ /* 0x000fe40004000000 */
[----:B------:R-:W-:Y:S02]  /*7a60*/  ISETP.NE.AND P0, PT, R151, RZ, PT ;  /* 0x000000ff9700720c */ /* 0x000fe40003f05270 */
[----:B------:R-:W-:Y:S02]  /*7a70*/  FMNMX.FTZ R4, R192, R9, !PT ;  /* 0x00000009c0047209 */ /* 0x000fe40007810000 */
[----:B------:R-:W-:Y:S02]  /*7a80*/  FMNMX.FTZ R9, R157, R8, !PT ;  /* 0x000000089d097209 */ /* 0x000fe40007810000 */
[----:B------:R-:W-:Y:S02]  /*7a90*/  ISETP.GT.AND P0, PT, R153, 0x9, !P0 ;  /* 0x000000099900780c */ /* 0x000fe40004704270 */
[----:B------:R-:W-:Y:S02]  /*7aa0*/  FMNMX.FTZ R6, R171, R4, !PT ;  /* 0x00000004ab067209 */ /* 0x000fe40007810000 */
[----:B------:R-:W-:Y:S02]  /*7ab0*/  FMNMX.FTZ R4, R188, R9, !PT ;  /* 0x00000009bc047209 */ /* 0x000fe40007810000 */
[----:B------:R-:W-:Y:S01]  /*7ac0*/  ISETP.LT.OR P0, PT, R154, 0xa, P0 ;  /* 0x0000000a9a00780c */ /* 0x000fe20000701670 */
[----:B------:R-:W1:Y:S01]  /*7ad0*/  SHFL.BFLY PT, R9, R6, 0x2, 0x1f ;  /* 0x0c401f0006097f89 */ /* 0x000e6200000e0000 */
[----:B------:R-:W-:Y:S02]  /*7ae0*/  FMNMX.FTZ R19, R189, R4, !PT ;  /* 0x00000004bd137209 */ /* 0x000fe40007810000 */
[----:B------:R-:W-:Y:S02]  /*7af0*/  FSEL R15, R15, -INF , !P0 ;  /* 0xff8000000f0f7808 */ /* 0x000fe40004000000 */
[----:B------:R-:W-:Y:S02]  /*7b00*/  ISETP.NE.AND P0, PT, R160, RZ, PT ;  /* 0x000000ffa000720c */ /* 0x000fe40003f05270 */
[----:B------:R-:W-:Y:S02]  /*7b10*/  FMNMX.FTZ R8, R196, R19, !PT ;  /* 0x00000013c4087209 */ /* 0x000fe40007810000 */
[----:B------:R-:W-:Y:S02]  /*7b20*/  ISETP.GT.AND P0, PT, R153, 0x10, !P0 ;  /* 0x000000109900780c */ /* 0x000fe40004704270 */
        /* <DEDUP_REMOVED lines=11> */
[----:B------:R-:W-:Y:S02]  /*7be0*/  ISETP.LT.OR P0, PT, R154, 0x12, P0 ;  /* 0x000000129a00780c */ /* 0x000fe40000701670 */
[----:B------:R-:W-:Y:S02]  /*7bf0*/  ISETP.NE.AND P1, PT, R163, RZ, PT ;  /* 0x000000ffa300720c */ /* 0x000fe40003f25270 */
[----:B-1----:R-:W-:Y:S02]  /*7c00*/  FMNMX.FTZ R4, R6, R9, !PT ;  /* 0x0000000906047209 */ /* 0x002fe40007810000 */
[----:B------:R-:W-:Y:S02]  /*7c10*/  FMNMX.FTZ R9, R37, R10, !PT ;  /* 0x0000000a25097209 */ /* 0x000fe40007810000 */
[----:B------:R-:W-:Y:S01]  /*7c20*/  FMNMX.FTZ R6, R167, R8, !PT ;  /* 0x00000008a7067209 */ /* 0x000fe20007810000 */
[----:B------:R-:W1:Y:S01]  /*7c30*/  SHFL.BFLY PT, R151, R4, 0x1, 0x1f ;  /* 0x0c201f0004977f89 */ /* 0x000e6200000e0000 */
[----:B------:R-:W-:Y:S02]  /*7c40*/  FSEL R251, R27, -INF , !P0 ;  /* 0xff8000001bfb7808 */ /* 0x000fe40004000000 */
[----:B------:R-:W-:Y:S02]  /*7c50*/  ISETP.GT.AND P0, PT, R153, 0x18, !P1 ;  /* 0x000000189900780c */ /* 0x000fe40004f04270 */
[----:B------:R-:W-:Y:S02]  /*7c60*/  FMNMX.FTZ R8, R242, R9, !PT ;  /* 0x00000009f2087209 */ /* 0x000fe40007810000 */
[----:B------:R-:W-:Y:S01]  /*7c70*/  ISETP.NE.AND P2, PT, R165, RZ, PT ;  /* 0x000000ffa500720c */ /* 0x000fe20003f45270 */
[----:B------:R-:W2:Y:S01]  /*7c80*/  SHFL.BFLY PT, R9, R6, 0x2, 0x1f ;  /* 0x0c401f0006097f89 */ /* 0x000ea200000e0000 */
[----:B------:R-:W-:Y:S02]  /*7c90*/  ISETP.LT.OR P0, PT, R154, 0x19, P0 ;  /* 0x000000199a00780c */ /* 0x000fe40000701670 */
[----:B------:R-:W-:Y:S02]  /*7ca0*/  FMNMX.FTZ R19, R247, R8, !PT ;  /* 0x00000008f7137209 */ /* 0x000fe40007810000 */
[----:B------:R-:W-:Y:S02]  /*7cb0*/  FSEL R252, R30, -INF , !P0 ;  /* 0xff8000001efc7808 */ /* 0x000fe40004000000 */
[----:B------:R-:W-:Y:S02]  /*7cc0*/  ISETP.GT.AND P0, PT, R153, 0x19, !P2 ;  /* 0x000000199900780c */ /* 0x000fe40005704270 */
[----:B------:R-:W-:Y:S02]  /*7cd0*/  FMNMX.FTZ R8, R246, R19, !PT ;  /* 0x00000013f6087209 */ /* 0x000fe40007810000 */
[C---:B------:R-:W-:Y:S02]  /*7ce0*/  ISETP.LT.OR P0, PT, R154.reuse, 0x1a, P0 ;  /* 0x0000001a9a00780c */ /* 0x040fe40000701670 */
[----:B------:R-:W-:Y:S02]  /*7cf0*/  FMNMX.FTZ R8, R249, R8, !PT ;  /* 0x00000008f9087209 */ /* 0x000fe40007810000 */
[----:B------:R-:W-:Y:S02]  /*7d00*/  FSEL R250, R31, -INF , !P0 ;  /* 0xff8000001ffa7808 */ /* 0x000fe40004000000 */
[----:B------:R-:W-:Y:S02]  /*7d10*/  ISETP.GT.AND P0, PT, R153, 0x20, !P5 ;  /* 0x000000209900780c */ /* 0x000fe40006f04270 */
[----:B------:R-:W-:Y:S02]  /*7d20*/  FMNMX.FTZ R19, R169, R8, !PT ;  /* 0x00000008a9137209 */ /* 0x000fe40007810000 */
[----:B------:R-:W-:Y:S02]  /*7d30*/  ISETP.LT.OR P0, PT, R154, 0x21, P0 ;  /* 0x000000219a00780c */ /* 0x000fe40000701670 */
[----:B------:R-:W-:Y:S02]  /*7d40*/  FMNMX.FTZ R19, R166, R19, !PT ;  /* 0x00000013a6137209 */ /* 0x000fe40007810000 */
[----:B------:R-:W-:Y:S02]  /*7d50*/  FSEL R165, R42, -INF , !P0 ;  /* 0xff8000002aa57808 */ /* 0x000fe40004000000 */
[----:B------:R-:W-:Y:S02]  /*7d60*/  ISETP.GT.AND P0, PT, R153, 0x21, !P4 ;  /* 0x000000219900780c */ /* 0x000fe40006704270 */
[----:B-1----:R-:W-:Y:S02]  /*7d70*/  FMNMX.FTZ R151, R4, R151, !PT ;  /* 0x0000009704977209 */ /* 0x002fe40007810000 */
[----:B------:R-:W-:Y:S02]  /*7d80*/  ISETP.LT.OR P0, PT, R154, 0x22, P0 ;  /* 0x000000229a00780c */ /* 0x000fe40000701670 */
[----:B--2---:R-:W-:Y:S01]  /*7d90*/  FMNMX.FTZ R4, R6, R9, !PT ;  /* 0x0000000906047209 */ /* 0x004fe20007810000 */
[----:B------:R-:W-:Y:S01]  /*7da0*/  FMUL.FTZ R244, R151, c[0x0][0x2d0] ;  /* 0x0000b40097f47a20 */ /* 0x000fe20000410000 */
[----:B------:R-:W-:Y:S02]  /*7db0*/  FMNMX.FTZ R8, R164, R19, !PT ;  /* 0x00000013a4087209 */ /* 0x000fe40007810000 */
[----:B------:R-:W-:Y:S01]  /*7dc0*/  FSEL R163, R43, -INF , !P0 ;  /* 0xff8000002ba37808 */ /* 0x000fe20004000000 */
[----:B------:R-:W1:Y:S01]  /*7dd0*/  SHFL.BFLY PT, R19, R4, 0x1, 0x1f ;  /* 0x0c201f0004137f89 */ /* 0x000e6200000e0000 */
[----:B------:R-:W-:Y:S02]  /*7de0*/  ISETP.GT.AND P0, PT, R153, 0x28, !P3 ;  /* 0x000000289900780c */ /* 0x000fe40005f04270 */
[----:B------:R-:W-:Y:S02]  /*7df0*/  FMNMX.FTZ R6, R161, R8, !PT ;  /* 0x00000008a1067209 */ /* 0x000fe40007810000 */
[----:B------:R-:W-:Y:S02]  /*7e00*/  ISETP.LT.OR P0, PT, R154, 0x29, P0 ;  /* 0x000000299a00780c */ /* 0x000fe40000701670 */
[----:B------:R-:W-:Y:S01]  /*7e10*/  FMNMX.FTZ R8, R17, R0, !PT ;  /* 0x0000000011087209 */ /* 0x000fe20007810000 */
[----:B------:R-:W2:Y:S01]  /*7e20*/  SHFL.BFLY PT, R9, R6, 0x2, 0x1f ;  /* 0x0c401f0006097f89 */ /* 0x000ea200000e0000 */
[----:B------:R-:W-:Y:S02]  /*7e30*/  FSEL R160, R46, -INF , !P0 ;  /* 0xff8000002ea07808 */ /* 0x000fe40004000000 */
[----:B------:R-:W-:Y:S02]  /*7e40*/  ISETP.GT.AND P0, PT, R153, 0x29, !P6 ;  /* 0x000000299900780c */ /* 0x000fe40007704270 */
[----:B------:R-:W-:Y:S02]  /*7e50*/  FMNMX.FTZ R8, R13, R8, !PT ;  /* 0x000000080d087209 */ /* 0x000fe40007810000 */
[----:B------:R-:W-:Y:S02]  /*7e60*/  ISETP.LT.OR P0, PT, R154, 0x2a, P0 ;  /* 0x0000002a9a00780c */ /* 0x000fe40000701670 */
[----:B------:R-:W-:Y:S02]  /*7e70*/  FMNMX.FTZ R8, R11, R8, !PT ;  /* 0x000000080b087209 */ /* 0x000fe40007810000 */
[----:B------:R-:W-:Y:S02]  /*7e80*/  FSEL R153, R47, -INF , !P0 ;  /* 0xff8000002f997808 */ /* 0x000fe40004000000 */
[----:B------:R-:W-:Y:S04]  /*7e90*/  FSETP.NEU.FTZ.AND P0, PT, R151, -INF , PT ;  /* 0xff8000009700780b */ /* 0x000fe80003f1d000 */
[----:B------:R-:W-:Y:S05]  /*7ea0*/  FSEL R244, R244, RZ, P0 ;  /* 0x000000fff4f47208 */ /* 0x000fea0000000000 */
[--C-:B------:R-:W-:Y:S02]  /*7eb0*/  FFMA.FTZ R174, R173, c[0x0][0x2d0], -R244.reuse ;  /* 0x0000b400adae7a23 */ /* 0x100fe400000108f4 */
[--C-:B------:R-:W-:Y:S01]  /*7ec0*/  FFMA.FTZ R173, R149, c[0x0][0x2d0], -R244.reuse ;  /* 0x0000b40095ad7a23 */ /* 0x100fe200000108f4 */
[----:B-1----:R-:W-:Y:S01]  /*7ed0*/  FMNMX.FTZ R149, R4, R19, !PT ;  /* 0x0000001304957209 */ /* 0x002fe20007810000 */
[--C-:B------:R-:W-:Y:S01]  /*7ee0*/  FFMA.FTZ R172, R155, c[0x0][0x2d0], -R244.reuse ;  /* 0x0000b4009bac7a23 */ /* 0x100fe200000108f4 */
[----:B------:R-:W-:Y:S01]  /*7ef0*/  FMNMX.FTZ R19, R15, R8, !PT ;  /* 0x000000080f137209 */ /* 0x000fe20007810000 */
[--C-:B------:R-:W-:Y:S01]  /*7f00*/  FFMA.FTZ R175, R175, c[0x0][0x2d0], -R244.reuse ;  /* 0x0000b400afaf7a23 */ /* 0x100fe200000108f4 */
[----:B--2---:R-:W-:Y:S01]  /*7f10*/  FMNMX.FTZ R6, R6, R9, !PT ;  /* 0x0000000906067209 */ /* 0x004fe20007810000 */
[----:B------:R-:W-:Y:S01]  /*7f20*/  FMUL.FTZ R194, R149, c[0x0][0x2d0] ;  /* 0x0000b40095c27a20 */ /* 0x000fe20000410000 */
[----:B------:R-:W-:Y:S01]  /*7f30*/  FMNMX.FTZ R4, R248, R19, !PT ;  /* 0x00000013f8047209 */ /* 0x000fe20007810000 */
[----:B------:R-:W-:Y:S01]  /*7f40*/  MUFU.EX2 R174, R174 ;  /* 0x000000ae00ae7308 */ /* 0x000fe20000000800 */
[----:B------:R-:W-:Y:S01]  /*7f50*/  FSEL R9, R151, RZ, P0 ;  /* 0x000000ff97097208 */ /* 0x000fe20000000000 */
[----:B------:R-:W1:Y:S01]  /*7f60*/  SHFL.BFLY PT, R19, R6, 0x1, 0x1f ;  /* 0x0c201f0006137f89 */ /* 0x000e6200000e0000 */
[----:B------:R-:W-:Y:S01]  /*7f70*/  FMNMX.FTZ R21, R251, R4, !PT ;  /* 0x00000004fb157209 */ /* 0x000fe20007810000 */
[----:B------:R-:W-:Y:S01]  /*7f80*/  FFMA.FTZ R186, R186, c[0x0][0x2d0], -R244 ;  /* 0x0000b400baba7a23 */ /* 0x000fe200000108f4 */
[----:B------:R-:W-:Y:S01]  /*7f90*/  FSETP.NEU.FTZ.AND P0, PT, R149, -INF , PT ;  /* 0xff8000009500780b */ /* 0x000fe20003f1d000 */
[----:B------:R-:W-:Y:S01]  /*7fa0*/  FADD.FTZ R9, -R9, R150 ;  /* 0x0000009609097221 */ /* 0x000fe20000010100 */
[----:B------:R-:W-:Y:S01]  /*7fb0*/  FMNMX.FTZ R21, R252, R21, !PT ;  /* 0x00000015fc157209 */ /* 0x000fe20007810000 */
[----:B------:R-:W-:Y:S01]  /*7fc0*/  FFMA.FTZ R187, R187, c[0x0][0x2d0], -R244 ;  /* 0x0000b400bbbb7a23 */ /* 0x000fe200000108f4 */
[----:B------:R-:W-:Y:S01]  /*7fd0*/  FSEL R194, R194, RZ, P0 ;  /* 0x000000ffc2c27208 */ /* 0x000fe20000000000 */
[----:B------:R-:W-:Y:S01]  /*7fe0*/  FMUL.FTZ R150, R9, c[0x0][0x2d0] ;  /* 0x0000b40009967a20 */ /* 0x000fe20000410000 */
[----:B------:R-:W-:Y:S01]  /*7ff0*/  FMNMX.FTZ R4, R250, R21, !PT ;  /* 0x00000015fa047209 */ /* 0x000fe20007810000 */
[----:B------:R-:W2:Y:S01]  /*8000*/  MUFU.EX2 R175, R175 ;  /* 0x000000af00af7308 */ /* 0x000ea20000000800 */
[----:B------:R-:W-:Y:S01]  /*8010*/  LDSM.16.MT88.4 R20, [R214+0x100] ;  /* 0x00010000d614783b */ /* 0x000fe20000004200 */
[--C-:B------:R-:W-:Y:S01]  /*8020*/  FFMA.FTZ R154, R7, c[0x0][0x2d0], -R194.reuse ;  /* 0x0000b400079a7a23 */ /* 0x100fe200000108c2 */
[----:B------:R-:W-:Y:S01]  /*8030*/  FMNMX.FTZ R4, R165, R4, !PT ;  /* 0x00000004a5047209 */ /* 0x000fe20007810000 */
[--C-:B------:R-:W-:Y:S02]  /*8040*/  FFMA.FTZ R155, R5, c[0x0][0x2d0], -R194.reuse ;  /* 0x0000b400059b7a23 */ /* 0x100fe400000108c2 */
[--C-:B------:R-:W-:Y:S01]  /*8050*/  FFMA.FTZ R179, R3, c[0x0][0x2d0], -R194.reuse ;  /* 0x0000b40003b37a23 */ /* 0x100fe200000108c2 */
[----:B------:R-:W-:Y:S01]  /*8060*/  FMNMX.FTZ R7, R163, R4, !PT ;  /* 0x00000004a3077209 */ /* 0x000fe20007810000 */
[--C-:B------:R-:W-:Y:S02]  /*8070*/  FFMA.FTZ R178, R157, c[0x0][0x2d0], -R194.reuse ;  /* 0x0000b4009db27a23 */ /* 0x100fe400000108c2 */
[----:B------:R-:W3:Y:S01]  /*8080*/  MUFU.EX2 R150, R150 ;  /* 0x0000009600967308 */ /* 0x000ee20000000800 */
[----:B------:R-:W-:Y:S01]  /*8090*/  FMNMX.FTZ R4, R160, R7, !PT ;  /* 0x00000007a0047209 */ /* 0x000fe20007810000 */
[--C-:B------:R-:W-:Y:S01]  /*80a0*/  FFMA.FTZ R168, R168, c[0x0][0x2d0], -R194.reuse ;  /* 0x0000b400a8a87a23 */ /* 0x100fe200000108c2 */
[----:B------:R-:W-:Y:S01]  /*80b0*/  FSEL R7, R149, RZ, P0 ;  /* 0x000000ff95077208 */ /* 0x000fe20000000000 */
[--C-:B------:R-:W-:Y:S01]  /*80c0*/  FFMA.FTZ R188, R188, c[0x0][0x2d0], -R194.reuse ;  /* 0x0000b400bcbc7a23 */ /* 0x100fe200000108c2 */
[----:B------:R-:W-:Y:S01]  /*80d0*/  FMNMX.FTZ R5, R153, R4, !PT ;  /* 0x0000000499057209 */ /* 0x000fe20007810000 */
[----:B------:R-:W-:Y:S01]  /*80e0*/  FFMA.FTZ R189, R189, c[0x0][0x2d0], -R194 ;  /* 0x0000b400bdbd7a23 */ /* 0x000fe200000108c2 */
[----:B-1----:R-:W-:Y:S01]  /*80f0*/  FMNMX.FTZ R3, R6, R19, !PT ;  /* 0x0000001306037209 */ /* 0x002fe20007810000 */
[--C-:B------:R-:W-:Y:S02]  /*8100*/  FFMA.FTZ R190, R190, c[0x0][0x2d0], -R244.reuse ;  /* 0x0000b400bebe7a23 */ /* 0x100fe400000108f4 */
[----:B------:R-:W1:Y:S01]  /*8110*/  SHFL.BFLY PT, R4, R5, 0x2, 0x1f ;  /* 0x0c401f0005047f89 */ /* 0x000e6200000e0000 */
[C---:B------:R-:W-:Y:S01]  /*8120*/  FSETP.NEU.FTZ.AND P0, PT, R3.reuse, -INF , PT ;  /* 0xff8000000300780b */ /* 0x040fe20003f1d000 */
[----:B------:R-:W-:Y:S01]  /*8130*/  FMUL.FTZ R170, R3, c[0x0][0x2d0] ;  /* 0x0000b40003aa7a20 */ /* 0x000fe20000410000 */
[----:B------:R-:W-:Y:S01]  /*8140*/  MUFU.EX2 R173, R173 ;  /* 0x000000ad00ad7308 */ /* 0x000fe20000000800 */
[----:B--2---:R-:W-:Y:S01]  /*8150*/  F2FP.BF16.PACK_AB R156, R174, R175 ;  /* 0x000000afae9c723e */ /* 0x004fe200000010ff */
[----:B------:R-:W-:Y:S02]  /*8160*/  FFMA.FTZ R195, R195, c[0x0][0x2d0], -R244 ;  /* 0x0000b400c3c37a23 */ /* 0x000fe400000108f4 */
[----:B------:R-:W-:Y:S01]  /*8170*/  FSEL R170, R170, RZ, P0 ;  /* 0x000000ffaaaa7208 */ /* 0x000fe20000000000 */
[--C-:B------:R-:W-:Y:S02]  /*8180*/  FFMA.FTZ R196, R196, c[0x0][0x2d0], -R194.reuse ;  /* 0x0000b400c4c47a23 */ /* 0x100fe400000108c2 */
[----:B------:R-:W-:Y:S02]  /*8190*/  FFMA.FTZ R199, R199, c[0x0][0x2d0], -R194 ;  /* 0x0000b400c7c77a23 */ /* 0x000fe400000108c2 */
[--C-:B------:R-:W-:Y:S01]  /*81a0*/  FFMA.FTZ R181, R39, c[0x0][0x2d0], -R170.reuse ;  /* 0x0000b40027b57a23 */ /* 0x100fe200000108aa */
[----:B------:R-:W2:Y:S01]  /*81b0*/  MUFU.EX2 R172, R172 ;  /* 0x000000ac00ac7308 */ /* 0x000ea20000000800 */
[--C-:B------:R-:W-:Y:S02]  /*81c0*/  FFMA.FTZ R180, R37, c[0x0][0x2d0], -R170.reuse ;  /* 0x0000b40025b47a23 */ /* 0x100fe400000108aa */
[--C-:B------:R-:W-:Y:S01]  /*81d0*/  FFMA.FTZ R177, R25, c[0x0][0x2d0], -R170.reuse ;  /* 0x0000b40019b17a23 */ /* 0x100fe200000108aa */
[----:B------:R-:W-:Y:S01]  /*81e0*/  LDSM.16.MT88.4 R36, [R212+0x100] ;  /* 0x00010000d424783b */ /* 0x000fe20000004200 */
[----:B------:R-:W-:Y:S02]  /*81f0*/  FFMA.FTZ R176, R49, c[0x0][0x2d0], -R170 ;  /* 0x0000b40031b07a23 */ /* 0x000fe400000108aa */
[C---:B---3--:R-:W-:Y:S02]  /*8200*/  FMUL.FTZ R16, R150.reuse, R100 ;  /* 0x0000006496107220 */ /* 0x048fe40000410000 */
[C---:B------:R-:W-:Y:S01]  /*8210*/  FMUL.FTZ R32, R150.reuse, R116 ;  /* 0x0000007496207220 */ /* 0x040fe20000410000 */
[----:B------:R-:W-:Y:S01]  /*8220*/  MUFU.EX2 R155, R155 ;  /* 0x0000009b009b7308 */ /* 0x000fe20000000800 */
[----:B-1----:R-:W-:Y:S01]  /*8230*/  FMNMX.FTZ R5, R5, R4, !PT ;  /* 0x0000000405057209 */ /* 0x002fe20007810000 */
[----:B------:R-:W-:Y:S01]  /*8240*/  FADD.FTZ R4, -R7, R148 ;  /* 0x0000009407047221 */ /* 0x000fe20000010100 */
[----:B------:R-:W-:Y:S01]  /*8250*/  FSEL R7, R3, RZ, P0 ;  /* 0x000000ff03077208 */ /* 0x000fe20000000000 */
[----:B------:R-:W-:Y:S02]  /*8260*/  FMUL.FTZ R33, R150, R117 ;  /* 0x0000007596217220 */ /* 0x000fe40000410000 */
[----:B------:R-:W1:Y:S01]  /*8270*/  SHFL.BFLY PT, R152, R5, 0x1, 0x1f ;  /* 0x0c201f0005987f89 */ /* 0x000e6200000e0000 */
[----:B------:R-:W-:Y:S02]  /*8280*/  FMUL.FTZ R148, R4, c[0x0][0x2d0] ;  /* 0x0000b40004947a20 */ /* 0x000fe40000410000 */
[----:B------:R-:W-:Y:S01]  /*8290*/  FADD.FTZ R2, -R7, R2 ;  /* 0x0000000207027221 */ /* 0x000fe20000010100 */
[----:B------:R-:W3:Y:S01]  /*82a0*/  MUFU.EX2 R154, R154 ;  /* 0x0000009a009a7308 */ /* 0x000ee20000000800 */
[----:B------:R-:W-:Y:S02]  /*82b0*/  FMUL.FTZ R4, R150, R144 ;  /* 0x0000009096047220 */ /* 0x000fe40000410000 */
[----:B------:R-:W-:Y:S01]  /*82c0*/  FMUL.FTZ R6, R2, c[0x0][0x2d0] ;  /* 0x0000b40002067a20 */ /* 0x000fe20000410000 */
[----:B--2---:R-:W-:Y:S01]  /*82d0*/  F2FP.BF16.PACK_AB R158, R172, R173 ;  /* 0x000000adac9e723e */ /* 0x004fe200000010ff */
[C---:B------:R-:W-:Y:S02]  /*82e0*/  FMUL.FTZ R48, R150.reuse, R128 ;  /* 0x0000008096307220 */ /* 0x040fe40000410000 */
[----:B------:R-:W-:Y:S02]  /*82f0*/  FMUL.FTZ R49, R150, R129 ;  /* 0x0000008196317220 */ /* 0x000fe40000410000 */
[--C-:B------:R-:W-:Y:S01]  /*8300*/  FFMA.FTZ R169, R169, c[0x0][0x2d0], -R170.reuse ;  /* 0x0000b400a9a97a23 */ /* 0x100fe200000108aa */
[----:B------:R-:W2:Y:S01]  /*8310*/  MUFU.EX2 R148, R148 ;  /* 0x0000009400947308 */ /* 0x000ea20000000800 */
[--C-:B------:R-:W-:Y:S02]  /*8320*/  FFMA.FTZ R166, R166, c[0x0][0x2d0], -R170.reuse ;  /* 0x0000b400a6a67a23 */ /* 0x100fe400000108aa */
[--C-:B------:R-:W-:Y:S02]  /*8330*/  FFMA.FTZ R164, R164, c[0x0][0x2d0], -R170.reuse ;  /* 0x0000b400a4a47a23 */ /* 0x100fe400000108aa */
[C---:B------:R-:W-:Y:S02]  /*8340*/  FMUL.FTZ R52, R150.reuse, R52 ;  /* 0x0000003496347220 */ /* 0x040fe40000410000 */
[C---:B------:R-:W-:Y:S02]  /*8350*/  FMUL.FTZ R53, R150.reuse, R53 ;  /* 0x0000003596357220 */ /* 0x040fe40000410000 */
[----:B------:R-:W-:Y:S01]  /*8360*/  FMUL.FTZ R64, R150, R64 ;  /* 0x0000004096407220 */ /* 0x000fe20000410000 */
[----:B-1----:R-:W-:Y:S01]  /*8370*/  FMNMX.FTZ R152, R152, R5, !PT ;  /* 0x0000000598987209 */ /* 0x002fe20007810000 */
[----:B------:R2:W1:Y:S01]  /*8380*/  MUFU.EX2 R2, R6 ;  /* 0x0000000600027308 */ /* 0x0004620000000800 */
[----:B------:R-:W-:Y:S02]  /*8390*/  FMUL.FTZ R65, R150, R65 ;  /* 0x0000004196417220 */ /* 0x000fe40000410000 */
[C---:B------:R-:W-:Y:S01]  /*83a0*/  FSETP.NEU.FTZ.AND P0, PT, R152.reuse, -INF , PT ;  /* 0xff8000009800780b */ /* 0x040fe20003f1d000 */
[----:B------:R-:W-:Y:S01]  /*83b0*/  FMUL.FTZ R162, R152, c[0x0][0x2d0] ;  /* 0x0000b40098a27a20 */ /* 0x000fe20000410000 */
[----:B---3--:R-:W-:Y:S01]  /*83c0*/  F2FP.BF16.PACK_AB R157, R154, R155 ;  /* 0x0000009b9a9d723e */ /* 0x008fe200000010ff */
[--C-:B------:R-:W-:Y:S01]  /*83d0*/  FFMA.FTZ R242, R242, c[0x0][0x2d0], -R170.reuse ;  /* 0x0000b400f2f27a23 */ /* 0x100fe200000108aa */
[----:B------:R-:W-:Y:S01]  /*83e0*/  FSEL R5, R152, RZ, P0 ;  /* 0x000000ff98057208 */ /* 0x000fe20000000000 */
[--C-:B------:R-:W-:Y:S01]  /*83f0*/  FFMA.FTZ R247, R247, c[0x0][0x2d0], -R170.reuse ;  /* 0x0000b400f7f77a23 */ /* 0x100fe200000108aa */
[----:B------:R-:W-:Y:S01]  /*8400*/  FSEL R162, R162, RZ, P0 ;  /* 0x000000ffa2a27208 */ /* 0x000fe20000000000 */
[----:B------:R-:W-:Y:S01]  /*8410*/  MUFU.EX2 R179, R179 ;  /* 0x000000b300b37308 */ /* 0x000fe20000000800 */
[----:B------:R-:W-:Y:S01]  /*8420*/  FFMA.FTZ R246, R246, c[0x0][0x2d0], -R170 ;  /* 0x0000b400f6f67a23 */ /* 0x000fe200000108aa */
[C---:B------:R-:W-:Y:S01]  /*8430*/  ISETP.GT.AND P0, PT, R236.reuse, R201, PT ;  /* 0x000000c9ec00720c */ /* 0x040fe20003f04270 */
[----:B------:R-:W-:Y:S01]  /*8440*/  FADD.FTZ R5, -R5, R0 ;  /* 0x0000000005057221 */ /* 0x000fe20000010100 */
[----:B------:R-:W-:Y:S01]  /*8450*/  IADD3 R236, R236, -0x1, RZ ;  /* 0xffffffffecec7810 */ /* 0x000fe20007ffe0ff */
[--C-:B------:R-:W-:Y:S02]  /*8460*/  FFMA.FTZ R185, R17, c[0x0][0x2d0], -R162.reuse ;  /* 0x0000b40011b97a23 */ /* 0x100fe400000108a2 */
[--C-:B------:R-:W-:Y:S02]  /*8470*/  FFMA.FTZ R184, R13, c[0x0][0x2d0], -R162.reuse ;  /* 0x0000b4000db87a23 */ /* 0x100fe400000108a2 */
[--C-:B------:R-:W-:Y:S01]  /*8480*/  FFMA.FTZ R182, R15, c[0x0][0x2d0], -R162.reuse ;  /* 0x0000b4000fb67a23 */ /* 0x100fe200000108a2 */
[----:B------:R-:W3:Y:S01]  /*8490*/  MUFU.EX2 R178, R178 ;  /* 0x000000b200b27308 */ /* 0x000ee20000000800 */
[----:B------:R-:W-:Y:S02]  /*84a0*/  FMUL.FTZ R0, R5, c[0x0][0x2d0] ;  /* 0x0000b40005007a20 */ /* 0x000fe40000410000 */
[--C-:B------:R-:W-:Y:S02]  /*84b0*/  FFMA.FTZ R183, R11, c[0x0][0x2d0], -R162.reuse ;  /* 0x0000b4000bb77a23 */ /* 0x100fe400000108a2 */
[----:B------:R-:W-:Y:S02]  /*84c0*/  FMUL.FTZ R5, R150, R145 ;  /* 0x0000009196057220 */ /* 0x000fe40000410000 */
[C---:B--2---:R-:W-:Y:S02]  /*84d0*/  FMUL.FTZ R6, R148.reuse, R146 ;  /* 0x0000009294067220 */ /* 0x044fe40000410000 */
[----:B------:R-:W-:Y:S01]  /*84e0*/  FMUL.FTZ R7, R148, R147 ;  /* 0x0000009394077220 */ /* 0x000fe20000410000 */
[----:B------:R-:W2:Y:S01]  /*84f0*/  MUFU.EX2 R0, R0 ;  /* 0x0000000000007308 */ /* 0x000ea20000000800 */
[C---:B-1----:R-:W-:Y:S02]  /*8500*/  FMUL.FTZ R8, R2.reuse, R140 ;  /* 0x0000008c02087220 */ /* 0x042fe40000410000 */
[C---:B------:R-:W-:Y:S02]  /*8510*/  FMUL.FTZ R9, R2.reuse, R141 ;  /* 0x0000008d02097220 */ /* 0x040fe40000410000 */
[C---:B------:R-:W-:Y:S02]  /*8520*/  FMUL.FTZ R12, R2.reuse, R136 ;  /* 0x00000088020c7220 */ /* 0x040fe40000410000 */
[----:B------:R-:W-:Y:S02]  /*8530*/  FMUL.FTZ R13, R2, R137 ;  /* 0x00000089020d7220 */ /* 0x000fe40000410000 */
[----:B------:R-:W-:Y:S01]  /*8540*/  FMUL.FTZ R17, R150, R101 ;  /* 0x0000006596117220 */ /* 0x000fe20000410000 */
[----:B------:R-:W-:Y:S01]  /*8550*/  MUFU.EX2 R177, R177 ;  /* 0x000000b100b17308 */ /* 0x000fe20000000800 */
[C---:B------:R-:W-:Y:S02]  /*8560*/  FMUL.FTZ R18, R148.reuse, R102 ;  /* 0x0000006694127220 */ /* 0x040fe40000410000 */
[----:B------:R-:W-:Y:S01]  /*8570*/  FMUL.FTZ R19, R148, R103 ;  /* 0x0000006794137220 */ /* 0x000fe20000410000 */
[----:B---3--:R-:W-:Y:S01]  /*8580*/  F2FP.BF16.PACK_AB R159, R178, R179 ;  /* 0x000000b3b29f723e */ /* 0x008fe200000010ff */
[----:B------:R-:W1:Y:S01]  /*8590*/  LDSM.16.MT88.4 R100, [R214+0xd00] ;  /* 0x000d0000d664783b */ /* 0x000e620000004200 */
[C---:B------:R-:W-:Y:S02]  /*85a0*/  FMUL.FTZ R24, R2.reuse, R108 ;  /* 0x0000006c02187220 */ /* 0x040fe40000410000 */
[C---:B------:R-:W-:Y:S02]  /*85b0*/  FMUL.FTZ R25, R2.reuse, R109 ;  /* 0x0000006d02197220 */ /* 0x040fe40000410000 */
[----:B------:R-:W3:Y:S01]  /*85c0*/  MUFU.EX2 R176, R176 ;  /* 0x000000b000b07308 */ /* 0x000ee20000000800 */
[-C--:B------:R-:W-:Y:S01]  /*85d0*/  HMMA.16816.F32.BF16 R4, R156, R20.reuse, R4 ;  /* 0x000000149c04723c */ /* 0x080fe20000041804 */
[----:B------:R-:W-:Y:S02]  /*85e0*/  FMUL.FTZ R28, R2, R112 ;  /* 0x00000070021c7220 */ /* 0x000fe40000410000 */
[C---:B--2---:R-:W-:Y:S02]  /*85f0*/  FMUL.FTZ R10, R0.reuse, R142 ;  /* 0x0000008e000a7220 */ /* 0x044fe40000410000 */
[C---:B------:R-:W-:Y:S02]  /*8600*/  FMUL.FTZ R11, R0.reuse, R143 ;  /* 0x0000008f000b7220 */ /* 0x040fe40000410000 */
[C---:B------:R-:W-:Y:S02]  /*8610*/  FMUL.FTZ R15, R0.reuse, R139 ;  /* 0x0000008b000f7220 */ /* 0x040fe40000410000 */
[----:B------:R-:W-:Y:S03]  /*8620*/  MUFU.EX2 R181, R181 ;  /* 0x000000b500b57308 */ /* 0x000fe60000000800 */
[C---:B------:R-:W-:Y:S02]  /*8630*/  FMUL.FTZ R14, R0.reuse, R138 ;  /* 0x0000008a000e7220 */ /* 0x040fe40000410000 */
[C---:B------:R-:W-:Y:S02]  /*8640*/  FMUL.FTZ R26, R0.reuse, R110 ;  /* 0x0000006e001a7220 */ /* 0x040fe40000410000 */
[----:B------:R-:W-:Y:S02]  /*8650*/  FMUL.FTZ R27, R0, R111 ;  /* 0x0000006f001b7220 */ /* 0x000fe40000410000 */
[----:B------:R-:W-:Y:S01]  /*8660*/  LDSM.16.MT88.4 R108, [R214+0x500] ;  /* 0x00050000d66c783b */ /* 0x000fe20000004200 */
[----:B------:R-:W2:Y:S01]  /*8670*/  MUFU.EX2 R180, R180 ;  /* 0x000000b400b47308 */ /* 0x000ea20000000800 */
[----:B------:R-:W-:Y:S02]  /*8680*/  FMUL.FTZ R29, R2, R113 ;  /* 0x00000071021d7220 */ /* 0x000fe40000410000 */
[----:B------:R-:W-:Y:S01]  /*8690*/  FMUL.FTZ R30, R0, R114 ;  /* 0x00000072001e7220 */ /* 0x000fe20000410000 */
[----:B---3--:R-:W-:Y:S01]  /*86a0*/  F2FP.BF16.PACK_AB R144, R176, R177 ;  /* 0x000000b1b090723e */ /* 0x008fe200000010ff */
[----:B------:R-:W-:Y:S02]  /*86b0*/  FMUL.FTZ R31, R0, R115 ;  /* 0x00000073001f7220 */ /* 0x000fe40000410000 */
[----:B------:R-:W-:Y:S01]  /*86c0*/  LDSM.16.MT88.4 R112, [R212+0x500] ;  /* 0x00050000d470783b */ /* 0x000fe20000004200 */
[C---:B------:R-:W-:Y:S02]  /*86d0*/  FMUL.FTZ R34, R148.reuse, R118 ;  /* 0x0000007694227220 */ /* 0x040fe40000410000 */
[----:B------:R-:W-:Y:S01]  /*86e0*/  MUFU.EX2 R185, R185 ;  /* 0x000000b900b97308 */ /* 0x000fe20000000800 */
[C---:B------:R-:W-:Y:S02]  /*86f0*/  FMUL.FTZ R35, R148.reuse, R119 ;  /* 0x0000007794237220 */ /* 0x040fe40000410000 */
[C---:B------:R-:W-:Y:S02]  /*8700*/  FMUL.FTZ R50, R148.reuse, R130 ;  /* 0x0000008294327220 */ /* 0x040fe40000410000 */
[----:B------:R-:W-:Y:S01]  /*8710*/  LDSM.16.MT88.4 R116, [R214+0x1100] ;  /* 0x00110000d674783b */ /* 0x000fe20000004200 */
[----:B------:R-:W-:Y:S02]  /*8720*/  FMUL.FTZ R51, R148, R131 ;  /* 0x0000008394337220 */ /* 0x000fe40000410000 */
[----:B------:R-:W-:Y:S02]  /*8730*/  FFMA.FTZ R165, R165, c[0x0][0x2d0], -R162 ;  /* 0x0000b400a5a57a23 */ /* 0x000fe400000108a2 */
[----:B------:R-:W3:Y:S01]  /*8740*/  MUFU.EX2 R184, R184 ;  /* 0x000000b800b87308 */ /* 0x000ee20000000800 */
[----:B------:R-:W-:Y:S02]  /*8750*/  FMUL.FTZ R40, R2, R124 ;  /* 0x0000007c02287220 */ /* 0x000fe40000410000 */
[----:B------:R-:W-:Y:S01]  /*8760*/  LDSM.16.MT88.4 R128, [R214+0x1500] ;  /* 0x00150000d680783b */ /* 0x000fe20000004200 */
[----:B--2---:R-:W-:Y:S01]  /*8770*/  F2FP.BF16.PACK_AB R146, R180, R181 ;  /* 0x000000b5b492723e */ /* 0x004fe200000010ff */
[----:B------:R-:W-:Y:S02]  /*8780*/  FMUL.FTZ R41, R2, R125 ;  /* 0x0000007d02297220 */ /* 0x000fe40000410000 */
[C---:B------:R-:W-:Y:S02]  /*8790*/  FMUL.FTZ R42, R0.reuse, R126 ;  /* 0x0000007e002a7220 */ /* 0x040fe40000410000 */
[----:B------:R-:W-:Y:S01]  /*87a0*/  FMUL.FTZ R43, R0, R127 ;  /* 0x0000007f002b7220 */ /* 0x000fe20000410000 */
[----:B------:R-:W-:Y:S01]  /*87b0*/  MUFU.EX2 R183, R183 ;  /* 0x000000b700b77308 */ /* 0x000fe20000000800 */
[C---:B------:R-:W-:Y:S02]  /*87c0*/  FMUL.FTZ R44, R2.reuse, R132 ;  /* 0x00000084022c7220 */ /* 0x040fe40000410000 */
[----:B------:R-:W-:Y:S02]  /*87d0*/  FMUL.FTZ R45, R2, R133 ;  /* 0x00000085022d7220 */ /* 0x000fe40000410000 */
[C---:B------:R-:W-:Y:S02]  /*87e0*/  FMUL.FTZ R46, R0.reuse, R134 ;  /* 0x00000086002e7220 */ /* 0x040fe40000410000 */
[----:B------:R-:W-:Y:S02]  /*87f0*/  FMUL.FTZ R47, R0, R135 ;  /* 0x00000087002f7220 */ /* 0x000fe40000410000 */
[C---:B------:R-:W-:Y:S01]  /*8800*/  FMUL.FTZ R54, R148.reuse, R54 ;  /* 0x0000003694367220 */ /* 0x040fe20000410000 */
[----:B------:R-:W2:Y:S01]  /*8810*/  MUFU.EX2 R182, R182 ;  /* 0x000000b600b67308 */ /* 0x000ea20000000800 */
[----:B------:R-:W-:Y:S02]  /*8820*/  FMUL.FTZ R55, R148, R55 ;  /* 0x0000003794377220 */ /* 0x000fe40000410000 */
[----:B------:R-:W-:Y:S01]  /*8830*/  FMUL.FTZ R56, R2, R56 ;  /* 0x0000003802387220 */ /* 0x000fe20000410000 */
[----:B---3--:R-:W-:Y:S01]  /*8840*/  F2FP.BF16.PACK_AB R145, R184, R185 ;  /* 0x000000b9b891723e */ /* 0x008fe200000010ff */
        /* <DEDUP_REMOVED lines=9> */
[----:B------:R-:W-:Y:S01]  /*88e0*/  MUFU.EX2 R124, R169 ;  /* 0x000000a9007c7308 */ /* 0x000fe20000000800 */
[----:B------:R-:W-:Y:S02]  /*88f0*/  FMUL.FTZ R67, R148, R67 ;  /* 0x0000004394437220 */ /* 0x000fe40000410000 */
[--C-:B------:R-:W-:Y:S01]  /*8900*/  FFMA.FTZ R249, R249, c[0x0][0x2d0], -R170.reuse ;  /* 0x0000b400f9f97a23 */ /* 0x100fe200000108aa */
[----:B--2---:R-:W-:Y:S01]  /*8910*/  F2FP.BF16.PACK_AB R147, R182, R183 ;  /* 0x000000b7b693723e */ /* 0x004fe200000010ff */
[----:B------:R-:W-:Y:S02]  /*8920*/  FFMA.FTZ R170, R161, c[0x0][0x2d0], -R170 ;  /* 0x0000b400a1aa7a23 */ /* 0x000fe400000108aa */
[--C-:B------:R-:W-:Y:S02]  /*8930*/  FFMA.FTZ R198, R198, c[0x0][0x2d0], -R244.reuse ;  /* 0x0000b400c6c67a23 */ /* 0x100fe400000108f4 */
[----:B------:R-:W-:Y:S01]  /*8940*/  FFMA.FTZ R197, R197, c[0x0][0x2d0], -R244 ;  /* 0x0000b400c5c57a23 */ /* 0x000fe200000108f4 */
[----:B------:R-:W-:Y:S01]  /*8950*/  MUFU.EX2 R126, R166 ;  /* 0x000000a6007e7308 */ /* 0x000fe20000000800 */
[C---:B------:R-:W-:Y:S01]  /*8960*/  HMMA.16816.F32.BF16 R8, R144.reuse, R20, R8 ;  /* 0x000000149008723c */ /* 0x040fe20000041808 */
[--C-:B------:R-:W-:Y:S02]  /*8970*/  FFMA.FTZ R193, R193, c[0x0][0x2d0], -R194.reuse ;  /* 0x0000b400c1c17a23 */ /* 0x100fe400000108c2 */
[--C-:B------:R-:W-:Y:S02]  /*8980*/  FFMA.FTZ R191, R191, c[0x0][0x2d0], -R194.reuse ;  /* 0x0000b400bfbf7a23 */ /* 0x100fe400000108c2 */
[----:B------:R-:W-:Y:S02]  /*8990*/  FFMA.FTZ R194, R167, c[0x0][0x2d0], -R194 ;  /* 0x0000b400a7c27a23 */ /* 0x000fe400000108c2 */
[C---:B------:R-:W-:Y:S01]  /*89a0*/  FMUL.FTZ R20, R150.reuse, R104 ;  /* 0x0000006896147220 */ /* 0x040fe20000410000 */
[-C--:B------:R-:W-:Y:S01]  /*89b0*/  HMMA.16816.F32.BF16 R12, R144, R22.reuse, R12 ;  /* 0x00000016900c723c */ /* 0x080fe2000004180c */
[----:B------:R-:W-:Y:S01]  /*89c0*/  FMUL.FTZ R21, R150, R105 ;  /* 0x0000006996157220 */ /* 0x000fe20000410000 */
[----:B------:R-:W-:Y:S02]  /*89d0*/  MUFU.EX2 R137, R164 ;  /* 0x000000a400897308 */ /* 0x000fe40000000800 */
[--C-:B------:R-:W-:Y:S02]  /*89e0*/  FFMA.FTZ R192, R192, c[0x0][0x2d0], -R244.reuse ;  /* 0x0000b400c0c07a23 */ /* 0x100fe400000108f4 */
[----:B------:R-:W-:Y:S02]  /*89f0*/  FFMA.FTZ R244, R171, c[0x0][0x2d0], -R244 ;  /* 0x0000b400abf47a23 */ /* 0x000fe400000108f4 */
[C---:B------:R-:W-:Y:S01]  /*8a00*/  HMMA.16816.F32.BF16 R16, R156.reuse, R22, R16 ;  /* 0x000000169c10723c */ /* 0x040fe20000041810 */
[C---:B------:R-:W-:Y:S03]  /*8a10*/  FMUL.FTZ R72, R2.reuse, R72 ;  /* 0x0000004802487220 */ /* 0x040fe60000410000 */
[----:B------:R2:W-:Y:S01]  /*8a20*/  MUFU.EX2 R139, R170 ;  /* 0x000000aa008b7308 */ /* 0x0005e20000000800 */
[----:B------:R-:W-:Y:S02]  /*8a30*/  FMUL.FTZ R73, R2, R73 ;  /* 0x0000004902497220 */ /* 0x000fe40000410000 */
[C---:B------:R-:W-:Y:S02]  /*8a40*/  FMUL.FTZ R22, R148.reuse, R106 ;  /* 0x0000006a94167220 */ /* 0x040fe40000410000 */
[----:B------:R-:W-:Y:S02]  /*8a50*/  FMUL.FTZ R23, R148, R107 ;  /* 0x0000006b94177220 */ /* 0x000fe40000410000 */
[----:B------:R-:W3:Y:S01]  /*8a60*/  LDSM.16.MT88.4 R104, [R212+0xd00] ;  /* 0x000d0000d468783b */ /* 0x000ee20000004200 */
[C---:B------:R-:W-:Y:S02]  /*8a70*/  FMUL.FTZ R74, R0.reuse, R74 ;  /* 0x0000004a004a7220 */ /* 0x040fe40000410000 */
[----:B------:R4:W-:Y:S01]  /*8a80*/  MUFU.EX2 R125, R165 ;  /* 0x000000a5007d7308 */ /* 0x0009e20000000800 */
[----:B------:R-:W-:Y:S01]  /*8a90*/  FMUL.FTZ R75, R0, R75 ;  /* 0x0000004b004b7220 */ /* 0x000fe20000410000 */
[-C--:B------:R-:W-:Y:S01]  /*8aa0*/  HMMA.16816.F32.BF16 R20, R156, R36.reuse, R20 ;  /* 0x000000249c14723c */ /* 0x080fe20000041814 */
[C---:B------:R-:W-:Y:S02]  /*8ab0*/  FMUL.FTZ R76, R2.reuse, R76 ;  /* 0x0000004c024c7220 */ /* 0x040fe40000410000 */
[----:B------:R-:W-:Y:S02]  /*8ac0*/  FMUL.FTZ R77, R2, R77 ;  /* 0x0000004d024d7220 */ /* 0x000fe40000410000 */
[C---:B------:R-:W-:Y:S02]  /*8ad0*/  FMUL.FTZ R78, R0.reuse, R78 ;  /* 0x0000004e004e7220 */ /* 0x040fe40000410000 */
[----:B------:R-:W-:Y:S01]  /*8ae0*/  FMUL.FTZ R79, R0, R79 ;  /* 0x0000004f004f7220 */ /* 0x000fe20000410000 */
[C---:B------:R-:W-:Y:S01]  /*8af0*/  HMMA.16816.F32.BF16 R24, R144.reuse, R36, R24 ;  /* 0x000000249018723c */ /* 0x040fe20000041818 */
[----:B------:R-:W-:Y:S01]  /*8b00*/  MUFU.EX2 R186, R186 ;  /* 0x000000ba00ba7308 */ /* 0x000fe20000000800 */
[----:B--2---:R-:W-:Y:S02]  /*8b10*/  LDSM.16.MT88.4 R168, [R214+0x2100] ;  /* 0x00210000d6a8783b */ /* 0x004fe40000004200 */
[----:B------:R-:W-:Y:S03]  /*8b20*/  FMUL.FTZ R88, R2, R88 ;  /* 0x0000005802587220 */ /* 0x000fe60000410000 */
[C---:B------:R-:W-:Y:S01]  /*8b30*/  FMUL.FTZ R36, R150.reuse, R120 ;  /* 0x0000007896247220 */ /* 0x040fe20000410000 */
[-C--:B------:R-:W-:Y:S01]  /*8b40*/  HMMA.16816.F32.BF16 R28, R144, R38.reuse, R28 ;  /* 0x00000026901c723c */ /* 0x080fe2000004181c */
[----:B------:R-:W-:Y:S02]  /*8b50*/  FMUL.FTZ R37, R150, R121 ;  /* 0x0000007996257220 */ /* 0x000fe40000410000 */
[----:B------:R-:W2:Y:S01]  /*8b60*/  MUFU.EX2 R187, R187 ;  /* 0x000000bb00bb7308 */ /* 0x000ea20000000800 */
[----:B------:R-:W-:Y:S01]  /*8b70*/  FMUL.FTZ R89, R2, R89 ;  /* 0x0000005902597220 */ /* 0x000fe20000410000 */
[----:B----4-:R-:W-:Y:S01]  /*8b80*/  LDSM.16.MT88.4 R164, [R212+0x1500] ;  /* 0x00150000d4a4783b */ /* 0x010fe20000004200 */
[C---:B------:R-:W-:Y:S02]  /*8b90*/  FMUL.FTZ R90, R0.reuse, R90 ;  /* 0x0000005a005a7220 */ /* 0x040fe40000410000 */
[C---:B------:R-:W-:Y:S01]  /*8ba0*/  HMMA.16816.F32.BF16 R32, R156.reuse, R38, R32 ;  /* 0x000000269c20723c */ /* 0x040fe20000041820 */
[----:B------:R-:W-:Y:S03]  /*8bb0*/  FMUL.FTZ R91, R0, R91 ;  /* 0x0000005b005b7220 */ /* 0x000fe60000410000 */
[C---:B------:R-:W-:Y:S01]  /*8bc0*/  FMUL.FTZ R92, R2.reuse, R92 ;  /* 0x0000005c025c7220 */ /* 0x040fe20000410000 */
[----:B------:R-:W-:Y:S01]  /*8bd0*/  MUFU.EX2 R188, R188 ;  /* 0x000000bc00bc7308 */ /* 0x000fe20000000800 */
[----:B------:R-:W-:Y:S02]  /*8be0*/  FMUL.FTZ R93, R2, R93 ;  /* 0x0000005d025d7220 */ /* 0x000fe40000410000 */
[C---:B------:R-:W-:Y:S04]  /*8bf0*/  FMUL.FTZ R38, R148.reuse, R122 ;  /* 0x0000007a94267220 */ /* 0x040fe80000410000 */
[----:B------:R-:W-:Y:S02]  /*8c00*/  FMUL.FTZ R39, R148, R123 ;  /* 0x0000007b94277220 */ /* 0x000fe40000410000 */
[----:B------:R-:W-:Y:S01]  /*8c10*/  LDSM.16.MT88.4 R120, [R212+0x900] ;  /* 0x00090000d478783b */ /* 0x000fe20000004200 */
[----:B------:R-:W4:Y:S01]  /*8c20*/  MUFU.EX2 R189, R189 ;  /* 0x000000bd00bd7308 */ /* 0x000f220000000800 */
[C---:B------:R-:W-:Y:S02]  /*8c30*/  FMUL.FTZ R94, R0.reuse, R94 ;  /* 0x0000005e005e7220 */ /* 0x040fe40000410000 */
[----:B------:R-:W-:Y:S01]  /*8c40*/  FMUL.FTZ R95, R0, R95 ;  /* 0x0000005f005f7220 */ /* 0x000fe20000410000 */
[-C--:B-1----:R-:W-:Y:S01]  /*8c50*/  HMMA.16816.F32.BF16 R36, R156, R100.reuse, R36 ;  /* 0x000000649c24723c */ /* 0x082fe20000041824 */
[C---:B------:R-:W-:Y:S02]  /*8c60*/  FMUL.FTZ R96, R150.reuse, R96 ;  /* 0x0000006096607220 */ /* 0x040fe40000410000 */
[----:B------:R-:W-:Y:S02]  /*8c70*/  FMUL.FTZ R97, R150, R97 ;  /* 0x0000006196617220 */ /* 0x000fe40000410000 */
[C---:B------:R-:W-:Y:S01]  /*8c80*/  FMUL.FTZ R98, R148.reuse, R98 ;  /* 0x0000006294627220 */ /* 0x040fe20000410000 */
[----:B------:R-:W-:Y:S01]  /*8c90*/  MUFU.EX2 R190, R190 ;  /* 0x000000be00be7308 */ /* 0x000fe20000000800 */
[----:B------:R-:W-:Y:S01]  /*8ca0*/  FMUL.FTZ R99, R148, R99 ;  /* 0x0000006394637220 */ /* 0x000fe20000410000 */
[C---:B------:R-:W-:Y:S01]  /*8cb0*/  HMMA.16816.F32.BF16 R40, R144.reuse, R100, R40 ;  /* 0x000000649028723c */ /* 0x040fe20000041828 */
[C---:B------:R-:W-:Y:S03]  /*8cc0*/  FMUL.FTZ R68, R150.reuse, R68 ;  /* 0x0000004496447220 */ /* 0x040fe60000410000 */
[----:B------:R-:W-:Y:S02]  /*8cd0*/  FMUL.FTZ R69, R150, R69 ;  /* 0x0000004596457220 */ /* 0x000fe40000410000 */
[C---:B------:R-:W-:Y:S02]  /*8ce0*/  FMUL.FTZ R70, R148.reuse, R70 ;  /* 0x0000004694467220 */ /* 0x040fe40000410000 */
[-C--:B------:R-:W-:Y:S01]  /*8cf0*/  HMMA.16816.F32.BF16 R44, R144, R102.reuse, R44 ;  /* 0x00000066902c723c */ /* 0x080fe2000004182c */
[----:B------:R-:W1:Y:S03]  /*8d00*/  MUFU.EX2 R195, R195 ;  /* 0x000000c300c37308 */ /* 0x000e660000000800 */
[----:B------:R-:W-:Y:S02]  /*8d10*/  FMUL.FTZ R71, R148, R71 ;  /* 0x0000004794477220 */ /* 0x000fe40000410000 */
[C---:B------:R-:W-:Y:S02]  /*8d20*/  FMUL.FTZ R80, R150.reuse, R80 ;  /* 0x0000005096507220 */ /* 0x040fe40000410000 */
[C---:B------:R-:W-:Y:S01]  /*8d30*/  HMMA.16816.F32.BF16 R48, R156.reuse, R102, R48 ;  /* 0x000000669c30723c */ /* 0x040fe20000041830 */
[----:B------:R-:W5:Y:S02]  /*8d40*/  LDSM.16.MT88.4 R100, [R214+0x1900] ;  /* 0x00190000d664783b */ /* 0x000f640000004200 */
[----:B------:R-:W-:Y:S01]  /*8d50*/  MUFU.EX2 R196, R196 ;  /* 0x000000c400c47308 */ /* 0x000fe20000000800 */
[----:B------:R-:W-:Y:S02]  /*8d60*/  FMUL.FTZ R81, R150, R81 ;  /* 0x0000005196517220 */ /* 0x000fe40000410000 */
[C---:B------:R-:W-:Y:S02]  /*8d70*/  FMUL.FTZ R82, R148.reuse, R82 ;  /* 0x0000005294527220 */ /* 0x040fe40000410000 */
[-C--:B---3--:R-:W-:Y:S01]  /*8d80*/  HMMA.16816.F32.BF16 R52, R156, R104.reuse, R52 ;  /* 0x000000689c34723c */ /* 0x088fe20000041834 */
[----:B------:R-:W-:Y:S03]  /*8d90*/  FMUL.FTZ R83, R148, R83 ;  /* 0x0000005394537220 */ /* 0x000fe60000410000 */
[C---:B------:R-:W-:Y:S01]  /*8da0*/  FMUL.FTZ R84, R150.reuse, R84 ;  /* 0x0000005496547220 */ /* 0x040fe20000410000 */
[----:B------:R-:W3:Y:S01]  /*8db0*/  MUFU.EX2 R199, R199 ;  /* 0x000000c700c77308 */ /* 0x000ee20000000800 */
[----:B------:R-:W-:Y:S02]  /*8dc0*/  FMUL.FTZ R85, R150, R85 ;  /* 0x0000005596557220 */ /* 0x000fe40000410000 */
[C---:B------:R-:W-:Y:S01]  /*8dd0*/  HMMA.16816.F32.BF16 R56, R144.reuse, R104, R56 ;  /* 0x000000689038723c */ /* 0x040fe20000041838 */
[C---:B------:R-:W-:Y:S03]  /*8de0*/  FMUL.FTZ R86, R148.reuse, R86 ;  /* 0x0000005694567220 */ /* 0x040fe60000410000 */
[----:B------:R-:W-:Y:S02]  /*8df0*/  FMUL.FTZ R87, R148, R87 ;  /* 0x0000005794577220 */ /* 0x000fe40000410000 */
[--C-:B------:R-:W-:Y:S01]  /*8e00*/  FFMA.FTZ R248, R248, c[0x0][0x2d0], -R162.reuse ;  /* 0x0000b400f8f87a23 */ /* 0x100fe200000108a2 */
[----:B------:R-:W-:Y:S01]  /*8e10*/  MUFU.EX2 R242, R242 ;  /* 0x000000f200f27308 */ /* 0x000fe20000000800 */
[-C--:B------:R-:W-:Y:S01]  /*8e20*/  HMMA.16816.F32.BF16 R60, R144, R106.reuse, R60 ;  /* 0x0000006a903c723c */ /* 0x080fe2000004183c */
[--C-:B------:R-:W-:Y:S03]  /*8e30*/  FFMA.FTZ R251, R251, c[0x0][0x2d0], -R162.reuse ;  /* 0x0000b400fbfb7a23 */ /* 0x100fe600000108a2 */
[--C-:B------:R-:W-:Y:S02]  /*8e40*/  FFMA.FTZ R252, R252, c[0x0][0x2d0], -R162.reuse ;  /* 0x0000b400fcfc7a23 */ /* 0x100fe400000108a2 */
[--C-:B------:R-:W-:Y:S02]  /*8e50*/  FFMA.FTZ R250, R250, c[0x0][0x2d0], -R162.reuse ;  /* 0x0000b400fafa7a23 */ /* 0x100fe400000108a2 */
[C---:B------:R-:W-:Y:S01]  /*8e60*/  HMMA.16816.F32.BF16 R64, R156.reuse, R106, R64 ;  /* 0x0000006a9c40723c */ /* 0x040fe20000041840 */
[----:B------:R-:W3:Y:S01]  /*8e70*/  LDSM.16.MT88.4 R104, [R212+0x1900] ;  /* 0x00190000d468783b */ /* 0x000ee20000004200 */
[----:B------:R-:W1:Y:S02]  /*8e80*/  MUFU.EX2 R247, R247 ;  /* 0x000000f700f77308 */ /* 0x000e640000000800 */
[--C-:B------:R-:W-:Y:S02]  /*8e90*/  FFMA.FTZ R163, R163, c[0x0][0x2d0], -R162.reuse ;  /* 0x0000b400a3a37a23 */ /* 0x100fe400000108a2 */
[--C-:B------:R-:W-:Y:S02]  /*8ea0*/  FFMA.FTZ R160, R160, c[0x0][0x2d0], -R162.reuse ;  /* 0x0000b400a0a07a23 */ /* 0x100fe400000108a2 */
[----:B------:R-:W-:Y:S01]  /*8eb0*/  FFMA.FTZ R162, R153, c[0x0][0x2d0], -R162 ;  /* 0x0000b40099a27a23 */ /* 0x000fe200000108a2 */
[-C--:B-----5:R-:W-:Y:S03]  /*8ec0*/  HMMA.16816.F32.BF16 R68, R156, R100.reuse, R68 ;  /* 0x000000649c44723c */ /* 0x0a0fe60000041844 */
[----:B------:R-:W-:Y:S01]  /*8ed0*/  MUFU.EX2 R246, R246 ;  /* 0x000000f600f67308 */ /* 0x000fe20000000800 */
[----:B------:R-:W-:Y:S01]  /*8ee0*/  FFMA.FTZ R175, R150, R243, R175 ;  /* 0x000000f396af7223 */ /* 0x000fe200000100af */
[----:B------:R-:W-:Y:S01]  /*8ef0*/  MOV R150, R151 ;  /* 0x0000009700967202 */ /* 0x000fe20000000f00 */
[----:B------:R-:W-:Y:S01]  /*8f00*/  FFMA.FTZ R155, R148, R241, R155 ;  /* 0x000000f1949b7223 */ /* 0x000fe2000001009b */
[----:B------:R-:W-:Y:S01]  /*8f10*/  MOV R148, R149 ;  /* 0x0000009500947202 */ /* 0x000fe20000000f00 */
[C---:B------:R-:W-:Y:S01]  /*8f20*/  HMMA.16816.F32.BF16 R72, R144.reuse, R100, R72 ;  /* 0x000000649048723c */ /* 0x040fe20000041848 */
[----:B------:R-:W-:Y:S03]  /*8f30*/  FFMA.FTZ R177, R2, R239, R177 ;  /* 0x000000ef02b17223 */ /* 0x000fe600000100b1 */
[----:B------:R-:W-:Y:S01]  /*8f40*/  FFMA.FTZ R185, R0, R237, R185 ;  /* 0x000000ed00b97223 */ /* 0x000fe200000100b9 */
[----:B------:R-:W-:Y:S01]  /*8f50*/  MUFU.EX2 R249, R249 ;  /* 0x000000f900f97308 */ /* 0x000fe20000000800 */
[----:B------:R-:W-:Y:S01]  /*8f60*/  FADD.FTZ R174, R174, R175 ;  /* 0x000000afaeae7221 */ /* 0x000fe20000010000 */
[----:B--2---:R-:W-:Y:S01]  /*8f70*/  F2FP.BF16.PACK_AB R100, R187, R186 ;  /* 0x000000babb64723e */ /* 0x004fe200000010ff */
[-C--:B------:R-:W-:Y:S01]  /*8f80*/  HMMA.16816.F32.BF16 R76, R144, R102.reuse, R76 ;  /* 0x00000066904c723c */ /* 0x080fe2000004184c */
[----:B----4-:R-:W-:Y:S03]  /*8f90*/  F2FP.BF16.PACK_AB R101, R189, R188 ;  /* 0x000000bcbd65723e */ /* 0x010fe600000010ff */
[----:B------:R-:W-:Y:S01]  /*8fa0*/  MOV R2, R3 ;  /* 0x0000000300027202 */ /* 0x000fe20000000f00 */
[----:B------:R-:W-:Y:S02]  /*8fb0*/  FADD.FTZ R154, R154, R155 ;  /* 0x0000009b9a9a7221 */ /* 0x000fe40000010000 */
[----:B------:R-:W-:Y:S01]  /*8fc0*/  MUFU.EX2 R248, R248 ;  /* 0x000000f800f87308 */ /* 0x000fe20000000800 */
[C---:B------:R-:W-:Y:S01]  /*8fd0*/  HMMA.16816.F32.BF16 R80, R156.reuse, R102, R80 ;  /* 0x000000669c50723c */ /* 0x040fe20000041850 */
[----:B------:R-:W-:Y:S03]  /*8fe0*/  FADD.FTZ R176, R176, R177 ;  /* 0x000000b1b0b07221 */ /* 0x000fe60000010000 */
[----:B------:R-:W-:Y:S02]  /*8ff0*/  FADD.FTZ R184, R184, R185 ;  /* 0x000000b9b8b87221 */ /* 0x000fe40000010000 */
[----:B------:R-:W-:Y:S01]  /*9000*/  FADD.FTZ R173, R173, R174 ;  /* 0x000000aeadad7221 */ /* 0x000fe20000010000 */
[----:B-1----:R-:W-:Y:S01]  /*9010*/  F2FP.BF16.PACK_AB R102, R195, R190 ;  /* 0x000000bec366723e */ /* 0x002fe200000010ff */
[-C--:B---3--:R-:W-:Y:S01]  /*9020*/  HMMA.16816.F32.BF16 R84, R156, R104.reuse, R84 ;  /* 0x000000689c54723c */ /* 0x088fe20000041854 */
[----:B------:R-:W-:Y:S01]  /*9030*/  F2FP.BF16.PACK_AB R103, R199, R196 ;  /* 0x000000c4c767723e */ /* 0x000fe200000010ff */
[----:B------:R-:W1:Y:S02]  /*9040*/  MUFU.EX2 R251, R251 ;  /* 0x000000fb00fb7308 */ /* 0x000e640000000800 */
[----:B------:R-:W-:Y:S02]  /*9050*/  FADD.FTZ R179, R179, R154 ;  /* 0x0000009ab3b37221 */ /* 0x000fe40000010000 */
[----:B------:R-:W-:Y:S02]  /*9060*/  FADD.FTZ R181, R181, R176 ;  /* 0x000000b0b5b57221 */ /* 0x000fe40000010000 */
[C---:B------:R-:W-:Y:S01]  /*9070*/  HMMA.16816.F32.BF16 R88, R144.reuse, R104, R88 ;  /* 0x000000689058723c */ /* 0x040fe20000041858 */
[----:B------:R-:W-:Y:S03]  /*9080*/  FADD.FTZ R183, R183, R184 ;  /* 0x000000b8b7b77221 */ /* 0x000fe60000010000 */
[----:B------:R-:W-:Y:S01]  /*9090*/  MUFU.EX2 R252, R252 ;  /* 0x000000fc00fc7308 */ /* 0x000fe20000000800 */
[----:B------:R-:W-:Y:S02]  /*90a0*/  FADD.FTZ R173, R172, R173 ;  /* 0x000000adacad7221 */ /* 0x000fe40000010000 */
[----:B------:R-:W-:Y:S01]  /*90b0*/  F2FP.BF16.PACK_AB R104, R247, R242 ;  /* 0x000000f2f768723e */ /* 0x000fe200000010ff */
[-C--:B------:R-:W-:Y:S01]  /*90c0*/  HMMA.16816.F32.BF16 R92, R144, R106.reuse, R92 ;  /* 0x0000006a905c723c */ /* 0x080fe2000004185c */
[----:B------:R-:W-:Y:S03]  /*90d0*/  FADD.FTZ R179, R178, R179 ;  /* 0x000000b3b2b37221 */ /* 0x000fe60000010000 */
[----:B------:R-:W-:Y:S02]  /*90e0*/  FADD.FTZ R181, R180, R181 ;  /* 0x000000b5b4b57221 */ /* 0x000fe40000010000 */
[----:B------:R-:W2:Y:S01]  /*90f0*/  MUFU.EX2 R250, R250 ;  /* 0x000000fa00fa7308 */ /* 0x000ea20000000800 */
[----:B------:R-:W-:Y:S01]  /*9100*/  FADD.FTZ R183, R182, R183 ;  /* 0x000000b7b6b77221 */ /* 0x000fe20000010000 */
[----:B------:R-:W-:Y:S01]  /*9110*/  HMMA.16816.F32.BF16 R96, R156, R106, R96 ;  /* 0x0000006a9c60723c */ /* 0x000fe20000041860 */
[----:B------:R-:W-:Y:S03]  /*9120*/  FADD.FTZ R186, R186, R173 ;  /* 0x000000adbaba7221 */ /* 0x000fe60000010000 */
[----:B-1----:R-:W-:Y:S01]  /*9130*/  F2FP.BF16.PACK_AB R105, R251, R248 ;  /* 0x000000f8fb69723e */ /* 0x002fe200000010ff */
[----:B------:R-:W-:Y:S02]  /*9140*/  FADD.FTZ R188, R188, R179 ;  /* 0x000000b3bcbc7221 */ /* 0x000fe40000010000 */
[----:B------:R-:W-:Y:S01]  /*9150*/  F2FP.BF16.PACK_AB R106, R249, R246 ;  /* 0x000000f6f96a723e */ /* 0x000fe200000010ff */
[-C--:B------:R-:W-:Y:S01]  /*9160*/  HMMA.16816.F32.BF16 R4, R100, R108.reuse, R4 ;  /* 0x0000006c6404723c */ /* 0x080fe20000041804 */
[----:B------:R-:W-:Y:S03]  /*9170*/  MUFU.EX2 R198, R198 ;  /* 0x000000c600c67308 */ /* 0x000fe60000000800 */
[----:B------:R-:W-:Y:S02]  /*9180*/  FADD.FTZ R242, R242, R181 ;  /* 0x000000b5f2f27221 */ /* 0x000fe40000010000 */
[----:B------:R-:W-:Y:S02]  /*9190*/  FADD.FTZ R248, R248, R183 ;  /* 0x000000b7f8f87221 */ /* 0x000fe40000010000 */
[----:B------:R-:W-:Y:S03]  /*91a0*/  FADD.FTZ R187, R187, R186 ;  /* 0x000000babbbb7221 */ /* 0x000fe60000010000 */
[----:B------:R-:W1:Y:S01]  /*91b0*/  MUFU.EX2 R197, R197 ;  /* 0x000000c500c57308 */ /* 0x000e620000000800 */
[----:B------:R-:W-:Y:S01]  /*91c0*/  FADD.FTZ R189, R189, R188 ;  /* 0x000000bcbdbd7221 */ /* 0x000fe20000010000 */
[----:B--2---:R-:W-:Y:S01]  /*91d0*/  F2FP.BF16.PACK_AB R107, R250, R252 ;  /* 0x000000fcfa6b723e */ /* 0x004fe200000010ff */
[----:B------:R-:W-:Y:S02]  /*91e0*/  FADD.FTZ R247, R247, R242 ;  /* 0x000000f2f7f77221 */ /* 0x000fe40000010000 */
[----:B------:R-:W-:Y:S02]  /*91f0*/  FADD.FTZ R251, R251, R248 ;  /* 0x000000f8fbfb7221 */ /* 0x000fe40000010000 */
[----:B------:R-:W-:Y:S02]  /*9200*/  FADD.FTZ R190, R190, R187 ;  /* 0x000000bbbebe7221 */ /* 0x000fe40000010000 */
[C---:B------:R-:W-:Y:S01]  /*9210*/  HMMA.16816.F32.BF16 R8, R104.reuse, R108, R8 ;  /* 0x0000006c6808723c */ /* 0x040fe20000041808 */
[----:B------:R-:W2:Y:S01]  /*9220*/  MUFU.EX2 R193, R193 ;  /* 0x000000c100c17308 */ /* 0x000ea20000000800 */
[----:B------:R-:W-:Y:S02]  /*9230*/  FADD.FTZ R196, R196, R189 ;  /* 0x000000bdc4c47221 */ /* 0x000fe40000010000 */
[----:B------:R-:W-:Y:S02]  /*9240*/  FADD.FTZ R246, R246, R247 ;  /* 0x000000f7f6f67221 */ /* 0x000fe40000010000 */
[----:B------:R-:W-:Y:S02]  /*9250*/  FADD.FTZ R251, R252, R251 ;  /* 0x000000fbfcfb7221 */ /* 0x000fe40000010000 */
[-C--:B------:R-:W-:Y:S01]  /*9260*/  HMMA.16816.F32.BF16 R12, R104, R110.reuse, R12 ;  /* 0x0000006e680c723c */ /* 0x080fe2000004180c */
[----:B------:R-:W-:Y:S02]  /*9270*/  FADD.FTZ R195, R195, R190 ;  /* 0x000000bec3c37221 */ /* 0x000fe40000010000 */
[----:B------:R-:W3:Y:S01]  /*9280*/  MUFU.EX2 R191, R191 ;  /* 0x000000bf00bf7308 */ /* 0x000ee20000000800 */
[----:B------:R-:W-:Y:S01]  /*9290*/  FADD.FTZ R196, R199, R196 ;  /* 0x000000c4c7c47221 */ /* 0x000fe20000010000 */
[----:B-1----:R-:W-:Y:S01]  /*92a0*/  F2FP.BF16.PACK_AB R156, R197, R198 ;  /* 0x000000c6c59c723e */ /* 0x002fe200000010ff */
[----:B------:R-:W-:Y:S02]  /*92b0*/  FADD.FTZ R246, R249, R246 ;  /* 0x000000f6f9f67221 */ /* 0x000fe40000010000 */
[C---:B------:R-:W-:Y:S01]  /*92c0*/  HMMA.16816.F32.BF16 R16, R100.reuse, R110, R16 ;  /* 0x0000006e6410723c */ /* 0x040fe20000041810 */
[----:B------:R-:W1:Y:S03]  /*92d0*/  LDSM.16.MT88.4 R108, [R212+0x1100] ;  /* 0x00110000d46c783b */ /* 0x000e660000004200 */
[----:B------:R-:W-:Y:S01]  /*92e0*/  FADD.FTZ R251, R250, R251 ;  /* 0x000000fbfafb7221 */ /* 0x000fe20000010000 */
[----:B------:R-:W4:Y:S01]  /*92f0*/  MUFU.EX2 R192, R192 ;  /* 0x000000c000c07308 */ /* 0x000f220000000800 */
[----:B------:R-:W-:Y:S02]  /*9300*/  FADD.FTZ R198, R198, R195 ;  /* 0x000000c3c6c67221 */ /* 0x000fe40000010000 */
[-C--:B------:R-:W-:Y:S01]  /*9310*/  HMMA.16816.F32.BF16 R20, R100, R112.reuse, R20 ;  /* 0x000000706414723c */ /* 0x080fe20000041814 */
[----:B--2---:R-:W-:Y:S03]  /*9320*/  FADD.FTZ R196, R193, R196 ;  /* 0x000000c4c1c47221 */ /* 0x004fe60000010000 */
[----:B------:R-:W-:Y:S03]  /*9330*/  FADD.FTZ R197, R197, R198 ;  /* 0x000000c6c5c57221 */ /* 0x000fe60000010000 */
[----:B------:R-:W2:Y:S01]  /*9340*/  MUFU.EX2 R244, R244 ;  /* 0x000000f400f47308 */ /* 0x000ea20000000800 */
[C---:B------:R-:W-:Y:S01]  /*9350*/  HMMA.16816.F32.BF16 R24, R104.reuse, R112, R24 ;  /* 0x000000706818723c */ /* 0x040fe20000041818 */
[C---:B---3--:R-:W-:Y:S03]  /*9360*/  F2FP.BF16.PACK_AB R157, R191.reuse, R193 ;  /* 0x000000c1bf9d723e */ /* 0x048fe600000010ff */
[----:B------:R-:W-:Y:S04]  /*9370*/  FADD.FTZ R196, R191, R196 ;  /* 0x000000c4bfc47221 */ /* 0x000fe80000010000 */
[-C--:B------:R-:W-:Y:S01]  /*9380*/  HMMA.16816.F32.BF16 R28, R104, R114.reuse, R28 ;  /* 0x00000072681c723c */ /* 0x080fe2000004181c */
[----:B------:R-:W3:Y:S03]  /*9390*/  MUFU.EX2 R194, R194 ;  /* 0x000000c200c27308 */ /* 0x000ee60000000800 */
[----:B----4-:R-:W-:Y:S04]  /*93a0*/  FADD.FTZ R197, R192, R197 ;  /* 0x000000c5c0c57221 */ /* 0x010fe80000010000 */
[C---:B------:R-:W-:Y:S01]  /*93b0*/  HMMA.16816.F32.BF16 R32, R100.reuse, R114, R32 ;  /* 0x000000726420723c */ /* 0x040fe20000041820 */
[----:B------:R-:W4:Y:S02]  /*93c0*/  LDSM.16.MT88.4 R112, [R214+0x1d00] ;  /* 0x001d0000d670783b */ /* 0x000f240000004200 */
[----:B------:R-:W5:Y:S01]  /*93d0*/  MUFU.EX2 R127, R163 ;  /* 0x000000a3007f7308 */ /* 0x000f620000000800 */
[C---:B--2---:R-:W-:Y:S04]  /*93e0*/  F2FP.BF16.PACK_AB R158, R244.reuse, R192 ;  /* 0x000000c0f49e723e */ /* 0x044fe800000010ff */
[-C--:B------:R-:W-:Y:S01]  /*93f0*/  HMMA.16816.F32.BF16 R36, R100, R116.reuse, R36 ;  /* 0x000000746424723c */ /* 0x080fe20000041824 */
[----:B------:R-:W-:Y:S04]  /*9400*/  FADD.FTZ R243, R244, R197 ;  /* 0x000000c5f4f37221 */ /* 0x000fe80000010000 */
[----:B------:R2:W-:Y:S03]  /*9410*/  MUFU.EX2 R138, R160 ;  /* 0x000000a0008a7308 */ /* 0x0005e60000000800 */
[C---:B------:R-:W-:Y:S01]  /*9420*/  HMMA.16816.F32.BF16 R40, R104.reuse, R116, R40 ;  /* 0x000000746828723c */ /* 0x040fe20000041828 */
[----:B---3--:R-:W-:Y:S06]  /*9430*/  F2FP.BF16.PACK_AB R159, R194, R136 ;  /* 0x00000088c29f723e */ /* 0x008fec00000010ff */
[----:B------:R3:W3:Y:S01]  /*9440*/  MUFU.EX2 R153, R162 ;  /* 0x000000a200997308 */ /* 0x0006e20000000800 */
[-C--:B------:R-:W-:Y:S01]  /*9450*/  HMMA.16816.F32.BF16 R44, R104, R118.reuse, R44 ;  /* 0x00000076682c723c */ /* 0x080fe2000004182c */
[----:B-----5:R-:W-:Y:S07]  /*9460*/  F2FP.BF16.PACK_AB R161, R127, R125 ;  /* 0x0000007d7fa1723e */ /* 0x020fee00000010ff */
[C---:B------:R-:W-:Y:S01]  /*9470*/  HMMA.16816.F32.BF16 R48, R100.reuse, R118, R48 ;  /* 0x000000766430723c */ /* 0x040fe20000041830 */
[----:B------:R-:W5:Y:S03]  /*9480*/  LDSM.16.MT88.4 R116, [R212+0x1d00] ;  /* 0x001d0000d474783b */ /* 0x000f660000004200 */
[----:B--2---:R-:W-:Y:S04]  /*9490*/  F2FP.BF16.PACK_AB R160, R126, R124 ;  /* 0x0000007c7ea0723e */ /* 0x004fe800000010ff */
[-C--:B-1----:R-:W-:Y:S01]  /*94a0*/  HMMA.16816.F32.BF16 R52, R100, R108.reuse, R52 ;  /* 0x0000006c6434723c */ /* 0x082fe20000041834 */
[----:B---3--:R-:W-:Y:S07]  /*94b0*/  F2FP.BF16.PACK_AB R162, R139, R137 ;  /* 0x000000898ba2723e */ /* 0x008fee00000010ff */
[C---:B------:R-:W-:Y:S01]  /*94c0*/  HMMA.16816.F32.BF16 R56, R104.reuse, R108, R56 ;  /* 0x0000006c6838723c */ /* 0x040fe20000041838 */
[-C--:B------:R-:W-:Y:S07]  /*94d0*/  F2FP.BF16.PACK_AB R163, R153, R138.reuse ;  /* 0x0000008a99a3723e */ /* 0x080fee00000010ff */
[-C--:B------:R-:W-:Y:S08]  /*94e0*/  HMMA.16816.F32.BF16 R60, R104, R110.reuse, R60 ;  /* 0x0000006e683c723c */ /* 0x080ff0000004183c */
[C---:B------:R-:W-:Y:S01]  /*94f0*/  HMMA.16816.F32.BF16 R64, R100.reuse, R110, R64 ;  /* 0x0000006e6440723c */ /* 0x040fe20000041840 */
[----:B------:R-:W1:Y:S07]  /*9500*/  LDSM.16.MT88.4 R108, [R214+0x900] ;  /* 0x00090000d66c783b */ /* 0x000e6e0000004200 */
[-C--:B----4-:R-:W-:Y:S08]  /*9510*/  HMMA.16816.F32.BF16 R68, R100, R112.reuse, R68 ;  /* 0x000000706444723c */ /* 0x090ff00000041844 */
[C---:B------:R-:W-:Y:S08]  /*9520*/  HMMA.16816.F32.BF16 R72, R104.reuse, R112, R72 ;  /* 0x000000706848723c */ /* 0x040ff00000041848 */
[-C--:B------:R-:W-:Y:S08]  /*9530*/  HMMA.16816.F32.BF16 R76, R104, R114.reuse, R76 ;  /* 0x00000072684c723c */ /* 0x080ff0000004184c */
[C---:B------:R-:W-:Y:S08]  /*9540*/  HMMA.16816.F32.BF16 R80, R100.reuse, R114, R80 ;  /* 0x000000726450723c */ /* 0x040ff00000041850 */
[-C--:B-----5:R-:W-:Y:S08]  /*9550*/  HMMA.16816.F32.BF16 R84, R100, R116.reuse, R84 ;  /* 0x000000746454723c */ /* 0x0a0ff00000041854 */
[C---:B------:R-:W-:Y:S08]  /*9560*/  HMMA.16816.F32.BF16 R88, R104.reuse, R116, R88 ;  /* 0x000000746858723c */ /* 0x040ff00000041858 */
[-C--:B------:R-:W-:Y:S08]  /*9570*/  HMMA.16816.F32.BF16 R92, R104, R118.reuse, R92 ;  /* 0x00000076685c723c */ /* 0x080ff0000004185c */
[----:B------:R-:W-:Y:S08]  /*9580*/  HMMA.16816.F32.BF16 R96, R100, R118, R96 ;  /* 0x000000766460723c */ /* 0x000ff00000041860 */
[-C--:B-1----:R-:W-:Y:S01]  /*9590*/  HMMA.16816.F32.BF16 R144, R156, R108.reuse, R4 ;  /* 0x0000006c9c90723c */ /* 0x082fe20000041804 */
[----:B------:R-:W1:Y:S07]  /*95a0*/  LDSM.16.MT88.4 R4, [R212+0x2100] ;  /* 0x00210000d404783b */ /* 0x000e6e0000004200 */
[C---:B------:R-:W-:Y:S07]  /*95b0*/  HMMA.16816.F32.BF16 R140, R160.reuse, R108, R8 ;  /* 0x0000006ca08c723c */ /* 0x040fee0000041808 */
[----:B------:R-:W-:Y:S02]  /*95c0*/  MOV R11, R139 ;  /* 0x0000008b000b7202 */ /* 0x000fe40000000f00 */
[----:B------:R-:W-:Y:S03]  /*95d0*/  MOV R10, R138 ;  /* 0x0000008a000a7202 */ /* 0x000fe60000000f00 */
[----:B------:R-:W-:Y:S02]  /*95e0*/  MOV R9, R137 ;  /* 0x0000008900097202 */ /* 0x000fe40000000f00 */
[----:B------:R-:W-:Y:S02]  /*95f0*/  MOV R8, R136 ;  /* 0x0000008800087202 */ /* 0x000fe40000000f00 */
[-C--:B------:R-:W-:Y:S03]  /*9600*/  HMMA.16816.F32.BF16 R136, R160, R110.reuse, R12 ;  /* 0x0000006ea088723c */ /* 0x080fe6000004180c */
[----:B------:R-:W-:Y:S04]  /*9610*/  FADD.FTZ R241, R8, R196 ;  /* 0x000000c408f17221 */ /* 0x000fe80000010000 */
[----:B------:R-:W-:Y:S01]  /*9620*/  MOV R15, R127 ;  /* 0x0000007f000f7202 */ /* 0x000fe20000000f00 */
[C---:B------:R-:W-:Y:S01]  /*9630*/  HMMA.16816.F32.BF16 R100, R156.reuse, R110, R16 ;  /* 0x0000006e9c64723c */ /* 0x040fe20000041810 */
[----:B------:R-:W-:Y:S03]  /*9640*/  MOV R14, R126 ;  /* 0x0000007e000e7202 */ /* 0x000fe60000000f00 */
[----:B------:R-:W-:Y:S01]  /*9650*/  MOV R13, R125 ;  /* 0x0000007d000d7202 */ /* 0x000fe20000000f00 */
[----:B------:R-:W-:Y:S01]  /*9660*/  FADD.FTZ R241, R194, R241 ;  /* 0x000000f1c2f17221 */ /* 0x000fe20000010000 */
[----:B------:R-:W-:Y:S02]  /*9670*/  MOV R12, R124 ;  /* 0x0000007c000c7202 */ /* 0x000fe40000000f00 */
[-C--:B------:R-:W-:Y:S01]  /*9680*/  HMMA.16816.F32.BF16 R104, R156, R120.reuse, R20 ;  /* 0x000000789c68723c */ /* 0x080fe20000041814 */
[----:B------:R-:W-:Y:S03]  /*9690*/  FADD.FTZ R251, R13, R251 ;  /* 0x000000fb0dfb7221 */ /* 0x000fe60000010000 */
[----:B------:R-:W-:Y:S02]  /*96a0*/  FADD.FTZ R246, R12, R246 ;  /* 0x000000f60cf67221 */ /* 0x000fe40000010000 */
[----:B------:R-:W-:Y:S02]  /*96b0*/  FADD.FTZ R251, R15, R251 ;  /* 0x000000fb0ffb7221 */ /* 0x000fe40000010000 */
[C---:B------:R-:W-:Y:S01]  /*96c0*/  HMMA.16816.F32.BF16 R108, R160.reuse, R120, R24 ;  /* 0x00000078a06c723c */ /* 0x040fe20000041818 */
[----:B------:R-:W-:Y:S03]  /*96d0*/  FADD.FTZ R246, R14, R246 ;  /* 0x000000f60ef67221 */ /* 0x000fe60000010000 */
[----:B------:R-:W-:Y:S02]  /*96e0*/  FADD.FTZ R0, R10, R251 ;  /* 0x000000fb0a007221 */ /* 0x000fe40000010000 */
[----:B------:R-:W-:Y:S02]  /*96f0*/  FADD.FTZ R246, R9, R246 ;  /* 0x000000f609f67221 */ /* 0x000fe40000010000 */
[-C--:B------:R-:W-:Y:S01]  /*9700*/  HMMA.16816.F32.BF16 R112, R160, R122.reuse, R28 ;  /* 0x0000007aa070723c */ /* 0x080fe2000004181c */
[----:B------:R-:W-:Y:S03]  /*9710*/  FADD.FTZ R237, R153, R0 ;  /* 0x0000000099ed7221 */ /* 0x000fe60000010000 */
[----:B------:R-:W-:Y:S01]  /*9720*/  FADD.FTZ R239, R11, R246 ;  /* 0x000000f60bef7221 */ /* 0x000fe20000010000 */
[----:B------:R-:W-:Y:S03]  /*9730*/  MOV R0, R152 ;  /* 0x0000009800007202 */ /* 0x000fe60000000f00 */
        /* <DEDUP_REMOVED lines=13> */
[-C--:B-1----:R-:W-:Y:S08]  /*9810*/  HMMA.16816.F32.BF16 R84, R156, R4.reuse, R84 ;  /* 0x000000049c54723c */ /* 0x082ff00000041854 */
[C---:B------:R-:W-:Y:S08]  /*9820*/  HMMA.16816.F32.BF16 R88, R160.reuse, R4, R88 ;  /* 0x00000004a058723c */ /* 0x040ff00000041858 */
[-C--:B------:R-:W-:Y:S08]  /*9830*/  HMMA.16816.F32.BF16 R92, R160, R6.reuse, R92 ;  /* 0x00000006a05c723c */ /* 0x080ff0000004185c */
[----:B------:R-:W-:Y:S01]  /*9840*/  HMMA.16816.F32.BF16 R96, R156, R6, R96 ;  /* 0x000000069c60723c */ /* 0x000fe20000041860 */
[----:B------:R-:W-:-:S07]  /*9850*/  @P0 BRA `(.L_x_500) ;  /* 0xffffc1e000000947 */ /* 0x000fce000383ffff */
.L_x_479:
[----:B------:R-:W1:Y:S01]  /*9860*/  S2UR UR14, SR_CTAID.X ;  /* 0x00000000000e79c3 */ /* 0x000e620000002500 */
[----:B------:R-:W-:Y:S01]  /*9870*/  ULDC.64 UR4, c[0x0][0x2c8] ;  /* 0x0000b20000047ab9 */ /* 0x000fe20000000a00 */
[----:B------:R-:W-:Y:S01]  /*9880*/  IMAD.MOV.U32 R0, RZ, RZ, 0x1 ;  /* 0x00000001ff007424 */ /* 0x000fe200078e00ff */
[----:B------:R-:W-:Y:S01]  /*9890*/  PLOP3.LUT P0, PT, PT, PT, UP1, 0x40, 0x0 ;  /* 0x000000000000781c */ /* 0x000fe20003f0e818 */
[----:B------:R-:W-:-:S03]  /*98a0*/  IMAD.MOV.U32 R2, RZ, RZ, c[0x0][0x2ac] ;  /* 0x0000ab00ff027624 */ /* 0x000fc600078e00ff */
[----:B------:R-:W-:-:S05]  /*98b0*/  IADD3 R5, R0, -c[0x0][0x168], RZ ;  /* 0x80005a0000057a10 */ /* 0x000fca0007ffe0ff */
[----:B------:R-:W-:Y:S01]  /*98c0*/  IMAD R2, R2, c[0x0][0x1d0], R5 ;  /* 0x0000740002027a24 */ /* 0x000fe200078e0205 */
[----:B-1----:R-:W-:-:S04]  /*98d0*/  ULEA UR14, UR14, 0x7f, 0x7 ;  /* 0x0000007f0e0e7891 */ /* 0x002fc8000f8e383f */
[----:B------:R-:W-:-:S07]  /*98e0*/  UIMAD.WIDE.U32 UR22, UR14, UR4, URZ ;  /* 0x000000040e1672a5 */ /* 0x000fce000f8e003f */
[----:B------:R-:W-:Y:S02]  /*98f0*/  @UP2 UMOV UR15, UR23 ;  /* 0x00000017000f2c82 */ /* 0x000fe40008000000 */
[----:B------:R-:W-:-:S06]  /*9900*/  @UP2 USHF.R.U32.HI UR14, URZ, UR5, UR15 ;  /* 0x000000053f0e2299 */ /* 0x000fcc000801160f */
[----:B------:R-:W-:-:S04]  /*9910*/  IADD3 R2, R2, UR14, RZ ;  /* 0x0000000e02027c10 */ /* 0x000fc8000fffe0ff */
[----:B------:R-:W-:Y:S01]  /*9920*/  IADD3 R4, R2, -c[0x0][0x324], RZ ;  /* 0x8000c90002047a10 */ /* 0x000fe20007ffe0ff */
[----:B------:R-:W-:Y:S05]  /*9930*/  @P0 BRA `(.L_x_501) ;  /* 0x000000d000000947 */ /* 0x000fea0003800000 */
[----:B------:R-:W-:-:S13]  /*9940*/  ISETP.GT.AND P0, PT, R2, -0x1, PT ;  /* 0xffffffff0200780c */ /* 0x000fda0003f04270 */
[----:B------:R-:W-:Y:S05]  /*9950*/  @P0 BRA `(.L_x_502) ;  /* 0x0000006000000947 */ /* 0x000fea0003800000 */
[----:B------:R-:W-:Y:S02]  /*9960*/  ISETP.NE.AND P0, PT, R0, c[0x0][0x32c], PT ;  /* 0x0000cb0000007a0c */ /* 0x000fe40003f05270 */
[----:B------:R-:W-:-:S11]  /*9970*/  LOP3.LUT R2, RZ, R2, RZ, 0x33, !PT ;  /* 0x00000002ff027212 */ /* 0x000fd600078e33ff */
[----:B------:R-:W-:-:S05]  /*9980*/  @P0 IMAD.HI.U32 R0, R2, c[0x0][0x330], RZ ;  /* 0x0000cc0002000a27 */ /* 0x000fca00078e00ff */
[----:B------:R-:W-:-:S04]  /*9990*/  @P0 SHF.R.U32.HI R2, RZ, c[0x0][0x334], R0 ;  /* 0x0000cd00ff020a19 */ /* 0x000fc80000011600 */
[----:B------:R-:W-:Y:S01]  /*99a0*/  LOP3.LUT R2, RZ, R2, RZ, 0x33, !PT ;  /* 0x00000002ff027212 */ /* 0x000fe200078e33ff */
[----:B------:R-:W-:Y:S05]  /*99b0*/  BRA `(.L_x_503) ;  /* 0x0000003000007947 */ /* 0x000fea0003800000 */
.L_x_502:
[----:B------:R-:W-:-:S13]  /*99c0*/  ISETP.NE.AND P0, PT, R0, c[0x0][0x32c], PT ;  /* 0x0000cb0000007a0c */ /* 0x000fda0003f05270 */
[----:B------:R-:W-:-:S05]  /*99d0*/  @P0 IMAD.HI.U32 R0, R2, c[0x0][0x330], RZ ;  /* 0x0000cc0002000a27 */ /* 0x000fca00078e00ff */
[----:B------:R-:W-:-:S05]  /*99e0*/  @P0 SHF.R.U32.HI R2, RZ, c[0x0][0x334], R0 ;  /* 0x0000cd00ff020a19 */ /* 0x000fca0000011600 */
.L_x_503:
[----:B------:R-:W-:-:S05]  /*99f0*/  IMAD R5, R2, c[0x0][0x32c], RZ ;  /* 0x0000cb0002057a24 */ /* 0x000fca00078e02ff */
[----:B------:R-:W-:-:S04]  /*9a00*/  IMNMX R4, R4, R5, !PT ;  /* 0x0000000504047217 */ /* 0x000fc80007800200 */
.L_x_501:
[----:B------:R-:W-:-:S05]  /*9a10*/  IADD3 R5, R4, 0x2f, RZ ;  /* 0x0000002f04057810 */ /* 0x000fca0007ffe0ff */
[----:B------:R-:W-:-:S05]  /*9a20*/  IMAD.HI R5, R5, 0x2aaaaaab, RZ ;  /* 0x2aaaaaab05057827 */ /* 0x000fca00078e02ff */
[----:B------:R-:W-:-:S04]  /*9a30*/  SHF.R.U32.HI R0, RZ, 0x1f, R5 ;  /* 0x0000001fff007819 */ /* 0x000fc80000011605 */
[----:B------:R-:W-:-:S04]  /*9a40*/  LEA.HI.SX32 R0, R5, R0, 0x1d ;  /* 0x0000000005007211 */ /* 0x000fc800078feaff */
[----:B------:R-:W-:-:S04]  /*9a50*/  IMNMX R247, R221, R0, !PT ;  /* 0x00000000ddf77217 */ /* 0x000fc80007800200 */
[----:B------:R-:W-:-:S13]  /*9a60*/  ISETP.GE.AND P0, PT, R236, R247, PT ;  /* 0x000000f7ec00720c */ /* 0x000fda0003f06270 */
[----:B------:R-:W-:Y:S05]  /*9a70*/  @!P0 BRA `(.L_x_504) ;  /* 0x000029a000008947 */ /* 0x000fea0003800000 */
[C---:B------:R-:W-:Y:S01]  /*9a80*/  SHF.L.U64.HI R246, R230.reuse, 0x1, R245 ;  /* 0x00000001e6f67819 */ /* 0x040fe200000102f5 */
[----:B------:R-:W-:Y:S01]  /*9a90*/  IMAD.SHL.U32 R244, R230, 0x2, RZ ;  /* 0x00000002e6f47824 */ /* 0x000fe200078e00ff */
[C---:B------:R-:W-:Y:S01]  /*9aa0*/  SHF.L.U64.HI R242, R219.reuse, 0x1, R234 ;  /* 0x00000001dbf27819 */ /* 0x040fe200000102ea */
[----:B------:R-:W-:Y:S02]  /*9ab0*/  IMAD.SHL.U32 R240, R219, 0x2, RZ ;  /* 0x00000002dbf07824 */ /* 0x000fe400078e00ff */
.L_x_509:
[----:B------:R-:W-:Y:S04]  /*9ac0*/  DEPBAR.LE SB0, 0x0 ;  /* 0x000080000000791a */ /* 0x000fe80000000000 */
[----:B------:R-:W-:Y:S01]  /*9ad0*/  BAR.SYNC.DEFER_BLOCKING 0x0 ;  /* 0x0000000000007b1d */ /* 0x000fe20000010000 */
[----:B------:R-:W-:Y:S01]  /*9ae0*/  ISETP.GT.AND P0, PT, R221, R236, PT ;  /* 0x000000ecdd00720c */ /* 0x000fe20003f04270 */
[----:B------:R-:W-:Y:S01]  /*9af0*/  IMAD.MOV.U32 R148, RZ, RZ, R151 ;  /* 0x000000ffff947224 */ /* 0x000fe200078e0097 */
[----:B------:R-:W-:Y:S01]  /*9b00*/  MOV R2, R149 ;  /* 0x0000009500027202 */ /* 0x000fe20000000f00 */
[----:B------:R-:W-:Y:S02]  /*9b10*/  IMAD.MOV.U32 R0, RZ, RZ, R3 ;  /* 0x000000ffff007224 */ /* 0x000fe400078e0003 */
        /* <DEDUP_REMOVED lines=20> */
[----:B------:R-:W-:Y:S02]  /*9c60*/  IMAD R9, R226, c[0x0][0x20c], R9 ;  /* 0x00008300e2097a24 */ /* 0x000fe400078e0209 */
[----:B------:R-:W-:Y:S02]  /*9c70*/  IMAD R5, R225, c[0x0][0x21c], R5 ;  /* 0x00008700e1057a24 */ /* 0x000fe400078e0205 */
[----:B------:R-:W-:Y:S01]  /*9c80*/  IMAD.IADD R7, R7, 0x1, R9 ;  /* 0x0000000107077824 */ /* 0x000fe200078e0209 */
[C---:B------:R-:W-:Y:S01]  /*9c90*/  SHF.L.U64.HI R9, R218.reuse, 0x1, R233 ;  /* 0x00000001da097819 */ /* 0x040fe200000102e9 */
        /* <DEDUP_REMOVED lines=8> */
[----:B-----5:R-:W-:Y:S05]  /*9d20*/  IADD3 R14, P0, R5, R244, RZ ;  /* 0x000000f4050e7210 */ /* 0x020fea0007f1e0ff */
[----:B----4-:R-:W-:Y:S01]  /*9d30*/  IMAD.X R15, R7, 0x1, R246, P0 ;  /* 0x00000001070f7824 */ /* 0x010fe200000e06f6 */
[----:B------:R-:W-:Y:S04]  /*9d40*/  IADD3 R10, P0, R5, R240, RZ ;  /* 0x000000f0050a7210 */ /* 0x000fe80007f1e0ff */
        /* <DEDUP_REMOVED lines=12> */
.L_x_541:
[----:B------:R-:W-:Y:S02]  /*9e10*/  ISETP.GE.AND P3, PT, R230, c[0x0][0x1d4], PT ;  /* 0x00007500e6007a0c */ /* 0x000fe40003f66270 */
[----:B--2---:R-:W-:Y:S02]  /*9e20*/  IADD3 R10, P0, R5, R244, RZ ;  /* 0x000000f4050a7210 */ /* 0x004fe40007f1e0ff */
[----:B------:R-:W-:Y:S02]  /*9e30*/  ISETP.GE.AND P2, PT, R229, c[0x0][0x1d4], PT ;  /* 0x00007500e5007a0c */ /* 0x000fe40003f46270 */
[----:B------:R-:W-:Y:S01]  /*9e40*/  ISETP.GE.AND P1, PT, R228, c[0x0][0x1d4], PT ;  /* 0x00007500e4007a0c */ /* 0x000fe20003f26270 */
[----:B---3--:R-:W-:Y:S01]  /*9e50*/  IMAD.X R11, R15, 0x1, R246, P0 ;  /* 0x000000010f0b7824 */ /* 0x008fe200000e06f6 */
[----:B------:R-:W-:Y:S05]  /*9e60*/  IADD3 R6, P0, R5, R240, RZ ;  /* 0x000000f005067210 */ /* 0x000fea0007f1e0ff */
[----:B------:R-:W-:Y:S01]  /*9e70*/  @!PT LDS RZ, [RZ] ;  /* 0x00000000fffff984 */ /* 0x000fe20000000800 */
[----:B------:R-:W-:Y:S01]  /*9e80*/  @!PT LDS RZ, [RZ] ;  /* 0x00000000fffff984 */ /* 0x000fe20000000800 */
[----:B------:R-:W-:Y:S01]  /*9e90*/  @!PT LDS RZ, [RZ] ;  /* 0x00000000fffff984 */ /* 0x000fe20000000800 */
[----:B------:R2:W-:Y:S01]  /*9ea0*/  LDGSTS.E.BYPASS.LTC128B.128 [R220+0x900], [R10.64], !P3 ;  /* 0x009000000adc7fae */ /* 0x0005e2000d901d4c */
[----:B------:R-:W-:Y:S01]  /*9eb0*/  IMAD.X R7, R15, 0x1, R242, P0 ;  /* 0x000000010f077824 */ /* 0x000fe200000e06f2 */
[----:B------:R-:W-:Y:S04]  /*9ec0*/  IADD3 R12, P0, R5, R12, RZ ;  /* 0x0000000c050c7210 */ /* 0x000fe80007f1e0ff */
[----:B------:R2:W-:Y:S01]  /*9ed0*/  LDGSTS.E.BYPASS.LTC128B.128 [R220+0x1500], [R6.64], !P2 ;  /* 0x0150000006dc7fae */ /* 0x0005e2000d101d4c */
[----:B----4-:R-:W-:Y:S05]  /*9ee0*/  IMAD.X R13, R15, 0x1, R9, P0 ;  /* 0x000000010f0d7824 */ /* 0x010fea00000e0609 */
[----:B------:R2:W-:Y:S03]  /*9ef0*/  LDGSTS.E.BYPASS.LTC128B.128 [R220+0x2100], [R12.64], !P1 ;  /* 0x021000000cdc7fae */ /* 0x0005e6000c901d4c */
.L_x_506:
[----:B------:R-:W-:Y:S05]  /*9f00*/  BSYNC B0 ;  /* 0x0000000000007941 */ /* 0x000fea0003800000 */
.L_x_505:
[----:B------:R-:W0:Y:S01]  /*9f10*/  LDGDEPBAR ;  /* 0x00000000000079af */ /* 0x000e220000000000 */
[----:B------:R-:W-:Y:S01]  /*9f20*/  WARPSYNC 0xffffffff ;  /* 0xffffffff00007948 */ /* 0x000fe20003800000 */
[-C--:B--2-4-:R-:W-:Y:S03]  /*9f30*/  HMMA.16816.F32.BF16 R4, R48, R16.reuse, RZ ;  /* 0x000000103004723c */ /* 0x094fe600000418ff */
[----:B------:R-:W-:Y:S03]  /*9f40*/  ISETP.GT.AND P0, PT, R236, R221, PT ;  /* 0x000000ddec00720c */ /* 0x000fe60003f04270 */
[----:B------:R-:W-:Y:S02]  /*9f50*/  LDSM.16.M88.4 R180, [R217+0x6900] ;  /* 0x00690000d9b4783b */ /* 0x000fe40000000200 */
[C---:B---3--:R-:W-:Y:S06]  /*9f60*/  HMMA.16816.F32.BF16 R8, R44.reuse, R16, RZ ;  /* 0x000000102c08723c */ /* 0x048fec00000418ff */
[----:B------:R-:W2:Y:S02]  /*9f70*/  LDSM.16.M88.4 R184, [R216+0x3100] ;  /* 0x00310000d8b8783b */ /* 0x000ea40000000200 */
[-C--:B------:R-:W-:Y:S06]  /*9f80*/  HMMA.16816.F32.BF16 R12, R44, R18.reuse, RZ ;  /* 0x000000122c0c723c */ /* 0x080fec00000418ff */
[----:B------:R-:W3:Y:S02]  /*9f90*/  LDSM.16.M88.4 R188, [R217+0x7900] ;  /* 0x00790000d9bc783b */ /* 0x000ee40000000200 */
[C---:B------:R-:W-:Y:S06]  /*9fa0*/  HMMA.16816.F32.BF16 R16, R48.reuse, R18, RZ ;  /* 0x000000123010723c */ /* 0x040fec00000418ff */
[----:B------:R-:W-:Y:S02]  /*9fb0*/  LDSM.16.M88.4 R192, [R216+0x3900] ;  /* 0x00390000d8c0783b */ /* 0x000fe40000000200 */
[-C--:B-1----:R-:W-:Y:S06]  /*9fc0*/  HMMA.16816.F32.BF16 R20, R48, R32.reuse, RZ ;  /* 0x000000203014723c */ /* 0x082fec00000418ff */
[----:B------:R-:W-:Y:S02]  /*9fd0*/  LDSM.16.M88.4 R196, [R209] ;  /* 0x00000000d1c4783b */ /* 0x000fe40000000200 */
[C---:B------:R-:W-:Y:S06]  /*9fe0*/  HMMA.16816.F32.BF16 R24, R44.reuse, R32, RZ ;  /* 0x000000202c18723c */ /* 0x040fec00000418ff */
[----:B------:R-:W-:Y:S02]  /*9ff0*/  LDSM.16.M88.4 R200, [R213+0x7900] ;  /* 0x00790000d5c8783b */ /* 0x000fe40000000200 */
[-C--:B------:R-:W-:Y:S08]  /*a000*/  HMMA.16816.F32.BF16 R28, R44, R34.reuse, RZ ;  /* 0x000000222c1c723c */ /* 0x080ff000000418ff */
[C---:B------:R-:W-:Y:S08]  /*a010*/  HMMA.16816.F32.BF16 R32, R48.reuse, R34, RZ ;  /* 0x000000223020723c */ /* 0x040ff000000418ff */
[-C--:B------:R-:W-:Y:S08]  /*a020*/  HMMA.16816.F32.BF16 R36, R48, R156.reuse, RZ ;  /* 0x0000009c3024723c */ /* 0x080ff000000418ff */
[C---:B------:R-:W-:Y:S08]  /*a030*/  HMMA.16816.F32.BF16 R40, R44.reuse, R156, RZ ;  /* 0x0000009c2c28723c */ /* 0x040ff000000418ff */
[-C--:B------:R-:W-:Y:S08]  /*a040*/  HMMA.16816.F32.BF16 R44, R44, R158.reuse, RZ ;  /* 0x0000009e2c2c723c */ /* 0x080ff000000418ff */
[----:B------:R-:W-:Y:S01]  /*a050*/  HMMA.16816.F32.BF16 R48, R48, R158, RZ ;  /* 0x0000009e3030723c */ /* 0x000fe200000418ff */
[----:B------:R-:W1:Y:S07]  /*a060*/  LDSM.16.M88.4 R156, [R216+0x3500] ;  /* 0x00350000d89c783b */ /* 0x000e6e0000000200 */
[-C--:B------:R-:W-:Y:S08]  /*a070*/  HMMA.16816.F32.BF16 R4, R160, R164.reuse, R4 ;  /* 0x000000a4a004723c */ /* 0x080ff00000041804 */
        /* <DEDUP_REMOVED lines=17> */
[C---:B---3--:R-:W-:Y:S08]  /*a190*/  HMMA.16816.F32.BF16 R8, R188.reuse, R184, R8 ;  /* 0x000000b8bc08723c */ /* 0x048ff00000041808 */
[-C--:B------:R-:W-:Y:S08]  /*a1a0*/  HMMA.16816.F32.BF16 R12, R188, R186.reuse, R12 ;  /* 0x000000babc0c723c */ /* 0x080ff0000004180c */
[C---:B------:R-:W-:Y:S01]  /*a1b0*/  HMMA.16816.F32.BF16 R16, R180.reuse, R186, R16 ;  /* 0x000000bab410723c */ /* 0x040fe20000041810 */
[----:B------:R-:W-:Y:S07]  /*a1c0*/  LDSM.16.M88.4 R184, [R216+0x4500] ;  /* 0x00450000d8b8783b */ /* 0x000fee0000000200 */
[-C--:B-1----:R-:W-:Y:S08]  /*a1d0*/  HMMA.16816.F32.BF16 R20, R180, R156.reuse, R20 ;  /* 0x0000009cb414723c */ /* 0x082ff00000041814 */
[C---:B------:R-:W-:Y:S08]  /*a1e0*/  HMMA.16816.F32.BF16 R24, R188.reuse, R156, R24 ;  /* 0x0000009cbc18723c */ /* 0x040ff00000041818 */
[-C--:B------:R-:W-:Y:S08]  /*a1f0*/  HMMA.16816.F32.BF16 R28, R188, R158.reuse, R28 ;  /* 0x0000009ebc1c723c */ /* 0x080ff0000004181c */
[C---:B------:R-:W-:Y:S01]  /*a200*/  HMMA.16816.F32.BF16 R32, R180.reuse, R158, R32 ;  /* 0x0000009eb420723c */ /* 0x040fe20000041820 */
[----:B------:R-:W1:Y:S07]  /*a210*/  LDSM.16.M88.4 R156, [R217+0x8900] ;  /* 0x00890000d99c783b */ /* 0x000e6e0000000200 */
[-C--:B------:R-:W-:Y:S08]  /*a220*/  HMMA.16816.F32.BF16 R36, R180, R192.reuse, R36 ;  /* 0x000000c0b424723c */ /* 0x080ff00000041824 */
[C---:B------:R-:W-:Y:S08]  /*a230*/  HMMA.16816.F32.BF16 R40, R188.reuse, R192, R40 ;  /* 0x000000c0bc28723c */ /* 0x040ff00000041828 */
[-C--:B------:R-:W-:Y:S01]  /*a240*/  HMMA.16816.F32.BF16 R44, R188, R194.reuse, R44 ;  /* 0x000000c2bc2c723c */ /* 0x080fe2000004182c */
[----:B------:R-:W-:Y:S07]  /*a250*/  LDSM.16.M88.4 R188, [R206] ;  /* 0x00000000cebc783b */ /* 0x000fee0000000200 */
[----:B------:R-:W-:Y:S01]  /*a260*/  HMMA.16816.F32.BF16 R48, R180, R194, R48 ;  /* 0x000000c2b430723c */ /* 0x000fe20000041830 */
[----:B------:R-:W2:Y:S07]  /*a270*/  LDSM.16.M88.4 R180, [R216+0x4100] ;  /* 0x00410000d8b4783b */ /* 0x000eae0000000200 */
[-C--:B----4-:R-:W-:Y:S01]  /*a280*/  HMMA.16816.F32.BF16 R4, R164, R196.reuse, R4 ;  /* 0x000000c4a404723c */ /* 0x090fe20000041804 */
[----:B------:R-:W-:Y:S07]  /*a290*/  LDSM.16.M88.4 R192, [R213+0x9900] ;  /* 0x00990000d5c0783b */ /* 0x000fee0000000200 */
[C---:B------:R-:W-:Y:S08]  /*a2a0*/  HMMA.16816.F32.BF16 R8, R200.reuse, R196, R8 ;  /* 0x000000c4c808723c */ /* 0x040ff00000041808 */
[-C--:B------:R-:W-:Y:S08]  /*a2b0*/  HMMA.16816.F32.BF16 R12, R200, R198.reuse, R12 ;  /* 0x000000c6c80c723c */ /* 0x080ff0000004180c */
[C---:B------:R-:W-:Y:S01]  /*a2c0*/  HMMA.16816.F32.BF16 R16, R164.reuse, R198, R16 ;  /* 0x000000c6a410723c */ /* 0x040fe20000041810 */
[----:B------:R-:W-:Y:S07]  /*a2d0*/  LDSM.16.M88.4 R196, [R205] ;  /* 0x00000000cdc4783b */ /* 0x000fee0000000200 */
[-C--:B-----5:R-:W-:Y:S08]  /*a2e0*/  HMMA.16816.F32.BF16 R20, R164, R160.reuse, R20 ;  /* 0x000000a0a414723c */ /* 0x0a0ff00000041814 */
[C---:B------:R-:W-:Y:S08]  /*a2f0*/  HMMA.16816.F32.BF16 R24, R200.reuse, R160, R24 ;  /* 0x000000a0c818723c */ /* 0x040ff00000041818 */
[-C--:B------:R-:W-:Y:S08]  /*a300*/  HMMA.16816.F32.BF16 R28, R200, R162.reuse, R28 ;  /* 0x000000a2c81c723c */ /* 0x080ff0000004181c */
[C---:B------:R-:W-:Y:S01]  /*a310*/  HMMA.16816.F32.BF16 R32, R164.reuse, R162, R32 ;  /* 0x000000a2a420723c */ /* 0x040fe20000041820 */
[----:B------:R-:W3:Y:S07]  /*a320*/  LDSM.16.M88.4 R160, [R213+0x8900] ;  /* 0x00890000d5a0783b */ /* 0x000eee0000000200 */
[-C--:B------:R-:W-:Y:S08]  /*a330*/  HMMA.16816.F32.BF16 R36, R164, R168.reuse, R36 ;  /* 0x000000a8a424723c */ /* 0x080ff00000041824 */
[C---:B------:R-:W-:Y:S08]  /*a340*/  HMMA.16816.F32.BF16 R40, R200.reuse, R168, R40 ;  /* 0x000000a8c828723c */ /* 0x040ff00000041828 */
[-C--:B------:R-:W-:Y:S08]  /*a350*/  HMMA.16816.F32.BF16 R44, R200, R170.reuse, R44 ;  /* 0x000000aac82c723c */ /* 0x080ff0000004182c */
[----:B------:R-:W-:Y:S01]  /*a360*/  HMMA.16816.F32.BF16 R48, R164, R170, R48 ;  /* 0x000000aaa430723c */ /* 0x000fe20000041830 */
[----:B------:R-:W4:Y:S01]  /*a370*/  LDSM.16.M88.4 R164, [R204] ;  /* 0x00000000cca4783b */ /* 0x000f220000000200 */
[----:B------:R-:W-:Y:S06]  /*a380*/  DEPBAR.LE SB0, 0x0 ;  /* 0x000080000000791a */ /* 0x000fec0000000000 */
[-C--:B-1----:R-:W-:Y:S01]  /*a390*/  HMMA.16816.F32.BF16 R4, R156, R172.reuse, R4 ;  /* 0x000000ac9c04723c */ /* 0x082fe20000041804 */
[----:B------:R-:W-:Y:S07]  /*a3a0*/  BAR.SYNC.DEFER_BLOCKING 0x0 ;  /* 0x0000000000007b1d */ /* 0x000fee0000010000 */
        /* <DEDUP_REMOVED lines=11> */
[-C--:B---3--:R-:W-:Y:S08]  /*a460*/  HMMA.16816.F32.BF16 R4, R160, R188.reuse, R4 ;  /* 0x000000bca004723c */ /* 0x088ff00000041804 */
[C---:B------:R-:W-:Y:S08]  /*a470*/  HMMA.16816.F32.BF16 R8, R192.reuse, R188, R8 ;  /* 0x000000bcc008723c */ /* 0x040ff00000041808 */
[-C--:B------:R-:W-:Y:S08]  /*a480*/  HMMA.16816.F32.BF16 R12, R192, R190.reuse, R12 ;  /* 0x000000bec00c723c */ /* 0x080ff0000004180c */
[C---:B------:R-:W-:Y:S08]  /*a490*/  HMMA.16816.F32.BF16 R16, R160.reuse, R190, R16 ;  /* 0x000000bea010723c */ /* 0x040ff00000041810 */
[-C--:B------:R-:W-:Y:S08]  /*a4a0*/  HMMA.16816.F32.BF16 R20, R160, R196.reuse, R20 ;  /* 0x000000c4a014723c */ /* 0x080ff00000041814 */
[C---:B------:R-:W-:Y:S08]  /*a4b0*/  HMMA.16816.F32.BF16 R24, R192.reuse, R196, R24 ;  /* 0x000000c4c018723c */ /* 0x040ff00000041818 */
[-C--:B------:R-:W-:Y:S08]  /*a4c0*/  HMMA.16816.F32.BF16 R28, R192, R198.reuse, R28 ;  /* 0x000000c6c01c723c */ /* 0x080ff0000004181c */
[C---:B------:R-:W-:Y:S08]  /*a4d0*/  HMMA.16816.F32.BF16 R32, R160.reuse, R198, R32 ;  /* 0x000000c6a020723c */ /* 0x040ff00000041820 */
[-C--:B----4-:R-:W-:Y:S08]  /*a4e0*/  HMMA.16816.F32.BF16 R36, R160, R164.reuse, R36 ;  /* 0x000000a4a024723c */ /* 0x090ff00000041824 */
        /* <DEDUP_REMOVED lines=12> */
[----:B------:R-:W-:Y:S02]  /*a5b0*/  IMAD.MOV.U32 R150, RZ, RZ, R226 ;  /* 0x000000ffff967224 */ /* 0x000fe400078e00e2 */
[----:B------:R-:W-:Y:S05]  /*a5c0*/  @P2 IMAD.HI.U32 R153, R226, c[0x0][0x2bc], RZ ;  /* 0x0000af00e2992a27 */ /* 0x000fea00078e00ff */
[----:B------:R-:W-:Y:S04]  /*a5d0*/  @P2 SHF.R.U32.HI R150, RZ, c[0x0][0x2c0], R153 ;  /* 0x0000b000ff962a19 */ /* 0x000fe80000011699 */
[C---:B------:R-:W-:Y:S04]  /*a5e0*/  @!P1 IADD3 R156, P0, R150.reuse, UR10, RZ ;  /* 0x0000000a969c9c10 */ /* 0x040fe8000ff1e0ff */
[----:B------:R-:W-:Y:S02]  /*a5f0*/  @!P1 LEA.HI.X.SX32 R153, R150, UR6, 0x1, P0 ;  /* 0x0000000696999c11 */ /* 0x000fe400080f0eff */
[C---:B------:R-:W-:Y:S04]  /*a600*/  @!P1 LEA R154, P0, R156.reuse, c[0x0][0x2a0], 0x2 ;  /* 0x0000a8009c9a9a11 */ /* 0x040fe800078010ff */
[----:B------:R-:W-:Y:S01]  /*a610*/  @!P1 LEA.HI.X R155, R156, c[0x0][0x2a4], R153, 0x2, P0 ;  /* 0x0000a9009c9b9a11 */ /* 0x000fe200000f1499 */
[----:B------:R-:W-:Y:S04]  /*a620*/  IMAD.MOV R153, RZ, RZ, -R150 ;  /* 0x000000ffff997224 */ /* 0x000fe800078e0a96 */
[----:B------:R-:W2:Y:S01]  /*a630*/  @!P1 LDG.E R225, [R154.64] ;  /* 0x0000000c9ae19981 */ /* 0x000ea2000c1e1900 */
[----:B------:R-:W-:Y:S04]  /*a640*/  IMAD R226, R153, c[0x0][0x2b8], R226 ;  /* 0x0000ae0099e27a24 */ /* 0x000fe800078e02e2 */
[C---:B------:R-:W-:Y:S01]  /*a650*/  IMAD.WIDE.U32 R156, R226.reuse, c[0x0][0x1e0], RZ ;  /* 0x00007800e29c7a25 */ /* 0x040fe200078e00ff */
[----:B------:R-:W-:Y:S05]  /*a660*/  SHF.R.S32.HI R153, RZ, 0x1f, R226 ;  /* 0x0000001fff997819 */ /* 0x000fea00000114e2 */
[----:B------:R-:W-:Y:S04]  /*a670*/  IMAD R153, R153, c[0x0][0x1e0], RZ ;  /* 0x0000780099997a24 */ /* 0x000fe800078e02ff */
[----:B------:R-:W-:Y:S04]  /*a680*/  IMAD R153, R226, c[0x0][0x1e4], R153 ;  /* 0x00007900e2997a24 */ /* 0x000fe800078e0299 */
[----:B------:R-:W-:Y:S01]  /*a690*/  IMAD.IADD R157, R157, 0x1, R153 ;  /* 0x000000019d9d7824 */ /* 0x000fe200078e0299 */
[----:B--2---:R-:W-:Y:S03]  /*a6a0*/  SHF.R.S32.HI R158, RZ, 0x1f, R225 ;  /* 0x0000001fff9e7819 */ /* 0x004fe600000114e1 */
[C---:B------:R-:W-:Y:S04]  /*a6b0*/  IMAD.WIDE.U32 R156, R225.reuse, c[0x0][0x1f0], R156 ;  /* 0x00007c00e19c7a25 */ /* 0x040fe800078e009c */
        /* <DEDUP_REMOVED lines=10> */
[----:B------:R-:W-:Y:S10]  /*a760*/  SHFL.IDX PT, R163, R150, 0x1, 0x1c1f ;  /* 0x003c1f0096a37f89 */ /* 0x000ff400000e0000 */
[----:B-1----:R-:W-:Y:S05]  /*a770*/  @P1 IADD3 R160, P0, R157, R244, RZ ;  /* 0x000000f49da01210 */ /* 0x002fea0007f1e0ff */
[----:B--2---:R-:W-:Y:S01]  /*a780*/  @P1 IMAD.X R161, R155, 0x1, R246, P0 ;  /* 0x000000019ba11824 */ /* 0x004fe200000e06f6 */
[----:B------:R-:W-:Y:S04]  /*a790*/  @P1 IADD3 R158, P0, R157, R240, RZ ;  /* 0x000000f09d9e1210 */ /* 0x000fe80007f1e0ff */
[----:B------:R1:W-:Y:S01]  /*a7a0*/  @P1 LDGSTS.E.BYPASS.LTC128B.128 [R220+0x2500], [R160.64], !P5 ;  /* 0x02500000a0dc1fae */ /* 0x0003e2000e901d4c */
[----:B------:R-:W-:Y:S01]  /*a7b0*/  @P1 IMAD.X R159, R155, 0x1, R242, P0 ;  /* 0x000000019b9f1824 */ /* 0x000fe200000e06f2 */
[C---:B------:R-:W-:Y:S04]  /*a7c0*/  @P1 LEA R156, P0, R218.reuse, R157, 0x1 ;  /* 0x0000009dda9c1211 */ /* 0x040fe800078008ff */
[----:B------:R1:W-:Y:S01]  /*a7d0*/  @P1 LDGSTS.E.BYPASS.LTC128B.128 [R220+0x3100], [R158.64], !P4 ;  /* 0x031000009edc1fae */ /* 0x0003e2000e101d4c */
[--C-:B------:R-:W-:Y:S02]  /*a7e0*/  @P1 LEA.HI.X R157, R218, R155, R233.reuse, 0x1, P0 ;  /* 0x0000009bda9d1211 */ /* 0x100fe400000f0ce9 */
[----:B------:R-:W-:Y:S01]  /*a7f0*/  ISETP.GE.AND P0, PT, R154, 0x21, PT ;  /* 0x000000219a00780c */ /* 0x000fe20003f06270 */
[----:B------:R-:W2:Y:S04]  /*a800*/  SHFL.IDX PT, R155, R153, 0x1, 0x1c1f ;  /* 0x003c1f00999b7f89 */ /* 0x000ea800000e0000 */
[----:B------:R1:W-:Y:S08]  /*a810*/  @P1 LDGSTS.E.BYPASS.LTC128B.128 [R220+0x3d00], [R156.64], !P3 ;  /* 0x03d000009cdc1fae */ /* 0x0003f0000d901d4c */
[----:B--2---:R-:W-:Y:S05]  /*a820*/  @P0 IADD3 R166, P2, R155, R244, RZ ;  /* 0x000000f49ba60210 */ /* 0x004fea0007f5e0ff */
[----:B------:R-:W-:Y:S01]  /*a830*/  @P0 IMAD.X R167, R163, 0x1, R246, P2 ;  /* 0x00000001a3a70824 */ /* 0x000fe200010e06f6 */
[----:B------:R-:W-:Y:S04]  /*a840*/  @P0 IADD3 R164, P2, R155, R240, RZ ;  /* 0x000000f09ba40210 */ /* 0x000fe80007f5e0ff */
[----:B------:R1:W-:Y:S01]  /*a850*/  @P0 LDGSTS.E.BYPASS.LTC128B.128 [R220+0x2d00], [R166.64], !P5 ;  /* 0x02d00000a6dc0fae */ /* 0x0003e2000e901d4c */
[----:B------:R-:W-:Y:S01]  /*a860*/  @P0 IMAD.X R165, R163, 0x1, R242, P2 ;  /* 0x00000001a3a50824 */ /* 0x000fe200010e06f2 */
[C---:B------:R-:W-:Y:S04]  /*a870*/  @P0 LEA R154, P2, R218.reuse, R155, 0x1 ;  /* 0x0000009bda9a0211 */ /* 0x040fe800078408ff */
[----:B------:R1:W-:Y:S01]  /*a880*/  @P0 LDGSTS.E.BYPASS.LTC128B.128 [R220+0x3900], [R164.64], !P4 ;  /* 0x03900000a4dc0fae */ /* 0x0003e2000e101d4c */
[----:B------:R-:W-:Y:S05]  /*a890*/  @P0 LEA.HI.X R155, R218, R163, R233, 0x1, P2 ;  /* 0x000000a3da9b0211 */ /* 0x000fea00010f0ce9 */
[----:B------:R1:W-:Y:S03]  /*a8a0*/  @P0 LDGSTS.E.BYPASS.LTC128B.128 [R220+0x4500], [R154.64], !P3 ;  /* 0x045000009adc0fae */ /* 0x0003e6000d901d4c */
.L_x_508:
[----:B------:R-:W-:Y:S01]  /*a8b0*/  FMNMX.FTZ R150, R4, R151, !PT ;  /* 0x0000009704967209 */ /* 0x000fe20007810000 */
[----:B------:R-:W0:Y:S01]  /*a8c0*/  LDGDEPBAR ;  /* 0x00000000000079af */ /* 0x000e220000000000 */
        /* <DEDUP_REMOVED lines=29> */
[----:B------:R-:W-:Y:S01]  /*aaa0*/  SHFL.BFLY PT, R150, R149, 0x2, 0x1f ;  /* 0x0c401f0095967f89 */ /* 0x000fe200000e0000 */
        /* <DEDUP_REMOVED lines=9> */
[----:B------:R-:W-:Y:S02]  /*ab40*/  ISETP.GT.AND P0, PT, R236, R247, PT ;  /* 0x000000f7ec00720c */ /* 0x000fe40003f04270 */
[----:B------:R-:W-:Y:S01]  /*ab50*/  FMNMX.FTZ R158, R14, R157, !PT ;  /* 0x0000009d0e9e7209 */ /* 0x000fe20007810000 */
[----:B------:R-:W1:Y:S01]  /*ab60*/  SHFL.BFLY PT, R156, R3, 0x2, 0x1f ;  /* 0x0c401f00039c7f89 */ /* 0x000e6200000e0000 */
[----:B------:R-:W-:Y:S02]  /*ab70*/  IADD3 R236, R236, -0x1, RZ ;  /* 0xffffffffecec7810 */ /* 0x000fe40007ffe0ff */
[----:B-1----:R-:W-:Y:S02]  /*ab80*/  FMNMX.FTZ R156, R3, R156, !PT ;  /* 0x0000009c039c7209 */ /* 0x002fe40007810000 */
[----:B------:R-:W-:Y:S02]  /*ab90*/  FMNMX.FTZ R154, R149, R150, !PT ;  /* 0x00000096959a7209 */ /* 0x000fe40007810000 */
[----:B------:R-:W-:Y:S02]  /*aba0*/  FMNMX.FTZ R150, R153, R160, !PT ;  /* 0x000000a099967209 */ /* 0x000fe40007810000 */
[----:B------:R-:W-:Y:S01]  /*abb0*/  FMNMX.FTZ R153, R15, R158, !PT ;  /* 0x0000009e0f997209 */ /* 0x000fe20007810000 */
[----:B------:R-:W1:Y:S03]  /*abc0*/  SHFL.BFLY PT, R155, R154, 0x1, 0x1f ;  /* 0x0c201f009a9b7f89 */ /* 0x000e6600000e0000 */
[----:B------:R-:W-:Y:S04]  /*abd0*/  FMNMX.FTZ R158, R26, R153, !PT ;  /* 0x000000991a9e7209 */ /* 0x000fe80007810000 */
[----:B------:R-:W-:Y:S01]  /*abe0*/  FMNMX.FTZ R3, R27, R158, !PT ;  /* 0x0000009e1b037209 */ /* 0x000fe20007810000 */
[----:B------:R-:W2:Y:S08]  /*abf0*/  SHFL.BFLY PT, R149, R150, 0x1, 0x1f ;  /* 0x0c201f0096957f89 */ /* 0x000eb000000e0000 */
[----:B------:R-:W3:Y:S01]  /*ac00*/  SHFL.BFLY PT, R153, R156, 0x1, 0x1f ;  /* 0x0c201f009c997f89 */ /* 0x000ee200000e0000 */
[----:B-1----:R-:W-:Y:S02]  /*ac10*/  FMNMX.FTZ R151, R154, R155, !PT ;  /* 0x0000009b9a977209 */ /* 0x002fe40007810000 */
[----:B------:R-:W-:Y:S03]  /*ac20*/  FMNMX.FTZ R154, R30, R3, !PT ;  /* 0x000000031e9a7209 */ /* 0x000fe60007810000 */
[----:B------:R-:W-:Y:S01]  /*ac30*/  FADD.FTZ R3, -R151, R148 ;  /* 0x0000009497037221 */ /* 0x000fe20000010100 */
[----:B------:R-:W-:Y:S01]  /*ac40*/  FMNMX.FTZ R155, R31, R154, !PT ;  /* 0x0000009a1f9b7209 */ /* 0x000fe20007810000 */
[----:B------:R-:W-:Y:S01]  /*ac50*/  FMUL.FTZ R178, R151, c[0x0][0x2d0] ;  /* 0x0000b40097b27a20 */ /* 0x000fe20000410000 */
[----:B--2---:R-:W-:Y:S01]  /*ac60*/  FMNMX.FTZ R149, R150, R149, !PT ;  /* 0x0000009596957209 */ /* 0x004fe20007810000 */
[----:B------:R-:W-:Y:S01]  /*ac70*/  FMUL.FTZ R150, R3, c[0x0][0x2d0] ;  /* 0x0000b40003967a20 */ /* 0x000fe20000410000 */
[----:B------:R-:W-:Y:S01]  /*ac80*/  FMNMX.FTZ R154, R42, R155, !PT ;  /* 0x0000009b2a9a7209 */ /* 0x000fe20007810000 */
[----:B------:R-:W-:Y:S02]  /*ac90*/  FFMA.FTZ R161, R5, c[0x0][0x2d0], -R178 ;  /* 0x0000b40005a17a23 */ /* 0x000fe400000108b2 */
[----:B------:R-:W-:Y:S01]  /*aca0*/  FADD.FTZ R155, -R149, R2 ;  /* 0x00000002959b7221 */ /* 0x000fe20000010100 */
[----:B------:R-:W-:Y:S01]  /*acb0*/  FMNMX.FTZ R3, R43, R154, !PT ;  /* 0x0000009a2b037209 */ /* 0x000fe20007810000 */
[----:B------:R-:W-:Y:S01]  /*acc0*/  FMUL.FTZ R176, R149, c[0x0][0x2d0] ;  /* 0x0000b40095b07a20 */ /* 0x000fe20000410000 */
[----:B------:R-:W1:Y:S01]  /*acd0*/  MUFU.EX2 R150, R150 ;  /* 0x0000009600967308 */ /* 0x000e620000000800 */
[----:B------:R-:W-:Y:S01]  /*ace0*/  FMUL.FTZ R148, R155, c[0x0][0x2d0] ;  /* 0x0000b4009b947a20 */ /* 0x000fe20000410000 */
[----:B------:R-:W-:Y:S01]  /*acf0*/  FMNMX.FTZ R154, R46, R3, !PT ;  /* 0x000000032e9a7209 */ /* 0x000fe20007810000 */
[----:B------:R-:W-:Y:S01]  /*ad00*/  FFMA.FTZ R162, R6, c[0x0][0x2d0], -R176 ;  /* 0x0000b40006a27a23 */ /* 0x000fe200000108b0 */
[----:B---3--:R-:W-:Y:S01]  /*ad10*/  FMNMX.FTZ R3, R156, R153, !PT ;  /* 0x000000999c037209 */ /* 0x008fe20007810000 */
[----:B------:R-:W-:Y:S01]  /*ad20*/  FFMA.FTZ R160, R4, c[0x0][0x2d0], -R178 ;  /* 0x0000b40004a07a23 */ /* 0x000fe200000108b2 */
[----:B------:R-:W-:Y:S01]  /*ad30*/  FMNMX.FTZ R153, R47, R154, !PT ;  /* 0x0000009a2f997209 */ /* 0x000fe20007810000 */
[----:B------:R-:W-:Y:S01]  /*ad40*/  FFMA.FTZ R7, R7, c[0x0][0x2d0], -R176 ;  /* 0x0000b40007077a23 */ /* 0x000fe200000108b0 */
[----:B------:R-:W-:Y:S01]  /*ad50*/  LDSM.16.MT88.4 R156, [R212+0x100] ;  /* 0x00010000d49c783b */ /* 0x000fe20000004200 */
[C---:B------:R-:W-:Y:S01]  /*ad60*/  FADD.FTZ R154, -R3.reuse, R0 ;  /* 0x00000000039a7221 */ /* 0x040fe20000010100 */
[----:B------:R-:W2:Y:S01]  /*ad70*/  MUFU.EX2 R148, R148 ;  /* 0x0000009400947308 */ /* 0x000ea20000000800 */
[----:B------:R-:W-:Y:S02]  /*ad80*/  FMUL.FTZ R175, R3, c[0x0][0x2d0] ;  /* 0x0000b40003af7a20 */ /* 0x000fe40000410000 */
[----:B------:R-:W-:Y:S02]  /*ad90*/  FMUL.FTZ R2, R154, c[0x0][0x2d0] ;  /* 0x0000b4009a027a20 */ /* 0x000fe40000410000 */
[--C-:B------:R-:W-:Y:S01]  /*ada0*/  FFMA.FTZ R163, R16, c[0x0][0x2d0], -R178.reuse ;  /* 0x0000b40010a37a23 */ /* 0x100fe200000108b2 */
[----:B------:R-:W3:Y:S01]  /*adb0*/  SHFL.BFLY PT, R0, R153, 0x2, 0x1f ;  /* 0x0c401f0099007f89 */ /* 0x000ee200000e0000 */
[----:B------:R-:W-:Y:S02]  /*adc0*/  FFMA.FTZ R164, R17, c[0x0][0x2d0], -R178 ;  /* 0x0000b40011a47a23 */ /* 0x000fe400000108b2 */
[--C-:B------:R-:W-:Y:S01]  /*add0*/  FFMA.FTZ R165, R18, c[0x0][0x2d0], -R176.reuse ;  /* 0x0000b40012a57a23 */ /* 0x100fe200000108b0 */
[----:B------:R-:W-:Y:S01]  /*ade0*/  MUFU.EX2 R160, R160 ;  /* 0x000000a000a07308 */ /* 0x000fe20000000800 */
[--C-:B------:R-:W-:Y:S02]  /*adf0*/  FFMA.FTZ R166, R19, c[0x0][0x2d0], -R176.reuse ;  /* 0x0000b40013a67a23 */ /* 0x100fe400000108b0 */
[--C-:B------:R-:W-:Y:S02]  /*ae00*/  FFMA.FTZ R8, R8, c[0x0][0x2d0], -R175.reuse ;  /* 0x0000b40008087a23 */ /* 0x100fe400000108af */
[--C-:B------:R-:W-:Y:S02]  /*ae10*/  FFMA.FTZ R167, R9, c[0x0][0x2d0], -R175.reuse ;  /* 0x0000b40009a77a23 */ /* 0x100fe400000108af */
[--C-:B------:R-:W-:Y:S02]  /*ae20*/  FFMA.FTZ R168, R12, c[0x0][0x2d0], -R175.reuse ;  /* 0x0000b4000ca87a23 */ /* 0x100fe400000108af */
[--C-:B------:R-:W-:Y:S01]  /*ae30*/  FFMA.FTZ R169, R13, c[0x0][0x2d0], -R175.reuse ;  /* 0x0000b4000da97a23 */ /* 0x100fe200000108af */
[----:B------:R-:W-:Y:S01]  /*ae40*/  MUFU.EX2 R161, R161 ;  /* 0x000000a100a17308 */ /* 0x000fe20000000800 */
[C---:B-1----:R-:W-:Y:S02]  /*ae50*/  FMUL.FTZ R9, R150.reuse, R145 ;  /* 0x0000009196097220 */ /* 0x042fe40000410000 */
[C---:B------:R-:W-:Y:S02]  /*ae60*/  FMUL.FTZ R100, R150.reuse, R100 ;  /* 0x0000006496647220 */ /* 0x040fe40000410000 */
[----:B------:R-:W-:Y:S02]  /*ae70*/  FMUL.FTZ R101, R150, R101 ;  /* 0x0000006596657220 */ /* 0x000fe40000410000 */
[C---:B--2---:R-:W-:Y:S02]  /*ae80*/  FMUL.FTZ R102, R148.reuse, R102 ;  /* 0x0000006694667220 */ /* 0x044fe40000410000 */
[----:B------:R-:W-:Y:S01]  /*ae90*/  FMUL.FTZ R103, R148, R103 ;  /* 0x0000006794677220 */ /* 0x000fe20000410000 */
[----:B---3--:R-:W-:Y:S01]  /*aea0*/  FMNMX.FTZ R0, R153, R0, !PT ;  /* 0x0000000099007209 */ /* 0x008fe20007810000 */
[----:B------:R-:W-:Y:S01]  /*aeb0*/  MUFU.EX2 R162, R162 ;  /* 0x000000a200a27308 */ /* 0x000fe20000000800 */
[C---:B------:R-:W-:Y:S02]  /*aec0*/  FMUL.FTZ R104, R150.reuse, R104 ;  /* 0x0000006896687220 */ /* 0x040fe40000410000 */
[----:B------:R-:W-:Y:S01]  /*aed0*/  FMUL.FTZ R105, R150, R105 ;  /* 0x0000006996697220 */ /* 0x000fe20000410000 */
[----:B------:R-:W1:Y:S01]  /*aee0*/  SHFL.BFLY PT, R5, R0, 0x1, 0x1f ;  /* 0x0c201f0000057f89 */ /* 0x000e6200000e0000 */
[C---:B------:R-:W-:Y:S02]  /*aef0*/  FMUL.FTZ R106, R148.reuse, R106 ;  /* 0x0000006a946a7220 */ /* 0x040fe40000410000 */
[----:B------:R-:W-:Y:S02]  /*af00*/  FMUL.FTZ R107, R148, R107 ;  /* 0x0000006b946b7220 */ /* 0x000fe40000410000 */
[----:B------:R-:W-:Y:S01]  /*af10*/  FFMA.FTZ R35, R35, c[0x0][0x2d0], -R176 ;  /* 0x0000b40023237a23 */ /* 0x000fe200000108b0 */
[----:B------:R-:W2:Y:S01]  /*af20*/  MUFU.EX2 R7, R7 ;  /* 0x0000000700077308 */ /* 0x000ea20000000800 */
[--C-:B------:R-:W-:Y:S02]  /*af30*/  FFMA.FTZ R177, R32, c[0x0][0x2d0], -R178.reuse ;  /* 0x0000b40020b17a23 */ /* 0x100fe400000108b2 */
[----:B------:R-:W-:Y:S02]  /*af40*/  FFMA.FTZ R180, R33, c[0x0][0x2d0], -R178 ;  /* 0x0000b40021b47a23 */ /* 0x000fe400000108b2 */
[----:B------:R-:W-:Y:S02]  /*af50*/  FFMA.FTZ R179, R34, c[0x0][0x2d0], -R176 ;  /* 0x0000b40022b37a23 */ /* 0x000fe400000108b0 */
[--C-:B------:R-:W-:Y:S02]  /*af60*/  FFMA.FTZ R185, R36, c[0x0][0x2d0], -R178.reuse ;  /* 0x0000b40024b97a23 */ /* 0x100fe400000108b2 */
[----:B------:R-:W-:Y:S01]  /*af70*/  FFMA.FTZ R188, R37, c[0x0][0x2d0], -R178 ;  /* 0x0000b40025bc7a23 */ /* 0x000fe200000108b2 */
[----:B------:R-:W-:Y:S01]  /*af80*/  MUFU.EX2 R163, R163 ;  /* 0x000000a300a37308 */ /* 0x000fe20000000800 */
[--C-:B------:R-:W-:Y:S02]  /*af90*/  FFMA.FTZ R187, R38, c[0x0][0x2d0], -R176.reuse ;  /* 0x0000b40026bb7a23 */ /* 0x100fe400000108b0 */
[----:B------:R-:W-:Y:S02]  /*afa0*/  FFMA.FTZ R190, R39, c[0x0][0x2d0], -R176 ;  /* 0x0000b40027be7a23 */ /* 0x000fe400000108b0 */
[----:B------:R-:W-:Y:S01]  /*afb0*/  LDSM.16.MT88.4 R36, [R214+0x1d00] ;  /* 0x001d0000d624783b */ /* 0x000fe20000004200 */
[--C-:B------:R-:W-:Y:S01]  /*afc0*/  FFMA.FTZ R192, R40, c[0x0][0x2d0], -R175.reuse ;  /* 0x0000b40028c07a23 */ /* 0x100fe200000108af */
[----:B-1----:R-:W-:Y:S01]  /*afd0*/  FMNMX.FTZ R5, R5, R0, !PT ;  /* 0x0000000005057209 */ /* 0x002fe20007810000 */
[--C-:B------:R-:W-:Y:S02]  /*afe0*/  FFMA.FTZ R193, R41, c[0x0][0x2d0], -R175.reuse ;  /* 0x0000b40029c17a23 */ /* 0x100fe400000108af */
[----:B------:R-:W1:Y:S01]  /*aff0*/  MUFU.EX2 R164, R164 ;  /* 0x000000a400a47308 */ /* 0x000e620000000800 */
[----:B------:R-:W-:Y:S02]  /*b000*/  FFMA.FTZ R189, R48, c[0x0][0x2d0], -R178 ;  /* 0x0000b40030bd7a23 */ /* 0x000fe400000108b2 */
[----:B------:R-:W-:Y:S01]  /*b010*/  FADD.FTZ R6, -R5, R152 ;  /* 0x0000009805067221 */ /* 0x000fe20000010100 */
[----:B--2---:R-:W-:Y:S01]  /*b020*/  F2FP.BF16.PACK_AB R145, R7, R162 ;  /* 0x000000a20791723e */ /* 0x004fe200000010ff */
[----:B------:R-:W2:Y:S01]  /*b030*/  LDSM.16.MT88.4 R152, [R214+0x100] ;  /* 0x00010000d698783b */ /* 0x000ea20000004200 */
[----:B------:R-:W-:Y:S02]  /*b040*/  FMUL.FTZ R174, R5, c[0x0][0x2d0] ;  /* 0x0000b40005ae7a20 */ /* 0x000fe40000410000 */
[----:B------:R-:W-:Y:S02]  /*b050*/  FMUL.FTZ R0, R6, c[0x0][0x2d0] ;  /* 0x0000b40006007a20 */ /* 0x000fe40000410000 */
[----:B------:R-:W-:Y:S01]  /*b060*/  MUFU.EX2 R165, R165 ;  /* 0x000000a500a57308 */ /* 0x000fe20000000800 */
[--C-:B------:R-:W-:Y:S02]  /*b070*/  FFMA.FTZ R170, R10, c[0x0][0x2d0], -R174.reuse ;  /* 0x0000b4000aaa7a23 */ /* 0x100fe400000108ae */
[--C-:B------:R-:W-:Y:S02]  /*b080*/  FFMA.FTZ R171, R11, c[0x0][0x2d0], -R174.reuse ;  /* 0x0000b4000bab7a23 */ /* 0x100fe400000108ae */
[--C-:B------:R-:W-:Y:S02]  /*b090*/  FFMA.FTZ R172, R14, c[0x0][0x2d0], -R174.reuse ;  /* 0x0000b4000eac7a23 */ /* 0x100fe400000108ae */
[--C-:B------:R-:W-:Y:S02]  /*b0a0*/  FFMA.FTZ R173, R15, c[0x0][0x2d0], -R174.reuse ;  /* 0x0000b4000fad7a23 */ /* 0x100fe400000108ae */
[C---:B------:R-:W-:Y:S01]  /*b0b0*/  FMUL.FTZ R10, R148.reuse, R146 ;  /* 0x00000092940a7220 */ /* 0x040fe20000410000 */
[----:B------:R-:W3:Y:S01]  /*b0c0*/  MUFU.EX2 R166, R166 ;  /* 0x000000a600a67308 */ /* 0x000ee20000000800 */
[----:B------:R-:W-:Y:S02]  /*b0d0*/  FMUL.FTZ R11, R148, R147 ;  /* 0x00000093940b7220 */ /* 0x000fe40000410000 */
[--C-:B------:R-:W-:Y:S01]  /*b0e0*/  FFMA.FTZ R194, R42, c[0x0][0x2d0], -R174.reuse ;  /* 0x0000b4002ac27a23 */ /* 0x100fe200000108ae */
[----:B-1----:R-:W-:Y:S01]  /*b0f0*/  F2FP.BF16.PACK_AB R146, R164, R163 ;  /* 0x000000a3a492723e */ /* 0x002fe200000010ff */
[----:B------:R-:W-:Y:S02]  /*b100*/  FFMA.FTZ R195, R43, c[0x0][0x2d0], -R174 ;  /* 0x0000b4002bc37a23 */ /* 0x000fe400000108ae */
[----:B------:R-:W-:Y:S01]  /*b110*/  LDSM.16.MT88.4 R40, [R214+0x900] ;  /* 0x00090000d628783b */ /* 0x000fe20000004200 */
[----:B------:R-:W-:Y:S02]  /*b120*/  FFMA.FTZ R191, R50, c[0x0][0x2d0], -R176 ;  /* 0x0000b40032bf7a23 */ /* 0x000fe400000108b0 */
[----:B------:R1:W-:Y:S01]  /*b130*/  MUFU.EX2 R6, R8 ;  /* 0x0000000800067308 */ /* 0x0003e20000000800 */
[--C-:B------:R-:W-:Y:S02]  /*b140*/  FFMA.FTZ R196, R44, c[0x0][0x2d0], -R175.reuse ;  /* 0x0000b4002cc47a23 */ /* 0x100fe400000108af */
[--C-:B------:R-:W-:Y:S02]  /*b150*/  FFMA.FTZ R197, R46, c[0x0][0x2d0], -R174.reuse ;  /* 0x0000b4002ec57a23 */ /* 0x100fe400000108ae */
[C---:B------:R-:W-:Y:S02]  /*b160*/  FMUL.FTZ R120, R150.reuse, R120 ;  /* 0x0000007896787220 */ /* 0x040fe40000410000 */
[----:B------:R-:W-:Y:S02]  /*b170*/  FMUL.FTZ R121, R150, R121 ;  /* 0x0000007996797220 */ /* 0x000fe40000410000 */
[C---:B------:R-:W-:Y:S01]  /*b180*/  FMUL.FTZ R122, R148.reuse, R122 ;  /* 0x0000007a947a7220 */ /* 0x040fe20000410000 */
[----:B------:R-:W4:Y:S01]  /*b190*/  MUFU.EX2 R2, R2 ;  /* 0x0000000200027308 */ /* 0x000f220000000800 */
[----:B------:R-:W-:Y:S02]  /*b1a0*/  FMUL.FTZ R123, R148, R123 ;  /* 0x0000007b947b7220 */ /* 0x000fe40000410000 */
[----:B------:R-:W-:Y:S01]  /*b1b0*/  FMUL.FTZ R128, R150, R128 ;  /* 0x0000008096807220 */ /* 0x000fe20000410000 */
[----:B---3--:R-:W-:Y:S01]  /*b1c0*/  F2FP.BF16.PACK_AB R147, R166, R165 ;  /* 0x000000a5a693723e */ /* 0x008fe200000010ff */
[----:B------:R-:W-:Y:S02]  /*b1d0*/  FMUL.FTZ R129, R150, R129 ;  /* 0x0000008196817220 */ /* 0x000fe40000410000 */
[C---:B------:R-:W-:Y:S02]  /*b1e0*/  FMUL.FTZ R130, R148.reuse, R130 ;  /* 0x0000008294827220 */ /* 0x040fe40000410000 */
[----:B------:R-:W-:Y:S01]  /*b1f0*/  FMUL.FTZ R131, R148, R131 ;  /* 0x0000008394837220 */ /* 0x000fe20000410000 */
[----:B------:R-:W3:Y:S01]  /*b200*/  MUFU.EX2 R0, R0 ;  /* 0x0000000000007308 */ /* 0x000ee20000000800 */
[C---:B------:R-:W-:Y:S02]  /*b210*/  FMUL.FTZ R68, R150.reuse, R68 ;  /* 0x0000004496447220 */ /* 0x040fe40000410000 */
[C---:B------:R-:W-:Y:S02]  /*b220*/  FMUL.FTZ R69, R150.reuse, R69 ;  /* 0x0000004596457220 */ /* 0x040fe40000410000 */
[----:B-1----:R-:W-:Y:S01]  /*b230*/  FMUL.FTZ R8, R150, R144 ;  /* 0x0000009096087220 */ /* 0x002fe20000410000 */
[----:B------:R-:W-:Y:S01]  /*b240*/  F2FP.BF16.PACK_AB R144, R161, R160 ;  /* 0x000000a0a190723e */ /* 0x000fe200000010ff */
[C---:B------:R-:W-:Y:S02]  /*b250*/  FMUL.FTZ R70, R148.reuse, R70 ;  /* 0x0000004694467220 */ /* 0x040fe40000410000 */
[----:B------:R-:W-:Y:S01]  /*b260*/  FMUL.FTZ R71, R148, R71 ;  /* 0x0000004794477220 */ /* 0x000fe20000410000 */
[----:B------:R-:W1:Y:S01]  /*b270*/  MUFU.EX2 R167, R167 ;  /* 0x000000a700a77308 */ /* 0x000e620000000800 */
[----:B------:R-:W-:Y:S02]  /*b280*/  FMUL.FTZ R80, R150, R80 ;  /* 0x0000005096507220 */ /* 0x000fe40000410000 */
[-C--:B--2---:R-:W-:Y:S05]  /*b290*/  HMMA.16816.F32.BF16 R8, R144, R152.reuse, R8 ;  /* 0x000000989008723c */ /* 0x084fea0000041808 */
[C---:B----4-:R-:W-:Y:S02]  /*b2a0*/  FMUL.FTZ R12, R2.reuse, R140 ;  /* 0x0000008c020c7220 */ /* 0x050fe40000410000 */
[----:B------:R-:W-:Y:S01]  /*b2b0*/  MUFU.EX2 R168, R168 ;  /* 0x000000a800a87308 */ /* 0x000fe20000000800 */
[----:B------:R-:W-:Y:S04]  /*b2c0*/  FMUL.FTZ R13, R2, R141 ;  /* 0x0000008d020d7220 */ /* 0x000fe80000410000 */
[C---:B---3--:R-:W-:Y:S02]  /*b2d0*/  FMUL.FTZ R14, R0.reuse, R142 ;  /* 0x0000008e000e7220 */ /* 0x048fe40000410000 */
[----:B------:R-:W-:Y:S02]  /*b2e0*/  FMUL.FTZ R15, R0, R143 ;  /* 0x0000008f000f7220 */ /* 0x000fe40000410000 */
[C---:B------:R-:W-:Y:S01]  /*b2f0*/  FMUL.FTZ R16, R2.reuse, R136 ;  /* 0x0000008802107220 */ /* 0x040fe20000410000 */
[----:B------:R-:W2:Y:S01]  /*b300*/  MUFU.EX2 R169, R169 ;  /* 0x000000a900a97308 */ /* 0x000ea20000000800 */
[----:B------:R-:W-:Y:S02]  /*b310*/  FMUL.FTZ R17, R2, R137 ;  /* 0x0000008902117220 */ /* 0x000fe40000410000 */
[C---:B------:R-:W-:Y:S01]  /*b320*/  FMUL.FTZ R18, R0.reuse, R138 ;  /* 0x0000008a00127220 */ /* 0x040fe20000410000 */
[----:B-1----:R-:W-:Y:S01]  /*b330*/  F2FP.BF16.PACK_AB R140, R167, R6 ;  /* 0x00000006a78c723e */ /* 0x002fe200000010ff */
[----:B------:R-:W-:Y:S02]  /*b340*/  FMUL.FTZ R19, R0, R139 ;  /* 0x0000008b00137220 */ /* 0x000fe40000410000 */
[----:B------:R-:W1:Y:S01]  /*b350*/  LDSM.16.MT88.4 R136, [R214+0xd00] ;  /* 0x000d0000d688783b */ /* 0x000e620000004200 */
[C---:B------:R-:W-:Y:S02]  /*b360*/  FMUL.FTZ R108, R2.reuse, R108 ;  /* 0x0000006c026c7220 */ /* 0x040fe40000410000 */
[----:B------:R-:W-:Y:S01]  /*b370*/  MUFU.EX2 R170, R170 ;  /* 0x000000aa00aa7308 */ /* 0x000fe20000000800 */
[----:B------:R-:W-:Y:S02]  /*b380*/  FMUL.FTZ R109, R2, R109 ;  /* 0x0000006d026d7220 */ /* 0x000fe40000410000 */
[C---:B------:R-:W-:Y:S02]  /*b390*/  FMUL.FTZ R110, R0.reuse, R110 ;  /* 0x0000006e006e7220 */ /* 0x040fe40000410000 */
[----:B------:R-:W-:Y:S02]  /*b3a0*/  FMUL.FTZ R111, R0, R111 ;  /* 0x0000006f006f7220 */ /* 0x000fe40000410000 */
[C---:B------:R-:W-:Y:S02]  /*b3b0*/  FMUL.FTZ R124, R2.reuse, R124 ;  /* 0x0000007c027c7220 */ /* 0x040fe40000410000 */
[----:B------:R-:W-:Y:S01]  /*b3c0*/  FMUL.FTZ R125, R2, R125 ;  /* 0x0000007d027d7220 */ /* 0x000fe20000410000 */
[----:B------:R-:W3:Y:S01]  /*b3d0*/  MUFU.EX2 R171, R171 ;  /* 0x000000ab00ab7308 */ /* 0x000ee20000000800 */
[C---:B------:R-:W-:Y:S02]  /*b3e0*/  FMUL.FTZ R126, R0.reuse, R126 ;  /* 0x0000007e007e7220 */ /* 0x040fe40000410000 */
[----:B------:R-:W-:Y:S01]  /*b3f0*/  FMUL.FTZ R127, R0, R127 ;  /* 0x0000007f007f7220 */ /* 0x000fe20000410000 */
[----:B--2---:R-:W-:Y:S01]  /*b400*/  F2FP.BF16.PACK_AB R142, R169, R168 ;  /* 0x000000a8a98e723e */ /* 0x004fe200000010ff */
[C---:B------:R-:W-:Y:S02]  /*b410*/  FMUL.FTZ R72, R2.reuse, R72 ;  /* 0x0000004802487220 */ /* 0x040fe40000410000 */
[----:B------:R-:W-:Y:S02]  /*b420*/  FMUL.FTZ R73, R2, R73 ;  /* 0x0000004902497220 */ /* 0x000fe40000410000 */
[C---:B------:R-:W-:Y:S01]  /*b430*/  FMUL.FTZ R74, R0.reuse, R74 ;  /* 0x0000004a004a7220 */ /* 0x040fe20000410000 */
[----:B------:R-:W-:Y:S01]  /*b440*/  MUFU.EX2 R172, R172 ;  /* 0x000000ac00ac7308 */ /* 0x000fe20000000800 */
[----:B------:R-:W-:Y:S02]  /*b450*/  FMUL.FTZ R75, R0, R75 ;  /* 0x0000004b004b7220 */ /* 0x000fe40000410000 */
[C---:B------:R-:W-:Y:S02]  /*b460*/  FMUL.FTZ R76, R2.reuse, R76 ;  /* 0x0000004c024c7220 */ /* 0x040fe40000410000 */
[----:B------:R-:W-:Y:S02]  /*b470*/  FMUL.FTZ R77, R2, R77 ;  /* 0x0000004d024d7220 */ /* 0x000fe40000410000 */
[C---:B------:R-:W-:Y:S02]  /*b480*/  FMUL.FTZ R78, R0.reuse, R78 ;  /* 0x0000004e004e7220 */ /* 0x040fe40000410000 */
[----:B------:R-:W-:Y:S01]  /*b490*/  FMUL.FTZ R79, R0, R79 ;  /* 0x0000004f004f7220 */ /* 0x000fe20000410000 */
[----:B------:R-:W2:Y:S01]  /*b4a0*/  MUFU.EX2 R173, R173 ;  /* 0x000000ad00ad7308 */ /* 0x000ea20000000800 */
[----:B------:R-:W-:Y:S02]  /*b4b0*/  FMUL.FTZ R81, R150, R81 ;  /* 0x0000005196517220 */ /* 0x000fe40000410000 */
[C---:B------:R-:W-:Y:S01]  /*b4c0*/  FMUL.FTZ R82, R148.reuse, R82 ;  /* 0x0000005294527220 */ /* 0x040fe20000410000 */
        /* <DEDUP_REMOVED lines=14> */
[--C-:B------:R-:W-:Y:S02]  /*b5b0*/  FFMA.FTZ R181, R28, c[0x0][0x2d0], -R175.reuse ;  /* 0x0000b4001cb57a23 */ /* 0x100fe400000108af */
[--C-:B------:R-:W-:Y:S02]  /*b5c0*/  FFMA.FTZ R184, R29, c[0x0][0x2d0], -R175.reuse ;  /* 0x0000b4001db87a23 */ /* 0x100fe400000108af */
[--C-:B------:R-:W-:Y:S01]  /*b5d0*/  FFMA.FTZ R183, R30, c[0x0][0x2d0], -R174.reuse ;  /* 0x0000b4001eb77a23 */ /* 0x100fe200000108ae */
[----:B------:R-:W-:Y:S01]  /*b5e0*/  MUFU.EX2 R179, R179 ;  /* 0x000000b300b37308 */ /* 0x000fe20000000800 */
[C---:B------:R-:W-:Y:S04]  /*b5f0*/  HMMA.16816.F32.BF16 R12, R140.reuse, R152, R12 ;  /* 0x000000988c0c723c */ /* 0x040fe8000004180c */
[----:B------:R-:W-:Y:S02]  /*b600*/  FFMA.FTZ R186, R31, c[0x0][0x2d0], -R174 ;  /* 0x0000b4001fba7a23 */ /* 0x000fe400000108ae */
[C---:B------:R-:W-:Y:S02]  /*b610*/  FMUL.FTZ R92, R2.reuse, R92 ;  /* 0x0000005c025c7220 */ /* 0x040fe40000410000 */
[-C--:B------:R-:W-:Y:S01]  /*b620*/  HMMA.16816.F32.BF16 R16, R140, R154.reuse, R16 ;  /* 0x0000009a8c10723c */ /* 0x080fe20000041810 */
[----:B------:R-:W-:Y:S03]  /*b630*/  MUFU.EX2 R182, R182 ;  /* 0x000000b600b67308 */ /* 0x000fe60000000800 */
[----:B------:R-:W-:Y:S02]  /*b640*/  FMUL.FTZ R93, R2, R93 ;  /* 0x0000005d025d7220 */ /* 0x000fe40000410000 */
[C---:B------:R-:W-:Y:S02]  /*b650*/  FMUL.FTZ R94, R0.reuse, R94 ;  /* 0x0000005e005e7220 */ /* 0x040fe40000410000 */
[C---:B------:R-:W-:Y:S01]  /*b660*/  HMMA.16816.F32.BF16 R100, R144.reuse, R154, R100 ;  /* 0x0000009a9064723c */ /* 0x040fe20000041864 */
[----:B------:R-:W2:Y:S02]  /*b670*/  LDSM.16.MT88.4 R152, [R212+0xd00] ;  /* 0x000d0000d498783b */ /* 0x000ea40000004200 */
[----:B------:R-:W-:Y:S01]  /*b680*/  MUFU.EX2 R181, R181 ;  /* 0x000000b500b57308 */ /* 0x000fe20000000800 */
[----:B------:R-:W-:Y:S02]  /*b690*/  FMUL.FTZ R95, R0, R95 ;  /* 0x0000005f005f7220 */ /* 0x000fe40000410000 */
[C---:B------:R-:W-:Y:S02]  /*b6a0*/  FMUL.FTZ R96, R150.reuse, R96 ;  /* 0x0000006096607220 */ /* 0x040fe40000410000 */
[-C--:B------:R-:W-:Y:S04]  /*b6b0*/  HMMA.16816.F32.BF16 R104, R144, R156.reuse, R104 ;  /* 0x0000009c9068723c */ /* 0x080fe80000041868 */
[----:B------:R-:W-:Y:S01]  /*b6c0*/  FMUL.FTZ R97, R150, R97 ;  /* 0x0000006196617220 */ /* 0x000fe20000410000 */
[----:B------:R-:W3:Y:S01]  /*b6d0*/  MUFU.EX2 R184, R184 ;  /* 0x000000b800b87308 */ /* 0x000ee20000000800 */
[----:B------:R-:W-:Y:S02]  /*b6e0*/  FMUL.FTZ R98, R148, R98 ;  /* 0x0000006294627220 */ /* 0x000fe40000410000 */
[C---:B------:R-:W-:Y:S04]  /*b6f0*/  HMMA.16816.F32.BF16 R108, R140.reuse, R156, R108 ;  /* 0x0000009c8c6c723c */ /* 0x040fe8000004186c */
[C---:B------:R-:W-:Y:S02]  /*b700*/  FMUL.FTZ R112, R2.reuse, R112 ;  /* 0x0000007002707220 */ /* 0x040fe40000410000 */
[----:B------:R-:W-:Y:S01]  /*b710*/  FMUL.FTZ R113, R2, R113 ;  /* 0x0000007102717220 */ /* 0x000fe20000410000 */
[----:B------:R-:W-:Y:S01]  /*b720*/  MUFU.EX2 R183, R183 ;  /* 0x000000b700b77308 */ /* 0x000fe20000000800 */
[C---:B------:R-:W-:Y:S04]  /*b730*/  FMUL.FTZ R114, R0.reuse, R114 ;  /* 0x0000007200727220 */ /* 0x040fe80000410000 */
[----:B------:R-:W-:Y:S02]  /*b740*/  FMUL.FTZ R115, R0, R115 ;  /* 0x0000007300737220 */ /* 0x000fe40000410000 */
[--C-:B------:R-:W-:Y:S02]  /*b750*/  FFMA.FTZ R156, R20, c[0x0][0x2d0], -R178.reuse ;  /* 0x0000b400149c7a23 */ /* 0x100fe400000108b2 */
[----:B------:R-:W-:Y:S01]  /*b760*/  FMUL.FTZ R20, R2, R132 ;  /* 0x0000008402147220 */ /* 0x000fe20000410000 */
[----:B------:R-:W4:Y:S01]  /*b770*/  MUFU.EX2 R186, R186 ;  /* 0x000000ba00ba7308 */ /* 0x000f220000000800 */
[--C-:B------:R-:W-:Y:S01]  /*b780*/  FFMA.FTZ R157, R21, c[0x0][0x2d0], -R178.reuse ;  /* 0x0000b400159d7a23 */ /* 0x100fe200000108b2 */
[-C--:B------:R-:W-:Y:S03]  /*b790*/  HMMA.16816.F32.BF16 R112, R140, R158.reuse, R112 ;  /* 0x0000009e8c70723c */ /* 0x080fe60000041870 */
[----:B------:R-:W-:Y:S01]  /*b7a0*/  FMUL.FTZ R116, R150, R116 ;  /* 0x0000007496747220 */ /* 0x000fe20000410000 */
[----:B---3--:R-:W-:Y:S01]  /*b7b0*/  F2FP.BF16.PACK_AB R30, R184, R181 ;  /* 0x000000b5b81e723e */ /* 0x008fe200000010ff */
[----:B------:R-:W-:Y:S02]  /*b7c0*/  FMUL.FTZ R117, R150, R117 ;  /* 0x0000007596757220 */ /* 0x000fe40000410000 */
[C---:B------:R-:W-:Y:S01]  /*b7d0*/  FMUL.FTZ R118, R148.reuse, R118 ;  /* 0x0000007694767220 */ /* 0x040fe20000410000 */
[----:B------:R-:W-:Y:S01]  /*b7e0*/  MUFU.EX2 R156, R156 ;  /* 0x0000009c009c7308 */ /* 0x000fe20000000800 */
[----:B------:R-:W-:Y:S03]  /*b7f0*/  FMUL.FTZ R119, R148, R119 ;  /* 0x0000007794777220 */ /* 0x000fe60000410000 */
[----:B------:R-:W-:Y:S02]  /*b800*/  FMUL.FTZ R21, R2, R133 ;  /* 0x0000008502157220 */ /* 0x000fe40000410000 */
[----:B------:R-:W-:Y:S02]  /*b810*/  FFMA.FTZ R178, R49, c[0x0][0x2d0], -R178 ;  /* 0x0000b40031b27a23 */ /* 0x000fe400000108b2 */
[C---:B------:R-:W-:Y:S02]  /*b820*/  HMMA.16816.F32.BF16 R116, R144.reuse, R158, R116 ;  /* 0x0000009e9074723c */ /* 0x040fe40000041874 */
[----:B------:R-:W3:Y:S02]  /*b830*/  MUFU.EX2 R157, R157 ;  /* 0x0000009d009d7308 */ /* 0x000ee40000000800 */
[----:B------:R-:W-:Y:S01]  /*b840*/  FMUL.FTZ R99, R148, R99 ;  /* 0x0000006394637220 */ /* 0x000fe20000410000 */
[----:B----4-:R-:W-:Y:S02]  /*b850*/  F2FP.BF16.PACK_AB R31, R186, R183 ;  /* 0x000000b7ba1f723e */ /* 0x010fe400000010ff */
[--C-:B------:R-:W-:Y:S01]  /*b860*/  FFMA.FTZ R158, R22, c[0x0][0x2d0], -R176.reuse ;  /* 0x0000b400169e7a23 */ /* 0x100fe200000108b0 */
[-C--:B-1----:R-:W-:Y:S04]  /*b870*/  HMMA.16816.F32.BF16 R120, R144, R136.reuse, R120 ;  /* 0x000000889078723c */ /* 0x082fe80000041878 */
[C---:B------:R-:W-:Y:S01]  /*b880*/  FMUL.FTZ R22, R0.reuse, R134 ;  /* 0x0000008600167220 */ /* 0x040fe20000410000 */
[----:B------:R-:W-:Y:S01]  /*b890*/  MUFU.EX2 R158, R158 ;  /* 0x0000009e009e7308 */ /* 0x000fe20000000800 */
[--C-:B------:R-:W-:Y:S02]  /*b8a0*/  FFMA.FTZ R159, R23, c[0x0][0x2d0], -R176.reuse ;  /* 0x0000b400179f7a23 */ /* 0x100fe400000108b0 */
[C---:B------:R-:W-:Y:S04]  /*b8b0*/  HMMA.16816.F32.BF16 R124, R140.reuse, R136, R124 ;  /* 0x000000888c7c723c */ /* 0x040fe8000004187c */
[----:B------:R-:W-:Y:S02]  /*b8c0*/  FMUL.FTZ R23, R0, R135 ;  /* 0x0000008700177220 */ /* 0x000fe40000410000 */
[----:B------:R-:W1:Y:S01]  /*b8d0*/  LDSM.16.MT88.4 R132, [R214+0x1900] ;  /* 0x00190000d684783b */ /* 0x000e620000004200 */
[----:B------:R-:W-:Y:S01]  /*b8e0*/  FFMA.FTZ R176, R51, c[0x0][0x2d0], -R176 ;  /* 0x0000b40033b07a23 */ /* 0x000fe200000108b0 */
[----:B------:R-:W-:Y:S01]  /*b8f0*/  MUFU.EX2 R159, R159 ;  /* 0x0000009f009f7308 */ /* 0x000fe20000000800 */
[C---:B------:R-:W-:Y:S02]  /*b900*/  FMUL.FTZ R52, R150.reuse, R52 ;  /* 0x0000003496347220 */ /* 0x040fe40000410000 */
[-C--:B------:R-:W-:Y:S03]  /*b910*/  HMMA.16816.F32.BF16 R20, R140, R138.reuse, R20 ;  /* 0x0000008a8c14723c */ /* 0x080fe60000041814 */
[----:B------:R-:W-:Y:S01]  /*b920*/  LDSM.16.MT88.4 R48, [R212+0x1500] ;  /* 0x00150000d430783b */ /* 0x000fe20000004200 */
[----:B------:R-:W-:Y:S02]  /*b930*/  FMUL.FTZ R53, R150, R53 ;  /* 0x0000003596357220 */ /* 0x000fe40000410000 */
[C---:B------:R-:W-:Y:S01]  /*b940*/  FMUL.FTZ R54, R148.reuse, R54 ;  /* 0x0000003694367220 */ /* 0x040fe20000410000 */
[----:B------:R-:W-:Y:S01]  /*b950*/  MUFU.EX2 R185, R185 ;  /* 0x000000b900b97308 */ /* 0x000fe20000000800 */
[C---:B------:R-:W-:Y:S03]  /*b960*/  HMMA.16816.F32.BF16 R128, R144.reuse, R138, R128 ;  /* 0x0000008a9080723c */ /* 0x040fe60000041880 */
[----:B------:R-:W-:Y:S01]  /*b970*/  LDSM.16.MT88.4 R136, [R212+0x500] ;  /* 0x00050000d488783b */ /* 0x000fe20000004200 */
[----:B------:R-:W-:Y:S02]  /*b980*/  FMUL.FTZ R55, R148, R55 ;  /* 0x0000003794377220 */ /* 0x000fe40000410000 */
[C---:B------:R-:W-:Y:S02]  /*b990*/  FMUL.FTZ R56, R2.reuse, R56 ;  /* 0x0000003802387220 */ /* 0x040fe40000410000 */
[----:B------:R-:W-:Y:S01]  /*b9a0*/  FMUL.FTZ R57, R2, R57 ;  /* 0x0000003902397220 */ /* 0x000fe20000410000 */
[----:B------:R-:W-:Y:S02]  /*b9b0*/  MUFU.EX2 R188, R188 ;  /* 0x000000bc00bc7308 */ /* 0x000fe40000000800 */
[-C--:B--2---:R-:W-:Y:S03]  /*b9c0*/  HMMA.16816.F32.BF16 R52, R144, R152.reuse, R52 ;  /* 0x000000989034723c */ /* 0x084fe60000041834 */
[C---:B------:R-:W-:Y:S02]  /*b9d0*/  FMUL.FTZ R58, R0.reuse, R58 ;  /* 0x0000003a003a7220 */ /* 0x040fe40000410000 */
[----:B------:R-:W-:Y:S02]  /*b9e0*/  FMUL.FTZ R59, R0, R59 ;  /* 0x0000003b003b7220 */ /* 0x000fe40000410000 */
[C---:B------:R-:W-:Y:S01]  /*b9f0*/  FMUL.FTZ R64, R150.reuse, R64 ;  /* 0x0000004096407220 */ /* 0x040fe20000410000 */
[----:B------:R-:W-:Y:S01]  /*ba00*/  MUFU.EX2 R187, R187 ;  /* 0x000000bb00bb7308 */ /* 0x000fe20000000800 */
[----:B------:R-:W-:Y:S03]  /*ba10*/  FMUL.FTZ R65, R150, R65 ;  /* 0x0000004196417220 */ /* 0x000fe60000410000 */
[C---:B------:R-:W-:Y:S04]  /*ba20*/  HMMA.16816.F32.BF16 R56, R140.reuse, R152, R56 ;  /* 0x000000988c38723c */ /* 0x040fe80000041838 */
[C---:B------:R-:W-:Y:S02]  /*ba30*/  FMUL.FTZ R60, R2.reuse, R60 ;  /* 0x0000003c023c7220 */ /* 0x040fe40000410000 */
[----:B------:R2:W4:Y:S01]  /*ba40*/  MUFU.EX2 R152, R35 ;  /* 0x0000002300987308 */ /* 0x0005220000000800 */
[----:B------:R-:W-:Y:S02]  /*ba50*/  FMUL.FTZ R61, R2, R61 ;  /* 0x0000003d023d7220 */ /* 0x000fe40000410000 */
[C---:B------:R-:W-:Y:S03]  /*ba60*/  FMUL.FTZ R62, R0.reuse, R62 ;  /* 0x0000003e003e7220 */ /* 0x040fe60000410000 */
[----:B------:R-:W-:Y:S02]  /*ba70*/  FMUL.FTZ R63, R0, R63 ;  /* 0x0000003f003f7220 */ /* 0x000fe40000410000 */
[--C-:B------:R-:W-:Y:S01]  /*ba80*/  FFMA.FTZ R153, R24, c[0x0][0x2d0], -R175.reuse ;  /* 0x0000b40018997a23 */ /* 0x100fe200000108af */
[----:B---3--:R-:W-:Y:S01]  /*ba90*/  F2FP.BF16.PACK_AB R24, R157, R156 ;  /* 0x0000009c9d18723e */ /* 0x008fe200000010ff */
[C---:B------:R-:W-:Y:S01]  /*baa0*/  FMUL.FTZ R66, R148.reuse, R66 ;  /* 0x0000004294427220 */ /* 0x040fe20000410000 */
[----:B------:R-:W-:Y:S01]  /*bab0*/  MUFU.EX2 R190, R190 ;  /* 0x000000be00be7308 */ /* 0x000fe20000000800 */
[----:B------:R-:W-:Y:S01]  /*bac0*/  FMUL.FTZ R67, R148, R67 ;  /* 0x0000004394437220 */ /* 0x000fe20000410000 */
[-C--:B------:R-:W-:Y:S03]  /*bad0*/  HMMA.16816.F32.BF16 R60, R140, R154.reuse, R60 ;  /* 0x0000009a8c3c723c */ /* 0x080fe6000004183c */
[----:B------:R-:W-:Y:S02]  /*bae0*/  FFMA.FTZ R160, R150, R243, R160 ;  /* 0x000000f396a07223 */ /* 0x000fe400000100a0 */
[----:B------:R-:W-:Y:S02]  /*baf0*/  FFMA.FTZ R162, R148, R241, R162 ;  /* 0x000000f194a27223 */ /* 0x000fe400000100a2 */
[----:B------:R-:W-:Y:S01]  /*bb00*/  FFMA.FTZ R6, R2, R239, R6 ;  /* 0x000000ef02067223 */ /* 0x000fe20000010006 */
[C---:B------:R-:W-:Y:S01]  /*bb10*/  HMMA.16816.F32.BF16 R64, R144.reuse, R154, R64 ;  /* 0x0000009a9040723c */ /* 0x040fe20000041840 */
[----:B------:R-:W-:Y:S01]  /*bb20*/  MUFU.EX2 R153, R153 ;  /* 0x0000009900997308 */ /* 0x000fe20000000800 */
[----:B--2---:R-:W2:Y:S02]  /*bb30*/  LDSM.16.MT88.4 R32, [R212+0x1900] ;  /* 0x00190000d420783b */ /* 0x004ea40000004200 */
[----:B----4-:R-:W-:Y:S01]  /*bb40*/  F2FP.BF16.PACK_AB R27, R152, R179 ;  /* 0x000000b3981b723e */ /* 0x010fe200000010ff */
[----:B------:R-:W-:Y:S02]  /*bb50*/  FFMA.FTZ R170, R0, R237, R170 ;  /* 0x000000ed00aa7223 */ /* 0x000fe400000100aa */
[--C-:B------:R-:W-:Y:S01]  /*bb60*/  FFMA.FTZ R154, R25, c[0x0][0x2d0], -R175.reuse ;  /* 0x0000b400199a7a23 */ /* 0x100fe200000108af */
[-C--:B-1----:R-:W-:Y:S03]  /*bb70*/  HMMA.16816.F32.BF16 R68, R144, R132.reuse, R68 ;  /* 0x000000849044723c */ /* 0x082fe60000041844 */
[----:B------:R-:W-:Y:S01]  /*bb80*/  MUFU.EX2 R189, R189 ;  /* 0x000000bd00bd7308 */ /* 0x000fe20000000800 */
[----:B------:R-:W-:Y:S01]  /*bb90*/  FFMA.FTZ R175, R45, c[0x0][0x2d0], -R175 ;  /* 0x0000b4002daf7a23 */ /* 0x000fe200000108af */
[----:B------:R-:W-:Y:S01]  /*bba0*/  F2FP.BF16.PACK_AB R25, R159, R158 ;  /* 0x0000009e9f19723e */ /* 0x000fe200000010ff */
[--C-:B------:R-:W-:Y:S01]  /*bbb0*/  FFMA.FTZ R155, R26, c[0x0][0x2d0], -R174.reuse ;  /* 0x0000b4001a9b7a23 */ /* 0x100fe200000108ae */
[----:B------:R-:W-:Y:S01]  /*bbc0*/  F2FP.BF16.PACK_AB R26, R180, R177 ;  /* 0x000000b1b41a723e */ /* 0x000fe200000010ff */
[C---:B------:R-:W-:Y:S04]  /*bbd0*/  HMMA.16816.F32.BF16 R72, R140.reuse, R132, R72 ;  /* 0x000000848c48723c */ /* 0x040fe80000041848 */
[----:B------:R-:W-:Y:S01]  /*bbe0*/  FFMA.FTZ R174, R47, c[0x0][0x2d0], -R174 ;  /* 0x0000b4002fae7a23 */ /* 0x000fe200000108ae */
[----:B------:R-:W1:Y:S01]  /*bbf0*/  MUFU.EX2 R154, R154 ;  /* 0x0000009a009a7308 */ /* 0x000e620000000800 */
[----:B------:R-:W-:Y:S01]  /*bc00*/  LDSM.16.MT88.4 R44, [R214+0x1500] ;  /* 0x00150000d62c783b */ /* 0x000fe20000004200 */
[----:B------:R-:W-:Y:S01]  /*bc10*/  FADD.FTZ R160, R161, R160 ;  /* 0x000000a0a1a07221 */ /* 0x000fe20000010000 */
[-C--:B------:R-:W-:Y:S04]  /*bc20*/  HMMA.16816.F32.BF16 R76, R140, R134.reuse, R76 ;  /* 0x000000868c4c723c */ /* 0x080fe8000004184c */
[----:B------:R-:W-:Y:S02]  /*bc30*/  FADD.FTZ R162, R7, R162 ;  /* 0x000000a207a27221 */ /* 0x000fe40000010000 */
[----:B------:R-:W-:Y:S01]  /*bc40*/  FADD.FTZ R167, R167, R6 ;  /* 0x00000006a7a77221 */ /* 0x000fe20000010000 */
[----:B------:R-:W3:Y:S01]  /*bc50*/  MUFU.EX2 R155, R155 ;  /* 0x0000009b009b7308 */ /* 0x000ee20000000800 */
[C---:B------:R-:W-:Y:S01]  /*bc60*/  HMMA.16816.F32.BF16 R80, R144.reuse, R134, R80 ;  /* 0x000000869050723c */ /* 0x040fe20000041850 */
[----:B------:R-:W4:Y:S03]  /*bc70*/  LDSM.16.MT88.4 R132, [R214+0x500] ;  /* 0x00050000d684783b */ /* 0x000f260000004200 */
[----:B------:R-:W-:Y:S02]  /*bc80*/  FADD.FTZ R171, R171, R170 ;  /* 0x000000aaabab7221 */ /* 0x000fe40000010000 */
[----:B------:R-:W-:Y:S02]  /*bc90*/  FADD.FTZ R163, R163, R160 ;  /* 0x000000a0a3a37221 */ /* 0x000fe40000010000 */
[----:B------:R-:W-:Y:S01]  /*bca0*/  FADD.FTZ R165, R165, R162 ;  /* 0x000000a2a5a57221 */ /* 0x000fe20000010000 */
[----:B------:R-:W-:Y:S01]  /*bcb0*/  MUFU.EX2 R178, R178 ;  /* 0x000000b200b27308 */ /* 0x000fe20000000800 */
[-C--:B--2---:R-:W-:Y:S03]  /*bcc0*/  HMMA.16816.F32.BF16 R84, R144, R32.reuse, R84 ;  /* 0x000000209054723c */ /* 0x084fe60000041854 */
[----:B-1----:R-:W-:Y:S01]  /*bcd0*/  F2FP.BF16.PACK_AB R28, R154, R153 ;  /* 0x000000999a1c723e */ /* 0x002fe200000010ff */
[----:B------:R-:W-:Y:S02]  /*bce0*/  FADD.FTZ R168, R168, R167 ;  /* 0x000000a7a8a87221 */ /* 0x000fe40000010000 */
[----:B------:R-:W-:Y:S02]  /*bcf0*/  FADD.FTZ R172, R172, R171 ;  /* 0x000000abacac7221 */ /* 0x000fe40000010000 */
[C---:B------:R-:W-:Y:S01]  /*bd00*/  HMMA.16816.F32.BF16 R88, R140.reuse, R32, R88 ;  /* 0x000000208c58723c */ /* 0x040fe20000041858 */
[----:B------:R-:W-:Y:S03]  /*bd10*/  MUFU.EX2 R191, R191 ;  /* 0x000000bf00bf7308 */ /* 0x000fe60000000800 */
[----:B---3--:R-:W-:Y:S01]  /*bd20*/  F2FP.BF16.PACK_AB R29, R182, R155 ;  /* 0x0000009bb61d723e */ /* 0x008fe200000010ff */
[----:B------:R-:W-:Y:S02]  /*bd30*/  FADD.FTZ R163, R164, R163 ;  /* 0x000000a3a4a37221 */ /* 0x000fe40000010000 */
[----:B------:R-:W-:Y:S01]  /*bd40*/  FADD.FTZ R165, R166, R165 ;  /* 0x000000a5a6a57221 */ /* 0x000fe20000010000 */
[-C--:B------:R-:W-:Y:S03]  /*bd50*/  HMMA.16816.F32.BF16 R92, R140, R34.reuse, R92 ;  /* 0x000000228c5c723c */ /* 0x080fe6000004185c */
[----:B------:R-:W-:Y:S01]  /*bd60*/  MUFU.EX2 R176, R176 ;  /* 0x000000b000b07308 */ /* 0x000fe20000000800 */
[----:B------:R-:W-:Y:S02]  /*bd70*/  FADD.FTZ R168, R169, R168 ;  /* 0x000000a8a9a87221 */ /* 0x000fe40000010000 */
[----:B------:R-:W-:Y:S02]  /*bd80*/  FADD.FTZ R172, R173, R172 ;  /* 0x000000acadac7221 */ /* 0x000fe40000010000 */
[----:B------:R-:W-:Y:S01]  /*bd90*/  HMMA.16816.F32.BF16 R96, R144, R34, R96 ;  /* 0x000000229060723c */ /* 0x000fe20000041860 */
[----:B------:R-:W1:Y:S03]  /*bda0*/  LDSM.16.MT88.4 R32, [R214+0x1100] ;  /* 0x00110000d620783b */ /* 0x000e660000004200 */
[----:B------:R-:W-:Y:S01]  /*bdb0*/  FADD.FTZ R156, R156, R163 ;  /* 0x000000a39c9c7221 */ /* 0x000fe20000010000 */
[----:B------:R-:W-:Y:S01]  /*bdc0*/  MUFU.EX2 R192, R192 ;  /* 0x000000c000c07308 */ /* 0x000fe20000000800 */
[----:B------:R-:W-:Y:S02]  /*bdd0*/  FADD.FTZ R158, R158, R165 ;  /* 0x000000a59e9e7221 */ /* 0x000fe40000010000 */
[-C--:B----4-:R-:W-:Y:S05]  /*bde0*/  HMMA.16816.F32.BF16 R8, R24, R132.reuse, R8 ;  /* 0x000000841808723c */ /* 0x090fea0000041808 */
[----:B------:R-:W-:Y:S02]  /*bdf0*/  FADD.FTZ R153, R153, R168 ;  /* 0x000000a899997221 */ /* 0x000fe40000010000 */
[----:B------:R-:W2:Y:S01]  /*be00*/  MUFU.EX2 R193, R193 ;  /* 0x000000c100c17308 */ /* 0x000ea20000000800 */
[C---:B------:R-:W-:Y:S04]  /*be10*/  HMMA.16816.F32.BF16 R12, R28.reuse, R132, R12 ;  /* 0x000000841c0c723c */ /* 0x040fe8000004180c */
[----:B------:R-:W-:Y:S02]  /*be20*/  FADD.FTZ R155, R155, R172 ;  /* 0x000000ac9b9b7221 */ /* 0x000fe40000010000 */
[----:B------:R-:W-:Y:S02]  /*be30*/  FADD.FTZ R156, R157, R156 ;  /* 0x0000009c9d9c7221 */ /* 0x000fe40000010000 */
[-C--:B------:R-:W-:Y:S01]  /*be40*/  HMMA.16816.F32.BF16 R16, R28, R134.reuse, R16 ;  /* 0x000000861c10723c */ /* 0x080fe20000041810 */
[----:B------:R-:W-:Y:S03]  /*be50*/  MUFU.EX2 R194, R194 ;  /* 0x000000c200c27308 */ /* 0x000fe60000000800 */
[----:B------:R-:W-:Y:S02]  /*be60*/  FADD.FTZ R158, R159, R158 ;  /* 0x0000009e9f9e7221 */ /* 0x000fe40000010000 */
[----:B------:R-:W-:Y:S02]  /*be70*/  FADD.FTZ R154, R154, R153 ;  /* 0x000000999a9a7221 */ /* 0x000fe40000010000 */
[C---:B------:R-:W-:Y:S01]  /*be80*/  HMMA.16816.F32.BF16 R100, R24.reuse, R134, R100 ;  /* 0x000000861864723c */ /* 0x040fe20000041864 */
[----:B------:R-:W3:Y:S02]  /*be90*/  LDSM.16.MT88.4 R132, [R212+0x1100] ;  /* 0x00110000d484783b */ /* 0x000ee40000004200 */
[----:B------:R-:W4:Y:S01]  /*bea0*/  MUFU.EX2 R195, R195 ;  /* 0x000000c300c37308 */ /* 0x000f220000000800 */
[----:B------:R-:W-:Y:S02]  /*beb0*/  FADD.FTZ R182, R182, R155 ;  /* 0x0000009bb6b67221 */ /* 0x000fe40000010000 */
[----:B------:R-:W-:Y:S02]  /*bec0*/  FADD.FTZ R177, R177, R156 ;  /* 0x0000009cb1b17221 */ /* 0x000fe40000010000 */
[-C--:B------:R-:W-:Y:S04]  /*bed0*/  HMMA.16816.F32.BF16 R104, R24, R136.reuse, R104 ;  /* 0x000000881868723c */ /* 0x080fe80000041868 */
[----:B------:R-:W-:Y:S01]  /*bee0*/  FADD.FTZ R179, R179, R158 ;  /* 0x0000009eb3b37221 */ /* 0x000fe20000010000 */
[----:B------:R-:W-:Y:S01]  /*bef0*/  MUFU.EX2 R196, R196 ;  /* 0x000000c400c47308 */ /* 0x000fe20000000800 */
[----:B------:R-:W-:Y:S02]  /*bf00*/  FADD.FTZ R181, R181, R154 ;  /* 0x0000009ab5b57221 */ /* 0x000fe40000010000 */
[C---:B------:R-:W-:Y:S04]  /*bf10*/  HMMA.16816.F32.BF16 R108, R28.reuse, R136, R108 ;  /* 0x000000881c6c723c */ /* 0x040fe8000004186c */
[----:B------:R-:W-:Y:S02]  /*bf20*/  FADD.FTZ R183, R183, R182 ;  /* 0x000000b6b7b77221 */ /* 0x000fe40000010000 */
[----:B------:R-:W-:Y:S01]  /*bf30*/  FADD.FTZ R180, R180, R177 ;  /* 0x000000b1b4b47221 */ /* 0x000fe20000010000 */
[----:B------:R-:W5:Y:S01]  /*bf40*/  MUFU.EX2 R175, R175 ;  /* 0x000000af00af7308 */ /* 0x000f620000000800 */
[-C--:B------:R-:W-:Y:S04]  /*bf50*/  HMMA.16816.F32.BF16 R112, R28, R138.reuse, R112 ;  /* 0x0000008a1c70723c */ /* 0x080fe80000041870 */
[----:B------:R-:W-:Y:S02]  /*bf60*/  FADD.FTZ R152, R152, R179 ;  /* 0x000000b398987221 */ /* 0x000fe40000010000 */
[----:B------:R-:W-:Y:S02]  /*bf70*/  FADD.FTZ R181, R184, R181 ;  /* 0x000000b5b8b57221 */ /* 0x000fe40000010000 */
[C---:B------:R-:W-:Y:S01]  /*bf80*/  HMMA.16816.F32.BF16 R116, R24.reuse, R138, R116 ;  /* 0x0000008a1874723c */ /* 0x040fe20000041874 */
[----:B------:R-:W-:Y:S03]  /*bf90*/  MUFU.EX2 R197, R197 ;  /* 0x000000c500c57308 */ /* 0x000fe60000000800 */
[----:B------:R-:W-:Y:S04]  /*bfa0*/  FADD.FTZ R183, R186, R183 ;  /* 0x000000b7bab77221 */ /* 0x000fe80000010000 */
[-C--:B-1----:R-:W-:Y:S03]  /*bfb0*/  HMMA.16816.F32.BF16 R120, R24, R32.reuse, R120 ;  /* 0x000000201878723c */ /* 0x082fe60000041878 */
[----:B------:R-:W1:Y:S05]  /*bfc0*/  MUFU.EX2 R174, R174 ;  /* 0x000000ae00ae7308 */ /* 0x000e6a0000000800 */
[C---:B------:R-:W-:Y:S08]  /*bfd0*/  HMMA.16816.F32.BF16 R124, R28.reuse, R32, R124 ;  /* 0x000000201c7c723c */ /* 0x040ff0000004187c */
[-C--:B------:R-:W-:Y:S08]  /*bfe0*/  HMMA.16816.F32.BF16 R20, R28, R34.reuse, R20 ;  /* 0x000000221c14723c */ /* 0x080ff00000041814 */
[C---:B------:R-:W-:Y:S01]  /*bff0*/  HMMA.16816.F32.BF16 R128, R24.reuse, R34, R128 ;  /* 0x000000221880723c */ /* 0x040fe20000041880 */
[----:B------:R-:W1:Y:S07]  /*c000*/  LDSM.16.MT88.4 R32, [R212+0x1d00] ;  /* 0x001d0000d420783b */ /* 0x000e6e0000004200 */
[-C--:B---3--:R-:W-:Y:S08]  /*c010*/  HMMA.16816.F32.BF16 R52, R24, R132.reuse, R52 ;  /* 0x000000841834723c */ /* 0x088ff00000041834 */
[C---:B------:R-:W-:Y:S08]  /*c020*/  HMMA.16816.F32.BF16 R56, R28.reuse, R132, R56 ;  /* 0x000000841c38723c */ /* 0x040ff00000041838 */
[-C--:B------:R-:W-:Y:S08]  /*c030*/  HMMA.16816.F32.BF16 R60, R28, R134.reuse, R60 ;  /* 0x000000861c3c723c */ /* 0x080ff0000004183c */
[C---:B------:R-:W-:Y:S08]  /*c040*/  HMMA.16816.F32.BF16 R64, R24.reuse, R134, R64 ;  /* 0x000000861840723c */ /* 0x040ff00000041840 */
[-C--:B------:R-:W-:Y:S08]  /*c050*/  HMMA.16816.F32.BF16 R68, R24, R36.reuse, R68 ;  /* 0x000000241844723c */ /* 0x080ff00000041844 */
[C---:B------:R-:W-:Y:S08]  /*c060*/  HMMA.16816.F32.BF16 R72, R28.reuse, R36, R72 ;  /* 0x000000241c48723c */ /* 0x040ff00000041848 */
[-C--:B------:R-:W-:Y:S08]  /*c070*/  HMMA.16816.F32.BF16 R76, R28, R38.reuse, R76 ;  /* 0x000000261c4c723c */ /* 0x080ff0000004184c */
[C---:B------:R-:W-:Y:S01]  /*c080*/  HMMA.16816.F32.BF16 R80, R24.reuse, R38, R80 ;  /* 0x000000261850723c */ /* 0x040fe20000041850 */
[----:B------:R-:W3:Y:S07]  /*c090*/  LDSM.16.MT88.4 R36, [R212+0x900] ;  /* 0x00090000d424783b */ /* 0x000eee0000004200 */
[-C--:B-1----:R-:W-:Y:S08]  /*c0a0*/  HMMA.16816.F32.BF16 R84, R24, R32.reuse, R84 ;  /* 0x000000201854723c */ /* 0x082ff00000041854 */
[C---:B------:R-:W-:Y:S08]  /*c0b0*/  HMMA.16816.F32.BF16 R88, R28.reuse, R32, R88 ;  /* 0x000000201c58723c */ /* 0x040ff00000041858 */
[-C--:B------:R-:W-:Y:S07]  /*c0c0*/  HMMA.16816.F32.BF16 R92, R28, R34.reuse, R92 ;  /* 0x000000221c5c723c */ /* 0x080fee000004185c */
[----:B--2---:R-:W-:Y:S01]  /*c0d0*/  F2FP.BF16.PACK_AB R28, R193, R192 ;  /* 0x000000c0c11c723e */ /* 0x004fe200000010ff */
[----:B------:R-:W-:Y:S01]  /*c0e0*/  HMMA.16816.F32.BF16 R96, R24, R34, R96 ;  /* 0x000000221860723c */ /* 0x000fe20000041860 */
[----:B------:R-:W1:Y:S03]  /*c0f0*/  LDSM.16.MT88.4 R32, [R214+0x2100] ;  /* 0x00210000d620783b */ /* 0x000e660000004200 */
[----:B----4-:R-:W-:Y:S01]  /*c100*/  F2FP.BF16.PACK_AB R29, R195, R194 ;  /* 0x000000c2c31d723e */ /* 0x010fe200000010ff */
[----:B------:R-:W-:Y:S01]  /*c110*/  FADD.FTZ R192, R192, R181 ;  /* 0x000000b5c0c07221 */ /* 0x000fe20000010000 */
[----:B-----5:R-:W-:Y:S01]  /*c120*/  F2FP.BF16.PACK_AB R30, R175, R196 ;  /* 0x000000c4af1e723e */ /* 0x020fe200000010ff */
[----:B------:R-:W-:Y:S01]  /*c130*/  FADD.FTZ R194, R194, R183 ;  /* 0x000000b7c2c27221 */ /* 0x000fe20000010000 */
[----:B------:R-:W-:Y:S01]  /*c140*/  F2FP.BF16.PACK_AB R24, R188, R185 ;  /* 0x000000b9bc18723e */ /* 0x000fe200000010ff */
[----:B------:R-:W-:Y:S03]  /*c150*/  FADD.FTZ R185, R185, R180 ;  /* 0x000000b4b9b97221 */ /* 0x000fe60000010000 */
[----:B------:R-:W-:Y:S01]  /*c160*/  F2FP.BF16.PACK_AB R25, R190, R187 ;  /* 0x000000bbbe19723e */ /* 0x000fe200000010ff */
[----:B------:R-:W-:Y:S01]  /*c170*/  FADD.FTZ R187, R187, R152 ;  /* 0x00000098bbbb7221 */ /* 0x000fe20000010000 */
[----:B------:R-:W-:Y:S01]  /*c180*/  F2FP.BF16.PACK_AB R26, R178, R189 ;  /* 0x000000bdb21a723e */ /* 0x000fe200000010ff */
[----:B------:R-:W-:Y:S01]  /*c190*/  FADD.FTZ R188, R188, R185 ;  /* 0x000000b9bcbc7221 */ /* 0x000fe20000010000 */
[----:B------:R-:W-:Y:S01]  /*c1a0*/  F2FP.BF16.PACK_AB R27, R176, R191 ;  /* 0x000000bfb01b723e */ /* 0x000fe200000010ff */
[----:B------:R-:W-:Y:S01]  /*c1b0*/  FADD.FTZ R190, R190, R187 ;  /* 0x000000bbbebe7221 */ /* 0x000fe20000010000 */
[----:B------:R-:W-:Y:S01]  /*c1c0*/  F2FP.BF16.PACK_AB R31, R174, R197 ;  /* 0x000000c5ae1f723e */ /* 0x000fe200000010ff */
[----:B------:R-:W-:Y:S01]  /*c1d0*/  FADD.FTZ R193, R193, R192 ;  /* 0x000000c0c1c17221 */ /* 0x000fe20000010000 */
[----:B------:R-:W-:Y:S01]  /*c1e0*/  MOV R152, R5 ;  /* 0x0000000500987202 */ /* 0x000fe20000000f00 */
[----:B------:R-:W-:Y:S02]  /*c1f0*/  FADD.FTZ R194, R195, R194 ;  /* 0x000000c2c3c27221 */ /* 0x000fe40000010000 */
[-C--:B------:R-:W-:Y:S01]  /*c200*/  HMMA.16816.F32.BF16 R144, R24, R40.reuse, R8 ;  /* 0x000000281890723c */ /* 0x080fe20000041808 */
[----:B------:R-:W2:Y:S02]  /*c210*/  LDSM.16.MT88.4 R8, [R212+0x2100] ;  /* 0x00210000d408783b */ /* 0x000ea40000004200 */
[----:B------:R-:W-:Y:S02]  /*c220*/  FADD.FTZ R189, R189, R188 ;  /* 0x000000bcbdbd7221 */ /* 0x000fe40000010000 */
[----:B------:R-:W-:Y:S02]  /*c230*/  FADD.FTZ R191, R191, R190 ;  /* 0x000000bebfbf7221 */ /* 0x000fe40000010000 */
[----:B------:R-:W-:Y:S01]  /*c240*/  FADD.FTZ R196, R196, R193 ;  /* 0x000000c1c4c47221 */ /* 0x000fe20000010000 */
[C---:B------:R-:W-:Y:S04]  /*c250*/  HMMA.16816.F32.BF16 R140, R28.reuse, R40, R12 ;  /* 0x000000281c8c723c */ /* 0x040fe8000004180c */
[----:B------:R-:W-:Y:S02]  /*c260*/  FADD.FTZ R197, R197, R194 ;  /* 0x000000c2c5c57221 */ /* 0x000fe40000010000 */
[----:B------:R-:W-:Y:S02]  /*c270*/  FADD.FTZ R243, R178, R189 ;  /* 0x000000bdb2f37221 */ /* 0x000fe40000010000 */
[-C--:B------:R-:W-:Y:S04]  /*c280*/  HMMA.16816.F32.BF16 R136, R28, R42.reuse, R16 ;  /* 0x0000002a1c88723c */ /* 0x080fe80000041810 */
[----:B------:R-:W-:Y:S02]  /*c290*/  FADD.FTZ R241, R176, R191 ;  /* 0x000000bfb0f17221 */ /* 0x000fe40000010000 */
[----:B------:R-:W-:Y:S02]  /*c2a0*/  FADD.FTZ R239, R175, R196 ;  /* 0x000000c4afef7221 */ /* 0x000fe40000010000 */
[C---:B------:R-:W-:Y:S04]  /*c2b0*/  HMMA.16816.F32.BF16 R100, R24.reuse, R42, R100 ;  /* 0x0000002a1864723c */ /* 0x040fe80000041864 */
[----:B------:R-:W-:Y:S04]  /*c2c0*/  FADD.FTZ R237, R174, R197 ;  /* 0x000000c5aeed7221 */ /* 0x000fe80000010000 */
        /* <DEDUP_REMOVED lines=15> */
[C---:B------:R-:W-:Y:S08]  /*c3c0*/  HMMA.16816.F32.BF16 R80, R24.reuse, R34, R80 ;  /* 0x000000221850723c */ /* 0x040ff00000041850 */
[-C--:B--2---:R-:W-:Y:S08]  /*c3d0*/  HMMA.16816.F32.BF16 R84, R24, R8.reuse, R84 ;  /* 0x000000081854723c */ /* 0x084ff00000041854 */
[C---:B------:R-:W-:Y:S08]  /*c3e0*/  HMMA.16816.F32.BF16 R88, R28.reuse, R8, R88 ;  /* 0x000000081c58723c */ /* 0x040ff00000041858 */
[-C--:B------:R-:W-:Y:S08]  /*c3f0*/  HMMA.16816.F32.BF16 R92, R28, R10.reuse, R92 ;  /* 0x0000000a1c5c723c */ /* 0x080ff0000004185c */
[----:B------:R-:W-:Y:S01]  /*c400*/  HMMA.16816.F32.BF16 R96, R24, R10, R96 ;  /* 0x0000000a1860723c */ /* 0x000fe20000041860 */
[----:B------:R-:W-:-:S07]  /*c410*/  @P0 BRA `(.L_x_509) ;  /* 0xffffd6a000000947 */ /* 0x000fce000383ffff */
.L_x_504:
[----:B------:R-:W-:-:S13]  /*c420*/  ISETP.GE.AND P0, PT, R236, R221, PT ;  /* 0x000000ddec00720c */ /* 0x000fda0003f06270 */
[----:B------:R-:W-:Y:S05]  /*c430*/  @!P0 BRA `(.L_x_510) ;  /* 0x00003e5000008947 */ /* 0x000fea0003800000 */
[----:B------:R-:W-:Y:S01]  /*c440*/  IADD3 R238, -R238, 0x30, RZ ;  /* 0x00000030eeee7810 */ /* 0x000fe20007ffe1ff */
[C---:B------:R-:W-:Y:S01]  /*c450*/  IMAD.SHL.U32 R200, R230.reuse, 0x2, RZ ;  /* 0x00000002e6c87824 */ /* 0x040fe200078e00ff */
[----:B------:R-:W-:Y:S01]  /*c460*/  SHF.L.U64.HI R245, R230, 0x1, R245 ;  /* 0x00000001e6f57819 */ /* 0x000fe200000102f5 */
[----:B------:R-:W-:Y:S01]  /*c470*/  IMAD.MOV.U32 R150, RZ, RZ, R151 ;  /* 0x000000ffff967224 */ /* 0x000fe200078e0097 */
[----:B------:R-:W-:Y:S01]  /*c480*/  MOV R148, R149 ;  /* 0x0000009500947202 */ /* 0x000fe20000000f00 */
[----:B------:R-:W-:Y:S01]  /*c490*/  IMAD.MOV.U32 R2, RZ, RZ, R3 ;  /* 0x000000ffff027224 */ /* 0x000fe200078e0003 */
[----:B------:R-:W-:Y:S02]  /*c4a0*/  MOV R0, R152 ;  /* 0x0000009800007202 */ /* 0x000fe40000000f00 */
.L_x_531:
[----:B------:R-:W-:Y:S01]  /*c4b0*/  SHF.R.S32.HI R3, RZ, 0x1f, R226 ;  /* 0x0000001fff037819 */ /* 0x000fe200000114e2 */
[----:B------:R-:W-:Y:S01]  /*c4c0*/  IMAD.WIDE.U32 R6, R226, c[0x0][0x208], RZ ;  /* 0x00008200e2067a25 */ /* 0x000fe200078e00ff */
[----:B------:R-:W-:Y:S01]  /*c4d0*/  SHF.R.S32.HI R4, RZ, 0x1f, R225 ;  /* 0x0000001fff047819 */ /* 0x000fe200000114e1 */
[----:B------:R-:W-:Y:S04]  /*c4e0*/  DEPBAR.LE SB0, 0x0 ;  /* 0x000080000000791a */ /* 0x000fe80000000000 */
[----:B------:R-:W-:Y:S01]  /*c4f0*/  BAR.SYNC.DEFER_BLOCKING 0x0 ;  /* 0x0000000000007b1d */ /* 0x000fe20000010000 */
[----:B------:R-:W-:Y:S01]  /*c500*/  IMAD R3, R3, c[0x0][0x208], RZ ;  /* 0x0000820003037a24 */ /* 0x000fe200078e02ff */
[----:B------:R-:W-:Y:S01]  /*c510*/  ISETP.GE.AND P1, PT, R230, c[0x0][0x1d4], PT ;  /* 0x00007500e6007a0c */ /* 0x000fe20003f26270 */
[----:B------:R-:W-:Y:S01]  /*c520*/  IMAD R4, R4, c[0x0][0x218], RZ ;  /* 0x0000860004047a24 */ /* 0x000fe200078e02ff */
[----:B------:R-:W-:Y:S01]  /*c530*/  ISETP.GE.AND P3, PT, R229, c[0x0][0x1d4], PT ;  /* 0x00007500e5007a0c */ /* 0x000fe20003f66270 */
[----:B------:R-:W-:Y:S01]  /*c540*/  IMAD R3, R226, c[0x0][0x20c], R3 ;  /* 0x00008300e2037a24 */ /* 0x000fe200078e0203 */
[----:B------:R-:W-:Y:S01]  /*c550*/  ISETP.GE.AND P2, PT, R228, c[0x0][0x1d4], PT ;  /* 0x00007500e4007a0c */ /* 0x000fe20003f46270 */
[----:B------:R-:W-:Y:S01]  /*c560*/  IMAD R4, R225, c[0x0][0x21c], R4 ;  /* 0x00008700e1047a24 */ /* 0x000fe200078e0204 */
[----:B------:R-:W-:Y:S01]  /*c570*/  SHF.L.U64.HI R201, R219, 0x1, R234 ;  /* 0x00000001dbc97819 */ /* 0x000fe200000102ea */
[----:B------:R-:W-:Y:S01]  /*c580*/  IMAD.IADD R7, R7, 0x1, R3 ;  /* 0x0000000107077824 */ /* 0x000fe200078e0203 */
[----:B------:R-:W-:Y:S01]  /*c590*/  SHF.L.U64.HI R149, R218, 0x1, R233 ;  /* 0x00000001da957819 */ /* 0x000fe200000102e9 */
[----:B------:R-:W-:Y:S02]  /*c5a0*/  IMAD.SHL.U32 R151, R219, 0x2, RZ ;  /* 0x00000002db977824 */ /* 0x000fe400078e00ff */
[----:B------:R-:W-:Y:S05]  /*c5b0*/  IMAD.WIDE.U32 R6, R225, c[0x0][0x218], R6 ;  /* 0x00008600e1067a25 */ /* 0x000fea00078e0006 */
[----:B------:R-:W-:Y:S04]  /*c5c0*/  IADD3 R3, P0, R6, UR20, RZ ;  /* 0x0000001406037c10 */ /* 0x000fe8000ff1e0ff */
[----:B------:R-:W-:Y:S01]  /*c5d0*/  IADD3.X R4, R7, UR16, R4, P0, !PT ;  /* 0x0000001007047c10 */ /* 0x000fe200087fe404 */
[----:B------:R-:W-:Y:S01]  /*c5e0*/  LDSM.16.M88.4 R48, [R217+0x4900] ;  /* 0x00490000d930783b */ /* 0x000fe20000000200 */
[C---:B------:R-:W-:Y:S01]  /*c5f0*/  LEA R9, P0, R3.reuse, c[0x0][0x1f8], 0x1 ;  /* 0x00007e0003097a11 */ /* 0x040fe200078008ff */
[----:B------:R-:W-:Y:S02]  /*c600*/  BSSY B0, `(.L_x_511) ;  /* 0x000002e000007945 */ /* 0x000fe40003800000 */
[----:B------:R-:W-:Y:S01]  /*c610*/  LDSM.16.M88.4 R44, [R217+0x5900] ;  /* 0x00590000d92c783b */ /* 0x000fe20000000200 */
[----:B------:R-:W-:Y:S01]  /*c620*/  LEA.HI.X R8, R3, c[0x0][0x1fc], R4, 0x1, P0 ;  /* 0x00007f0003087a11 */ /* 0x000fe200000f0c04 */
[----:B------:R-:W-:Y:S02]  /*c630*/  IMAD.SHL.U32 R3, R218, 0x2, RZ ;  /* 0x00000002da037824 */ /* 0x000fe400078e00ff */
[----:B------:R-:W1:Y:S04]  /*c640*/  SHFL.IDX PT, R4, R9, RZ, 0x1c1f ;  /* 0x001c1fff09047589 */ /* 0x000e6800000e0000 */
[----:B------:R-:W-:Y:S04]  /*c650*/  LDSM.16.M88.4 R16, [R216+0x2500] ;  /* 0x00250000d810783b */ /* 0x000fe80000000200 */
[----:B------:R-:W2:Y:S04]  /*c660*/  SHFL.IDX PT, R6, R8, RZ, 0x1c1f ;  /* 0x001c1fff08067589 */ /* 0x000ea800000e0000 */
[----:B------:R3:W4:Y:S04]  /*c670*/  LDSM.16.M88.4 R32, [R216+0x2900] ;  /* 0x00290000d820783b */ /* 0x0007280000000200 */
[----:B------:R3:W3:Y:S04]  /*c680*/  LDSM.16.M88.4 R152, [R216+0x2d00] ;  /* 0x002d0000d898783b */ /* 0x0006e80000000200 */
[----:B------:R3:W3:Y:S04]  /*c690*/  LDSM.16.M88.4 R156, [R213+0x4900] ;  /* 0x00490000d59c783b */ /* 0x0006e80000000200 */
[----:B------:R3:W3:Y:S04]  /*c6a0*/  LDSM.16.M88.4 R164, [R213+0x5900] ;  /* 0x00590000d5a4783b */ /* 0x0006e80000000200 */
[----:B------:R3:W3:Y:S04]  /*c6b0*/  LDSM.16.M88.4 R160, [R215] ;  /* 0x00000000d7a0783b */ /* 0x0006e80000000200 */
[----:B------:R3:W3:Y:S01]  /*c6c0*/  LDSM.16.M88.4 R168, [R211] ;  /* 0x00000000d3a8783b */ /* 0x0006e20000000200 */
[----:B-1----:R-:W-:Y:S03]  /*c6d0*/  IADD3 R12, P0, R4, R200, RZ ;  /* 0x000000c8040c7210 */ /* 0x002fe60007f1e0ff */
[----:B------:R1:W1:Y:S02]  /*c6e0*/  LDSM.16.M88.4 R172, [R210] ;  /* 0x00000000d2ac783b */ /* 0x0002640000000200 */
[----:B--2---:R-:W-:Y:S01]  /*c6f0*/  IMAD.X R13, R6, 0x1, R245, P0 ;  /* 0x00000001060d7824 */ /* 0x004fe200000e06f5 */
[----:B------:R-:W-:Y:S04]  /*c700*/  IADD3 R10, P0, R4, R151, RZ ;  /* 0x00000097040a7210 */ /* 0x000fe80007f1e0ff */
[----:B------:R-:W-:Y:S01]  /*c710*/  @!PT LDS RZ, [RZ] ;  /* 0x00000000fffff984 */ /* 0x000fe20000000800 */
[----:B------:R-:W-:Y:S01]  /*c720*/  @!PT LDS RZ, [RZ] ;  /* 0x00000000fffff984 */ /* 0x000fe20000000800 */
        /* <DEDUP_REMOVED lines=9> */
[----:B----4-:R-:W-:-:S05]  /*c7c0*/  BRA.DIV ~URZ, `(.L_x_513) ;  /* 0x000064027f007947 */ /* 0x010fca000b800000 */
[----:B--2---:R2:W4:Y:S04]  /*c7d0*/  SHFL.IDX PT, R12, R8, 0x1, 0x1c1f ;  /* 0x003c1f00080c7f89 */ /* 0x00452800000e0000 */
[----:B------:R2:W3:Y:S02]  /*c7e0*/  SHFL.IDX PT, R5, R9, 0x1, 0x1c1f ;  /* 0x003c1f0009057f89 */ /* 0x0004e400000e0000 */
.L_x_542:
[----:B------:R-:W-:Y:S02]  /*c7f0*/  ISETP.GE.AND P3, PT, R230, c[0x0][0x1d4], PT ;  /* 0x00007500e6007a0c */ /* 0x000fe40003f66270 */
[----:B--23--:R-:W-:Y:S02]  /*c800*/  IADD3 R8, P0, R5, R200, RZ ;  /* 0x000000c805087210 */ /* 0x00cfe40007f1e0ff */
[----:B------:R-:W-:Y:S02]  /*c810*/  ISETP.GE.AND P2, PT, R229, c[0x0][0x1d4], PT ;  /* 0x00007500e5007a0c */ /* 0x000fe40003f46270 */
[----:B------:R-:W-:Y:S01]  /*c820*/  ISETP.GE.AND P1, PT, R228, c[0x0][0x1d4], PT ;  /* 0x00007500e4007a0c */ /* 0x000fe20003f26270 */
[C---:B----4-:R-:W-:Y:S01]  /*c830*/  IMAD.X R9, R12.reuse, 0x1, R245, P0 ;  /* 0x000000010c097824 */ /* 0x050fe200000e06f5 */
        /* <DEDUP_REMOVED lines=10> */
.L_x_512:
[----:B----4-:R-:W-:Y:S05]  /*c8e0*/  BSYNC B0 ;  /* 0x0000000000007941 */ /* 0x010fea0003800000 */
.L_x_511:
[----:B------:R-:W0:Y:S01]  /*c8f0*/  LDGDEPBAR ;  /* 0x00000000000079af */ /* 0x000e220000000000 */
[----:B------:R-:W-:Y:S01]  /*c900*/  WARPSYNC 0xffffffff ;  /* 0xffffffff00007948 */ /* 0x000fe20003800000 */
[-C--:B--2---:R-:W-:Y:S03]  /*c910*/  HMMA.16816.F32.BF16 R4, R48, R16.reuse, RZ ;  /* 0x000000103004723c */ /* 0x084fe600000418ff */
[----:B------:R-:W-:Y:S03]  /*c920*/  ISETP.GT.AND P0, PT, R236, R221, PT ;  /* 0x000000ddec00720c */ /* 0x000fe60003f04270 */
[----:B------:R-:W-:Y:S02]  /*c930*/  LDSM.16.M88.4 R176, [R217+0x6900] ;  /* 0x00690000d9b0783b */ /* 0x000fe40000000200 */
[C---:B------:R-:W-:Y:S06]  /*c940*/  HMMA.16816.F32.BF16 R8, R44.reuse, R16, RZ ;  /* 0x000000102c08723c */ /* 0x040fec00000418ff */
[----:B------:R-:W2:Y:S02]  /*c950*/  LDSM.16.M88.4 R180, [R216+0x3100] ;  /* 0x00310000d8b4783b */ /* 0x000ea40000000200 */
[-C--:B------:R-:W-:Y:S06]  /*c960*/  HMMA.16816.F32.BF16 R12, R44, R18.reuse, RZ ;  /* 0x000000122c0c723c */ /* 0x080fec00000418ff */
[----:B------:R-:W4:Y:S02]  /*c970*/  LDSM.16.M88.4 R184, [R217+0x7900] ;  /* 0x00790000d9b8783b */ /* 0x000f240000000200 */
[C---:B------:R-:W-:Y:S06]  /*c980*/  HMMA.16816.F32.BF16 R16, R48.reuse, R18, RZ ;  /* 0x000000123010723c */ /* 0x040fec00000418ff */
[----:B------:R-:W-:Y:S02]  /*c990*/  LDSM.16.M88.4 R188, [R216+0x3900] ;  /* 0x00390000d8bc783b */ /* 0x000fe40000000200 */
[-C--:B------:R-:W-:Y:S06]  /*c9a0*/  HMMA.16816.F32.BF16 R20, R48, R32.reuse, RZ ;  /* 0x000000203014723c */ /* 0x080fec00000418ff */
[----:B------:R-:W-:Y:S02]  /*c9b0*/  LDSM.16.M88.4 R192, [R209] ;  /* 0x00000000d1c0783b */ /* 0x000fe40000000200 */
[C---:B------:R-:W-:Y:S06]  /*c9c0*/  HMMA.16816.F32.BF16 R24, R44.reuse, R32, RZ ;  /* 0x000000202c18723c */ /* 0x040fec00000418ff */
[----:B------:R-:W-:Y:S02]  /*c9d0*/  LDSM.16.M88.4 R196, [R213+0x7900] ;  /* 0x00790000d5c4783b */ /* 0x000fe40000000200 */
[-C--:B------:R-:W-:Y:S08]  /*c9e0*/  HMMA.16816.F32.BF16 R28, R44, R34.reuse, RZ ;  /* 0x000000222c1c723c */ /* 0x080ff000000418ff */
[C---:B------:R-:W-:Y:S08]  /*c9f0*/  HMMA.16816.F32.BF16 R32, R48.reuse, R34, RZ ;  /* 0x000000223020723c */ /* 0x040ff000000418ff */
[-C--:B---3--:R-:W-:Y:S08]  /*ca00*/  HMMA.16816.F32.BF16 R36, R48, R152.reuse, RZ ;  /* 0x000000983024723c */ /* 0x088ff000000418ff */
[C---:B------:R-:W-:Y:S08]  /*ca10*/  HMMA.16816.F32.BF16 R40, R44.reuse, R152, RZ ;  /* 0x000000982c28723c */ /* 0x040ff000000418ff */
[-C--:B------:R-:W-:Y:S08]  /*ca20*/  HMMA.16816.F32.BF16 R44, R44, R154.reuse, RZ ;  /* 0x0000009a2c2c723c */ /* 0x080ff000000418ff */
[----:B------:R-:W-:Y:S01]  /*ca30*/  HMMA.16816.F32.BF16 R48, R48, R154, RZ ;  /* 0x0000009a3030723c */ /* 0x000fe200000418ff */
[----:B------:R-:W3:Y:S07]  /*ca40*/  LDSM.16.M88.4 R152, [R216+0x3500] ;  /* 0x00350000d898783b */ /* 0x000eee0000000200 */
[-C--:B------:R-:W-:Y:S08]  /*ca50*/  HMMA.16816.F32.BF16 R4, R156, R160.reuse, R4 ;  /* 0x000000a09c04723c */ /* 0x080ff00000041804 */
[C---:B------:R-:W-:Y:S08]  /*ca60*/  HMMA.16816.F32.BF16 R8, R164.reuse, R160, R8 ;  /* 0x000000a0a408723c */ /* 0x040ff00000041808 */
[-C--:B------:R-:W-:Y:S08]  /*ca70*/  HMMA.16816.F32.BF16 R12, R164, R162.reuse, R12 ;  /* 0x000000a2a40c723c */ /* 0x080ff0000004180c */
[C---:B------:R-:W-:Y:S01]  /*ca80*/  HMMA.16816.F32.BF16 R16, R156.reuse, R162, R16 ;  /* 0x000000a29c10723c */ /* 0x040fe20000041810 */
[----:B------:R-:W5:Y:S07]  /*ca90*/  LDSM.16.M88.4 R160, [R213+0x6900] ;  /* 0x00690000d5a0783b */ /* 0x000f6e0000000200 */
[-C--:B------:R-:W-:Y:S08]  /*caa0*/  HMMA.16816.F32.BF16 R20, R156, R168.reuse, R20 ;  /* 0x000000a89c14723c */ /* 0x080ff00000041814 */
[C---:B------:R-:W-:Y:S08]  /*cab0*/  HMMA.16816.F32.BF16 R24, R164.reuse, R168, R24 ;  /* 0x000000a8a418723c */ /* 0x040ff00000041818 */
[-C--:B------:R-:W-:Y:S08]  /*cac0*/  HMMA.16816.F32.BF16 R28, R164, R170.reuse, R28 ;  /* 0x000000aaa41c723c */ /* 0x080ff0000004181c */
[C---:B------:R-:W-:Y:S01]  /*cad0*/  HMMA.16816.F32.BF16 R32, R156.reuse, R170, R32 ;  /* 0x000000aa9c20723c */ /* 0x040fe20000041820 */
[----:B------:R-:W-:Y:S07]  /*cae0*/  LDSM.16.M88.4 R168, [R216+0x3d00] ;  /* 0x003d0000d8a8783b */ /* 0x000fee0000000200 */
[-C--:B-1----:R-:W-:Y:S08]  /*caf0*/  HMMA.16816.F32.BF16 R36, R156, R172.reuse, R36 ;  /* 0x000000ac9c24723c */ /* 0x082ff00000041824 */
[C---:B------:R-:W-:Y:S08]  /*cb00*/  HMMA.16816.F32.BF16 R40, R164.reuse, R172, R40 ;  /* 0x000000aca428723c */ /* 0x040ff00000041828 */
[-C--:B------:R-:W-:Y:S01]  /*cb10*/  HMMA.16816.F32.BF16 R44, R164, R174.reuse, R44 ;  /* 0x000000aea42c723c */ /* 0x080fe2000004182c */
[----:B------:R-:W-:Y:S07]  /*cb20*/  LDSM.16.M88.4 R164, [R207] ;  /* 0x00000000cfa4783b */ /* 0x000fee0000000200 */
[----:B------:R-:W-:Y:S01]  /*cb30*/  HMMA.16816.F32.BF16 R48, R156, R174, R48 ;  /* 0x000000ae9c30723c */ /* 0x000fe20000041830 */
[----:B------:R-:W1:Y:S07]  /*cb40*/  LDSM.16.M88.4 R156, [R208] ;  /* 0x00000000d09c783b */ /* 0x000e6e0000000200 */
[-C--:B--2---:R-:W-:Y:S01]  /*cb50*/  HMMA.16816.F32.BF16 R4, R176, R180.reuse, R4 ;  /* 0x000000b4b004723c */ /* 0x084fe20000041804 */
[----:B------:R-:W-:Y:S07]  /*cb60*/  LDSM.16.M88.4 R172, [R217+0x9900] ;  /* 0x00990000d9ac783b */ /* 0x000fee0000000200 */
[C---:B----4-:R-:W-:Y:S08]  /*cb70*/  HMMA.16816.F32.BF16 R8, R184.reuse, R180, R8 ;  /* 0x000000b4b808723c */ /* 0x050ff00000041808 */
        /* <DEDUP_REMOVED lines=8> */
[-C--:B------:R-:W-:Y:S08]  /*cc00*/  HMMA.16816.F32.BF16 R36, R176, R188.reuse, R36 ;  /* 0x000000bcb024723c */ /* 0x080ff00000041824 */
[C---:B------:R-:W-:Y:S08]  /*cc10*/  HMMA.16816.F32.BF16 R40, R184.reuse, R188, R40 ;  /* 0x000000bcb828723c */ /* 0x040ff00000041828 */
[-C--:B------:R-:W-:Y:S01]  /*cc20*/  HMMA.16816.F32.BF16 R44, R184, R190.reuse, R44 ;  /* 0x000000beb82c723c */ /* 0x080fe2000004182c */
[----:B------:R-:W-:Y:S07]  /*cc30*/  LDSM.16.M88.4 R184, [R206] ;  /* 0x00000000ceb8783b */ /* 0x000fee0000000200 */
[----:B------:R-:W-:Y:S01]  /*cc40*/  HMMA.16816.F32.BF16 R48, R176, R190, R48 ;  /* 0x000000beb030723c */ /* 0x000fe20000041830 */
[----:B------:R-:W3:Y:S07]  /*cc50*/  LDSM.16.M88.4 R176, [R216+0x4100] ;  /* 0x00410000d8b0783b */ /* 0x000eee0000000200 */
[-C--:B-----5:R-:W-:Y:S01]  /*cc60*/  HMMA.16816.F32.BF16 R4, R160, R192.reuse, R4 ;  /* 0x000000c0a004723c */ /* 0x0a0fe20000041804 */
        /* <DEDUP_REMOVED lines=9> */
[----:B------:R-:W1:Y:S07]  /*cd00*/  LDSM.16.M88.4 R156, [R213+0x8900] ;  /* 0x00890000d59c783b */ /* 0x000e6e0000000200 */
[-C--:B------:R-:W-:Y:S08]  /*cd10*/  HMMA.16816.F32.BF16 R36, R160, R164.reuse, R36 ;  /* 0x000000a4a024723c */ /* 0x080ff00000041824 */
[C---:B------:R-:W-:Y:S08]  /*cd20*/  HMMA.16816.F32.BF16 R40, R196.reuse, R164, R40 ;  /* 0x000000a4c428723c */ /* 0x040ff00000041828 */
[-C--:B------:R-:W-:Y:S08]  /*cd30*/  HMMA.16816.F32.BF16 R44, R196, R166.reuse, R44 ;  /* 0x000000a6c42c723c */ /* 0x080ff0000004182c */
[----:B------:R-:W-:Y:S01]  /*cd40*/  HMMA.16816.F32.BF16 R48, R160, R166, R48 ;  /* 0x000000a6a030723c */ /* 0x000fe20000041830 */
[----:B------:R-:W4:Y:S01]  /*cd50*/  LDSM.16.M88.4 R160, [R204] ;  /* 0x00000000cca0783b */ /* 0x000f220000000200 */
[----:B------:R-:W-:Y:S06]  /*cd60*/  DEPBAR.LE SB0, 0x0 ;  /* 0x000080000000791a */ /* 0x000fec0000000000 */
[-C--:B--2---:R-:W-:Y:S01]  /*cd70*/  HMMA.16816.F32.BF16 R4, R152, R168.reuse, R4 ;  /* 0x000000a89804723c */ /* 0x084fe20000041804 */
[----:B------:R-:W-:Y:S07]  /*cd80*/  BAR.SYNC.DEFER_BLOCKING 0x0 ;  /* 0x0000000000007b1d */ /* 0x000fee0000010000 */
[C---:B------:R-:W-:Y:S08]  /*cd90*/  HMMA.16816.F32.BF16 R8, R172.reuse, R168, R8 ;  /* 0x000000a8ac08723c */ /* 0x040ff00000041808 */
[-C--:B------:R-:W-:Y:S08]  /*cda0*/  HMMA.16816.F32.BF16 R12, R172, R170.reuse, R12 ;  /* 0x000000aaac0c723c */ /* 0x080ff0000004180c */
[C---:B------:R-:W-:Y:S08]  /*cdb0*/  HMMA.16816.F32.BF16 R16, R152.reuse, R170, R16 ;  /* 0x000000aa9810723c */ /* 0x040ff00000041810 */
[-C--:B---3--:R-:W-:Y:S08]  /*cdc0*/  HMMA.16816.F32.BF16 R20, R152, R176.reuse, R20 ;  /* 0x000000b09814723c */ /* 0x088ff00000041814 */
[C---:B------:R-:W-:Y:S08]  /*cdd0*/  HMMA.16816.F32.BF16 R24, R172.reuse, R176, R24 ;  /* 0x000000b0ac18723c */ /* 0x040ff00000041818 */
[-C--:B------:R-:W-:Y:S08]  /*cde0*/  HMMA.16816.F32.BF16 R28, R172, R178.reuse, R28 ;  /* 0x000000b2ac1c723c */ /* 0x080ff0000004181c */
[C---:B------:R-:W-:Y:S08]  /*cdf0*/  HMMA.16816.F32.BF16 R32, R152.reuse, R178, R32 ;  /* 0x000000b29820723c */ /* 0x040ff00000041820 */
[-C--:B------:R-:W-:Y:S08]  /*ce00*/  HMMA.16816.F32.BF16 R36, R152, R180.reuse, R36 ;  /* 0x000000b49824723c */ /* 0x080ff00000041824 */
[C---:B------:R-:W-:Y:S08]  /*ce10*/  HMMA.16816.F32.BF16 R40, R172.reuse, R180, R40 ;  /* 0x000000b4ac28723c */ /* 0x040ff00000041828 */
[-C--:B------:R-:W-:Y:S08]  /*ce20*/  HMMA.16816.F32.BF16 R44, R172, R182.reuse, R44 ;  /* 0x000000b6ac2c723c */ /* 0x080ff0000004182c */
[----:B------:R-:W-:Y:S08]  /*ce30*/  HMMA.16816.F32.BF16 R48, R152, R182, R48 ;  /* 0x000000b69830723c */ /* 0x000ff00000041830 */
[-C--:B-1----:R-:W-:Y:S08]  /*ce40*/  HMMA.16816.F32.BF16 R4, R156, R184.reuse, R4 ;  /* 0x000000b89c04723c */ /* 0x082ff00000041804 */
        /* <DEDUP_REMOVED lines=29> */
[----:B------:R-:W-:Y:S01]  /*d020*/  IMAD R226, R153, c[0x0][0x2b8], R226 ;  /* 0x0000ae0099e27a24 */ /* 0x000fe200078e02e2 */
[----:B------:R-:W-:Y:S03]  /*d030*/  ISETP.GE.AND P1, PT, R238, 0x1, PT ;  /* 0x00000001ee00780c */ /* 0x000fe60003f26270 */
        /* <DEDUP_REMOVED lines=13> */
[----:B------:R-:W1:Y:S04]  /*d110*/  SHFL.IDX PT, R156, R153, RZ, 0x1c1f ;  /* 0x001c1fff999c7589 */ /* 0x000e6800000e0000 */
[----:B------:R-:W2:Y:S04]  /*d120*/  SHFL.IDX PT, R154, R152, RZ, 0x1c1f ;  /* 0x001c1fff989a7589 */ /* 0x000ea800000e0000 */
[----:B------:R-:W-:Y:S01]  /*d130*/  SHFL.IDX PT, R162, R152, 0x1, 0x1c1f ;  /* 0x003c1f0098a27f89 */ /* 0x000fe200000e0000 */
[-C--:B-1----:R-:W-:Y:S05]  /*d140*/  @P1 IADD3 R160, P0, R156, R200.reuse, RZ ;  /* 0x000000c89ca01210 */ /* 0x082fea0007f1e0ff */
[----:B--2---:R-:W-:Y:S01]  /*d150*/  @P1 IMAD.X R161, R154, 0x1, R245, P0 ;  /* 0x000000019aa11824 */ /* 0x004fe200000e06f5 */
[----:B------:R-:W-:Y:S04]  /*d160*/  @P1 IADD3 R158, P0, R156, R151, RZ ;  /* 0x000000979c9e1210 */ /* 0x000fe80007f1e0ff */
[----:B------:R1:W-:Y:S01]  /*d170*/  @P1 LDGSTS.E.BYPASS.LTC128B.128 [R220+0x2500], [R160.64], !P5 ;  /* 0x02500000a0dc1fae */ /* 0x0003e2000e901d4c */
[----:B------:R-:W-:Y:S01]  /*d180*/  @P1 IMAD.X R159, R154, 0x1, R201, P0 ;  /* 0x000000019a9f1824 */ /* 0x000fe200000e06c9 */
[----:B------:R-:W-:Y:S04]  /*d190*/  @P1 IADD3 R156, P0, R156, R3, RZ ;  /* 0x000000039c9c1210 */ /* 0x000fe80007f1e0ff */
[----:B------:R1:W-:Y:S01]  /*d1a0*/  @P1 LDGSTS.E.BYPASS.LTC128B.128 [R220+0x3100], [R158.64], !P4 ;  /* 0x031000009edc1fae */ /* 0x0003e2000e101d4c */
[----:B------:R-:W-:Y:S01]  /*d1b0*/  @P1 IMAD.X R157, R154, 0x1, R149, P0 ;  /* 0x000000019a9d1824 */ /* 0x000fe200000e0695 */
[----:B------:R-:W-:Y:S02]  /*d1c0*/  ISETP.GE.AND P0, PT, R238, 0x21, PT ;  /* 0x00000021ee00780c */ /* 0x000fe40003f06270 */
[----:B------:R-:W2:Y:S04]  /*d1d0*/  SHFL.IDX PT, R154, R153, 0x1, 0x1c1f ;  /* 0x003c1f00999a7f89 */ /* 0x000ea800000e0000 */
[----:B------:R1:W-:Y:S07]  /*d1e0*/  @P1 LDGSTS.E.BYPASS.LTC128B.128 [R220+0x3d00], [R156.64], !P3 ;  /* 0x03d000009cdc1fae */ /* 0x0003ee000d901d4c */
[----:B--2---:R-:W-:Y:S05]  /*d1f0*/  @P0 IADD3 R164, P2, R154, R151, RZ ;  /* 0x000000979aa40210 */ /* 0x004fea0007f5e0ff */
[----:B------:R-:W-:Y:S01]  /*d200*/  @P0 IMAD.X R165, R162, 0x1, R201, P2 ;  /* 0x00000001a2a50824 */ /* 0x000fe200010e06c9 */
[----:B------:R-:W-:Y:S05]  /*d210*/  @P0 IADD3 R166, P2, R154, R3, RZ ;  /* 0x000000039aa60210 */ /* 0x000fea0007f5e0ff */
[----:B------:R-:W-:Y:S01]  /*d220*/  @P0 IMAD.X R167, R162, 0x1, R149, P2 ;  /* 0x00000001a2a70824 */ /* 0x000fe200010e0695 */
[----:B------:R-:W-:Y:S05]  /*d230*/  @P0 IADD3 R154, P2, R154, R200, RZ ;  /* 0x000000c89a9a0210 */ /* 0x000fea0007f5e0ff */
[----:B------:R-:W-:Y:S05]  /*d240*/  @P0 IMAD.X R155, R162, 0x1, R245, P2 ;  /* 0x00000001a29b0824 */ /* 0x000fea00010e06f5 */
[----:B------:R1:W-:Y:S04]  /*d250*/  @P0 LDGSTS.E.BYPASS.LTC128B.128 [R220+0x2d00], [R154.64], !P5 ;  /* 0x02d000009adc0fae */ /* 0x0003e8000e901d4c */
[----:B------:R1:W-:Y:S04]  /*d260*/  @P0 LDGSTS.E.BYPASS.LTC128B.128 [R220+0x3900], [R164.64], !P4 ;  /* 0x03900000a4dc0fae */ /* 0x0003e8000e101d4c */
[----:B------:R1:W-:Y:S02]  /*d270*/  @P0 LDGSTS.E.BYPASS.LTC128B.128 [R220+0x4500], [R166.64], !P3 ;  /* 0x04500000a6dc0fae */ /* 0x0003e4000d901d4c */
.L_x_514:
[----:B-1----:R-:W-:Y:S01]  /*d280*/  IMAD.MOV.U32 R157, RZ, RZ, R231 ;  /* 0x000000ffff9d7224 */ /* 0x002fe200078e00e7 */
[----:B------:R-:W-:Y:S01]  /*d290*/  PLOP3.LUT P0, PT, PT, PT, UP2, 0x80, 0x0 ;  /* 0x000000000000781c */ /* 0x000fe20003f0f028 */
[----:B------:R-:W0:Y:S01]  /*d2a0*/  LDGDEPBAR ;  /* 0x00000000000079af */ /* 0x000e220000000000 */
[----:B------:R-:W-:Y:S02]  /*d2b0*/  IMAD R162, R236, -0x30, RZ ;  /* 0xffffffd0eca27824 */ /* 0x000fe400078e02ff */
[----:B------:R-:W-:Y:S03]  /*d2c0*/  IMAD.U32 R155, RZ, RZ, UR7 ;  /* 0x00000007ff9b7e24 */ /* 0x000fe6000f8e00ff */
[----:B------:R-:W-:Y:S04]  /*d2d0*/  IADD3 R154, -R235, 0x1, R162 ;  /* 0x00000001eb9a7810 */ /* 0x000fe80007ffe1a2 */
[----:B------:R-:W-:Y:S01]  /*d2e0*/  IADD3 R155, R154, -c[0x0][0x168], R155 ;  /* 0x80005a009a9b7a10 */ /* 0x000fe20007ffe09b */
[----:B------:R-:W-:Y:S02]  /*d2f0*/  IMAD.IADD R154, R162, 0x1, -R235 ;  /* 0x00000001a29a7824 */ /* 0x000fe400078e0aeb */
[----:B------:R-:W-:Y:S01]  /*d300*/  @P0 IMAD.HI.U32 R3, R231, c[0x0][0x2c8], RZ ;  /* 0x0000b200e7030a27 */ /* 0x000fe200078e00ff */
[----:B------:R-:W-:Y:S02]  /*d310*/  PLOP3.LUT P0, PT, PT, PT, UP2, 0x80, 0x0 ;  /* 0x000000000000781c */ /* 0x000fe40003f0f028 */
[C---:B------:R-:W-:Y:S02]  /*d320*/  IADD3 R156, R155.reuse, c[0x0][0x328], RZ ;  /* 0x0000ca009b9c7a10 */ /* 0x040fe40007ffe0ff */
[----:B------:R-:W-:Y:S09]  /*d330*/  IADD3 R155, R155, UR17, RZ ;  /* 0x000000119b9b7c10 */ /* 0x000ff2000fffe0ff */
[----:B------:R-:W-:Y:S02]  /*d340*/  @P0 SHF.R.U32.HI R157, RZ, c[0x0][0x2cc], R3 ;  /* 0x0000b300ff9d0a19 */ /* 0x000fe40000011603 */
[----:B------:R-:W-:Y:S03]  /*d350*/  PLOP3.LUT P0, PT, PT, PT, UP1, 0x40, 0x0 ;  /* 0x000000000000781c */ /* 0x000fe60003f0e818 */
[----:B------:R-:W1:Y:S02]  /*d360*/  SHFL.IDX PT, R152, R157, RZ, 0x1c1f ;  /* 0x001c1fff9d987589 */ /* 0x000e6400000e0000 */
[--C-:B-1----:R-:W-:Y:S02]  /*d370*/  IMAD.IADD R161, R156, 0x1, R152.reuse ;  /* 0x000000019ca17824 */ /* 0x102fe400078e0298 */
[----:B------:R-:W-:Y:S06]  /*d380*/  IMAD.IADD R160, R155, 0x1, R152 ;  /* 0x000000019ba07824 */ /* 0x000fec00078e0298 */
        /* <DEDUP_REMOVED lines=16> */
.L_x_517:
[----:B------:R-:W-:Y:S04]  /*d490*/  MOV R3, 0x1 ;  /* 0x0000000100037802 */ /* 0x000fe80000000f00 */
[----:B------:R-:W-:Y:S11]  /*d4a0*/  ISETP.NE.AND P0, PT, R3, c[0x0][0x32c], PT ;  /* 0x0000cb0003007a0c */ /* 0x000ff60003f05270 */
[----:B------:R-:W-:Y:S02]  /*d4b0*/  @!UPT UIADD3 URZ, URZ, URZ, URZ ;  /* 0x0000003f3f3ff290 */ /* 0x000fe4000fffe03f */
[----:B------:R-:W-:Y:S05]  /*d4c0*/  @P0 IMAD.HI.U32 R3, R149, c[0x0][0x330], RZ ;  /* 0x0000cc0095030a27 */ /* 0x000fea00078e00ff */
[----:B------:R-:W-:Y:S02]  /*d4d0*/  @P0 SHF.R.U32.HI R149, RZ, c[0x0][0x334], R3 ;  /* 0x0000cd00ff950a19 */ /* 0x000fe40000011603 */
.L_x_518:
[----:B------:R-:W-:Y:S05]  /*d4e0*/  BSYNC B0 ;  /* 0x0000000000007941 */ /* 0x000fea0003800000 */
.L_x_516:
[----:B------:R-:W-:Y:S05]  /*d4f0*/  IMAD R149, R149, c[0x0][0x32c], R154 ;  /* 0x0000cb0095957a24 */ /* 0x000fea00078e029a */
[----:B------:R-:W-:Y:S02]  /*d500*/  IADD3 R152, R149, c[0x0][0x32c], RZ ;  /* 0x0000cb0095987a10 */ /* 0x000fe40007ffe0ff */
[----:B------:R-:W-:Y:S02]  /*d510*/  IMNMX R160, R160, R149, !PT ;  /* 0x00000095a0a07217 */ /* 0x000fe40007800200 */
[----:B------:R-:W-:Y:S02]  /*d520*/  IMNMX R161, R161, R152, PT ;  /* 0x00000098a1a17217 */ /* 0x000fe40003800200 */
.L_x_515:
        /* <DEDUP_REMOVED lines=20> */
.L_x_521:
[----:B------:R-:W-:Y:S04]  /*d670*/  MOV R3, 0x1 ;  /* 0x0000000100037802 */ /* 0x000fe80000000f00 */
[----:B------:R-:W-:Y:S11]  /*d680*/  ISETP.NE.AND P0, PT, R3, c[0x0][0x32c], PT ;  /* 0x0000cb0003007a0c */ /* 0x000ff60003f05270 */
[----:B------:R-:W-:Y:S02]  /*d690*/  @!UPT UIADD3 URZ, URZ, URZ, URZ ;  /* 0x0000003f3f3ff290 */ /* 0x000fe4000fffe03f */
[----:B------:R-:W-:Y:S05]  /*d6a0*/  @P0 IMAD.HI.U32 R3, R149, c[0x0][0x330], RZ ;  /* 0x0000cc0095030a27 */ /* 0x000fea00078e00ff */
[----:B------:R-:W-:Y:S02]  /*d6b0*/  @P0 SHF.R.U32.HI R149, RZ, c[0x0][0x334], R3 ;  /* 0x0000cd00ff950a19 */ /* 0x000fe40000011603 */
.L_x_522:
[----:B------:R-:W-:Y:S05]  /*d6c0*/  BSYNC B0 ;  /* 0x0000000000007941 */ /* 0x000fea0003800000 */
.L_x_520:
[----:B------:R-:W-:Y:S05]  /*d6d0*/  IMAD R149, R149, c[0x0][0x32c], R154 ;  /* 0x0000cb0095957a24 */ /* 0x000fea00078e029a */
[----:B------:R-:W-:Y:S02]  /*d6e0*/  IADD3 R152, R149, c[0x0][0x32c], RZ ;  /* 0x0000cb0095987a10 */ /* 0x000fe40007ffe0ff */
[----:B------:R-:W-:Y:S02]  /*d6f0*/  IMNMX R158, R158, R149, !PT ;  /* 0x000000959e9e7217 */ /* 0x000fe40007800200 */
[----:B------:R-:W-:Y:S02]  /*d700*/  IMNMX R159, R159, R152, PT ;  /* 0x000000989f9f7217 */ /* 0x000fe40003800200 */
.L_x_519:
[C---:B------:R-:W-:Y:S02]  /*d710*/  ISETP.GE.AND P0, PT, R162.reuse, 0x2, PT ;  /* 0x00000002a200780c */ /* 0x040fe40003f06270 */
[----:B------:R-:W-:Y:S02]  /*d720*/  ISETP.GE.AND P1, PT, R162, 0x9, PT ;  /* 0x00000009a200780c */ /* 0x000fe40003f26270 */
[----:B------:R-:W-:Y:S02]  /*d730*/  P2R R153, PR, RZ, 0x1 ;  /* 0x00000001ff997803 */ /* 0x000fe40000000000 */
[----:B------:R-:W-:Y:S02]  /*d740*/  ISETP.GT.AND P0, PT, R160, 0x1, !P0 ;  /* 0x00000001a000780c */ /* 0x000fe40004704270 */
[----:B------:R-:W-:Y:S02]  /*d750*/  P2R R152, PR, RZ, 0x2 ;  /* 0x00000002ff987803 */ /* 0x000fe40000000000 */
[----:B------:R-:W-:Y:S02]  /*d760*/  ISETP.LT.OR P0, PT, R161, 0x2, P0 ;  /* 0x00000002a100780c */ /* 0x000fe40000701670 */
[----:B------:R-:W-:Y:S02]  /*d770*/  ISETP.GE.AND P6, PT, R162, 0x19, PT ;  /* 0x00000019a200780c */ /* 0x000fe40003fc6270 */
[----:B------:R-:W-:Y:S02]  /*d780*/  FSEL R5, R5, -INF , !P0 ;  /* 0xff80000005057808 */ /* 0x000fe40004000000 */
[----:B------:R-:W-:Y:S02]  /*d790*/  ISETP.GT.AND P0, PT, R160, 0x8, !P1 ;  /* 0x00000008a000780c */ /* 0x000fe40004f04270 */
[----:B------:R-:W-:Y:S02]  /*d7a0*/  ISETP.GE.AND P1, PT, R162, 0xa, PT ;  /* 0x0000000aa200780c */ /* 0x000fe40003f26270 */
[C---:B------:R-:W-:Y:S02]  /*d7b0*/  ISETP.LT.OR P0, PT, R161.reuse, 0x9, P0 ;  /* 0x00000009a100780c */ /* 0x040fe40000701670 */
[----:B------:R-:W-:Y:S02]  /*d7c0*/  P2R R151, PR, RZ, 0x2 ;  /* 0x00000002ff977803 */ /* 0x000fe40000000000 */
[----:B------:R-:W-:Y:S02]  /*d7d0*/  FSEL R3, R16, -INF , !P0 ;  /* 0xff80000010037808 */ /* 0x000fe40004000000 */
[----:B------:R-:W-:Y:S02]  /*d7e0*/  ISETP.GT.AND P0, PT, R160, 0x9, !P1 ;  /* 0x00000009a000780c */ /* 0x000fe40004f04270 */
[----:B------:R-:W-:Y:S02]  /*d7f0*/  ISETP.GE.AND P1, PT, R162, 0x11, PT ;  /* 0x00000011a200780c */ /* 0x000fe40003f26270 */
[----:B------:R-:W-:Y:S02]  /*d800*/  ISETP.LT.OR P0, PT, R161, 0xa, P0 ;  /* 0x0000000aa100780c */ /* 0x000fe40000701670 */
[----:B------:R-:W-:Y:S02]  /*d810*/  P2R R149, PR, RZ, 0x2 ;  /* 0x00000002ff957803 */ /* 0x000fe40000000000 */
[----:B------:R-:W-:Y:S02]  /*d820*/  FSEL R17, R17, -INF , !P0 ;  /* 0xff80000011117808 */ /* 0x000fe40004000000 */
[----:B------:R-:W-:Y:S02]  /*d830*/  ISETP.GT.AND P0, PT, R160, 0x10, !P1 ;  /* 0x00000010a000780c */ /* 0x000fe40004f04270 */
[C---:B------:R-:W-:Y:S02]  /*d840*/  ISETP.GE.AND P1, PT, R162.reuse, 0x12, PT ;  /* 0x00000012a200780c */ /* 0x040fe40003f26270 */
[C---:B------:R-:W-:Y:S02]  /*d850*/  ISETP.LT.OR P0, PT, R161.reuse, 0x11, P0 ;  /* 0x00000011a100780c */ /* 0x040fe40000701670 */
[----:B------:R-:W-:Y:S02]  /*d860*/  ISETP.GE.AND P5, PT, R162, 0x1a, PT ;  /* 0x0000001aa200780c */ /* 0x000fe40003fa6270 */
[----:B------:R-:W-:Y:S02]  /*d870*/  FSEL R197, R20, -INF , !P0 ;  /* 0xff80000014c57808 */ /* 0x000fe40004000000 */
[----:B------:R-:W-:Y:S02]  /*d880*/  ISETP.GT.AND P0, PT, R160, 0x11, !P1 ;  /* 0x00000011a000780c */ /* 0x000fe40004f04270 */
[C---:B------:R-:W-:Y:S02]  /*d890*/  ISETP.GE.AND P4, PT, R162.reuse, 0x21, PT ;  /* 0x00000021a200780c */ /* 0x040fe40003f86270 */
[----:B------:R-:W-:Y:S02]  /*d8a0*/  ISETP.LT.OR P0, PT, R161, 0x12, P0 ;  /* 0x00000012a100780c */ /* 0x000fe40000701670 */
[----:B------:R-:W-:Y:S02]  /*d8b0*/  ISETP.GE.AND P3, PT, R162, 0x22, PT ;  /* 0x00000022a200780c */ /* 0x000fe40003f66270 */
[----:B------:R-:W-:Y:S02]  /*d8c0*/  FSEL R169, R21, -INF , !P0 ;  /* 0xff80000015a97808 */ /* 0x000fe40004000000 */
[----:B------:R-:W-:Y:S01]  /*d8d0*/  ISETP.GT.AND P0, PT, R160, 0x18, !P6 ;  /* 0x00000018a000780c */ /* 0x000fe20007704270 */
[----:B------:R-:W1:Y:S01]  /*d8e0*/  SHFL.IDX PT, R21, R157, 0x2, 0x1c1f ;  /* 0x005c1f009d157f89 */ /* 0x000e6200000e0000 */
[----:B------:R-:W-:Y:S02]  /*d8f0*/  ISETP.GE.AND P2, PT, R162, 0x29, PT ;  /* 0x00000029a200780c */ /* 0x000fe40003f46270 */
[C---:B------:R-:W-:Y:S02]  /*d900*/  ISETP.LT.OR P0, PT, R161.reuse, 0x19, P0 ;  /* 0x00000019a100780c */ /* 0x040fe40000701670 */
[----:B------:R-:W-:Y:S02]  /*d910*/  P2R R20, PR, RZ, 0x2 ;  /* 0x00000002ff147803 */ /* 0x000fe40000000000 */
[----:B------:R-:W-:Y:S02]  /*d920*/  FSEL R175, R32, -INF , !P0 ;  /* 0xff80000020af7808 */ /* 0x000fe40004000000 */
[----:B------:R-:W-:Y:S02]  /*d930*/  ISETP.GT.AND P0, PT, R160, 0x19, !P5 ;  /* 0x00000019a000780c */ /* 0x000fe40006f04270 */
[----:B------:R-:W-:Y:S02]  /*d940*/  ISETP.GE.AND P1, PT, R162, 0x1, PT ;  /* 0x00000001a200780c */ /* 0x000fe40003f26270 */
[----:B------:R-:W-:Y:S04]  /*d950*/  ISETP.LT.OR P0, PT, R161, 0x1a, P0 ;  /* 0x0000001aa100780c */ /* 0x000fe80000701670 */
[----:B------:R-:W-:Y:S02]  /*d960*/  FSEL R187, R33, -INF , !P0 ;  /* 0xff80000021bb7808 */ /* 0x000fe40004000000 */
[----:B------:R-:W-:Y:S04]  /*d970*/  ISETP.GT.AND P0, PT, R160, 0x20, !P4 ;  /* 0x00000020a000780c */ /* 0x000fe80006704270 */
[----:B------:R-:W-:Y:S01]  /*d980*/  ISETP.LT.OR P0, PT, R161, 0x21, P0 ;  /* 0x00000021a100780c */ /* 0x000fe20000701670 */
[--C-:B-1----:R-:W-:Y:S03]  /*d990*/  IMAD.IADD R32, R155, 0x1, R21.reuse ;  /* 0x000000019b207824 */ /* 0x102fe600078e0215 */
[----:B------:R-:W-:Y:S01]  /*d9a0*/  FSEL R181, R36, -INF , !P0 ;  /* 0xff80000024b57808 */ /* 0x000fe20004000000 */
[----:B------:R-:W-:Y:S01]  /*d9b0*/  IMAD.IADD R36, R156, 0x1, R21 ;  /* 0x000000019c247824 */ /* 0x000fe200078e0215 */
[C---:B------:R-:W-:Y:S04]  /*d9c0*/  ISETP.GT.AND P0, PT, R160.reuse, 0x21, !P3 ;  /* 0x00000021a000780c */ /* 0x040fe80005f04270 */
[----:B------:R-:W-:Y:S04]  /*d9d0*/  ISETP.LT.OR P0, PT, R161, 0x22, P0 ;  /* 0x00000022a100780c */ /* 0x000fe80000701670 */
[----:B------:R-:W-:Y:S02]  /*d9e0*/  FSEL R177, R37, -INF , !P0 ;  /* 0xff80000025b17808 */ /* 0x000fe40004000000 */
[----:B------:R-:W-:Y:S04]  /*d9f0*/  ISETP.GT.AND P0, PT, R160, 0x28, !P2 ;  /* 0x00000028a000780c */ /* 0x000fe80005704270 */
[C---:B------:R-:W-:Y:S04]  /*da00*/  ISETP.LT.OR P0, PT, R161.reuse, 0x29, P0 ;  /* 0x00000029a100780c */ /* 0x040fe80000701670 */
[----:B------:R-:W-:Y:S02]  /*da10*/  FSEL R173, R48, -INF , !P0 ;  /* 0xff80000030ad7808 */ /* 0x000fe40004000000 */
[----:B------:R-:W-:Y:S04]  /*da20*/  ISETP.GT.AND P0, PT, R160, RZ, !P1 ;  /* 0x000000ffa000720c */ /* 0x000fe80004f04270 */
[C---:B------:R-:W-:Y:S04]  /*da30*/  ISETP.LT.OR P0, PT, R161.reuse, 0x1, P0 ;  /* 0x00000001a100780c */ /* 0x040fe80000701670 */
[----:B------:R-:W-:Y:S02]  /*da40*/  FSEL R33, R4, -INF , !P0 ;  /* 0xff80000004217808 */ /* 0x000fe40004000000 */
[----:B------:R-:W-:Y:S04]  /*da50*/  ISETP.GE.AND P0, PT, R162, 0x2a, PT ;  /* 0x0000002aa200780c */ /* 0x000fe80003f06270 */
[----:B------:R-:W-:Y:S02]  /*da60*/  P2R R4, PR, RZ, 0x1 ;  /* 0x00000001ff047803 */ /* 0x000fe40000000000 */
        /* <DEDUP_REMOVED lines=21> */
.L_x_525:
[----:B------:R-:W-:Y:S04]  /*dbc0*/  MOV R16, c[0x0][0x32c] ;  /* 0x0000cb0000107a02 */ /* 0x000fe80000000f00 */
[----:B------:R-:W-:Y:S11]  /*dbd0*/  ISETP.NE.AND P0, PT, R16, 0x1, PT ;  /* 0x000000011000780c */ /* 0x000ff60003f05270 */
[----:B------:R-:W-:Y:S02]  /*dbe0*/  @!UPT UIADD3 URZ, URZ, URZ, URZ ;  /* 0x0000003f3f3ff290 */ /* 0x000fe4000fffe03f */
[----:B------:R-:W-:Y:S05]  /*dbf0*/  @P0 IMAD.HI.U32 R16, R21, c[0x0][0x330], RZ ;  /* 0x0000cc0015100a27 */ /* 0x000fea00078e00ff */
[----:B------:R-:W-:Y:S02]  /*dc00*/  @P0 SHF.R.U32.HI R21, RZ, c[0x0][0x334], R16 ;  /* 0x0000cd00ff150a19 */ /* 0x000fe40000011610 */
.L_x_526:
[----:B------:R-:W-:Y:S05]  /*dc10*/  BSYNC B0 ;  /* 0x0000000000007941 */ /* 0x000fea0003800000 */
.L_x_524:
[----:B------:R-:W-:Y:S05]  /*dc20*/  IMAD R37, R21, c[0x0][0x32c], R154 ;  /* 0x0000cb0015257a24 */ /* 0x000fea00078e029a */
[----:B------:R-:W-:Y:S02]  /*dc30*/  IADD3 R21, R37, c[0x0][0x32c], RZ ;  /* 0x0000cb0025157a10 */ /* 0x000fe40007ffe0ff */
[----:B------:R-:W-:Y:S02]  /*dc40*/  IMNMX R32, R32, R37, !PT ;  /* 0x0000002520207217 */ /* 0x000fe40007800200 */
[----:B------:R-:W-:Y:S02]  /*dc50*/  IMNMX R36, R36, R21, PT ;  /* 0x0000001524247217 */ /* 0x000fe40003800200 */
.L_x_523:
[----:B------:R-:W-:Y:S04]  /*dc60*/  ISETP.NE.AND P0, PT, R152, RZ, PT ;  /* 0x000000ff9800720c */ /* 0x000fe80003f05270 */
[----:B------:R-:W-:Y:S04]  /*dc70*/  ISETP.GT.AND P0, PT, R158, 0x8, !P0 ;  /* 0x000000089e00780c */ /* 0x000fe80004704270 */
[----:B------:R-:W-:Y:S04]  /*dc80*/  ISETP.LT.OR P0, PT, R159, 0x9, P0 ;  /* 0x000000099f00780c */ /* 0x000fe80000701670 */
[----:B------:R-:W-:Y:S02]  /*dc90*/  FSEL R21, R18, -INF , !P0 ;  /* 0xff80000012157808 */ /* 0x000fe40004000000 */
[----:B------:R-:W-:Y:S04]  /*dca0*/  ISETP.NE.AND P0, PT, R151, RZ, PT ;  /* 0x000000ff9700720c */ /* 0x000fe80003f05270 */
[C---:B------:R-:W-:Y:S04]  /*dcb0*/  ISETP.GT.AND P0, PT, R158.reuse, 0x9, !P0 ;  /* 0x000000099e00780c */ /* 0x040fe80004704270 */
[----:B------:R-:W-:Y:S04]  /*dcc0*/  ISETP.LT.OR P0, PT, R159, 0xa, P0 ;  /* 0x0000000a9f00780c */ /* 0x000fe80000701670 */
[----:B------:R-:W-:Y:S02]  /*dcd0*/  FSEL R19, R19, -INF , !P0 ;  /* 0xff80000013137808 */ /* 0x000fe40004000000 */
[----:B------:R-:W-:Y:S04]  /*dce0*/  ISETP.NE.AND P0, PT, R149, RZ, PT ;  /* 0x000000ff9500720c */ /* 0x000fe80003f05270 */
[----:B------:R-:W-:Y:S04]  /*dcf0*/  ISETP.GT.AND P0, PT, R158, 0x10, !P0 ;  /* 0x000000109e00780c */ /* 0x000fe80004704270 */
[C---:B------:R-:W-:Y:S04]  /*dd00*/  ISETP.LT.OR P0, PT, R159.reuse, 0x11, P0 ;  /* 0x000000119f00780c */ /* 0x040fe80000701670 */
[----:B------:R-:W-:Y:S02]  /*dd10*/  FSEL R171, R22, -INF , !P0 ;  /* 0xff80000016ab7808 */ /* 0x000fe40004000000 */
[----:B------:R-:W-:Y:S04]  /*dd20*/  ISETP.NE.AND P0, PT, R20, RZ, PT ;  /* 0x000000ff1400720c */ /* 0x000fe80003f05270 */
        /* <DEDUP_REMOVED lines=15> */
[----:B------:R-:W-:Y:S04]  /*de20*/  ISETP.NE.AND P0, PT, R153, RZ, PT ;  /* 0x000000ff9900720c */ /* 0x000fe80003f05270 */
[C---:B------:R-:W-:Y:S04]  /*de30*/  ISETP.GT.AND P0, PT, R158.reuse, 0x1, !P0 ;  /* 0x000000019e00780c */ /* 0x040fe80004704270 */
[----:B------:R-:W-:Y:S04]  /*de40*/  ISETP.LT.OR P0, PT, R159, 0x2, P0 ;  /* 0x000000029f00780c */ /* 0x000fe80000701670 */
[----:B------:R-:W-:Y:S02]  /*de50*/  FSEL R7, R7, -INF , !P0 ;  /* 0xff80000007077808 */ /* 0x000fe40004000000 */
[----:B------:R-:W-:Y:S04]  /*de60*/  ISETP.GT.AND P0, PT, R158, RZ, !P1 ;  /* 0x000000ff9e00720c */ /* 0x000fe80004f04270 */
[C---:B------:R-:W-:Y:S04]  /*de70*/  ISETP.LT.OR P0, PT, R159.reuse, 0x1, P0 ;  /* 0x000000019f00780c */ /* 0x040fe80000701670 */
[----:B------:R-:W-:Y:S02]  /*de80*/  FSEL R35, R6, -INF , !P0 ;  /* 0xff80000006237808 */ /* 0x000fe40004000000 */
[----:B------:R-:W-:Y:S04]  /*de90*/  ISETP.GT.AND P0, PT, R158, 0x28, !P2 ;  /* 0x000000289e00780c */ /* 0x000fe80005704270 */
[C---:B------:R-:W-:Y:S04]  /*dea0*/  ISETP.LT.OR P0, PT, R159.reuse, 0x29, P0 ;  /* 0x000000299f00780c */ /* 0x040fe80000701670 */
[----:B------:R-:W-:Y:S02]  /*deb0*/  FSEL R168, R50, -INF , !P0 ;  /* 0xff80000032a87808 */ /* 0x000fe40004000000 */
[----:B------:R-:W-:Y:S04]  /*dec0*/  ISETP.NE.AND P0, PT, R4, RZ, PT ;  /* 0x000000ff0400720c */ /* 0x000fe80003f05270 */
[----:B------:R-:W-:Y:S04]  /*ded0*/  ISETP.GT.AND P0, PT, R158, 0x29, !P0 ;  /* 0x000000299e00780c */ /* 0x000fe80004704270 */
[----:B------:R-:W-:Y:S04]  /*dee0*/  ISETP.LT.OR P0, PT, R159, 0x2a, P0 ;  /* 0x0000002a9f00780c */ /* 0x000fe80000701670 */
[----:B------:R-:W-:Y:S02]  /*def0*/  FSEL R167, R51, -INF , !P0 ;  /* 0xff80000033a77808 */ /* 0x000fe40004000000 */
[----:B------:R-:W-:Y:S04]  /*df00*/  ISETP.GT.AND P0, PT, R32, RZ, !P1 ;  /* 0x000000ff2000720c */ /* 0x000fe80004f04270 */
[----:B------:R-:W-:Y:S04]  /*df10*/  ISETP.LT.OR P0, PT, R36, 0x1, P0 ;  /* 0x000000012400780c */ /* 0x000fe80000701670 */
[----:B------:R-:W-:Y:S02]  /*df20*/  FSEL R16, R8, -INF , !P0 ;  /* 0xff80000008107808 */ /* 0x000fe40004000000 */
[----:B------:R-:W-:Y:S04]  /*df30*/  ISETP.NE.AND P0, PT, R153, RZ, PT ;  /* 0x000000ff9900720c */ /* 0x000fe80003f05270 */
[----:B------:R-:W-:Y:S04]  /*df40*/  ISETP.GT.AND P0, PT, R32, 0x1, !P0 ;  /* 0x000000012000780c */ /* 0x000fe80004704270 */
[----:B------:R-:W-:Y:S04]  /*df50*/  ISETP.LT.OR P0, PT, R36, 0x2, P0 ;  /* 0x000000022400780c */ /* 0x000fe80000701670 */
[----:B------:R-:W-:Y:S02]  /*df60*/  FSEL R8, R9, -INF , !P0 ;  /* 0xff80000009087808 */ /* 0x000fe40004000000 */
[----:B------:R-:W-:Y:S01]  /*df70*/  ISETP.NE.AND P0, PT, R152, RZ, PT ;  /* 0x000000ff9800720c */ /* 0x000fe20003f05270 */
[----:B------:R-:W1:Y:S03]  /*df80*/  SHFL.IDX PT, R9, R157, 0x3, 0x1c1f ;  /* 0x007c1f009d097f89 */ /* 0x000e6600000e0000 */
[----:B------:R-:W-:Y:S04]  /*df90*/  ISETP.GT.AND P0, PT, R32, 0x8, !P0 ;  /* 0x000000082000780c */ /* 0x000fe80004704270 */
[----:B------:R-:W-:Y:S04]  /*dfa0*/  ISETP.LT.OR P0, PT, R36, 0x9, P0 ;  /* 0x000000092400780c */ /* 0x000fe80000701670 */
[----:B------:R-:W-:Y:S02]  /*dfb0*/  FSEL R12, R12, -INF , !P0 ;  /* 0xff8000000c0c7808 */ /* 0x000fe40004000000 */
[----:B------:R-:W-:Y:S04]  /*dfc0*/  ISETP.NE.AND P0, PT, R151, RZ, PT ;  /* 0x000000ff9700720c */ /* 0x000fe80003f05270 */
[----:B------:R-:W-:Y:S04]  /*dfd0*/  ISETP.GT.AND P0, PT, R32, 0x9, !P0 ;  /* 0x000000092000780c */ /* 0x000fe80004704270 */
[----:B------:R-:W-:Y:S01]  /*dfe0*/  ISETP.LT.OR P0, PT, R36, 0xa, P0 ;  /* 0x0000000a2400780c */ /* 0x000fe20000701670 */
[--C-:B-1----:R-:W-:Y:S03]  /*dff0*/  IMAD.IADD R156, R156, 0x1, R9.reuse ;  /* 0x000000019c9c7824 */ /* 0x102fe600078e0209 */
[----:B------:R-:W-:Y:S01]  /*e000*/  FSEL R6, R13, -INF , !P0 ;  /* 0xff8000000d067808 */ /* 0x000fe20004000000 */
[----:B------:R-:W-:Y:S01]  /*e010*/  IMAD.IADD R155, R155, 0x1, R9 ;  /* 0x000000019b9b7824 */ /* 0x000fe200078e0209 */
        /* <DEDUP_REMOVED lines=45> */
.L_x_529:
[----:B------:R-:W-:Y:S04]  /*e2f0*/  MOV R9, c[0x0][0x32c] ;  /* 0x0000cb0000097a02 */ /* 0x000fe80000000f00 */
[----:B------:R-:W-:Y:S11]  /*e300*/  ISETP.NE.AND P0, PT, R9, 0x1, PT ;  /* 0x000000010900780c */ /* 0x000ff60003f05270 */
[----:B------:R-:W-:Y:S02]  /*e310*/  @!UPT UIADD3 URZ, URZ, URZ, URZ ;  /* 0x0000003f3f3ff290 */ /* 0x000fe4000fffe03f */
[----:B------:R-:W-:Y:S05]  /*e320*/  @P0 IMAD.HI.U32 R9, R13, c[0x0][0x330], RZ ;  /* 0x0000cc000d090a27 */ /* 0x000fea00078e00ff */
[----:B------:R-:W-:Y:S02]  /*e330*/  @P0 SHF.R.U32.HI R13, RZ, c[0x0][0x334], R9 ;  /* 0x0000cd00ff0d0a19 */ /* 0x000fe40000011609 */
.L_x_530:
[----:B------:R-:W-:Y:S05]  /*e340*/  BSYNC B0 ;  /* 0x0000000000007941 */ /* 0x000fea0003800000 */
.L_x_528:
[----:B------:R-:W-:Y:S05]  /*e350*/  IMAD R154, R13, c[0x0][0x32c], R154 ;  /* 0x0000cb000d9a7a24 */ /* 0x000fea00078e029a */
[----:B------:R-:W-:Y:S02]  /*e360*/  IADD3 R9, R154, c[0x0][0x32c], RZ ;  /* 0x0000cb009a097a10 */ /* 0x000fe40007ffe0ff */
[----:B------:R-:W-:Y:S02]  /*e370*/  IMNMX R155, R155, R154, !PT ;  /* 0x0000009a9b9b7217 */ /* 0x000fe40007800200 */
[----:B------:R-:W-:Y:S02]  /*e380*/  IMNMX R156, R156, R9, PT ;  /* 0x000000099c9c7217 */ /* 0x000fe40003800200 */
.L_x_527:
[----:B------:R-:W-:Y:S01]  /*e390*/  ISETP.GT.AND P0, PT, R155, RZ, !P1 ;  /* 0x000000ff9b00720c */ /* 0x000fe20004f04270 */
[----:B------:R-:W-:Y:S01]  /*e3a0*/  LDSM.16.MT88.4 R36, [R214+0xd00] ;  /* 0x000d0000d624783b */ /* 0x000fe20000004200 */
[----:B------:R-:W-:Y:S02]  /*e3b0*/  ISETP.NE.AND P1, PT, R20, RZ, PT ;  /* 0x000000ff1400720c */ /* 0x000fe40003f25270 */
[----:B------:R-:W-:Y:S02]  /*e3c0*/  ISETP.LT.OR P0, PT, R156, 0x1, P0 ;  /* 0x000000019c00780c */ /* 0x000fe40000701670 */
        /* <DEDUP_REMOVED lines=19> */
[----:B------:R-:W-:Y:S02]  /*e500*/  ISETP.GT.AND P0, PT, R155, 0x9, !P0 ;  /* 0x000000099b00780c */ /* 0x000fe40004704270 */
[----:B------:R-:W-:Y:S02]  /*e510*/  FMNMX.FTZ R14, R3, R14, !PT ;  /* 0x0000000e030e7209 */ /* 0x000fe40007810000 */
[C---:B------:R-:W-:Y:S02]  /*e520*/  ISETP.LT.OR P0, PT, R156.reuse, 0xa, P0 ;  /* 0x0000000a9c00780c */ /* 0x040fe40000701670 */
[----:B------:R-:W-:Y:S02]  /*e530*/  FMNMX.FTZ R14, R17, R14, !PT ;  /* 0x0000000e110e7209 */ /* 0x000fe40007810000 */
[----:B------:R-:W-:Y:S02]  /*e540*/  FSEL R15, R15, -INF , !P0 ;  /* 0xff8000000f0f7808 */ /* 0x000fe40004000000 */
[----:B------:R-:W-:Y:S02]  /*e550*/  FMNMX.FTZ R14, R197, R14, !PT ;  /* 0x0000000ec50e7209 */ /* 0x000fe40007810000 */
        /* <DEDUP_REMOVED lines=8> */
[----:B------:R-:W-:Y:S02]  /*e5e0*/  ISETP.GT.AND P0, PT, R155, 0x11, !P1 ;  /* 0x000000119b00780c */ /* 0x000fe40004f04270 */
[----:B------:R-:W-:Y:S02]  /*e5f0*/  FMNMX.FTZ R14, R177, R14, !PT ;  /* 0x0000000eb10e7209 */ /* 0x000fe40007810000 */
[----:B------:R-:W-:Y:S02]  /*e600*/  ISETP.NE.AND P1, PT, R4, RZ, PT ;  /* 0x000000ff0400720c */ /* 0x000fe40003f25270 */
[----:B------:R-:W-:Y:S02]  /*e610*/  FMNMX.FTZ R9, R173, R14, !PT ;  /* 0x0000000ead097209 */ /* 0x000fe40007810000 */
[----:B------:R-:W-:Y:S02]  /*e620*/  FMNMX.FTZ R10, R185, R10, !PT ;  /* 0x0000000ab90a7209 */ /* 0x000fe40007810000 */
[----:B------:R-:W-:Y:S02]  /*e630*/  FMNMX.FTZ R4, R170, R9, !PT ;  /* 0x00000009aa047209 */ /* 0x000fe40007810000 */
[----:B------:R-:W-:Y:S02]  /*e640*/  ISETP.LT.OR P0, PT, R156, 0x12, P0 ;  /* 0x000000129c00780c */ /* 0x000fe40000701670 */
[----:B------:R-:W-:Y:S01]  /*e650*/  FMNMX.FTZ R10, R183, R10, !PT ;  /* 0x0000000ab70a7209 */ /* 0x000fe20007810000 */
[----:B------:R-:W1:Y:S01]  /*e660*/  SHFL.BFLY PT, R9, R4, 0x2, 0x1f ;  /* 0x0c401f0004097f89 */ /* 0x000e6200000e0000 */
[----:B------:R-:W-:Y:S02]  /*e670*/  FSEL R193, R27, -INF , !P0 ;  /* 0xff8000001bc17808 */ /* 0x000fe40004000000 */
[----:B------:R-:W-:Y:S02]  /*e680*/  FMNMX.FTZ R27, R179, R10, !PT ;  /* 0x0000000ab31b7209 */ /* 0x000fe40007810000 */
[----:B------:R-:W-:Y:S02]  /*e690*/  FMNMX.FTZ R23, R8, R23, !PT ;  /* 0x0000001708177209 */ /* 0x000fe40007810000 */
[----:B------:R-:W-:Y:S02]  /*e6a0*/  FMNMX.FTZ R27, R176, R27, !PT ;  /* 0x0000001bb01b7209 */ /* 0x000fe40007810000 */
[----:B------:R-:W-:Y:S02]  /*e6b0*/  FMNMX.FTZ R23, R12, R23, !PT ;  /* 0x000000170c177209 */ /* 0x000fe40007810000 */
[----:B------:R-:W-:Y:S02]  /*e6c0*/  FMNMX.FTZ R10, R168, R27, !PT ;  /* 0x0000001ba80a7209 */ /* 0x000fe40007810000 */
[----:B------:R-:W-:Y:S02]  /*e6d0*/  FMNMX.FTZ R23, R6, R23, !PT ;  /* 0x0000001706177209 */ /* 0x000fe40007810000 */
[----:B------:R-:W-:Y:S02]  /*e6e0*/  ISETP.GT.AND P0, PT, R155, 0x18, !P6 ;  /* 0x000000189b00780c */ /* 0x000fe40007704270 */
[----:B------:R-:W-:Y:S02]  /*e6f0*/  FMNMX.FTZ R23, R184, R23, !PT ;  /* 0x00000017b8177209 */ /* 0x000fe40007810000 */
[----:B------:R-:W-:Y:S02]  /*e700*/  ISETP.LT.OR P0, PT, R156, 0x19, P0 ;  /* 0x000000199c00780c */ /* 0x000fe40000701670 */
[----:B------:R-:W-:Y:S02]  /*e710*/  FMNMX.FTZ R23, R192, R23, !PT ;  /* 0x00000017c0177209 */ /* 0x000fe40007810000 */
[----:B------:R-:W-:Y:S02]  /*e720*/  FSEL R191, R30, -INF , !P0 ;  /* 0xff8000001ebf7808 */ /* 0x000fe40004000000 */
[----:B-1----:R-:W-:Y:S02]  /*e730*/  FMNMX.FTZ R9, R4, R9, !PT ;  /* 0x0000000904097209 */ /* 0x002fe40007810000 */
[----:B------:R-:W-:Y:S02]  /*e740*/  FMNMX.FTZ R4, R167, R10, !PT ;  /* 0x0000000aa7047209 */ /* 0x000fe40007810000 */
[----:B------:R-:W-:Y:S01]  /*e750*/  ISETP.GT.AND P0, PT, R155, 0x19, !P5 ;  /* 0x000000199b00780c */ /* 0x000fe20006f04270 */
[----:B------:R-:W1:Y:S01]  /*e760*/  SHFL.BFLY PT, R10, R9, 0x1, 0x1f ;  /* 0x0c201f00090a7f89 */ /* 0x000e6200000e0000 */
[----:B------:R-:W-:Y:S02]  /*e770*/  FMNMX.FTZ R23, R190, R23, !PT ;  /* 0x00000017be177209 */ /* 0x000fe40007810000 */
[----:B------:R-:W-:Y:S02]  /*e780*/  ISETP.LT.OR P0, PT, R156, 0x1a, P0 ;  /* 0x0000001a9c00780c */ /* 0x000fe40000701670 */
[----:B------:R-:W-:Y:S02]  /*e790*/  FMNMX.FTZ R23, R188, R23, !PT ;  /* 0x00000017bc177209 */ /* 0x000fe40007810000 */
[----:B------:R-:W-:Y:S01]  /*e7a0*/  FSEL R41, R31, -INF , !P0 ;  /* 0xff8000001f297808 */ /* 0x000fe20004000000 */
[----:B------:R-:W2:Y:S01]  /*e7b0*/  SHFL.BFLY PT, R149, R4, 0x2, 0x1f ;  /* 0x0c401f0004957f89 */ /* 0x000ea200000e0000 */
[----:B------:R-:W-:Y:S02]  /*e7c0*/  FMNMX.FTZ R23, R172, R23, !PT ;  /* 0x00000017ac177209 */ /* 0x000fe40007810000 */
[----:B------:R-:W-:Y:S02]  /*e7d0*/  ISETP.GT.AND P0, PT, R155, 0x20, !P4 ;  /* 0x000000209b00780c */ /* 0x000fe40006704270 */
[----:B------:R-:W-:Y:S02]  /*e7e0*/  FMNMX.FTZ R23, R50, R23, !PT ;  /* 0x0000001732177209 */ /* 0x000fe40007810000 */
[----:B------:R-:W-:Y:S02]  /*e7f0*/  ISETP.LT.OR P0, PT, R156, 0x21, P0 ;  /* 0x000000219c00780c */ /* 0x000fe40000701670 */
[----:B------:R-:W-:Y:S02]  /*e800*/  FMNMX.FTZ R14, R25, R0, !PT ;  /* 0x00000000190e7209 */ /* 0x000fe40007810000 */
[----:B------:R-:W-:Y:S02]  /*e810*/  FSEL R51, R42, -INF , !P0 ;  /* 0xff8000002a337808 */ /* 0x000fe40004000000 */
[----:B------:R-:W-:Y:S02]  /*e820*/  ISETP.GT.AND P0, PT, R155, 0x21, !P3 ;  /* 0x000000219b00780c */ /* 0x000fe40005f04270 */
[----:B------:R-:W-:Y:S02]  /*e830*/  FMNMX.FTZ R14, R13, R14, !PT ;  /* 0x0000000e0d0e7209 */ /* 0x000fe40007810000 */
[----:B-1----:R-:W-:Y:S02]  /*e840*/  FMNMX.FTZ R151, R9, R10, !PT ;  /* 0x0000000a09977209 */ /* 0x002fe40007810000 */
[----:B------:R-:W-:Y:S02]  /*e850*/  FMNMX.FTZ R10, R48, R23, !PT ;  /* 0x00000017300a7209 */ /* 0x000fe40007810000 */
[----:B------:R-:W-:Y:S01]  /*e860*/  ISETP.LT.OR P0, PT, R156, 0x22, P0 ;  /* 0x000000229c00780c */ /* 0x000fe20000701670 */
[----:B------:R-:W-:Y:S01]  /*e870*/  FMUL.FTZ R186, R151, c[0x0][0x2d0] ;  /* 0x0000b40097ba7a20 */ /* 0x000fe20000410000 */
[----:B------:R-:W-:Y:S02]  /*e880*/  FMNMX.FTZ R14, R11, R14, !PT ;  /* 0x0000000e0b0e7209 */ /* 0x000fe40007810000 */
[----:B--2---:R-:W-:Y:S02]  /*e890*/  FMNMX.FTZ R149, R4, R149, !PT ;  /* 0x0000009504957209 */ /* 0x004fe40007810000 */
[----:B------:R-:W-:Y:S02]  /*e8a0*/  FMNMX.FTZ R4, R45, R10, !PT ;  /* 0x0000000a2d047209 */ /* 0x000fe40007810000 */
[----:B------:R-:W-:Y:S01]  /*e8b0*/  FSEL R49, R43, -INF , !P0 ;  /* 0xff8000002b317808 */ /* 0x000fe20004000000 */
[----:B------:R-:W1:Y:S01]  /*e8c0*/  SHFL.BFLY PT, R10, R149, 0x1, 0x1f ;  /* 0x0c201f00950a7f89 */ /* 0x000e6200000e0000 */
[----:B------:R-:W-:Y:S02]  /*e8d0*/  ISETP.GT.AND P0, PT, R155, 0x28, !P2 ;  /* 0x000000289b00780c */ /* 0x000fe40005704270 */
[----:B------:R-:W-:Y:S02]  /*e8e0*/  FMNMX.FTZ R14, R15, R14, !PT ;  /* 0x0000000e0f0e7209 */ /* 0x000fe40007810000 */
[----:B------:R-:W-:Y:S03]  /*e8f0*/  ISETP.LT.OR P0, PT, R156, 0x29, P0 ;  /* 0x000000299c00780c */ /* 0x000fe60000701670 */
[----:B------:R-:W2:Y:S01]  /*e900*/  SHFL.BFLY PT, R9, R4, 0x2, 0x1f ;  /* 0x0c401f0004097f89 */ /* 0x000ea200000e0000 */
[----:B------:R-:W-:Y:S02]  /*e910*/  FSEL R46, R46, -INF , !P0 ;  /* 0xff8000002e2e7808 */ /* 0x000fe40004000000 */
[----:B------:R-:W-:Y:S04]  /*e920*/  ISETP.GT.AND P0, PT, R155, 0x29, !P1 ;  /* 0x000000299b00780c */ /* 0x000fe80004f04270 */
[----:B------:R-:W-:Y:S04]  /*e930*/  ISETP.LT.OR P0, PT, R156, 0x2a, P0 ;  /* 0x0000002a9c00780c */ /* 0x000fe80000701670 */
[----:B------:R-:W-:Y:S02]  /*e940*/  FSEL R23, R47, -INF , !P0 ;  /* 0xff8000002f177808 */ /* 0x000fe40004000000 */
[----:B------:R-:W-:Y:S02]  /*e950*/  FSETP.NEU.FTZ.AND P0, PT, R151, -INF , PT ;  /* 0xff8000009700780b */ /* 0x000fe40003f1d000 */
[----:B-1----:R-:W-:Y:S02]  /*e960*/  FMNMX.FTZ R149, R149, R10, !PT ;  /* 0x0000000a95957209 */ /* 0x002fe40007810000 */
[----:B------:R-:W-:Y:S03]  /*e970*/  FSEL R186, R186, RZ, P0 ;  /* 0x000000ffbaba7208 */ /* 0x000fe60000000000 */
[----:B------:R-:W-:Y:S02]  /*e980*/  FMUL.FTZ R180, R149, c[0x0][0x2d0] ;  /* 0x0000b40095b47a20 */ /* 0x000fe40000410000 */
[--C-:B------:R-:W-:Y:S01]  /*e990*/  FFMA.FTZ R155, R3, c[0x0][0x2d0], -R186.reuse ;  /* 0x0000b400039b7a23 */ /* 0x100fe200000108ba */
[----:B--2---:R-:W-:Y:S01]  /*e9a0*/  FMNMX.FTZ R3, R4, R9, !PT ;  /* 0x0000000904037209 */ /* 0x004fe20007810000 */
[--C-:B------:R-:W-:Y:S01]  /*e9b0*/  FFMA.FTZ R156, R5, c[0x0][0x2d0], -R186.reuse ;  /* 0x0000b400059c7a23 */ /* 0x100fe200000108ba */
[----:B------:R-:W-:Y:S01]  /*e9c0*/  FMNMX.FTZ R4, R189, R14, !PT ;  /* 0x0000000ebd047209 */ /* 0x000fe20007810000 */
[--C-:B------:R-:W-:Y:S01]  /*e9d0*/  FFMA.FTZ R154, R17, c[0x0][0x2d0], -R186.reuse ;  /* 0x0000b400119a7a23 */ /* 0x100fe200000108ba */
[----:B------:R-:W-:Y:S01]  /*e9e0*/  FSEL R9, R151, RZ, P0 ;  /* 0x000000ff97097208 */ /* 0x000fe20000000000 */
[----:B------:R-:W1:Y:S01]  /*e9f0*/  SHFL.BFLY PT, R10, R3, 0x1, 0x1f ;  /* 0x0c201f00030a7f89 */ /* 0x000e6200000e0000 */
[----:B------:R-:W-:Y:S01]  /*ea00*/  FMNMX.FTZ R4, R193, R4, !PT ;  /* 0x00000004c1047209 */ /* 0x000fe20007810000 */
[----:B------:R-:W-:Y:S01]  /*ea10*/  FFMA.FTZ R158, R33, c[0x0][0x2d0], -R186 ;  /* 0x0000b400219e7a23 */ /* 0x000fe200000108ba */
[----:B------:R-:W-:Y:S01]  /*ea20*/  FSETP.NEU.FTZ.AND P0, PT, R149, -INF , PT ;  /* 0xff8000009500780b */ /* 0x000fe20003f1d000 */
[----:B------:R-:W-:Y:S01]  /*ea30*/  FADD.FTZ R9, -R9, R150 ;  /* 0x0000009609097221 */ /* 0x000fe20000010100 */
[----:B------:R-:W-:Y:S01]  /*ea40*/  FMNMX.FTZ R4, R191, R4, !PT ;  /* 0x00000004bf047209 */ /* 0x000fe20007810000 */
[----:B------:R-:W-:Y:S01]  /*ea50*/  MUFU.EX2 R156, R156 ;  /* 0x0000009c009c7308 */ /* 0x000fe20000000800 */
[----:B------:R-:W-:Y:S01]  /*ea60*/  FSEL R180, R180, RZ, P0 ;  /* 0x000000ffb4b47208 */ /* 0x000fe20000000000 */
[--C-:B------:R-:W-:Y:S01]  /*ea70*/  FFMA.FTZ R178, R187, c[0x0][0x2d0], -R186.reuse ;  /* 0x0000b400bbb27a23 */ /* 0x100fe200000108ba */
[----:B------:R-:W-:Y:S01]  /*ea80*/  FMNMX.FTZ R4, R41, R4, !PT ;  /* 0x0000000429047209 */ /* 0x000fe20007810000 */
[----:B------:R-:W-:Y:S02]  /*ea90*/  FFMA.FTZ R194, R177, c[0x0][0x2d0], -R186 ;  /* 0x0000b400b1c27a23 */ /* 0x000fe400000108ba */
[--C-:B------:R-:W-:Y:S01]  /*eaa0*/  FFMA.FTZ R152, R7, c[0x0][0x2d0], -R180.reuse ;  /* 0x0000b40007987a23 */ /* 0x100fe200000108b4 */
[----:B------:R-:W-:Y:S01]  /*eab0*/  FMNMX.FTZ R4, R51, R4, !PT ;  /* 0x0000000433047209 */ /* 0x000fe20007810000 */
[--C-:B------:R-:W-:Y:S02]  /*eac0*/  FFMA.FTZ R159, R19, c[0x0][0x2d0], -R180.reuse ;  /* 0x0000b400139f7a23 */ /* 0x100fe400000108b4 */
[--C-:B------:R-:W-:Y:S01]  /*ead0*/  FFMA.FTZ R153, R35, c[0x0][0x2d0], -R180.reuse ;  /* 0x0000b40023997a23 */ /* 0x100fe200000108b4 */
[----:B------:R-:W-:Y:S01]  /*eae0*/  FMNMX.FTZ R7, R49, R4, !PT ;  /* 0x0000000431077209 */ /* 0x000fe20007810000 */
[--C-:B------:R-:W-:Y:S01]  /*eaf0*/  FFMA.FTZ R162, R21, c[0x0][0x2d0], -R180.reuse ;  /* 0x0000b40015a27a23 */ /* 0x100fe200000108b4 */
[----:B------:R-:W2:Y:S01]  /*eb00*/  MUFU.EX2 R158, R158 ;  /* 0x0000009e009e7308 */ /* 0x000ea20000000800 */
[----:B------:R-:W-:Y:S01]  /*eb10*/  FMUL.FTZ R21, R9, c[0x0][0x2d0] ;  /* 0x0000b40009157a20 */ /* 0x000fe20000410000 */
[----:B------:R-:W-:Y:S01]  /*eb20*/  FMNMX.FTZ R4, R46, R7, !PT ;  /* 0x000000072e047209 */ /* 0x000fe20007810000 */
[----:B------:R-:W-:Y:S01]  /*eb30*/  LDSM.16.MT88.4 R32, [R212+0x100] ;  /* 0x00010000d420783b */ /* 0x000fe20000004200 */
[----:B------:R-:W-:Y:S01]  /*eb40*/  FSEL R7, R149, RZ, P0 ;  /* 0x000000ff95077208 */ /* 0x000fe20000000000 */
[--C-:B------:R-:W-:Y:S01]  /*eb50*/  FFMA.FTZ R174, R195, c[0x0][0x2d0], -R180.reuse ;  /* 0x0000b400c3ae7a23 */ /* 0x100fe200000108b4 */
[----:B------:R-:W-:Y:S01]  /*eb60*/  FMNMX.FTZ R5, R23, R4, !PT ;  /* 0x0000000417057209 */ /* 0x000fe20007810000 */
[--C-:B------:R-:W-:Y:S01]  /*eb70*/  FFMA.FTZ R177, R179, c[0x0][0x2d0], -R180.reuse ;  /* 0x0000b400b3b17a23 */ /* 0x100fe200000108b4 */
[----:B-1----:R-:W-:Y:S01]  /*eb80*/  FMNMX.FTZ R3, R3, R10, !PT ;  /* 0x0000000a03037209 */ /* 0x002fe20007810000 */
[--C-:B------:R-:W-:Y:S01]  /*eb90*/  FFMA.FTZ R171, R171, c[0x0][0x2d0], -R180.reuse ;  /* 0x0000b400abab7a23 */ /* 0x100fe200000108b4 */
[----:B------:R-:W-:Y:S01]  /*eba0*/  MUFU.EX2 R155, R155 ;  /* 0x0000009b009b7308 */ /* 0x000fe20000000800 */
[----:B------:R-:W1:Y:S01]  /*ebb0*/  SHFL.BFLY PT, R4, R5, 0x2, 0x1f ;  /* 0x0c401f0005047f89 */ /* 0x000e6200000e0000 */
[C---:B------:R-:W-:Y:S01]  /*ebc0*/  FSETP.NEU.FTZ.AND P0, PT, R3.reuse, -INF , PT ;  /* 0xff8000000300780b */ /* 0x040fe20003f1d000 */
[----:B------:R-:W-:Y:S02]  /*ebd0*/  FMUL.FTZ R47, R3, c[0x0][0x2d0] ;  /* 0x0000b400032f7a20 */ /* 0x000fe40000410000 */
[--C-:B------:R-:W-:Y:S02]  /*ebe0*/  FFMA.FTZ R182, R185, c[0x0][0x2d0], -R180.reuse ;  /* 0x0000b400b9b67a23 */ /* 0x100fe400000108b4 */
[--C-:B------:R-:W-:Y:S01]  /*ebf0*/  FFMA.FTZ R183, R183, c[0x0][0x2d0], -R180.reuse ;  /* 0x0000b400b7b77a23 */ /* 0x100fe200000108b4 */
[----:B------:R-:W-:Y:S01]  /*ec00*/  FSEL R47, R47, RZ, P0 ;  /* 0x000000ff2f2f7208 */ /* 0x000fe20000000000 */
[--C-:B------:R-:W-:Y:S01]  /*ec10*/  FFMA.FTZ R176, R176, c[0x0][0x2d0], -R180.reuse ;  /* 0x0000b400b0b07a23 */ /* 0x100fe200000108b4 */
[----:B------:R-:W3:Y:S01]  /*ec20*/  MUFU.EX2 R154, R154 ;  /* 0x0000009a009a7308 */ /* 0x000ee20000000800 */
[----:B------:R-:W-:Y:S02]  /*ec30*/  FFMA.FTZ R168, R168, c[0x0][0x2d0], -R180 ;  /* 0x0000b400a8a87a23 */ /* 0x000fe400000108b4 */
[--C-:B------:R-:W-:Y:S01]  /*ec40*/  FFMA.FTZ R160, R16, c[0x0][0x2d0], -R47.reuse ;  /* 0x0000b40010a07a23 */ /* 0x100fe2000001082f */
[----:B--2---:R-:W-:Y:S01]  /*ec50*/  F2FP.BF16.PACK_AB R24, R156, R158 ;  /* 0x0000009e9c18723e */ /* 0x004fe200000010ff */
[----:B------:R-:W-:Y:S01]  /*ec60*/  LDSM.16.MT88.4 R16, [R214+0x100] ;  /* 0x00010000d610783b */ /* 0x000fe20000004200 */
[--C-:B------:R-:W-:Y:S02]  /*ec70*/  FFMA.FTZ R161, R6, c[0x0][0x2d0], -R47.reuse ;  /* 0x0000b40006a17a23 */ /* 0x100fe4000001082f */
[--C-:B------:R-:W-:Y:S02]  /*ec80*/  FFMA.FTZ R157, R8, c[0x0][0x2d0], -R47.reuse ;  /* 0x0000b400089d7a23 */ /* 0x100fe4000001082f */
[----:B------:R-:W-:Y:S01]  /*ec90*/  MUFU.EX2 R153, R153 ;  /* 0x0000009900997308 */ /* 0x000fe20000000800 */
[--C-:B------:R-:W-:Y:S02]  /*eca0*/  FFMA.FTZ R164, R12, c[0x0][0x2d0], -R47.reuse ;  /* 0x0000b4000ca47a23 */ /* 0x100fe4000001082f */
[--C-:B------:R-:W-:Y:S01]  /*ecb0*/  FFMA.FTZ R179, R50, c[0x0][0x2d0], -R47.reuse ;  /* 0x0000b40032b37a23 */ /* 0x100fe2000001082f */
[----:B-1----:R-:W-:Y:S01]  /*ecc0*/  FMNMX.FTZ R5, R5, R4, !PT ;  /* 0x0000000405057209 */ /* 0x002fe20007810000 */
[----:B------:R-:W-:Y:S01]  /*ecd0*/  FADD.FTZ R4, -R7, R148 ;  /* 0x0000009407047221 */ /* 0x000fe20000010100 */
[----:B------:R-:W-:Y:S01]  /*ece0*/  FSEL R7, R3, RZ, P0 ;  /* 0x000000ff03077208 */ /* 0x000fe20000000000 */
[--C-:B------:R-:W-:Y:S02]  /*ecf0*/  FFMA.FTZ R184, R184, c[0x0][0x2d0], -R47.reuse ;  /* 0x0000b400b8b87a23 */ /* 0x100fe4000001082f */
[----:B------:R-:W1:Y:S01]  /*ed00*/  SHFL.BFLY PT, R22, R5, 0x1, 0x1f ;  /* 0x0c201f0005167f89 */ /* 0x000e6200000e0000 */
[----:B------:R-:W-:Y:S01]  /*ed10*/  FMUL.FTZ R20, R4, c[0x0][0x2d0] ;  /* 0x0000b40004147a20 */ /* 0x000fe20000410000 */
[----:B------:R-:W2:Y:S01]  /*ed20*/  MUFU.EX2 R152, R152 ;  /* 0x0000009800987308 */ /* 0x000ea20000000800 */
[----:B------:R-:W-:Y:S01]  /*ed30*/  FADD.FTZ R2, -R7, R2 ;  /* 0x0000000207027221 */ /* 0x000fe20000010100 */
[----:B---3--:R-:W-:Y:S01]  /*ed40*/  F2FP.BF16.PACK_AB R26, R154, R155 ;  /* 0x0000009b9a1a723e */ /* 0x008fe200000010ff */
[--C-:B------:R-:W-:Y:S02]  /*ed50*/  FFMA.FTZ R185, R192, c[0x0][0x2d0], -R47.reuse ;  /* 0x0000b400c0b97a23 */ /* 0x100fe4000001082f */
[----:B------:R-:W-:Y:S02]  /*ed60*/  FMUL.FTZ R6, R2, c[0x0][0x2d0] ;  /* 0x0000b40002067a20 */ /* 0x000fe40000410000 */
[--C-:B------:R-:W-:Y:S02]  /*ed70*/  FFMA.FTZ R187, R190, c[0x0][0x2d0], -R47.reuse ;  /* 0x0000b400bebb7a23 */ /* 0x100fe4000001082f */
[--C-:B------:R-:W-:Y:S01]  /*ed80*/  FFMA.FTZ R188, R188, c[0x0][0x2d0], -R47.reuse ;  /* 0x0000b400bcbc7a23 */ /* 0x100fe2000001082f */
[----:B------:R-:W-:Y:S01]  /*ed90*/  MUFU.EX2 R162, R162 ;  /* 0x000000a200a27308 */ /* 0x000fe20000000800 */
[----:B------:R-:W-:Y:S02]  /*eda0*/  FFMA.FTZ R180, R167, c[0x0][0x2d0], -R180 ;  /* 0x0000b400a7b47a23 */ /* 0x000fe400000108b4 */
[--C-:B------:R-:W-:Y:S02]  /*edb0*/  FFMA.FTZ R166, R197, c[0x0][0x2d0], -R186.reuse ;  /* 0x0000b400c5a67a23 */ /* 0x100fe400000108ba */
[--C-:B------:R-:W-:Y:S02]  /*edc0*/  FFMA.FTZ R169, R169, c[0x0][0x2d0], -R186.reuse ;  /* 0x0000b400a9a97a23 */ /* 0x100fe400000108ba */
[--C-:B------:R-:W-:Y:S02]  /*edd0*/  FFMA.FTZ R175, R175, c[0x0][0x2d0], -R186.reuse ;  /* 0x0000b400afaf7a23 */ /* 0x100fe400000108ba */
[--C-:B------:R-:W-:Y:S01]  /*ede0*/  FFMA.FTZ R181, R181, c[0x0][0x2d0], -R186.reuse ;  /* 0x0000b400b5b57a23 */ /* 0x100fe200000108ba */
[----:B------:R-:W3:Y:S01]  /*edf0*/  MUFU.EX2 R159, R159 ;  /* 0x0000009f009f7308 */ /* 0x000ee20000000800 */
[--C-:B------:R-:W-:Y:S01]  /*ee00*/  FFMA.FTZ R173, R173, c[0x0][0x2d0], -R186.reuse ;  /* 0x0000b400adad7a23 */ /* 0x100fe200000108ba */
[----:B-1----:R-:W-:Y:S01]  /*ee10*/  FMNMX.FTZ R22, R22, R5, !PT ;  /* 0x0000000516167209 */ /* 0x002fe20007810000 */
[----:B------:R-:W-:Y:S02]  /*ee20*/  FFMA.FTZ R186, R170, c[0x0][0x2d0], -R186 ;  /* 0x0000b400aaba7a23 */ /* 0x000fe400000108ba */
[--C-:B------:R-:W-:Y:S01]  /*ee30*/  FFMA.FTZ R170, R172, c[0x0][0x2d0], -R47.reuse ;  /* 0x0000b400acaa7a23 */ /* 0x100fe2000001082f */
[C---:B------:R-:W-:Y:S01]  /*ee40*/  FSETP.NEU.FTZ.AND P0, PT, R22.reuse, -INF , PT ;  /* 0xff8000001600780b */ /* 0x040fe20003f1d000 */
[----:B------:R-:W-:Y:S02]  /*ee50*/  FMUL.FTZ R44, R22, c[0x0][0x2d0] ;  /* 0x0000b400162c7a20 */ /* 0x000fe40000410000 */
[--C-:B------:R-:W-:Y:S01]  /*ee60*/  FFMA.FTZ R172, R48, c[0x0][0x2d0], -R47.reuse ;  /* 0x0000b40030ac7a23 */ /* 0x100fe2000001082f */
[----:B------:R-:W-:Y:S01]  /*ee70*/  FSEL R5, R22, RZ, P0 ;  /* 0x000000ff16057208 */ /* 0x000fe20000000000 */
[----:B------:R-:W1:Y:S01]  /*ee80*/  MUFU.EX2 R21, R21 ;  /* 0x0000001500157308 */ /* 0x000e620000000800 */
[----:B------:R-:W-:Y:S01]  /*ee90*/  FSEL R44, R44, RZ, P0 ;  /* 0x000000ff2c2c7208 */ /* 0x000fe20000000000 */
[----:B------:R-:W-:Y:S01]  /*eea0*/  FFMA.FTZ R47, R45, c[0x0][0x2d0], -R47 ;  /* 0x0000b4002d2f7a23 */ /* 0x000fe2000001082f */
[C---:B------:R-:W-:Y:S01]  /*eeb0*/  ISETP.GT.AND P0, PT, R236.reuse, R221, PT ;  /* 0x000000ddec00720c */ /* 0x040fe20003f04270 */
[----:B------:R-:W-:Y:S01]  /*eec0*/  FADD.FTZ R5, -R5, R0 ;  /* 0x0000000005057221 */ /* 0x000fe20000010100 */
[----:B------:R-:W-:Y:S01]  /*eed0*/  IADD3 R236, R236, -0x1, RZ ;  /* 0xffffffffecec7810 */ /* 0x000fe20007ffe0ff */
[--C-:B------:R-:W-:Y:S01]  /*eee0*/  FFMA.FTZ R165, R25, c[0x0][0x2d0], -R44.reuse ;  /* 0x0000b40019a57a23 */ /* 0x100fe2000001082c */
[----:B--2---:R-:W-:Y:S01]  /*eef0*/  F2FP.BF16.PACK_AB R25, R152, R153 ;  /* 0x000000999819723e */ /* 0x004fe200000010ff */
[--C-:B------:R-:W-:Y:S02]  /*ef00*/  FFMA.FTZ R150, R13, c[0x0][0x2d0], -R44.reuse ;  /* 0x0000b4000d967a23 */ /* 0x100fe4000001082c */
[----:B------:R-:W2:Y:S01]  /*ef10*/  MUFU.EX2 R20, R20 ;  /* 0x0000001400147308 */ /* 0x000ea20000000800 */
[--C-:B------:R-:W-:Y:S02]  /*ef20*/  FFMA.FTZ R163, R11, c[0x0][0x2d0], -R44.reuse ;  /* 0x0000b4000ba37a23 */ /* 0x100fe4000001082c */
[--C-:B------:R-:W-:Y:S01]  /*ef30*/  FFMA.FTZ R148, R15, c[0x0][0x2d0], -R44.reuse ;  /* 0x0000b4000f947a23 */ /* 0x100fe2000001082c */
[----:B---3--:R-:W-:Y:S01]  /*ef40*/  F2FP.BF16.PACK_AB R27, R159, R162 ;  /* 0x000000a29f1b723e */ /* 0x008fe200000010ff */
[----:B------:R-:W-:Y:S02]  /*ef50*/  FMUL.FTZ R0, R5, c[0x0][0x2d0] ;  /* 0x0000b40005007a20 */ /* 0x000fe40000410000 */
[--C-:B------:R-:W-:Y:S02]  /*ef60*/  FFMA.FTZ R195, R49, c[0x0][0x2d0], -R44.reuse ;  /* 0x0000b40031c37a23 */ /* 0x100fe4000001082c */
[--C-:B------:R-:W-:Y:S01]  /*ef70*/  FFMA.FTZ R196, R46, c[0x0][0x2d0], -R44.reuse ;  /* 0x0000b4002ec47a23 */ /* 0x100fe2000001082c */
[----:B------:R3:W4:Y:S01]  /*ef80*/  MUFU.EX2 R2, R6 ;  /* 0x0000000600027308 */ /* 0x0007220000000800 */
[--C-:B------:R-:W-:Y:S02]  /*ef90*/  FFMA.FTZ R189, R189, c[0x0][0x2d0], -R44.reuse ;  /* 0x0000b400bdbd7a23 */ /* 0x100fe4000001082c */
[--C-:B------:R-:W-:Y:S02]  /*efa0*/  FFMA.FTZ R190, R193, c[0x0][0x2d0], -R44.reuse ;  /* 0x0000b400c1be7a23 */ /* 0x100fe4000001082c */
[C---:B-1----:R-:W-:Y:S02]  /*efb0*/  FMUL.FTZ R4, R21.reuse, R144 ;  /* 0x0000009015047220 */ /* 0x042fe40000410000 */
[C---:B------:R-:W-:Y:S02]  /*efc0*/  FMUL.FTZ R5, R21.reuse, R145 ;  /* 0x0000009115057220 */ /* 0x040fe40000410000 */
[C---:B------:R-:W-:Y:S01]  /*efd0*/  FMUL.FTZ R100, R21.reuse, R100 ;  /* 0x0000006415647220 */ /* 0x040fe20000410000 */
[----:B------:R-:W-:Y:S01]  /*efe0*/  MUFU.EX2 R160, R160 ;  /* 0x000000a000a07308 */ /* 0x000fe20000000800 */
[C---:B------:R-:W-:Y:S02]  /*eff0*/  FMUL.FTZ R101, R21.reuse, R101 ;  /* 0x0000006515657220 */ /* 0x040fe40000410000 */
[C---:B------:R-:W-:Y:S02]  /*f000*/  FMUL.FTZ R104, R21.reuse, R104 ;  /* 0x0000006815687220 */ /* 0x040fe40000410000 */
[C---:B--2---:R-:W-:Y:S02]  /*f010*/  FMUL.FTZ R7, R20.reuse, R147 ;  /* 0x0000009314077220 */ /* 0x044fe40000410000 */
[C---:B------:R-:W-:Y:S02]  /*f020*/  FMUL.FTZ R102, R20.reuse, R102 ;  /* 0x0000006614667220 */ /* 0x040fe40000410000 */
[C---:B------:R-:W-:Y:S01]  /*f030*/  FMUL.FTZ R103, R20.reuse, R103 ;  /* 0x0000006714677220 */ /* 0x040fe20000410000 */
[----:B------:R-:W1:Y:S01]  /*f040*/  MUFU.EX2 R157, R157 ;  /* 0x0000009d009d7308 */ /* 0x000e620000000800 */
[----:B------:R-:W-:Y:S02]  /*f050*/  FMUL.FTZ R105, R21, R105 ;  /* 0x0000006915697220 */ /* 0x000fe40000410000 */
[C---:B------:R-:W-:Y:S02]  /*f060*/  FMUL.FTZ R106, R20.reuse, R106 ;  /* 0x0000006a146a7220 */ /* 0x040fe40000410000 */
[C---:B---3--:R-:W-:Y:S02]  /*f070*/  FMUL.FTZ R6, R20.reuse, R146 ;  /* 0x0000009214067220 */ /* 0x048fe40000410000 */
[----:B------:R-:W-:Y:S02]  /*f080*/  FMUL.FTZ R107, R20, R107 ;  /* 0x0000006b146b7220 */ /* 0x000fe40000410000 */
[C---:B----4-:R-:W-:Y:S01]  /*f090*/  FMUL.FTZ R108, R2.reuse, R108 ;  /* 0x0000006c026c7220 */ /* 0x050fe20000410000 */
[----:B------:R-:W-:Y:S01]  /*f0a0*/  MUFU.EX2 R164, R164 ;  /* 0x000000a400a47308 */ /* 0x000fe20000000800 */
[C---:B------:R-:W-:Y:S01]  /*f0b0*/  FMUL.FTZ R109, R2.reuse, R109 ;  /* 0x0000006d026d7220 */ /* 0x040fe20000410000 */
[-C--:B------:R-:W-:Y:S01]  /*f0c0*/  HMMA.16816.F32.BF16 R4, R24, R16.reuse, R4 ;  /* 0x000000101804723c */ /* 0x080fe20000041804 */
[C---:B------:R-:W-:Y:S02]  /*f0d0*/  FMUL.FTZ R8, R2.reuse, R140 ;  /* 0x0000008c02087220 */ /* 0x040fe40000410000 */
[C---:B------:R-:W-:Y:S02]  /*f0e0*/  FMUL.FTZ R9, R2.reuse, R141 ;  /* 0x0000008d02097220 */ /* 0x040fe40000410000 */
[C---:B------:R-:W-:Y:S02]  /*f0f0*/  FMUL.FTZ R12, R2.reuse, R136 ;  /* 0x00000088020c7220 */ /* 0x040fe40000410000 */
[C---:B------:R-:W-:Y:S01]  /*f100*/  FMUL.FTZ R13, R2.reuse, R137 ;  /* 0x00000089020d7220 */ /* 0x040fe20000410000 */
[----:B------:R-:W2:Y:S01]  /*f110*/  MUFU.EX2 R161, R161 ;  /* 0x000000a100a17308 */ /* 0x000ea20000000800 */
[C---:B------:R-:W-:Y:S03]  /*f120*/  FMUL.FTZ R112, R2.reuse, R112 ;  /* 0x0000007002707220 */ /* 0x040fe60000410000 */
[----:B-1----:R-:W-:Y:S01]  /*f130*/  F2FP.BF16.PACK_AB R28, R157, R160 ;  /* 0x000000a09d1c723e */ /* 0x002fe200000010ff */
[----:B------:R-:W-:Y:S02]  /*f140*/  FMUL.FTZ R113, R2, R113 ;  /* 0x0000007102717220 */ /* 0x000fe40000410000 */
[C---:B------:R-:W-:Y:S02]  /*f150*/  FMUL.FTZ R116, R21.reuse, R116 ;  /* 0x0000007415747220 */ /* 0x040fe40000410000 */
[C---:B------:R-:W-:Y:S01]  /*f160*/  FMUL.FTZ R117, R21.reuse, R117 ;  /* 0x0000007515757220 */ /* 0x040fe20000410000 */
[----:B------:R-:W-:Y:S01]  /*f170*/  MUFU.EX2 R165, R165 ;  /* 0x000000a500a57308 */ /* 0x000fe20000000800 */
[C---:B------:R-:W-:Y:S02]  /*f180*/  FMUL.FTZ R118, R20.reuse, R118 ;  /* 0x0000007614767220 */ /* 0x040fe40000410000 */
[C---:B------:R-:W-:Y:S02]  /*f190*/  FMUL.FTZ R119, R20.reuse, R119 ;  /* 0x0000007714777220 */ /* 0x040fe40000410000 */
[C---:B------:R-:W-:Y:S02]  /*f1a0*/  FMUL.FTZ R120, R21.reuse, R120 ;  /* 0x0000007815787220 */ /* 0x040fe40000410000 */
[----:B------:R-:W-:Y:S02]  /*f1b0*/  FMUL.FTZ R121, R21, R121 ;  /* 0x0000007915797220 */ /* 0x000fe40000410000 */
[C---:B------:R-:W-:Y:S01]  /*f1c0*/  FMUL.FTZ R122, R20.reuse, R122 ;  /* 0x0000007a147a7220 */ /* 0x040fe20000410000 */
[----:B------:R-:W1:Y:S01]  /*f1d0*/  MUFU.EX2 R150, R150 ;  /* 0x0000009600967308 */ /* 0x000e620000000800 */
[----:B------:R-:W-:Y:S02]  /*f1e0*/  FMUL.FTZ R123, R20, R123 ;  /* 0x0000007b147b7220 */ /* 0x000fe40000410000 */
[C---:B------:R-:W-:Y:S01]  /*f1f0*/  FMUL.FTZ R124, R2.reuse, R124 ;  /* 0x0000007c027c7220 */ /* 0x040fe20000410000 */
[----:B--2---:R-:W-:Y:S01]  /*f200*/  F2FP.BF16.PACK_AB R30, R161, R164 ;  /* 0x000000a4a11e723e */ /* 0x004fe200000010ff */
[----:B------:R-:W-:Y:S02]  /*f210*/  FMUL.FTZ R125, R2, R125 ;  /* 0x0000007d027d7220 */ /* 0x000fe40000410000 */
        /* <DEDUP_REMOVED lines=9> */
[----:B------:R-:W-:Y:S02]  /*f2b0*/  FMUL.FTZ R55, R20, R55 ;  /* 0x0000003714377220 */ /* 0x000fe40000410000 */
[----:B------:R-:W-:Y:S01]  /*f2c0*/  FMUL.FTZ R56, R2, R56 ;  /* 0x0000003802387220 */ /* 0x000fe20000410000 */
[----:B-1----:R-:W-:Y:S01]  /*f2d0*/  F2FP.BF16.PACK_AB R29, R150, R165 ;  /* 0x000000a5961d723e */ /* 0x002fe200000010ff */
[C---:B------:R-:W-:Y:S02]  /*f2e0*/  FMUL.FTZ R57, R2.reuse, R57 ;  /* 0x0000003902397220 */ /* 0x040fe40000410000 */
[C---:B------:R-:W-:Y:S02]  /*f2f0*/  FMUL.FTZ R60, R2.reuse, R60 ;  /* 0x0000003c023c7220 */ /* 0x040fe40000410000 */
[----:B------:R-:W-:Y:S01]  /*f300*/  FMUL.FTZ R61, R2, R61 ;  /* 0x0000003d023d7220 */ /* 0x000fe20000410000 */
[----:B------:R-:W1:Y:S01]  /*f310*/  MUFU.EX2 R0, R0 ;  /* 0x0000000000007308 */ /* 0x000e620000000800 */
[C---:B------:R-:W-:Y:S02]  /*f320*/  FMUL.FTZ R64, R21.reuse, R64 ;  /* 0x0000004015407220 */ /* 0x040fe40000410000 */
[C---:B------:R-:W-:Y:S02]  /*f330*/  FMUL.FTZ R65, R21.reuse, R65 ;  /* 0x0000004115417220 */ /* 0x040fe40000410000 */
[C---:B------:R-:W-:Y:S02]  /*f340*/  FMUL.FTZ R66, R20.reuse, R66 ;  /* 0x0000004214427220 */ /* 0x040fe40000410000 */
[C---:B------:R-:W-:Y:S02]  /*f350*/  FMUL.FTZ R67, R20.reuse, R67 ;  /* 0x0000004314437220 */ /* 0x040fe40000410000 */
[C---:B------:R-:W-:Y:S01]  /*f360*/  FMUL.FTZ R68, R21.reuse, R68 ;  /* 0x0000004415447220 */ /* 0x040fe20000410000 */
[----:B------:R-:W-:Y:S01]  /*f370*/  MUFU.EX2 R193, R47 ;  /* 0x0000002f00c17308 */ /* 0x000fe20000000800 */
[----:B------:R-:W-:Y:S02]  /*f380*/  FMUL.FTZ R69, R21, R69 ;  /* 0x0000004515457220 */ /* 0x000fe40000410000 */
[----:B------:R-:W-:Y:S01]  /*f390*/  FMUL.FTZ R70, R20, R70 ;  /* 0x0000004614467220 */ /* 0x000fe20000410000 */
[----:B--2---:R-:W-:Y:S01]  /*f3a0*/  F2FP.BF16.PACK_AB R31, R148, R163 ;  /* 0x000000a3941f723e */ /* 0x004fe200000010ff */
[----:B------:R-:W-:Y:S02]  /*f3b0*/  FMUL.FTZ R71, R20, R71 ;  /* 0x0000004714477220 */ /* 0x000fe40000410000 */
[C---:B------:R-:W-:Y:S02]  /*f3c0*/  FMUL.FTZ R72, R2.reuse, R72 ;  /* 0x0000004802487220 */ /* 0x040fe40000410000 */
[C---:B------:R-:W-:Y:S01]  /*f3d0*/  FMUL.FTZ R73, R2.reuse, R73 ;  /* 0x0000004902497220 */ /* 0x040fe20000410000 */
[----:B------:R2:W-:Y:S01]  /*f3e0*/  MUFU.EX2 R167, R180 ;  /* 0x000000b400a77308 */ /* 0x0005e20000000800 */
[C---:B------:R-:W-:Y:S02]  /*f3f0*/  FMUL.FTZ R76, R2.reuse, R76 ;  /* 0x0000004c024c7220 */ /* 0x040fe40000410000 */
[----:B------:R-:W-:Y:S02]  /*f400*/  FMUL.FTZ R77, R2, R77 ;  /* 0x0000004d024d7220 */ /* 0x000fe40000410000 */
[C---:B-1----:R-:W-:Y:S02]  /*f410*/  FMUL.FTZ R10, R0.reuse, R142 ;  /* 0x0000008e000a7220 */ /* 0x042fe40000410000 */
[C---:B------:R-:W-:Y:S02]  /*f420*/  FMUL.FTZ R11, R0.reuse, R143 ;  /* 0x0000008f000b7220 */ /* 0x040fe40000410000 */
[C---:B------:R-:W-:Y:S01]  /*f430*/  FMUL.FTZ R110, R0.reuse, R110 ;  /* 0x0000006e006e7220 */ /* 0x040fe20000410000 */
[----:B------:R-:W-:Y:S01]  /*f440*/  MUFU.EX2 R166, R166 ;  /* 0x000000a600a67308 */ /* 0x000fe20000000800 */
[C---:B------:R-:W-:Y:S02]  /*f450*/  FMUL.FTZ R111, R0.reuse, R111 ;  /* 0x0000006f006f7220 */ /* 0x040fe40000410000 */
[C---:B------:R-:W-:Y:S01]  /*f460*/  FMUL.FTZ R114, R0.reuse, R114 ;  /* 0x0000007200727220 */ /* 0x040fe20000410000 */
[C---:B------:R-:W-:Y:S01]  /*f470*/  HMMA.16816.F32.BF16 R8, R28.reuse, R16, R8 ;  /* 0x000000101c08723c */ /* 0x040fe20000041808 */
[C---:B------:R-:W-:Y:S02]  /*f480*/  FMUL.FTZ R14, R0.reuse, R138 ;  /* 0x0000008a000e7220 */ /* 0x040fe40000410000 */
[C---:B------:R-:W-:Y:S02]  /*f490*/  FMUL.FTZ R15, R0.reuse, R139 ;  /* 0x0000008b000f7220 */ /* 0x040fe40000410000 */
[C---:B------:R-:W-:Y:S01]  /*f4a0*/  FMUL.FTZ R115, R0.reuse, R115 ;  /* 0x0000007300737220 */ /* 0x040fe20000410000 */
[----:B------:R-:W-:Y:S01]  /*f4b0*/  MUFU.EX2 R169, R169 ;  /* 0x000000a900a97308 */ /* 0x000fe20000000800 */
[C---:B------:R-:W-:Y:S02]  /*f4c0*/  FMUL.FTZ R126, R0.reuse, R126 ;  /* 0x0000007e007e7220 */ /* 0x040fe40000410000 */
[----:B------:R-:W-:Y:S01]  /*f4d0*/  FMUL.FTZ R127, R0, R127 ;  /* 0x0000007f007f7220 */ /* 0x000fe20000410000 */
[-C--:B------:R-:W-:Y:S02]  /*f4e0*/  HMMA.16816.F32.BF16 R12, R28, R18.reuse, R12 ;  /* 0x000000121c0c723c */ /* 0x080fe4000004180c */
[--C-:B--2---:R-:W-:Y:S02]  /*f4f0*/  FFMA.FTZ R180, R51, c[0x0][0x2d0], -R44.reuse ;  /* 0x0000b40033b47a23 */ /* 0x104fe4000001082c */
[----:B------:R-:W-:Y:S01]  /*f500*/  LDSM.16.MT88.4 R48, [R212+0x1500] ;  /* 0x00150000d430783b */ /* 0x000fe20000004200 */
[C---:B------:R-:W-:Y:S01]  /*f510*/  FMUL.FTZ R16, R2.reuse, R132 ;  /* 0x0000008402107220 */ /* 0x040fe20000410000 */
[----:B------:R-:W-:Y:S01]  /*f520*/  MUFU.EX2 R171, R171 ;  /* 0x000000ab00ab7308 */ /* 0x000fe20000000800 */
[----:B------:R-:W-:Y:S01]  /*f530*/  FMUL.FTZ R17, R2, R133 ;  /* 0x0000008502117220 */ /* 0x000fe20000410000 */
[C---:B------:R-:W-:Y:S01]  /*f540*/  HMMA.16816.F32.BF16 R100, R24.reuse, R18, R100 ;  /* 0x000000121864723c */ /* 0x040fe20000041864 */
[C---:B------:R-:W-:Y:S03]  /*f550*/  FMUL.FTZ R58, R0.reuse, R58 ;  /* 0x0000003a003a7220 */ /* 0x040fe60000410000 */
[C---:B------:R-:W-:Y:S02]  /*f560*/  FMUL.FTZ R59, R0.reuse, R59 ;  /* 0x0000003b003b7220 */ /* 0x040fe40000410000 */
[C---:B------:R-:W-:Y:S02]  /*f570*/  FMUL.FTZ R62, R0.reuse, R62 ;  /* 0x0000003e003e7220 */ /* 0x040fe40000410000 */
[-C--:B------:R-:W-:Y:S01]  /*f580*/  HMMA.16816.F32.BF16 R104, R24, R32.reuse, R104 ;  /* 0x000000201868723c */ /* 0x080fe20000041868 */
[C---:B------:R-:W-:Y:S01]  /*f590*/  FMUL.FTZ R18, R0.reuse, R134 ;  /* 0x0000008600127220 */ /* 0x040fe20000410000 */
[----:B------:R-:W-:Y:S02]  /*f5a0*/  MUFU.EX2 R174, R174 ;  /* 0x000000ae00ae7308 */ /* 0x000fe40000000800 */
[C---:B------:R-:W-:Y:S02]  /*f5b0*/  FMUL.FTZ R19, R0.reuse, R135 ;  /* 0x0000008700137220 */ /* 0x040fe40000410000 */
[C---:B------:R-:W-:Y:S02]  /*f5c0*/  FMUL.FTZ R63, R0.reuse, R63 ;  /* 0x0000003f003f7220 */ /* 0x040fe40000410000 */
[C---:B------:R-:W-:Y:S01]  /*f5d0*/  HMMA.16816.F32.BF16 R108, R28.reuse, R32, R108 ;  /* 0x000000201c6c723c */ /* 0x040fe2000004186c */
[C---:B------:R-:W-:Y:S03]  /*f5e0*/  FMUL.FTZ R74, R0.reuse, R74 ;  /* 0x0000004a004a7220 */ /* 0x040fe60000410000 */
[C---:B------:R-:W-:Y:S01]  /*f5f0*/  FMUL.FTZ R75, R0.reuse, R75 ;  /* 0x0000004b004b7220 */ /* 0x040fe20000410000 */
[----:B------:R-:W-:Y:S01]  /*f600*/  MUFU.EX2 R175, R175 ;  /* 0x000000af00af7308 */ /* 0x000fe20000000800 */
[C---:B------:R-:W-:Y:S02]  /*f610*/  FMUL.FTZ R78, R0.reuse, R78 ;  /* 0x0000004e004e7220 */ /* 0x040fe40000410000 */
[-C--:B------:R-:W-:Y:S01]  /*f620*/  HMMA.16816.F32.BF16 R112, R28, R34.reuse, R112 ;  /* 0x000000221c70723c */ /* 0x080fe20000041870 */
[----:B------:R-:W-:Y:S03]  /*f630*/  FMUL.FTZ R79, R0, R79 ;  /* 0x0000004f004f7220 */ /* 0x000fe60000410000 */
[C---:B------:R-:W-:Y:S02]  /*f640*/  FMUL.FTZ R80, R21.reuse, R80 ;  /* 0x0000005015507220 */ /* 0x040fe40000410000 */
[C---:B------:R-:W-:Y:S01]  /*f650*/  FMUL.FTZ R81, R21.reuse, R81 ;  /* 0x0000005115517220 */ /* 0x040fe20000410000 */
[----:B------:R-:W-:Y:S01]  /*f660*/  MUFU.EX2 R178, R178 ;  /* 0x000000b200b27308 */ /* 0x000fe20000000800 */
[C---:B------:R-:W-:Y:S01]  /*f670*/  HMMA.16816.F32.BF16 R116, R24.reuse, R34, R116 ;  /* 0x000000221874723c */ /* 0x040fe20000041874 */
[----:B------:R-:W1:Y:S03]  /*f680*/  LDSM.16.MT88.4 R32, [R212+0xd00] ;  /* 0x000d0000d420783b */ /* 0x000e660000004200 */
[C---:B------:R-:W-:Y:S02]  /*f690*/  FMUL.FTZ R82, R20.reuse, R82 ;  /* 0x0000005214527220 */ /* 0x040fe40000410000 */
[C---:B------:R-:W-:Y:S02]  /*f6a0*/  FMUL.FTZ R83, R20.reuse, R83 ;  /* 0x0000005314537220 */ /* 0x040fe40000410000 */
[-C--:B------:R-:W-:Y:S01]  /*f6b0*/  HMMA.16816.F32.BF16 R120, R24, R36.reuse, R120 ;  /* 0x000000241878723c */ /* 0x080fe20000041878 */
[C---:B------:R-:W-:Y:S01]  /*f6c0*/  FMUL.FTZ R84, R21.reuse, R84 ;  /* 0x0000005415547220 */ /* 0x040fe20000410000 */
[----:B------:R-:W-:Y:S02]  /*f6d0*/  MUFU.EX2 R182, R182 ;  /* 0x000000b600b67308 */ /* 0x000fe40000000800 */
[----:B------:R-:W-:Y:S02]  /*f6e0*/  FMUL.FTZ R85, R21, R85 ;  /* 0x0000005515557220 */ /* 0x000fe40000410000 */
[C---:B------:R-:W-:Y:S02]  /*f6f0*/  FMUL.FTZ R86, R20.reuse, R86 ;  /* 0x0000005614567220 */ /* 0x040fe40000410000 */
[C---:B------:R-:W-:Y:S01]  /*f700*/  HMMA.16816.F32.BF16 R124, R28.reuse, R36, R124 ;  /* 0x000000241c7c723c */ /* 0x040fe2000004187c */
[----:B------:R-:W-:Y:S03]  /*f710*/  FMUL.FTZ R87, R20, R87 ;  /* 0x0000005714577220 */ /* 0x000fe60000410000 */
[C---:B------:R-:W-:Y:S01]  /*f720*/  FMUL.FTZ R88, R2.reuse, R88 ;  /* 0x0000005802587220 */ /* 0x040fe20000410000 */
[----:B------:R-:W-:Y:S01]  /*f730*/  MUFU.EX2 R183, R183 ;  /* 0x000000b700b77308 */ /* 0x000fe20000000800 */
[----:B------:R-:W-:Y:S02]  /*f740*/  FMUL.FTZ R89, R2, R89 ;  /* 0x0000005902597220 */ /* 0x000fe40000410000 */
[-C--:B------:R-:W-:Y:S01]  /*f750*/  HMMA.16816.F32.BF16 R16, R28, R38.reuse, R16 ;  /* 0x000000261c10723c */ /* 0x080fe20000041810 */
[C---:B------:R-:W-:Y:S03]  /*f760*/  FMUL.FTZ R90, R0.reuse, R90 ;  /* 0x0000005a005a7220 */ /* 0x040fe60000410000 */
[----:B------:R-:W-:Y:S02]  /*f770*/  FMUL.FTZ R91, R0, R91 ;  /* 0x0000005b005b7220 */ /* 0x000fe40000410000 */
[--C-:B------:R-:W-:Y:S01]  /*f780*/  FFMA.FTZ R192, R191, c[0x0][0x2d0], -R44.reuse ;  /* 0x0000b400bfc07a23 */ /* 0x100fe2000001082c */
[----:B------:R-:W-:Y:S01]  /*f790*/  MUFU.EX2 R184, R184 ;  /* 0x000000b800b87308 */ /* 0x000fe20000000800 */
[C---:B------:R-:W-:Y:S01]  /*f7a0*/  HMMA.16816.F32.BF16 R128, R24.reuse, R38, R128 ;  /* 0x000000261880723c */ /* 0x040fe20000041880 */
[----:B------:R-:W2:Y:S03]  /*f7b0*/  LDSM.16.MT88.4 R36, [R214+0x1900] ;  /* 0x00190000d624783b */ /* 0x000ea60000004200 */
[--C-:B------:R-:W-:Y:S02]  /*f7c0*/  FFMA.FTZ R191, R41, c[0x0][0x2d0], -R44.reuse ;  /* 0x0000b40029bf7a23 */ /* 0x100fe4000001082c */
[----:B------:R-:W-:Y:S02]  /*f7d0*/  FFMA.FTZ R44, R23, c[0x0][0x2d0], -R44 ;  /* 0x0000b400172c7a23 */ /* 0x000fe4000001082c */
[C---:B------:R-:W-:Y:S01]  /*f7e0*/  FMUL.FTZ R92, R2.reuse, R92 ;  /* 0x0000005c025c7220 */ /* 0x040fe20000410000 */
[-C--:B-1----:R-:W-:Y:S01]  /*f7f0*/  HMMA.16816.F32.BF16 R52, R24, R32.reuse, R52 ;  /* 0x000000201834723c */ /* 0x082fe20000041834 */
[----:B------:R-:W-:Y:S01]  /*f800*/  LDSM.16.MT88.4 R40, [R212+0x500] ;  /* 0x00050000d428783b */ /* 0x000fe20000004200 */
[----:B------:R1:W-:Y:S01]  /*f810*/  MUFU.EX2 R23, R44 ;  /* 0x0000002c00177308 */ /* 0x0003e20000000800 */
[----:B------:R-:W-:Y:S02]  /*f820*/  FMUL.FTZ R93, R2, R93 ;  /* 0x0000005d025d7220 */ /* 0x000fe40000410000 */
[C---:B------:R-:W-:Y:S02]  /*f830*/  FMUL.FTZ R94, R0.reuse, R94 ;  /* 0x0000005e005e7220 */ /* 0x040fe40000410000 */
[----:B------:R-:W-:Y:S01]  /*f840*/  FMUL.FTZ R95, R0, R95 ;  /* 0x0000005f005f7220 */ /* 0x000fe20000410000 */
[C---:B------:R-:W-:Y:S01]  /*f850*/  HMMA.16816.F32.BF16 R56, R28.reuse, R32, R56 ;  /* 0x000000201c38723c */ /* 0x040fe20000041838 */
[C---:B------:R-:W-:Y:S03]  /*f860*/  FMUL.FTZ R96, R21.reuse, R96 ;  /* 0x0000006015607220 */ /* 0x040fe60000410000 */
[C---:B------:R-:W-:Y:S01]  /*f870*/  FMUL.FTZ R97, R21.reuse, R97 ;  /* 0x0000006115617220 */ /* 0x040fe20000410000 */
[----:B------:R-:W3:Y:S01]  /*f880*/  MUFU.EX2 R185, R185 ;  /* 0x000000b900b97308 */ /* 0x000ee20000000800 */
[C---:B------:R-:W-:Y:S02]  /*f890*/  FMUL.FTZ R98, R20.reuse, R98 ;  /* 0x0000006214627220 */ /* 0x040fe40000410000 */
[-C--:B------:R-:W-:Y:S01]  /*f8a0*/  HMMA.16816.F32.BF16 R60, R28, R34.reuse, R60 ;  /* 0x000000221c3c723c */ /* 0x080fe2000004183c */
[C---:B------:R-:W-:Y:S03]  /*f8b0*/  FMUL.FTZ R99, R20.reuse, R99 ;  /* 0x0000006314637220 */ /* 0x040fe60000410000 */
[----:B------:R-:W-:Y:S02]  /*f8c0*/  FFMA.FTZ R158, R21, R243, R158 ;  /* 0x000000f3159e7223 */ /* 0x000fe4000001009e */
[----:B------:R-:W-:Y:S01]  /*f8d0*/  FFMA.FTZ R153, R20, R241, R153 ;  /* 0x000000f114997223 */ /* 0x000fe20000010099 */
[----:B------:R-:W-:Y:S01]  /*f8e0*/  MUFU.EX2 R187, R187 ;  /* 0x000000bb00bb7308 */ /* 0x000fe20000000800 */
[C---:B------:R-:W-:Y:S01]  /*f8f0*/  HMMA.16816.F32.BF16 R64, R24.reuse, R34, R64 ;  /* 0x000000221840723c */ /* 0x040fe20000041840 */
[----:B------:R-:W4:Y:S03]  /*f900*/  LDSM.16.MT88.4 R32, [R212+0x1900] ;  /* 0x00190000d420783b */ /* 0x000f260000004200 */
[----:B------:R-:W-:Y:S01]  /*f910*/  FFMA.FTZ R160, R2, R239, R160 ;  /* 0x000000ef02a07223 */ /* 0x000fe200000100a0 */
[----:B------:R-:W-:Y:S01]  /*f920*/  MOV R2, R3 ;  /* 0x0000000300027202 */ /* 0x000fe20000000f00 */
[----:B------:R-:W-:Y:S01]  /*f930*/  FFMA.FTZ R165, R0, R237, R165 ;  /* 0x000000ed00a57223 */ /* 0x000fe200000100a5 */
[-C--:B------:R-:W-:Y:S01]  /*f940*/  MOV R0, R22.reuse ;  /* 0x0000001600007202 */ /* 0x080fe20000000f00 */
[-C--:B--2---:R-:W-:Y:S01]  /*f950*/  HMMA.16816.F32.BF16 R68, R24, R36.reuse, R68 ;  /* 0x000000241844723c */ /* 0x084fe20000041844 */
[----:B-1----:R-:W-:Y:S01]  /*f960*/  LDSM.16.MT88.4 R44, [R214+0x1500] ;  /* 0x00150000d62c783b */ /* 0x002fe20000004200 */
[----:B------:R-:W1:Y:S02]  /*f970*/  MUFU.EX2 R188, R188 ;  /* 0x000000bc00bc7308 */ /* 0x000e640000000800 */
[----:B------:R-:W-:Y:S02]  /*f980*/  FADD.FTZ R158, R156, R158 ;  /* 0x0000009e9c9e7221 */ /* 0x000fe40000010000 */
[----:B------:R-:W-:Y:S01]  /*f990*/  FADD.FTZ R153, R152, R153 ;  /* 0x0000009998997221 */ /* 0x000fe20000010000 */
[----:B------:R-:W-:Y:S01]  /*f9a0*/  MOV R152, R22 ;  /* 0x0000001600987202 */ /* 0x000fe20000000f00 */
[C---:B------:R-:W-:Y:S01]  /*f9b0*/  HMMA.16816.F32.BF16 R72, R28.reuse, R36, R72 ;  /* 0x000000241c48723c */ /* 0x040fe20000041848 */
[----:B------:R-:W-:Y:S03]  /*f9c0*/  FADD.FTZ R157, R157, R160 ;  /* 0x000000a09d9d7221 */ /* 0x000fe60000010000 */
[----:B------:R-:W-:Y:S01]  /*f9d0*/  MUFU.EX2 R189, R189 ;  /* 0x000000bd00bd7308 */ /* 0x000fe20000000800 */
[----:B------:R-:W-:Y:S02]  /*f9e0*/  FADD.FTZ R150, R150, R165 ;  /* 0x000000a596967221 */ /* 0x000fe40000010000 */
[----:B------:R-:W-:Y:S01]  /*f9f0*/  FADD.FTZ R155, R155, R158 ;  /* 0x0000009e9b9b7221 */ /* 0x000fe20000010000 */
[-C--:B------:R-:W-:Y:S01]  /*fa00*/  HMMA.16816.F32.BF16 R76, R28, R38.reuse, R76 ;  /* 0x000000261c4c723c */ /* 0x080fe2000004184c */
[----:B------:R-:W-:Y:S03]  /*fa10*/  FADD.FTZ R162, R162, R153 ;  /* 0x00000099a2a27221 */ /* 0x000fe60000010000 */
[----:B------:R-:W-:Y:S02]  /*fa20*/  FADD.FTZ R164, R164, R157 ;  /* 0x0000009da4a47221 */ /* 0x000fe40000010000 */
[----:B------:R-:W2:Y:S01]  /*fa30*/  MUFU.EX2 R190, R190 ;  /* 0x000000be00be7308 */ /* 0x000ea20000000800 */
[----:B------:R-:W-:Y:S01]  /*fa40*/  FADD.FTZ R163, R163, R150 ;  /* 0x00000096a3a37221 */ /* 0x000fe20000010000 */
[C---:B------:R-:W-:Y:S01]  /*fa50*/  HMMA.16816.F32.BF16 R80, R24.reuse, R38, R80 ;  /* 0x000000261850723c */ /* 0x040fe20000041850 */
[----:B------:R-:W5:Y:S03]  /*fa60*/  LDSM.16.MT88.4 R36, [R214+0x500] ;  /* 0x00050000d624783b */ /* 0x000f660000004200 */
[----:B------:R-:W-:Y:S01]  /*fa70*/  FADD.FTZ R155, R154, R155 ;  /* 0x0000009b9a9b7221 */ /* 0x000fe20000010000 */
[----:B------:R-:W-:Y:S01]  /*fa80*/  MOV R150, R151 ;  /* 0x0000009700967202 */ /* 0x000fe20000000f00 */
[----:B------:R-:W-:Y:S02]  /*fa90*/  FADD.FTZ R162, R159, R162 ;  /* 0x000000a29fa27221 */ /* 0x000fe40000010000 */
[----:B------:R-:W-:Y:S01]  /*faa0*/  MUFU.EX2 R192, R192 ;  /* 0x000000c000c07308 */ /* 0x000fe20000000800 */
[-C--:B----4-:R-:W-:Y:S03]  /*fab0*/  HMMA.16816.F32.BF16 R84, R24, R32.reuse, R84 ;  /* 0x000000201854723c */ /* 0x090fe60000041854 */
[----:B------:R-:W-:Y:S02]  /*fac0*/  FADD.FTZ R161, R161, R164 ;  /* 0x000000a4a1a17221 */ /* 0x000fe40000010000 */
[----:B------:R-:W-:Y:S03]  /*fad0*/  FADD.FTZ R148, R148, R163 ;  /* 0x000000a394947221 */ /* 0x000fe60000010000 */
[C---:B------:R-:W-:Y:S01]  /*fae0*/  HMMA.16816.F32.BF16 R88, R28.reuse, R32, R88 ;  /* 0x000000201c58723c */ /* 0x040fe20000041858 */
[----:B------:R-:W4:Y:S07]  /*faf0*/  MUFU.EX2 R191, R191 ;  /* 0x000000bf00bf7308 */ /* 0x000f2e0000000800 */
[-C--:B------:R-:W-:Y:S03]  /*fb00*/  HMMA.16816.F32.BF16 R92, R28, R34.reuse, R92 ;  /* 0x000000221c5c723c */ /* 0x080fe6000004185c */
[----:B------:R-:W-:Y:S04]  /*fb10*/  MUFU.EX2 R181, R181 ;  /* 0x000000b500b57308 */ /* 0x000fe80000000800 */
[----:B---3--:R-:W-:Y:S01]  /*fb20*/  F2FP.BF16.PACK_AB R28, R185, R184 ;  /* 0x000000b8b91c723e */ /* 0x008fe200000010ff */
[----:B------:R-:W-:Y:S01]  /*fb30*/  HMMA.16816.F32.BF16 R96, R24, R34, R96 ;  /* 0x000000221860723c */ /* 0x000fe20000041860 */
[----:B-1----:R-:W-:Y:S01]  /*fb40*/  F2FP.BF16.PACK_AB R30, R188, R187 ;  /* 0x000000bbbc1e723e */ /* 0x002fe200000010ff */
[----:B------:R-:W1:Y:S02]  /*fb50*/  LDSM.16.MT88.4 R32, [R214+0x1100] ;  /* 0x00110000d620783b */ /* 0x000e640000004200 */
[----:B--2---:R-:W-:Y:S01]  /*fb60*/  F2FP.BF16.PACK_AB R29, R190, R189 ;  /* 0x000000bdbe1d723e */ /* 0x004fe200000010ff */
[----:B------:R-:W-:Y:S01]  /*fb70*/  MUFU.EX2 R194, R194 ;  /* 0x000000c200c27308 */ /* 0x000fe20000000800 */
[----:B------:R-:W-:Y:S01]  /*fb80*/  FADD.FTZ R184, R184, R161 ;  /* 0x000000a1b8b87221 */ /* 0x000fe20000010000 */
[----:B------:R-:W-:Y:S01]  /*fb90*/  F2FP.BF16.PACK_AB R24, R169, R166 ;  /* 0x000000a6a918723e */ /* 0x000fe200000010ff */
[----:B------:R-:W-:Y:S01]  /*fba0*/  FADD.FTZ R166, R166, R155 ;  /* 0x0000009ba6a67221 */ /* 0x000fe20000010000 */
[----:B------:R-:W-:Y:S03]  /*fbb0*/  F2FP.BF16.PACK_AB R25, R174, R171 ;  /* 0x000000abae19723e */ /* 0x000fe600000010ff */
[----:B------:R-:W-:Y:S01]  /*fbc0*/  F2FP.BF16.PACK_AB R26, R178, R175 ;  /* 0x000000afb21a723e */ /* 0x000fe200000010ff */
[----:B------:R-:W-:Y:S01]  /*fbd0*/  FADD.FTZ R171, R171, R162 ;  /* 0x000000a2abab7221 */ /* 0x000fe20000010000 */
[----:B------:R-:W-:Y:S01]  /*fbe0*/  F2FP.BF16.PACK_AB R27, R183, R182 ;  /* 0x000000b6b71b723e */ /* 0x000fe200000010ff */
[----:B------:R-:W-:Y:S01]  /*fbf0*/  MUFU.EX2 R177, R177 ;  /* 0x000000b100b17308 */ /* 0x000fe20000000800 */
[----:B----4-:R-:W-:Y:S01]  /*fc00*/  F2FP.BF16.PACK_AB R31, R191, R192 ;  /* 0x000000c0bf1f723e */ /* 0x010fe200000010ff */
[----:B------:R-:W-:Y:S01]  /*fc10*/  FADD.FTZ R189, R189, R148 ;  /* 0x00000094bdbd7221 */ /* 0x000fe20000010000 */
[----:B------:R-:W-:Y:S01]  /*fc20*/  MOV R148, R149 ;  /* 0x0000009500947202 */ /* 0x000fe20000000f00 */
[----:B------:R-:W-:Y:S02]  /*fc30*/  FADD.FTZ R166, R169, R166 ;  /* 0x000000a6a9a67221 */ /* 0x000fe40000010000 */
[-C--:B-----5:R-:W-:Y:S01]  /*fc40*/  HMMA.16816.F32.BF16 R4, R24, R36.reuse, R4 ;  /* 0x000000241804723c */ /* 0x0a0fe20000041804 */
[----:B------:R-:W-:Y:S02]  /*fc50*/  FADD.FTZ R171, R174, R171 ;  /* 0x000000abaeab7221 */ /* 0x000fe40000010000 */
[----:B------:R-:W-:Y:S01]  /*fc60*/  FADD.FTZ R184, R185, R184 ;  /* 0x000000b8b9b87221 */ /* 0x000fe20000010000 */
[----:B------:R-:W-:Y:S01]  /*fc70*/  MUFU.EX2 R176, R176 ;  /* 0x000000b000b07308 */ /* 0x000fe20000000800 */
[----:B------:R-:W-:Y:S02]  /*fc80*/  FADD.FTZ R189, R190, R189 ;  /* 0x000000bdbebd7221 */ /* 0x000fe40000010000 */
[----:B------:R-:W-:Y:S01]  /*fc90*/  FADD.FTZ R175, R175, R166 ;  /* 0x000000a6afaf7221 */ /* 0x000fe20000010000 */
[C---:B------:R-:W-:Y:S01]  /*fca0*/  HMMA.16816.F32.BF16 R8, R28.reuse, R36, R8 ;  /* 0x000000241c08723c */ /* 0x040fe20000041808 */
[----:B------:R-:W-:Y:S03]  /*fcb0*/  FADD.FTZ R182, R182, R171 ;  /* 0x000000abb6b67221 */ /* 0x000fe60000010000 */
[----:B------:R-:W-:Y:S02]  /*fcc0*/  FADD.FTZ R187, R187, R184 ;  /* 0x000000b8bbbb7221 */ /* 0x000fe40000010000 */
[----:B------:R-:W-:Y:S01]  /*fcd0*/  MUFU.EX2 R173, R173 ;  /* 0x000000ad00ad7308 */ /* 0x000fe20000000800 */
[----:B------:R-:W-:Y:S01]  /*fce0*/  FADD.FTZ R192, R192, R189 ;  /* 0x000000bdc0c07221 */ /* 0x000fe20000010000 */
[-C--:B------:R-:W-:Y:S01]  /*fcf0*/  HMMA.16816.F32.BF16 R12, R28, R38.reuse, R12 ;  /* 0x000000261c0c723c */ /* 0x080fe2000004180c */
[----:B------:R-:W-:Y:S03]  /*fd00*/  FADD.FTZ R178, R178, R175 ;  /* 0x000000afb2b27221 */ /* 0x000fe60000010000 */
[----:B------:R-:W-:Y:S02]  /*fd10*/  FADD.FTZ R182, R183, R182 ;  /* 0x000000b6b7b67221 */ /* 0x000fe40000010000 */
[----:B------:R-:W-:Y:S02]  /*fd20*/  FADD.FTZ R187, R188, R187 ;  /* 0x000000bbbcbb7221 */ /* 0x000fe40000010000 */
[C---:B------:R-:W-:Y:S01]  /*fd30*/  HMMA.16816.F32.BF16 R100, R24.reuse, R38, R100 ;  /* 0x000000261864723c */ /* 0x040fe20000041864 */
[----:B------:R-:W2:Y:S01]  /*fd40*/  LDSM.16.MT88.4 R36, [R212+0x1100] ;  /* 0x00110000d424783b */ /* 0x000ea20000004200 */
[----:B------:R-:W-:Y:S02]  /*fd50*/  MUFU.EX2 R186, R186 ;  /* 0x000000ba00ba7308 */ /* 0x000fe40000000800 */
[----:B------:R-:W-:Y:S04]  /*fd60*/  FADD.FTZ R191, R191, R192 ;  /* 0x000000c0bfbf7221 */ /* 0x000fe80000010000 */
[-C--:B------:R-:W-:Y:S04]  /*fd70*/  HMMA.16816.F32.BF16 R104, R24, R40.reuse, R104 ;  /* 0x000000281868723c */ /* 0x080fe80000041868 */
[----:B------:R-:W-:Y:S04]  /*fd80*/  MUFU.EX2 R168, R168 ;  /* 0x000000a800a87308 */ /* 0x000fe80000000800 */
[C---:B------:R-:W-:Y:S06]  /*fd90*/  HMMA.16816.F32.BF16 R108, R28.reuse, R40, R108 ;  /* 0x000000281c6c723c */ /* 0x040fec000004186c */
[----:B------:R-:W-:Y:S02]  /*fda0*/  MUFU.EX2 R170, R170 ;  /* 0x000000aa00aa7308 */ /* 0x000fe40000000800 */
[-C--:B------:R-:W-:Y:S08]  /*fdb0*/  HMMA.16816.F32.BF16 R112, R28, R42.reuse, R112 ;  /* 0x0000002a1c70723c */ /* 0x080ff00000041870 */
[C---:B------:R-:W-:Y:S01]  /*fdc0*/  HMMA.16816.F32.BF16 R116, R24.reuse, R42, R116 ;  /* 0x0000002a1874723c */ /* 0x040fe20000041874 */
[----:B------:R-:W3:Y:S01]  /*fdd0*/  LDSM.16.MT88.4 R40, [R214+0x1d00] ;  /* 0x001d0000d628783b */ /* 0x000ee20000004200 */
[----:B------:R-:W4:Y:S06]  /*fde0*/  MUFU.EX2 R179, R179 ;  /* 0x000000b300b37308 */ /* 0x000f2c0000000800 */
[-C--:B-1----:R-:W-:Y:S04]  /*fdf0*/  HMMA.16816.F32.BF16 R120, R24, R32.reuse, R120 ;  /* 0x000000201878723c */ /* 0x082fe80000041878 */
[----:B------:R-:W1:Y:S04]  /*fe00*/  MUFU.EX2 R172, R172 ;  /* 0x000000ac00ac7308 */ /* 0x000e680000000800 */
[C---:B------:R-:W-:Y:S06]  /*fe10*/  HMMA.16816.F32.BF16 R124, R28.reuse, R32, R124 ;  /* 0x000000201c7c723c */ /* 0x040fec000004187c */
[----:B------:R-:W-:Y:S02]  /*fe20*/  MUFU.EX2 R180, R180 ;  /* 0x000000b400b47308 */ /* 0x000fe40000000800 */
[-C--:B------:R-:W-:Y:S08]  /*fe30*/  HMMA.16816.F32.BF16 R16, R28, R34.reuse, R16 ;  /* 0x000000221c10723c */ /* 0x080ff00000041810 */
[C---:B------:R-:W-:Y:S01]  /*fe40*/  HMMA.16816.F32.BF16 R128, R24.reuse, R34, R128 ;  /* 0x000000221880723c */ /* 0x040fe20000041880 */
[----:B------:R-:W5:Y:S01]  /*fe50*/  LDSM.16.MT88.4 R32, [R212+0x1d00] ;  /* 0x001d0000d420783b */ /* 0x000f620000004200 */
[----:B------:R-:W1:Y:S06]  /*fe60*/  MUFU.EX2 R195, R195 ;  /* 0x000000c300c37308 */ /* 0x000e6c0000000800 */
[-C--:B--2---:R-:W-:Y:S04]  /*fe70*/  HMMA.16816.F32.BF16 R52, R24, R36.reuse, R52 ;  /* 0x000000241834723c */ /* 0x084fe80000041834 */
[----:B------:R-:W2:Y:S04]  /*fe80*/  MUFU.EX2 R196, R196 ;  /* 0x000000c400c47308 */ /* 0x000ea80000000800 */
[C---:B------:R-:W-:Y:S08]  /*fe90*/  HMMA.16816.F32.BF16 R56, R28.reuse, R36, R56 ;  /* 0x000000241c38723c */ /* 0x040ff00000041838 */
[-C--:B------:R-:W-:Y:S08]  /*fea0*/  HMMA.16816.F32.BF16 R60, R28, R38.reuse, R60 ;  /* 0x000000261c3c723c */ /* 0x080ff0000004183c */
[C---:B------:R-:W-:Y:S01]  /*feb0*/  HMMA.16816.F32.BF16 R64, R24.reuse, R38, R64 ;  /* 0x000000261840723c */ /* 0x040fe20000041840 */
[----:B------:R-:W1:Y:S07]  /*fec0*/  LDSM.16.MT88.4 R36, [R214+0x900] ;  /* 0x00090000d624783b */ /* 0x000e6e0000004200 */
[-C--:B---3--:R-:W-:Y:S08]  /*fed0*/  HMMA.16816.F32.BF16 R68, R24, R40.reuse, R68 ;  /* 0x000000281844723c */ /* 0x088ff00000041844 */
[C---:B------:R-:W-:Y:S08]  /*fee0*/  HMMA.16816.F32.BF16 R72, R28.reuse, R40, R72 ;  /* 0x000000281c48723c */ /* 0x040ff00000041848 */
[-C--:B------:R-:W-:Y:S08]  /*fef0*/  HMMA.16816.F32.BF16 R76, R28, R42.reuse, R76 ;  /* 0x0000002a1c4c723c */ /* 0x080ff0000004184c */
[C---:B------:R-:W-:Y:S01]  /*ff00*/  HMMA.16816.F32.BF16 R80, R24.reuse, R42, R80 ;  /* 0x0000002a1850723c */ /* 0x040fe20000041850 */
[----:B------:R-:W3:Y:S07]  /*ff10*/  LDSM.16.MT88.4 R40, [R212+0x900] ;  /* 0x00090000d428783b */ /* 0x000eee0000004200 */
[-C--:B-----5:R-:W-:Y:S08]  /*ff20*/  HMMA.16816.F32.BF16 R84, R24, R32.reuse, R84 ;  /* 0x000000201854723c */ /* 0x0a0ff00000041854 */
[C---:B------:R-:W-:Y:S08]  /*ff30*/  HMMA.16816.F32.BF16 R88, R28.reuse, R32, R88 ;  /* 0x000000201c58723c */ /* 0x040ff00000041858 */
[-C--:B------:R-:W-:Y:S07]  /*ff40*/  HMMA.16816.F32.BF16 R92, R28, R34.reuse, R92 ;  /* 0x000000221c5c723c */ /* 0x080fee000004185c */
[----:B----4-:R-:W-:Y:S01]  /*ff50*/  F2FP.BF16.PACK_AB R28, R179, R170 ;  /* 0x000000aab31c723e */ /* 0x010fe200000010ff */
[----:B------:R-:W-:Y:S01]  /*ff60*/  HMMA.16816.F32.BF16 R96, R24, R34, R96 ;  /* 0x000000221860723c */ /* 0x000fe20000041860 */
[----:B-1----:R-:W-:Y:S01]  /*ff70*/  F2FP.BF16.PACK_AB R30, R193, R172 ;  /* 0x000000acc11e723e */ /* 0x002fe200000010ff */
[----:B------:R-:W1:Y:S02]  /*ff80*/  LDSM.16.MT88.4 R32, [R214+0x2100] ;  /* 0x00210000d620783b */ /* 0x000e640000004200 */
[----:B------:R-:W-:Y:S01]  /*ff90*/  F2FP.BF16.PACK_AB R29, R195, R180 ;  /* 0x000000b4c31d723e */ /* 0x000fe200000010ff */
[----:B------:R-:W-:Y:S01]  /*ffa0*/  FADD.FTZ R170, R170, R187 ;  /* 0x000000bbaaaa7221 */ /* 0x000fe20000010000 */
[----:B--2---:R-:W-:Y:S01]  /*ffb0*/  F2FP.BF16.PACK_AB R31, R23, R196 ;  /* 0x000000c4171f723e */ /* 0x004fe200000010ff */
        /* <DEDUP_REMOVED lines=8> */
[----:B------:R-:W-:Y:S02]  /*10040*/  FADD.FTZ R177, R176, R177 ;  /* 0x000000b1b0b17221 */ /* 0x000fe40000010000 */
[----:B------:R-:W-:Y:S02]  /*10050*/  FADD.FTZ R179, R179, R170 ;  /* 0x000000aab3b37221 */ /* 0x000fe40000010000 */
[----:B------:R-:W-:Y:S02]  /*10060*/  FADD.FTZ R195, R195, R180 ;  /* 0x000000b4c3c37221 */ /* 0x000fe40000010000 */
[-C--:B------:R-:W-:Y:S01]  /*10070*/  HMMA.16816.F32.BF16 R144, R24, R36.reuse, R4 ;  /* 0x000000241890723c */ /* 0x080fe20000041804 */
[----:B------:R-:W2:Y:S01]  /*10080*/  LDSM.16.MT88.4 R4, [R212+0x2100] ;  /* 0x00210000d404783b */ /* 0x000ea20000004200 */
[----:B------:R-:W-:Y:S02]  /*10090*/  FADD.FTZ R173, R173, R194 ;  /* 0x000000c2adad7221 */ /* 0x000fe40000010000 */
        /* <DEDUP_REMOVED lines=8> */
[----:B------:R-:W-:Y:S04]  /*10120*/  FADD.FTZ R237, R23, R196 ;  /* 0x000000c417ed7221 */ /* 0x000fe80000010000 */
        /* <DEDUP_REMOVED lines=22> */
.L_x_510:
[----:B------:R-:W1:Y:S01]  /*10290*/  SHFL.BFLY PT, R2, R243, 0x2, 0x1f ;  /* 0x0c401f00f3027f89 */ /* 0x000e6200000e0000 */
[----:B------:R-:W-:-:S02]  /*102a0*/  MOV R6, RZ ;  /* 0x000000ff00067202 */ /* 0x000fc40000000f00 */
[----:B------:R-:W-:Y:S01]  /*102b0*/  PLOP3.LUT P4, PT, PT, PT, PT, 0x8, 0x0 ;  /* 0x000000000000781c */ /* 0x000fe20003f8e170 */
        /* <DEDUP_REMOVED lines=10> */
[----:B------:R-:W4:Y:S01]  /*10360*/  SHFL.BFLY PT, R11, R8, 0x1, 0x1f ;  /* 0x0c201f00080b7f89 */ /* 0x000f2200000e0000 */
[----:B-1----:R-:W-:Y:S02]  /*10370*/  FADD.FTZ R5, R2, R5 ;  /* 0x0000000502057221 */ /* 0x002fe40000010000 */
[----:B--2---:R-:W-:-:S03]  /*10380*/  FADD.FTZ R4, R7, R4 ;  /* 0x0000000407047221 */ /* 0x004fc60000010000 */
[----:B------:R-:W-:Y:S02]  /*10390*/  FSETP.NE.FTZ.AND P3, PT, R5, RZ, PT ;  /* 0x000000ff0500720b */ /* 0x000fe40003f75000 */
[----:B------:R-:W-:Y:S01]  /*103a0*/  MOV R7, RZ ;  /* 0x000000ff00077202 */ /* 0x000fe20000000f00 */
[----:B---3--:R-:W-:Y:S01]  /*103b0*/  FADD.FTZ R0, R0, R9 ;  /* 0x0000000900007221 */ /* 0x008fe20000010000 */
[----:B------:R-:W-:Y:S01]  /*103c0*/  FSETP.NE.FTZ.AND P2, PT, R4, RZ, PT ;  /* 0x000000ff0400720b */ /* 0x000fe20003f55000 */
[----:B----4-:R-:W-:-:S03]  /*103d0*/  FADD.FTZ R2, R8, R11 ;  /* 0x0000000b08027221 */ /* 0x010fc60000010000 */
[----:B------:R-:W-:Y:S02]  /*103e0*/  FSETP.NE.FTZ.AND P0, PT, R0, RZ, PT ;  /* 0x000000ff0000720b */ /* 0x000fe40003f15000 */
[----:B------:R-:W-:Y:S02]  /*103f0*/  MOV R8, RZ ;  /* 0x000000ff00087202 */ /* 0x000fe40000000f00 */
[----:B------:R-:W-:Y:S01]  /*10400*/  FSETP.NE.FTZ.AND P1, PT, R2, RZ, PT ;  /* 0x000000ff0200720b */ /* 0x000fe20003f35000 */
[----:B------:R-:W1:Y:S01]  /*10410*/  @P3 MUFU.RCP R6, R5 ;  /* 0x0000000500063308 */ /* 0x000e620000001000 */
[----:B------:R-:W-:-:S03]  /*10420*/  @P3 MOV R13, 0x3f317218 ;  /* 0x3f317218000d3802 */ /* 0x000fc60000000f00 */
[----:B------:R-:W-:Y:S02]  /*10430*/  @P2 MOV R12, 0x3f317218 ;  /* 0x3f317218000c2802 */ /* 0x000fe40000000f00 */
[----:B------:R-:W-:Y:S02]  /*10440*/  @P3 FMUL.FTZ R13, R13, c[0x0][0x2d0] ;  /* 0x0000b4000d0d3a20 */ /* 0x000fe40000410000 */
[----:B------:R-:W-:Y:S01]  /*10450*/  @P2 MUFU.RCP R7, R4 ;  /* 0x0000000400072308 */ /* 0x000fe20000001000 */
[----:B------:R-:W-:Y:S01]  /*10460*/  @P0 MOV R10, 0x3f317218 ;  /* 0x3f317218000a0802 */ /* 0x000fe20000000f00 */
[----:B------:R-:W-:Y:S02]  /*10470*/  @P2 FMUL.FTZ R12, R12, c[0x0][0x2d0] ;  /* 0x0000b4000c0c2a20 */ /* 0x000fe40000410000 */
[----:B------:R-:W-:Y:S02]  /*10480*/  @P1 MOV R11, 0x3f317218 ;  /* 0x3f317218000b1802 */ /* 0x000fe40000000f00 */
[----:B------:R-:W-:-:S02]  /*10490*/  @P0 FMUL.FTZ R10, R10, c[0x0][0x2d0] ;  /* 0x0000b4000a0a0a20 */ /* 0x000fc40000410000 */
[C---:B-1----:R-:W-:Y:S01]  /*104a0*/  FMUL.FTZ R144, R6.reuse, R144 ;  /* 0x0000009006907220 */ /* 0x042fe20000410000 */
[----:B------:R-:W1:Y:S01]  /*104b0*/  @P3 MUFU.LG2 R5, R5 ;  /* 0x0000000500053308 */ /* 0x000e620000000c00 */
[C---:B------:R-:W-:Y:S02]  /*104c0*/  FMUL.FTZ R145, R6.reuse, R145 ;  /* 0x0000009106917220 */ /* 0x040fe40000410000 */
[C---:B------:R-:W-:Y:S02]  /*104d0*/  FMUL.FTZ R100, R6.reuse, R100 ;  /* 0x0000006406647220 */ /* 0x040fe40000410000 */
[C---:B------:R-:W-:Y:S02]  /*104e0*/  FMUL.FTZ R101, R6.reuse, R101 ;  /* 0x0000006506657220 */ /* 0x040fe40000410000 */
[C---:B------:R-:W-:Y:S01]  /*104f0*/  FMUL.FTZ R104, R6.reuse, R104 ;  /* 0x0000006806687220 */ /* 0x040fe20000410000 */
[----:B------:R-:W2:Y:S01]  /*10500*/  @P2 MUFU.LG2 R4, R4 ;  /* 0x0000000400042308 */ /* 0x000ea20000000c00 */
[----:B------:R-:W-:-:S02]  /*10510*/  FMUL.FTZ R105, R6, R105 ;  /* 0x0000006906697220 */ /* 0x000fc40000410000 */
[C---:B------:R-:W-:Y:S02]  /*10520*/  FMUL.FTZ R116, R6.reuse, R116 ;  /* 0x0000007406747220 */ /* 0x040fe40000410000 */
[C---:B------:R-:W-:Y:S02]  /*10530*/  FMUL.FTZ R117, R6.reuse, R117 ;  /* 0x0000007506757220 */ /* 0x040fe40000410000 */
[C---:B------:R-:W-:Y:S01]  /*10540*/  FMUL.FTZ R120, R6.reuse, R120 ;  /* 0x0000007806787220 */ /* 0x040fe20000410000 */
[----:B------:R-:W3:Y:S01]  /*10550*/  @P1 MUFU.LG2 R9, R2 ;  /* 0x0000000200091308 */ /* 0x000ee20000000c00 */
[C---:B------:R-:W-:Y:S02]  /*10560*/  FMUL.FTZ R121, R6.reuse, R121 ;  /* 0x0000007906797220 */ /* 0x040fe40000410000 */
[C---:B------:R-:W-:Y:S02]  /*10570*/  FMUL.FTZ R128, R6.reuse, R128 ;  /* 0x0000008006807220 */ /* 0x040fe40000410000 */
[----:B------:R-:W-:-:S02]  /*10580*/  FMUL.FTZ R129, R6, R129 ;  /* 0x0000008106817220 */ /* 0x000fc40000410000 */
[C---:B------:R-:W-:Y:S01]  /*10590*/  FMUL.FTZ R52, R6.reuse, R52 ;  /* 0x0000003406347220 */ /* 0x040fe20000410000 */
[----:B------:R4:W-:Y:S01]  /*105a0*/  @P1 MUFU.RCP R8, R2 ;  /* 0x0000000200081308 */ /* 0x0009e20000001000 */
[C---:B------:R-:W-:Y:S02]  /*105b0*/  FMUL.FTZ R53, R6.reuse, R53 ;  /* 0x0000003506357220 */ /* 0x040fe40000410000 */
[C---:B------:R-:W-:Y:S02]  /*105c0*/  FMUL.FTZ R64, R6.reuse, R64 ;  /* 0x0000004006407220 */ /* 0x040fe40000410000 */
[C---:B------:R-:W-:Y:S02]  /*105d0*/  FMUL.FTZ R65, R6.reuse, R65 ;  /* 0x0000004106417220 */ /* 0x040fe40000410000 */
[C---:B------:R-:W-:Y:S02]  /*105e0*/  FMUL.FTZ R68, R6.reuse, R68 ;  /* 0x0000004406447220 */ /* 0x040fe40000410000 */
[----:B------:R-:W-:-:S02]  /*105f0*/  FMUL.FTZ R69, R6, R69 ;  /* 0x0000004506457220 */ /* 0x000fc40000410000 */
[C---:B------:R-:W-:Y:S02]  /*10600*/  FMUL.FTZ R80, R6.reuse, R80 ;  /* 0x0000005006507220 */ /* 0x040fe40000410000 */
[C---:B------:R-:W-:Y:S02]  /*10610*/  FMUL.FTZ R81, R6.reuse, R81 ;  /* 0x0000005106517220 */ /* 0x040fe40000410000 */
[C---:B------:R-:W-:Y:S01]  /*10620*/  FMUL.FTZ R84, R6.reuse, R84 ;  /* 0x0000005406547220 */ /* 0x040fe20000410000 */
[----:B----4-:R-:W-:Y:S01]  /*10630*/  MOV R2, 0xff800000 ;  /* 0xff80000000027802 */ /* 0x010fe20000000f00 */
[C---:B------:R-:W-:Y:S02]  /*10640*/  FMUL.FTZ R85, R6.reuse, R85 ;  /* 0x0000005506557220 */ /* 0x040fe40000410000 */
[C---:B------:R-:W-:Y:S02]  /*10650*/  FMUL.FTZ R96, R6.reuse, R96 ;  /* 0x0000006006607220 */ /* 0x040fe40000410000 */
[----:B------:R-:W-:Y:S01]  /*10660*/  FMUL.FTZ R97, R6, R97 ;  /* 0x0000006106617220 */ /* 0x000fe20000410000 */
[----:B------:R-:W-:Y:S01]  /*10670*/  MOV R6, RZ ;  /* 0x000000ff00067202 */ /* 0x000fe20000000f00 */
[----:B-1----:R-:W-:-:S02]  /*10680*/  @P3 FMUL.FTZ R14, R5, 0.69314718246459960938 ;  /* 0x3f317218050e3820 */ /* 0x002fc40000410000 */
[----:B--2---:R-:W-:Y:S02]  /*10690*/  @P2 FMUL.FTZ R4, R4, 0.69314718246459960938 ;  /* 0x3f31721804042820 */ /* 0x004fe40000410000 */
[----:B---3--:R-:W-:Y:S01]  /*106a0*/  @P1 FMUL.FTZ R16, R9, 0.69314718246459960938 ;  /* 0x3f31721809101820 */ /* 0x008fe20000410000 */
[----:B------:R-:W-:Y:S01]  /*106b0*/  @P0 MUFU.RCP R6, R0 ;  /* 0x0000000000060308 */ /* 0x000fe20000001000 */
[----:B------:R-:W-:Y:S02]  /*106c0*/  @P1 FMUL.FTZ R11, R11, c[0x0][0x2d0] ;  /* 0x0000b4000b0b1a20 */ /* 0x000fe40000410000 */
[C---:B------:R-:W-:Y:S02]  /*106d0*/  FMUL.FTZ R146, R7.reuse, R146 ;  /* 0x0000009207927220 */ /* 0x040fe40000410000 */
[C---:B------:R-:W-:Y:S02]  /*106e0*/  FMUL.FTZ R147, R7.reuse, R147 ;  /* 0x0000009307937220 */ /* 0x040fe40000410000 */
[C---:B------:R-:W-:Y:S01]  /*106f0*/  FMUL.FTZ R102, R7.reuse, R102 ;  /* 0x0000006607667220 */ /* 0x040fe20000410000 */
[----:B------:R-:W1:Y:S01]  /*10700*/  @P0 MUFU.LG2 R0, R0 ;  /* 0x0000000000000308 */ /* 0x000e620000000c00 */
        /* <DEDUP_REMOVED lines=8> */
[----:B-1----:R-:W-:Y:S02]  /*10790*/  @P0 FMUL.FTZ R5, R0, 0.69314718246459960938 ;  /* 0x3f31721800050820 */ /* 0x002fe40000410000 */
        /* <DEDUP_REMOVED lines=13> */
[----:B------:R-:W-:Y:S01]  /*10870*/  MOV R7, 0xff800000 ;  /* 0xff80000000077802 */ /* 0x000fe20000000f00 */
        /* <DEDUP_REMOVED lines=50> */
[----:B------:R-:W-:Y:S02]  /*10ba0*/  @P3 FFMA.FTZ R2, R13, R151, R14 ;  /* 0x000000970d023223 */ /* 0x000fe4000001000e */
[----:B------:R-:W-:Y:S02]  /*10bb0*/  @P2 FFMA.FTZ R6, R12, R149, R4 ;  /* 0x000000950c062223 */ /* 0x000fe40000010004 */
[----:B------:R-:W-:-:S02]  /*10bc0*/  @P1 FFMA.FTZ R7, R11, R3, R16 ;  /* 0x000000030b071223 */ /* 0x000fc40000010010 */
[----:B------:R-:W-:Y:S02]  /*10bd0*/  @P0 FFMA.FTZ R8, R10, R152, R5 ;  /* 0x000000980a080223 */ /* 0x000fe40000010005 */
.L_x_446:
[----:B------:R-:W-:Y:S05]  /*10be0*/  @P4 BRA `(.L_x_532) ;  /* 0x00001ab000004947 */ /* 0x000fea0003800000 */
[----:B------:R-:W1:Y:S01]  /*10bf0*/  S2R R10, SR_TID.X ;  /* 0x00000000000a7919 */ /* 0x000e620000002100 */
[----:B------:R-:W-:Y:S01]  /*10c00*/  USHF.R.S32.HI UR6, URZ, 0x1f, UR8 ;  /* 0x0000001f3f067899 */ /* 0x000fe20008011408 */
[----:B------:R-:W-:Y:S01]  /*10c10*/  IMAD R16, RZ, RZ, -UR8 ;  /* 0x80000008ff107e24 */ /* 0x000fe2000f8e02ff */
[----:B------:R-:W-:Y:S01]  /*10c20*/  ULDC.64 UR4, c[0x0][0x4d0] ;  /* 0x0001340000047ab9 */ /* 0x000fe20000000a00 */
[----:B------:R-:W2:Y:S01]  /*10c30*/  S2R R9, SR_CTAID.Y ;  /* 0x0000000000097919 */ /* 0x000ea20000002600 */
[----:B------:R-:W-:Y:S01]  /*10c40*/  UIMAD UR7, UR6, UR4, URZ ;  /* 0x00000004060772a4 */ /* 0x000fe2000f8e023f */
[----:B------:R-:W-:Y:S01]  /*10c50*/  IMAD.MOV.U32 R12, RZ, RZ, c[0x0][0x4e8] ;  /* 0x00013a00ff0c7624 */ /* 0x000fe200078e00ff */
[----:B------:R-:W-:Y:S01]  /*10c60*/  UIMAD.WIDE.U32 UR10, UR8, UR4, URZ ;  /* 0x00000004080a72a5 */ /* 0x000fe2000f8e003f */
[----:B------:R-:W3:Y:S01]  /*10c70*/  S2R R22, SR_CTAID.Z ;  /* 0x0000000000167919 */ /* 0x000ee20000002700 */
[----:B------:R-:W-:Y:S01]  /*10c80*/  UIMAD UR5, UR8, UR5, UR7 ;  /* 0x00000005080572a4 */ /* 0x000fe2000f8e0207 */
[----:B------:R-:W-:Y:S02]  /*10c90*/  BSSY B0, `(.L_x_533) ;  /* 0x00000c1000007945 */ /* 0x000fe40003800000 */
[----:B------:R-:W-:Y:S01]  /*10ca0*/  BAR.SYNC.DEFER_BLOCKING 0x1, 0x80 ;  /* 0x0042000000007b1d */ /* 0x000fe20000010000 */
[----:B------:R-:W-:Y:S01]  /*10cb0*/  UIADD3 UR5, UR11, UR5, URZ ;  /* 0x000000050b057290 */ /* 0x000fe2000fffe03f */
[----:B------:R-:W-:Y:S01]  /*10cc0*/  IMAD.U32 R21, RZ, RZ, UR11 ;  /* 0x0000000bff157e24 */ /* 0x000fe2000f8e00ff */
[----:B------:R-:W-:Y:S01]  /*10cd0*/  ISETP.NE.AND P0, PT, R12, 0x1, PT ;  /* 0x000000010c00780c */ /* 0x000fe20003f05270 */
[----:B------:R-:W-:-:S02]  /*10ce0*/  IMAD.U32 R20, RZ, RZ, UR10 ;  /* 0x0000000aff147e24 */ /* 0x000fc4000f8e00ff */
[----:B------:R-:W4:Y:S01]  /*10cf0*/  S2R R13, SR_CTAID.X ;  /* 0x00000000000d7919 */ /* 0x000f220000002500 */
[----:B------:R-:W-:Y:S01]  /*10d00*/  IMAD.U32 R21, RZ, RZ, UR5 ;  /* 0x00000005ff157e24 */ /* 0x000fe2000f8e00ff */
[----:B------:R-:W-:Y:S01]  /*10d10*/  ULDC.64 UR4, c[0x0][0x438] ;  /* 0x00010e0000047ab9 */ /* 0x000fe20000000a00 */
[----:B------:R-:W-:Y:S01]  /*10d20*/  IMAD R12, R12, c[0x0][0x388], RZ ;  /* 0x0000e2000c0c7a24 */ /* 0x000fe200078e02ff */
[----:B------:R-:W-:Y:S01]  /*10d30*/  UIMAD UR6, UR6, UR4, URZ ;  /* 0x00000004060672a4 */ /* 0x000fe2000f8e023f */
[----:B-1----:R-:W-:Y:S01]  /*10d40*/  SHF.R.S32.HI R5, RZ, 0x1f, R10 ;  /* 0x0000001fff057819 */ /* 0x002fe2000001140a */
[----:B------:R-:W-:Y:S02]  /*10d50*/  UIMAD.WIDE.U32 UR10, UR8, UR4, URZ ;  /* 0x00000004080a72a5 */ /* 0x000fe4000f8e003f */
[----:B------:R-:W-:Y:S01]  /*10d60*/  UIMAD UR4, UR8, UR5, UR6 ;  /* 0x00000005080472a4 */ /* 0x000fe2000f8e0206 */
[CC--:B------:R-:W-:Y:S01]  /*10d70*/  LEA.HI R11, R5.reuse, R10.reuse, RZ, 0x2 ;  /* 0x0000000a050b7211 */ /* 0x0c0fe200078f10ff */
[----:B--2---:R-:W-:Y:S01]  /*10d80*/  IMAD R16, R16, c[0x0][0x550], R9 ;  /* 0x0001540010107a24 */ /* 0x004fe200078e0209 */
[-C--:B------:R-:W-:Y:S01]  /*10d90*/  LEA.HI R5, R5, R10.reuse, RZ, 0x5 ;  /* 0x0000000a05057211 */ /* 0x080fe200078f28ff */
[----:B------:R-:W-:Y:S01]  /*10da0*/  UIADD3 UR4, UR11, UR4, URZ ;  /* 0x000000040b047290 */ /* 0x000fe2000fffe03f */
[----:B------:R-:W-:Y:S01]  /*10db0*/  LOP3.LUT R11, R11, 0xfffffffc, RZ, 0xc0, !PT ;  /* 0xfffffffc0b0b7812 */ /* 0x000fe200078ec0ff */
[----:B------:R-:W-:Y:S01]  /*10dc0*/  IMAD.U32 R15, RZ, RZ, UR11 ;  /* 0x0000000bff0f7e24 */ /* 0x000fe2000f8e00ff */
[----:B------:R-:W-:Y:S01]  /*10dd0*/  LOP3.LUT R3, R5, 0xffffffe0, RZ, 0xc0, !PT ;  /* 0xffffffe005037812 */ /* 0x000fe200078ec0ff */
[----:B---3--:R-:W-:Y:S01]  /*10de0*/  IMAD.WIDE.U32 R20, R22, c[0x0][0x4d8], R20 ;  /* 0x0001360016147a25 */ /* 0x008fe200078e0014 */
[----:B------:R-:W-:-:S02]  /*10df0*/  IADD3 R4, -R11, R10, RZ ;  /* 0x0000000a0b047210 */ /* 0x000fc40007ffe1ff */
[----:B------:R-:W-:Y:S01]  /*10e00*/  SHF.R.S32.HI R17, RZ, 0x5, R5 ;  /* 0x00000005ff117819 */ /* 0x000fe20000011405 */
[----:B------:R-:W-:Y:S01]  /*10e10*/  IMAD.IADD R3, R10, 0x1, -R3 ;  /* 0x000000010a037824 */ /* 0x000fe200078e0a03 */
[----:B------:R-:W-:Y:S01]  /*10e20*/  LEA.HI R0, R4, R4, RZ, 0x1 ;  /* 0x0000000404007211 */ /* 0x000fe200078f08ff */
[----:B------:R-:W-:Y:S01]  /*10e30*/  IMAD.U32 R15, RZ, RZ, UR4 ;  /* 0x00000004ff0f7e24 */ /* 0x000fe2000f8e00ff */
[----:B------:R-:W-:Y:S02]  /*10e40*/  SHF.R.S32.HI R10, RZ, 0x1f, R5 ;  /* 0x0000001fff0a7819 */ /* 0x000fe40000011405 */
[----:B------:R-:W-:Y:S02]  /*10e50*/  LOP3.LUT R9, R0, 0x1ffffffe, RZ, 0xc0, !PT ;  /* 0x1ffffffe00097812 */ /* 0x000fe400078ec0ff */
[----:B------:R-:W-:Y:S02]  /*10e60*/  LEA.HI R10, R10, R17, RZ, 0x2 ;  /* 0x000000110a0a7211 */ /* 0x000fe400078f10ff */
[----:B------:R-:W-:Y:S01]  /*10e70*/  SHF.R.S32.HI R5, RZ, 0x1f, R22 ;  /* 0x0000001fff057819 */ /* 0x000fe20000011416 */
[----:B------:R-:W-:Y:S01]  /*10e80*/  IMAD.IADD R4, R4, 0x1, -R9 ;  /* 0x0000000104047824 */ /* 0x000fe200078e0a09 */
[----:B------:R-:W-:-:S02]  /*10e90*/  SHF.L.U32 R9, R0, 0x5, RZ ;  /* 0x0000000500097819 */ /* 0x000fc400000006ff */
[----:B------:R-:W-:Y:S01]  /*10ea0*/  SHF.R.S32.HI R0, RZ, 0x1f, R3 ;  /* 0x0000001fff007819 */ /* 0x000fe20000011403 */
[C---:B------:R-:W-:Y:S01]  /*10eb0*/  IMAD R11, R5.reuse, c[0x0][0x4d8], RZ ;  /* 0x00013600050b7a24 */ /* 0x040fe200078e02ff */
[----:B------:R-:W-:Y:S01]  /*10ec0*/  LOP3.LUT R10, R10, 0xffffffc, RZ, 0xc0, !PT ;  /* 0x0ffffffc0a0a7812 */ /* 0x000fe200078ec0ff */
[----:B------:R-:W-:Y:S01]  /*10ed0*/  IMAD R5, R5, c[0x0][0x440], RZ ;  /* 0x0001100005057a24 */ /* 0x000fe200078e02ff */
[----:B------:R-:W-:Y:S01]  /*10ee0*/  LEA.HI R0, R0, R3, RZ, 0x2 ;  /* 0x0000000300007211 */ /* 0x000fe200078f10ff */
[C---:B------:R-:W-:Y:S01]  /*10ef0*/  IMAD R11, R22.reuse, c[0x0][0x4dc], R11 ;  /* 0x00013700160b7a24 */ /* 0x040fe200078e020b */
[----:B------:R-:W-:Y:S01]  /*10f00*/  LOP3.LUT R9, R9, 0xffffffc0, RZ, 0xc0, !PT ;  /* 0xffffffc009097812 */ /* 0x000fe200078ec0ff */
[----:B------:R-:W-:Y:S01]  /*10f10*/  IMAD.IADD R17, R17, 0x1, -R10 ;  /* 0x0000000111117824 */ /* 0x000fe200078e0a0a */
[----:B------:R-:W-:Y:S01]  /*10f20*/  SHF.R.S32.HI R10, RZ, 0x2, R0 ;  /* 0x00000002ff0a7819 */ /* 0x000fe20000011400 */
[----:B------:R-:W-:Y:S01]  /*10f30*/  IMAD R5, R22, c[0x0][0x444], R5 ;  /* 0x0001110016057a24 */ /* 0x000fe200078e0205 */
[----:B------:R-:W-:Y:S01]  /*10f40*/  MOV R14, UR10 ;  /* 0x0000000a000e7c02 */ /* 0x000fe20008000f00 */
[----:B------:R-:W-:Y:S01]  /*10f50*/  IMAD R9, R4, 0x8, R9 ;  /* 0x0000000804097824 */ /* 0x000fe200078e0209 */
[----:B------:R-:W-:Y:S01]  /*10f60*/  IADD3 R21, R21, R11, RZ ;  /* 0x0000000b15157210 */ /* 0x000fe20007ffe0ff */
[----:B------:R-:W-:Y:S01]  /*10f70*/  IMAD R10, R17, 0x10, R10 ;  /* 0x00000010110a7824 */ /* 0x000fe200078e020a */
[----:B------:R-:W-:Y:S01]  /*10f80*/  SHF.R.S32.HI R11, RZ, 0x1f, R16 ;  /* 0x0000001fff0b7819 */ /* 0x000fe20000011410 */
[----:B------:R-:W-:Y:S01]  /*10f90*/  IMAD.WIDE.U32 R22, R22, c[0x0][0x440], R14 ;  /* 0x0001100016167a25 */ /* 0x000fe200078e000e */
[----:B------:R-:W-:-:S03]  /*10fa0*/  LOP3.LUT R0, R0, 0x7ffffffc, RZ, 0xc0, !PT ;  /* 0x7ffffffc00007812 */ /* 0x000fc600078ec0ff */
[----:B------:R-:W-:Y:S02]  /*10fb0*/  IMAD.IADD R18, R10, 0x1, R9 ;  /* 0x000000010a127824 */ /* 0x000fe400078e0209 */
[----:B------:R-:W-:Y:S02]  /*10fc0*/  IMAD.IADD R23, R23, 0x1, R5 ;  /* 0x0000000117177824 */ /* 0x000fe400078e0205 */
[C---:B----4-:R-:W-:Y:S01]  /*10fd0*/  IMAD R18, R13.reuse, 0x80, R18 ;  /* 0x000000800d127824 */ /* 0x050fe200078e0212 */
[----:B------:R-:W-:Y:S01]  /*10fe0*/  LEA R13, R13, R10, 0x7 ;  /* 0x0000000a0d0d7211 */ /* 0x000fe200078e38ff */
[----:B------:R-:W-:Y:S02]  /*10ff0*/  IMAD R15, R11, c[0x0][0x448], RZ ;  /* 0x000112000b0f7a24 */ /* 0x000fe400078e02ff */
[----:B------:R-:W-:Y:S01]  /*11000*/  @P0 IMAD.HI.U32 R14, R18, c[0x0][0x4ec], RZ ;  /* 0x00013b00120e0a27 */ /* 0x000fe200078e00ff */
[----:B------:R-:W-:-:S03]  /*11010*/  MOV R4, R18 ;  /* 0x0000001200047202 */ /* 0x000fc60000000f00 */
[----:B------:R-:W-:Y:S01]  /*11020*/  @P0 IMAD.HI.U32 R9, R18, c[0x0][0x4ec], RZ ;  /* 0x00013b0012090a27 */ /* 0x000fe200078e00ff */
[----:B------:R-:W-:-:S03]  /*11030*/  @P0 SHF.R.U32.HI R4, RZ, c[0x0][0x4f0], R14 ;  /* 0x00013c00ff040a19 */ /* 0x000fc6000001160e */
[----:B------:R-:W-:Y:S01]  /*11040*/  IMAD.MOV.U32 R5, RZ, RZ, R18 ;  /* 0x000000ffff057224 */ /* 0x000fe200078e0012 */
[----:B------:R-:W-:Y:S01]  /*11050*/  @P0 SHF.R.U32.HI R5, RZ, c[0x0][0x4f0], R9 ;  /* 0x00013c00ff050a19 */ /* 0x000fe20000011609 */
[----:B------:R-:W-:Y:S01]  /*11060*/  IMAD R11, R11, c[0x0][0x4e0], RZ ;  /* 0x000138000b0b7a24 */ /* 0x000fe200078e02ff */
[--C-:B------:R-:W-:Y:S01]  /*11070*/  SHF.R.S32.HI R14, RZ, 0x1f, R4.reuse ;  /* 0x0000001fff0e7819 */ /* 0x100fe20000011404 */
[----:B------:R-:W-:Y:S02]  /*11080*/  IMAD.MOV R9, RZ, RZ, -R4 ;  /* 0x000000ffff097224 */ /* 0x000fe400078e0a04 */
[C---:B------:R-:W-:Y:S02]  /*11090*/  IMAD R15, R16.reuse, c[0x0][0x44c], R15 ;  /* 0x00011300100f7a24 */ /* 0x040fe400078e020f */
[----:B------:R-:W-:-:S04]  /*110a0*/  IMAD.WIDE.U32 R22, R16, c[0x0][0x448], R22 ;  /* 0x0001120010167a25 */ /* 0x000fc800078e0016 */
[C---:B------:R-:W-:Y:S02]  /*110b0*/  IMAD R11, R16.reuse, c[0x0][0x4e4], R11 ;  /* 0x00013900100b7a24 */ /* 0x040fe400078e020b */
[----:B------:R-:W-:Y:S01]  /*110c0*/  IMAD.WIDE.U32 R16, R16, c[0x0][0x4e0], R20 ;  /* 0x0001380010107a25 */ /* 0x000fe200078e0014 */
[----:B------:R-:W-:-:S03]  /*110d0*/  SHF.R.S32.HI R20, RZ, 0x1f, R5 ;  /* 0x0000001fff147819 */ /* 0x000fc60000011405 */
[----:B------:R-:W-:Y:S01]  /*110e0*/  IMAD R9, R9, c[0x0][0x4e8], R18 ;  /* 0x00013a0009097a24 */ /* 0x000fe200078e0212 */
[----:B------:R-:W-:Y:S01]  /*110f0*/  IADD3 R16, P0, R4, R16, RZ ;  /* 0x0000001004107210 */ /* 0x000fe20007f1e0ff */
[----:B------:R-:W-:Y:S02]  /*11100*/  IMAD.IADD R23, R23, 0x1, R15 ;  /* 0x0000000117177824 */ /* 0x000fe400078e020f */
[----:B------:R-:W-:Y:S01]  /*11110*/  IMAD R20, R20, c[0x0][0x430], RZ ;  /* 0x00010c0014147a24 */ /* 0x000fe200078e02ff */
[----:B------:R-:W-:Y:S02]  /*11120*/  SHF.R.S32.HI R4, RZ, 0x1f, R9 ;  /* 0x0000001fff047819 */ /* 0x000fe40000011409 */
[----:B------:R-:W-:Y:S01]  /*11130*/  IADD3.X R17, R14, R17, R11, P0, !PT ;  /* 0x000000110e117210 */ /* 0x000fe200007fe40b */
[----:B------:R-:W-:-:S04]  /*11140*/  IMAD.WIDE.U32 R14, R5, c[0x0][0x430], R22 ;  /* 0x00010c00050e7a25 */ /* 0x000fc800078e0016 */
[----:B------:R-:W-:Y:S02]  /*11150*/  IMAD R4, R4, c[0x0][0x4c8], RZ ;  /* 0x0001320004047a24 */ /* 0x000fe400078e02ff */
[----:B------:R-:W-:-:S04]  /*11160*/  IMAD.WIDE.U32 R16, R9, c[0x0][0x4c8], R16 ;  /* 0x0001320009107a25 */ /* 0x000fc800078e0010 */
[----:B------:R-:W-:Y:S01]  /*11170*/  IMAD R4, R9, c[0x0][0x4cc], R4 ;  /* 0x0001330009047a24 */ /* 0x000fe200078e0204 */
[C---:B------:R-:W-:Y:S01]  /*11180*/  LEA R23, P0, R16.reuse, c[0x0][0x4a8], 0x2 ;  /* 0x00012a0010177a11 */ /* 0x040fe200078010ff */
[C---:B------:R-:W-:Y:S01]  /*11190*/  IMAD R11, R5.reuse, c[0x0][0x434], R20 ;  /* 0x00010d00050b7a24 */ /* 0x040fe200078e0214 */
[----:B------:R-:W-:Y:S01]  /*111a0*/  IADD3 R5, -R5, RZ, RZ ;  /* 0x000000ff05057210 */ /* 0x000fe20007ffe1ff */
[----:B------:R-:W-:Y:S02]  /*111b0*/  IMAD.IADD R9, R17, 0x1, R4 ;  /* 0x0000000111097824 */ /* 0x000fe400078e0204 */
[----:B------:R-:W-:Y:S01]  /*111c0*/  SHFL.IDX PT, R20, R23, RZ, 0x1c1f ;  /* 0x001c1fff17147589 */ /* 0x000fe200000e0000 */
[----:B------:R-:W-:Y:S02]  /*111d0*/  IMAD.IADD R11, R15, 0x1, R11 ;  /* 0x000000010f0b7824 */ /* 0x000fe400078e020b */
[----:B------:R-:W-:Y:S01]  /*111e0*/  LEA.HI.X R22, R16, c[0x0][0x4ac], R9, 0x2, P0 ;  /* 0x00012b0010167a11 */ /* 0x000fe200000f1409 */
[----:B------:R-:W-:Y:S01]  /*111f0*/  IMAD R5, R5, c[0x0][0x4e8], R18 ;  /* 0x00013a0005057a24 */ /* 0x000fe200078e0212 */
[----:B------:R-:W-:Y:S01]  /*11200*/  SHFL.IDX PT, R16, R23, 0x2, 0x1c1f ;  /* 0x005c1f0017107f89 */ /* 0x000fe200000e0000 */
[----:B------:R-:W-:Y:S01]  /*11210*/  IMAD.MOV.U32 R10, RZ, RZ, R14 ;  /* 0x000000ffff0a7224 */ /* 0x000fe200078e000e */
[----:B------:R-:W-:-:S02]  /*11220*/  LOP3.LUT P0, RZ, R3, 0x3, RZ, 0xc0, !PT ;  /* 0x0000000303ff7812 */ /* 0x000fc4000780c0ff */
[----:B------:R-:W1:Y:S01]  /*11230*/  SHFL.IDX PT, R21, R22, RZ, 0x1c1f ;  /* 0x001c1fff16157589 */ /* 0x000e6200000e0000 */
[----:B------:R-:W-:Y:S01]  /*11240*/  IMAD.WIDE.U32 R24, R5, c[0x0][0x428], R10 ;  /* 0x00010a0005187a25 */ /* 0x000fe200078e000a */
[C---:B------:R-:W-:Y:S02]  /*11250*/  IADD3 R11, R13.reuse, 0x8, RZ ;  /* 0x000000080d0b7810 */ /* 0x040fe40007ffe0ff */
[----:B------:R-:W-:Y:S01]  /*11260*/  SHFL.IDX PT, R18, R23, 0x1, 0x1c1f ;  /* 0x003c1f0017127f89 */ /* 0x000fe200000e0000 */
[C---:B------:R-:W-:Y:S02]  /*11270*/  IADD3 R10, R13.reuse, 0x40, RZ ;  /* 0x000000400d0a7810 */ /* 0x040fe40007ffe0ff */
[C---:B------:R-:W-:Y:S01]  /*11280*/  IADD3 R9, R13.reuse, 0x48, RZ ;  /* 0x000000480d097810 */ /* 0x040fe20007ffe0ff */
[----:B------:R-:W2:Y:S01]  /*11290*/  SHFL.IDX PT, R19, R22, 0x1, 0x1c1f ;  /* 0x003c1f0016137f89 */ /* 0x000ea200000e0000 */
[-C--:B------:R-:W-:Y:S02]  /*112a0*/  ISETP.GE.OR P4, PT, R13, R12.reuse, P0 ;  /* 0x0000000c0d00720c */ /* 0x080fe40000786670 */
[-C--:B------:R-:W-:Y:S01]  /*112b0*/  ISETP.GE.OR P3, PT, R11, R12.reuse, P0 ;  /* 0x0000000c0b00720c */ /* 0x080fe20000766670 */
[----:B------:R-:W3:Y:S01]  /*112c0*/  SHFL.IDX PT, R17, R22, 0x2, 0x1c1f ;  /* 0x005c1f0016117f89 */ /* 0x000ee200000e0000 */
[----:B------:R-:W-:-:S02]  /*112d0*/  ISETP.GE.OR P2, PT, R10, R12, P0 ;  /* 0x0000000c0a00720c */ /* 0x000fc40000746670 */
[----:B------:R-:W-:Y:S01]  /*112e0*/  ISETP.GE.OR P0, PT, R9, R12, P0 ;  /* 0x0000000c0900720c */ /* 0x000fe20000706670 */
[----:B------:R-:W-:Y:S01]  /*112f0*/  SHFL.IDX PT, R14, R23, 0x3, 0x1c1f ;  /* 0x007c1f00170e7f89 */ /* 0x000fe200000e0000 */
[----:B------:R-:W-:Y:S02]  /*11300*/  SHF.R.S32.HI R4, RZ, 0x1f, R5 ;  /* 0x0000001fff047819 */ /* 0x000fe40000011405 */
[----:B------:R-:W-:Y:S01]  /*11310*/  IADD3 R3, R3, -R0, RZ ;  /* 0x8000000003037210 */ /* 0x000fe20007ffe0ff */
[----:B------:R-:W4:Y:S01]  /*11320*/  SHFL.IDX PT, R15, R22, 0x3, 0x1c1f ;  /* 0x007c1f00160f7f89 */ /* 0x000f2200000e0000 */
[-C--:B------:R-:W-:Y:S01]  /*11330*/  ISETP.GE.AND P5, PT, R11, R12.reuse, PT ;  /* 0x0000000c0b00720c */ /* 0x080fe20003fa6270 */
[----:B------:R-:W-:Y:S01]  /*11340*/  IMAD R4, R4, c[0x0][0x428], RZ ;  /* 0x00010a0004047a24 */ /* 0x000fe200078e02ff */
[----:B------:R-:W-:Y:S01]  /*11350*/  ISETP.GE.AND P6, PT, R10, R12, PT ;  /* 0x0000000c0a00720c */ /* 0x000fe20003fc6270 */
[----:B-1----:R1:W-:Y:S01]  /*11360*/  @!P4 ST.E [R20.64], R2 ;  /* 0x000000021400c985 */ /* 0x0023e2000c10190c */
[----:B------:R-:W-:-:S02]  /*11370*/  IMAD.SHL.U32 R3, R3, 0x2, RZ ;  /* 0x0000000203037824 */ /* 0x000fc400078e00ff */
[----:B------:R-:W-:Y:S01]  /*11380*/  IMAD R4, R5, c[0x0][0x42c], R4 ;  /* 0x00010b0005047a24 */ /* 0x000fe200078e0204 */
[----:B------:R-:W-:-:S03]  /*11390*/  LEA R5, P1, R24, c[0x0][0x400], 0x2 ;  /* 0x0001000018057a11 */ /* 0x000fc600078210ff */
[----:B------:R-:W-:Y:S01]  /*113a0*/  IMAD.IADD R4, R25, 0x1, R4 ;  /* 0x0000000119047824 */ /* 0x000fe200078e0204 */
[----:B--2---:R2:W-:Y:S04]  /*113b0*/  @!P3 ST.E [R18.64], R6 ;  /* 0x000000061200b985 */ /* 0x0045e8000c10190c */
[----:B---3--:R2:W-:Y:S01]  /*113c0*/  @!P2 ST.E [R16.64], R7 ;  /* 0x000000071000a985 */ /* 0x0085e2000c10190c */
[----:B------:R-:W-:Y:S02]  /*113d0*/  LEA.HI.X R4, R24, c[0x0][0x404], R4, 0x2, P1 ;  /* 0x0001010018047a11 */ /* 0x000fe400008f1404 */
[-C--:B------:R-:W-:Y:S01]  /*113e0*/  ISETP.GE.AND P1, PT, R9, R12.reuse, PT ;  /* 0x0000000c0900720c */ /* 0x080fe20003f26270 */
[----:B------:R2:W3:Y:S04]  /*113f0*/  SHFL.IDX PT, R22, R5, RZ, 0x1c1f ;  /* 0x001c1fff05167589 */ /* 0x0004e800000e0000 */
[----:B----4-:R2:W-:Y:S01]  /*11400*/  @!P0 ST.E [R14.64], R8 ;  /* 0x000000080e008985 */ /* 0x0105e2000c10190c */
[----:B------:R-:W-:-:S03]  /*11410*/  ISETP.GE.AND P0, PT, R13, R12, PT ;  /* 0x0000000c0d00720c */ /* 0x000fc60003f06270 */
[----:B------:R2:W4:Y:S01]  /*11420*/  SHFL.IDX PT, R23, R4, RZ, 0x1c1f ;  /* 0x001c1fff04177589 */ /* 0x00052200000e0000 */
[----:B-1----:R-:W-:-:S09]  /*11430*/  P2R R2, PR, RZ, 0x2 ;  /* 0x00000002ff027803 */ /* 0x002fd20000000000 */
[----:B------:R-:W-:Y:S05]  /*11440*/  @P0 BRA `(.L_x_534) ;  /* 0x0000045000000947 */ /* 0x000fea0003800000 */
[C---:B------:R-:W-:Y:S02]  /*11450*/  IADD3 R9, R3.reuse, 0x8, RZ ;  /* 0x0000000803097810 */ /* 0x040fe40007ffe0ff */
[C---:B--2---:R-:W-:Y:S02]  /*11460*/  IADD3 R7, R3.reuse, 0x10, RZ ;  /* 0x0000001003077810 */ /* 0x044fe40007ffe0ff */
[----:B------:R-:W-:Y:S02]  /*11470*/  IADD3 R0, R3, 0x18, RZ ;  /* 0x0000001803007810 */ /* 0x000fe40007ffe0ff */
[----:B------:R-:W-:Y:S02]  /*11480*/  ISETP.GE.AND P1, PT, R9, c[0x0][0x3c8], PT ;  /* 0x0000f20009007a0c */ /* 0x000fe40003f26270 */
[----:B------:R-:W-:Y:S02]  /*11490*/  ISETP.GE.AND P0, PT, R7, c[0x0][0x3c8], PT ;  /* 0x0000f20007007a0c */ /* 0x000fe40003f06270 */
[----:B------:R-:W-:-:S02]  /*114a0*/  ISETP.GE.AND P4, PT, R0, c[0x0][0x3c8], PT ;  /* 0x0000f20000007a0c */ /* 0x000fc40003f86270 */
[C---:B------:R-:W-:Y:S02]  /*114b0*/  ISETP.GE.AND P2, PT, R3.reuse, c[0x0][0x3c8], PT ;  /* 0x0000f20003007a0c */ /* 0x040fe40003f46270 */
[C---:B------:R-:W-:Y:S02]  /*114c0*/  IADD3 R14, R3.reuse, 0x28, RZ ;  /* 0x00000028030e7810 */ /* 0x040fe40007ffe0ff */
[C---:B------:R-:W-:Y:S02]  /*114d0*/  IADD3 R12, R3.reuse, 0x30, RZ ;  /* 0x00000030030c7810 */ /* 0x040fe40007ffe0ff */
[----:B------:R-:W-:Y:S02]  /*114e0*/  IADD3 R15, R3, 0x58, RZ ;  /* 0x00000058030f7810 */ /* 0x000fe40007ffe0ff */
[----:B------:R-:W-:Y:S02]  /*114f0*/  @!P1 LEA.HI R9, R9, R9, RZ, 0x1 ;  /* 0x0000000909099211 */ /* 0x000fe400078f08ff */
[----:B------:R-:W-:-:S02]  /*11500*/  @!P0 LEA.HI R7, R7, R7, RZ, 0x1 ;  /* 0x0000000707078211 */ /* 0x000fc400078f08ff */
[----:B------:R-:W-:Y:S01]  /*11510*/  @!P4 LEA.HI R0, R0, R0, RZ, 0x1 ;  /* 0x000000000000c211 */ /* 0x000fe200078f08ff */
[--C-:B---34-:R-:W-:Y:S01]  /*11520*/  @!P2 IMAD.WIDE R10, R3, 0x4, R22.reuse ;  /* 0x00000004030aa825 */ /* 0x118fe200078e0216 */
[----:B------:R-:W-:Y:S02]  /*11530*/  @!P1 LOP3.LUT R9, R9, 0xfffffffe, RZ, 0xc0, !PT ;  /* 0xfffffffe09099812 */ /* 0x000fe400078ec0ff */
[----:B------:R-:W-:Y:S02]  /*11540*/  @!P0 LOP3.LUT R7, R7, 0xfffffffe, RZ, 0xc0, !PT ;  /* 0xfffffffe07078812 */ /* 0x000fe400078ec0ff */
[----:B------:R-:W-:Y:S01]  /*11550*/  @!P4 LOP3.LUT R13, R0, 0xfffffffe, RZ, 0xc0, !PT ;  /* 0xfffffffe000dc812 */ /* 0x000fe200078ec0ff */
[--C-:B------:R-:W-:Y:S01]  /*11560*/  @!P1 IMAD.WIDE R8, R9, 0x4, R22.reuse ;  /* 0x0000000409089825 */ /* 0x100fe200078e0216 */
[----:B------:R-:W-:Y:S01]  /*11570*/  IADD3 R0, R3, 0x20, RZ ;  /* 0x0000002003007810 */ /* 0x000fe20007ffe0ff */
[----:B------:R1:W-:Y:S01]  /*11580*/  @!P2 ST.E.64 [R10.64], R144 ;  /* 0x000000900a00a985 */ /* 0x0003e2000c101b0c */
[----:B------:R-:W-:Y:S01]  /*11590*/  ISETP.GE.AND P2, PT, R14, c[0x0][0x3c8], PT ;  /* 0x0000f2000e007a0c */ /* 0x000fe20003f46270 */
[--C-:B------:R-:W-:Y:S01]  /*115a0*/  @!P0 IMAD.WIDE R6, R7, 0x4, R22.reuse ;  /* 0x0000000407068825 */ /* 0x100fe200078e0216 */
[----:B------:R-:W-:Y:S01]  /*115b0*/  ISETP.GE.AND P3, PT, R0, c[0x0][0x3c8], PT ;  /* 0x0000f20000007a0c */ /* 0x000fe20003f66270 */
[----:B------:R2:W-:Y:S01]  /*115c0*/  @!P1 ST.E.64 [R8.64], R100 ;  /* 0x0000006408009985 */ /* 0x0005e2000c101b0c */
[----:B------:R-:W-:Y:S01]  /*115d0*/  ISETP.GE.AND P1, PT, R12, c[0x0][0x3c8], PT ;  /* 0x0000f2000c007a0c */ /* 0x000fe20003f26270 */
[----:B------:R-:W-:Y:S01]  /*115e0*/  @!P4 IMAD.WIDE R16, R13, 0x4, R22 ;  /* 0x000000040d10c825 */ /* 0x000fe200078e0216 */
[----:B------:R-:W-:Y:S01]  /*115f0*/  IADD3 R13, R3, 0x38, RZ ;  /* 0x00000038030d7810 */ /* 0x000fe20007ffe0ff */
[----:B------:R3:W-:Y:S03]  /*11600*/  @!P0 ST.E.64 [R6.64], R104 ;  /* 0x0000006806008985 */ /* 0x0007e6000c101b0c */
[----:B------:R-:W-:Y:S01]  /*11610*/  ISETP.GE.AND P0, PT, R13, c[0x0][0x3c8], PT ;  /* 0x0000f2000d007a0c */ /* 0x000fe20003f06270 */
[----:B------:R4:W-:Y:S02]  /*11620*/  @!P4 ST.E.64 [R16.64], R116 ;  /* 0x000000741000c985 */ /* 0x0009e4000c101b0c */
[----:B------:R-:W-:-:S02]  /*11630*/  @!P2 LEA.HI R14, R14, R14, RZ, 0x1 ;  /* 0x0000000e0e0ea211 */ /* 0x000fc400078f08ff */
[----:B------:R-:W-:Y:S02]  /*11640*/  @!P3 LEA.HI R0, R0, R0, RZ, 0x1 ;  /* 0x000000000000b211 */ /* 0x000fe400078f08ff */
[----:B------:R-:W-:-:S06]  /*11650*/  @!P1 LEA.HI R12, R12, R12, RZ, 0x1 ;  /* 0x0000000c0c0c9211 */ /* 0x000fcc00078f08ff */
[----:B------:R-:W-:-:S04]  /*11660*/  @!P0 LEA.HI R13, R13, R13, RZ, 0x1 ;  /* 0x0000000d0d0d8211 */ /* 0x000fc800078f08ff */
[----:B------:R-:W-:Y:S02]  /*11670*/  @!P0 LOP3.LUT R13, R13, 0xfffffffe, RZ, 0xc0, !PT ;  /* 0xfffffffe0d0d8812 */ /* 0x000fe400078ec0ff */
[----:B-1----:R-:W-:Y:S02]  /*11680*/  @!P1 LOP3.LUT R11, R12, 0xfffffffe, RZ, 0xc0, !PT ;  /* 0xfffffffe0c0b9812 */ /* 0x002fe400078ec0ff */
[----:B--2---:R-:W-:Y:S01]  /*11690*/  @!P2 LOP3.LUT R9, R14, 0xfffffffe, RZ, 0xc0, !PT ;  /* 0xfffffffe0e09a812 */ /* 0x004fe200078ec0ff */
[--C-:B------:R-:W-:Y:S01]  /*116a0*/  @!P0 IMAD.WIDE R12, R13, 0x4, R22.reuse ;  /* 0x000000040d0c8825 */ /* 0x100fe200078e0216 */
[----:B------:R-:W-:Y:S02]  /*116b0*/  IADD3 R14, R3, 0x48, RZ ;  /* 0x00000048030e7810 */ /* 0x000fe40007ffe0ff */
[----:B---3--:R-:W-:Y:S01]  /*116c0*/  @!P3 LOP3.LUT R7, R0, 0xfffffffe, RZ, 0xc0, !PT ;  /* 0xfffffffe0007b812 */ /* 0x008fe200078ec0ff */
[----:B------:R-:W-:Y:S01]  /*116d0*/  @!P2 IMAD.WIDE R8, R9, 0x4, R22 ;  /* 0x000000040908a825 */ /* 0x000fe200078e0216 */
[----:B------:R-:W-:-:S02]  /*116e0*/  IADD3 R0, R3, 0x40, RZ ;  /* 0x0000004003007810 */ /* 0x000fc40007ffe0ff */
[----:B----4-:R-:W-:Y:S01]  /*116f0*/  IADD3 R16, R3, 0x50, RZ ;  /* 0x0000005003107810 */ /* 0x010fe20007ffe0ff */
[----:B------:R-:W-:-:S04]  /*11700*/  @!P3 IMAD.WIDE R6, R7, 0x4, R22 ;  /* 0x000000040706b825 */ /* 0x000fc800078e0216 */
[----:B------:R-:W-:Y:S01]  /*11710*/  @!P1 IMAD.WIDE R10, R11, 0x4, R22 ;  /* 0x000000040b0a9825 */ /* 0x000fe200078e0216 */
[----:B------:R1:W-:Y:S01]  /*11720*/  @!P3 ST.E.64 [R6.64], R120 ;  /* 0x000000780600b985 */ /* 0x0003e2000c101b0c */
[----:B------:R-:W-:-:S03]  /*11730*/  ISETP.GE.AND P3, PT, R0, c[0x0][0x3c8], PT ;  /* 0x0000f20000007a0c */ /* 0x000fc60003f66270 */
[----:B------:R2:W-:Y:S01]  /*11740*/  @!P2 ST.E.64 [R8.64], R128 ;  /* 0x000000800800a985 */ /* 0x0005e2000c101b0c */
[----:B------:R-:W-:-:S03]  /*11750*/  ISETP.GE.AND P2, PT, R14, c[0x0][0x3c8], PT ;  /* 0x0000f2000e007a0c */ /* 0x000fc60003f46270 */
[----:B------:R3:W-:Y:S01]  /*11760*/  @!P1 ST.E.64 [R10.64], R52 ;  /* 0x000000340a009985 */ /* 0x0007e2000c101b0c */
[----:B------:R-:W-:-:S03]  /*11770*/  ISETP.GE.AND P1, PT, R16, c[0x0][0x3c8], PT ;  /* 0x0000f20010007a0c */ /* 0x000fc60003f26270 */
[----:B------:R4:W-:Y:S01]  /*11780*/  @!P0 ST.E.64 [R12.64], R64 ;  /* 0x000000400c008985 */ /* 0x0009e2000c101b0c */
[----:B------:R-:W-:Y:S02]  /*11790*/  ISETP.GE.AND P0, PT, R15, c[0x0][0x3c8], PT ;  /* 0x0000f2000f007a0c */ /* 0x000fe40003f06270 */
[----:B------:R-:W-:-:S03]  /*117a0*/  @!P3 LEA.HI R0, R0, R0, RZ, 0x1 ;  /* 0x000000000000b211 */ /* 0x000fc600078f08ff */
[----:B------:R-:W-:-:S04]  /*117b0*/  @!P2 LEA.HI R14, R14, R14, RZ, 0x1 ;  /* 0x0000000e0e0ea211 */ /* 0x000fc800078f08ff */
[----:B------:R-:W-:-:S04]  /*117c0*/  @!P1 LEA.HI R16, R16, R16, RZ, 0x1 ;  /* 0x0000001010109211 */ /* 0x000fc800078f08ff */
[----:B------:R-:W-:Y:S02]  /*117d0*/  @!P0 LEA.HI R15, R15, R15, RZ, 0x1 ;  /* 0x0000000f0f0f8211 */ /* 0x000fe400078f08ff */
[----:B-1----:R-:W-:Y:S02]  /*117e0*/  @!P3 LOP3.LUT R7, R0, 0xfffffffe, RZ, 0xc0, !PT ;  /* 0xfffffffe0007b812 */ /* 0x002fe400078ec0ff */
[----:B------:R-:W-:Y:S02]  /*117f0*/  @!P0 LOP3.LUT R15, R15, 0xfffffffe, RZ, 0xc0, !PT ;  /* 0xfffffffe0f0f8812 */ /* 0x000fe400078ec0ff */
[----:B--2---:R-:W-:Y:S01]  /*11800*/  @!P2 LOP3.LUT R9, R14, 0xfffffffe, RZ, 0xc0, !PT ;  /* 0xfffffffe0e09a812 */ /* 0x004fe200078ec0ff */
[----:B------:R-:W-:Y:S01]  /*11810*/  @!P3 IMAD.WIDE R6, R7, 0x4, R22 ;  /* 0x000000040706b825 */ /* 0x000fe200078e0216 */
[----:B---3--:R-:W-:-:S03]  /*11820*/  @!P1 LOP3.LUT R11, R16, 0xfffffffe, RZ, 0xc0, !PT ;  /* 0xfffffffe100b9812 */ /* 0x008fc600078ec0ff */
[--C-:B------:R-:W-:Y:S01]  /*11830*/  @!P2 IMAD.WIDE R8, R9, 0x4, R22.reuse ;  /* 0x000000040908a825 */ /* 0x100fe200078e0216 */
[----:B------:R4:W-:Y:S03]  /*11840*/  @!P3 ST.E.64 [R6.64], R68 ;  /* 0x000000440600b985 */ /* 0x0009e6000c101b0c */
[--C-:B------:R-:W-:Y:S01]  /*11850*/  @!P1 IMAD.WIDE R10, R11, 0x4, R22.reuse ;  /* 0x000000040b0a9825 */ /* 0x100fe200078e0216 */
[----:B------:R4:W-:Y:S03]  /*11860*/  @!P2 ST.E.64 [R8.64], R80 ;  /* 0x000000500800a985 */ /* 0x0009e6000c101b0c */
[----:B------:R-:W-:Y:S01]  /*11870*/  @!P0 IMAD.WIDE R22, R15, 0x4, R22 ;  /* 0x000000040f168825 */ /* 0x000fe200078e0216 */
[----:B------:R4:W-:Y:S04]  /*11880*/  @!P1 ST.E.64 [R10.64], R84 ;  /* 0x000000540a009985 */ /* 0x0009e8000c101b0c */
[----:B------:R4:W-:Y:S02]  /*11890*/  @!P0 ST.E.64 [R22.64], R96 ;  /* 0x0000006016008985 */ /* 0x0009e4000c101b0c */
.L_x_534:
[----:B------:R-:W-:Y:S05]  /*118a0*/  BSYNC B0 ;  /* 0x0000000000007941 */ /* 0x000fea0003800000 */
.L_x_533:
[----:B----4-:R1:W4:Y:S01]  /*118b0*/  SHFL.IDX PT, R13, R4, 0x1, 0x1c1f ;  /* 0x003c1f00040d7f89 */ /* 0x01032200000e0000 */
[----:B------:R-:W-:Y:S03]  /*118c0*/  BSSY B0, `(.L_x_535) ;  /* 0x0000048000007945 */ /* 0x000fe60003800000 */
[----:B------:R1:W2:Y:S01]  /*118d0*/  SHFL.IDX PT, R12, R5, 0x1, 0x1c1f ;  /* 0x003c1f00050c7f89 */ /* 0x0002a200000e0000 */
[----:B------:R-:W-:Y:S05]  /*118e0*/  @P5 BRA `(.L_x_536) ;  /* 0x0000045000005947 */ /* 0x000fea0003800000 */
[C---:B------:R-:W-:Y:S02]  /*118f0*/  IADD3 R10, R3.reuse, 0x8, RZ ;  /* 0x00000008030a7810 */ /* 0x040fe40007ffe0ff */
[----:B------:R-:W-:-:S02]  /*11900*/  ISETP.GE.AND P1, PT, R3, c[0x0][0x3c8], PT ;  /* 0x0000f20003007a0c */ /* 0x000fc40003f26270 */
[----:B------:R-:W-:Y:S02]  /*11910*/  ISETP.GE.AND P0, PT, R10, c[0x0][0x3c8], PT ;  /* 0x0000f2000a007a0c */ /* 0x000fe40003f06270 */
[C---:B------:R-:W-:Y:S02]  /*11920*/  IADD3 R9, R3.reuse, 0x10, RZ ;  /* 0x0000001003097810 */ /* 0x040fe40007ffe0ff */
[----:B--2---:R-:W-:Y:S02]  /*11930*/  IADD3 R8, R3, 0x18, RZ ;  /* 0x0000001803087810 */ /* 0x004fe40007ffe0ff */
[----:B------:R-:W-:Y:S02]  /*11940*/  ISETP.GE.AND P4, PT, R9, c[0x0][0x3c8], PT ;  /* 0x0000f20009007a0c */ /* 0x000fe40003f86270 */
[C---:B------:R-:W-:Y:S02]  /*11950*/  IADD3 R7, R3.reuse, 0x20, RZ ;  /* 0x0000002003077810 */ /* 0x040fe40007ffe0ff */
[C---:B------:R-:W-:Y:S01]  /*11960*/  IADD3 R6, R3.reuse, 0x28, RZ ;  /* 0x0000002803067810 */ /* 0x040fe20007ffe0ff */
[C---:B----4-:R-:W-:Y:S01]  /*11970*/  @!P1 IMAD.WIDE R14, R3.reuse, 0x4, R12 ;  /* 0x00000004030e9825 */ /* 0x050fe200078e020c */
[----:B------:R-:W-:-:S02]  /*11980*/  IADD3 R0, R3, 0x30, RZ ;  /* 0x0000003003007810 */ /* 0x000fc40007ffe0ff */
[----:B------:R-:W-:Y:S02]  /*11990*/  @!P0 LEA.HI R10, R10, R10, RZ, 0x1 ;  /* 0x0000000a0a0a8211 */ /* 0x000fe400078f08ff */
[----:B------:R-:W-:Y:S01]  /*119a0*/  ISETP.GE.AND P3, PT, R8, c[0x0][0x3c8], PT ;  /* 0x0000f20008007a0c */ /* 0x000fe20003f66270 */
[----:B------:R2:W-:Y:S01]  /*119b0*/  @!P1 ST.E.64 [R14.64], R146 ;  /* 0x000000920e009985 */ /* 0x0005e2000c101b0c */
[----:B------:R-:W-:Y:S02]  /*119c0*/  @!P0 LOP3.LUT R10, R10, 0xfffffffe, RZ, 0xc0, !PT ;  /* 0xfffffffe0a0a8812 */ /* 0x000fe400078ec0ff */
[----:B------:R-:W-:Y:S02]  /*119d0*/  ISETP.GE.AND P2, PT, R7, c[0x0][0x3c8], PT ;  /* 0x0000f20007007a0c */ /* 0x000fe40003f46270 */
[----:B------:R-:W-:Y:S01]  /*119e0*/  ISETP.GE.AND P1, PT, R6, c[0x0][0x3c8], PT ;  /* 0x0000f20006007a0c */ /* 0x000fe20003f26270 */
[----:B------:R-:W-:Y:S01]  /*119f0*/  @!P0 IMAD.WIDE R10, R10, 0x4, R12 ;  /* 0x000000040a0a8825 */ /* 0x000fe200078e020c */
[----:B------:R-:W-:-:S02]  /*11a00*/  @!P4 LEA.HI R9, R9, R9, RZ, 0x1 ;  /* 0x000000090909c211 */ /* 0x000fc400078f08ff */
[----:B------:R-:W-:Y:S02]  /*11a10*/  IADD3 R18, R3, 0x40, RZ ;  /* 0x0000004003127810 */ /* 0x000fe40007ffe0ff */
[----:B------:R4:W-:Y:S01]  /*11a20*/  @!P0 ST.E.64 [R10.64], R102 ;  /* 0x000000660a008985 */ /* 0x0009e2000c101b0c */
[----:B------:R-:W-:Y:S02]  /*11a30*/  ISETP.GE.AND P0, PT, R0, c[0x0][0x3c8], PT ;  /* 0x0000f20000007a0c */ /* 0x000fe40003f06270 */
[----:B------:R-:W-:Y:S02]  /*11a40*/  @!P3 LEA.HI R8, R8, R8, RZ, 0x1 ;  /* 0x000000080808b211 */ /* 0x000fe400078f08ff */
[----:B------:R-:W-:Y:S02]  /*11a50*/  @!P4 LOP3.LUT R9, R9, 0xfffffffe, RZ, 0xc0, !PT ;  /* 0xfffffffe0909c812 */ /* 0x000fe400078ec0ff */
[----:B------:R-:W-:Y:S02]  /*11a60*/  @!P2 LEA.HI R7, R7, R7, RZ, 0x1 ;  /* 0x000000070707a211 */ /* 0x000fe400078f08ff */
[----:B------:R-:W-:-:S02]  /*11a70*/  @!P1 LEA.HI R6, R6, R6, RZ, 0x1 ;  /* 0x0000000606069211 */ /* 0x000fc400078f08ff */
[----:B------:R-:W-:Y:S02]  /*11a80*/  @!P3 LOP3.LUT R17, R8, 0xfffffffe, RZ, 0xc0, !PT ;  /* 0xfffffffe0811b812 */ /* 0x000fe400078ec0ff */
[----:B------:R-:W-:Y:S02]  /*11a90*/  @!P2 LOP3.LUT R7, R7, 0xfffffffe, RZ, 0xc0, !PT ;  /* 0xfffffffe0707a812 */ /* 0x000fe400078ec0ff */
[----:B------:R-:W-:Y:S01]  /*11aa0*/  @!P0 LEA.HI R0, R0, R0, RZ, 0x1 ;  /* 0x0000000000008211 */ /* 0x000fe200078f08ff */
[--C-:B------:R-:W-:Y:S01]  /*11ab0*/  @!P3 IMAD.WIDE R16, R17, 0x4, R12.reuse ;  /* 0x000000041110b825 */ /* 0x100fe200078e020c */
[C---:B------:R-:W-:Y:S02]  /*11ac0*/  IADD3 R20, R3.reuse, 0x48, RZ ;  /* 0x0000004803147810 */ /* 0x040fe40007ffe0ff */
[----:B------:R-:W-:Y:S01]  /*11ad0*/  IADD3 R19, R3, 0x50, RZ ;  /* 0x0000005003137810 */ /* 0x000fe20007ffe0ff */
[----:B--2---:R-:W-:Y:S01]  /*11ae0*/  @!P4 IMAD.WIDE R14, R9, 0x4, R12 ;  /* 0x00000004090ec825 */ /* 0x004fe200078e020c */
[----:B------:R-:W-:-:S03]  /*11af0*/  @!P1 LOP3.LUT R9, R6, 0xfffffffe, RZ, 0xc0, !PT ;  /* 0xfffffffe06099812 */ /* 0x000fc600078ec0ff */
[--C-:B------:R-:W-:Y:S01]  /*11b00*/  @!P2 IMAD.WIDE R6, R7, 0x4, R12.reuse ;  /* 0x000000040706a825 */ /* 0x100fe200078e020c */
[----:B------:R2:W-:Y:S03]  /*11b10*/  @!P4 ST.E.64 [R14.64], R106 ;  /* 0x0000006a0e00c985 */ /* 0x0005e6000c101b0c */
[--C-:B------:R-:W-:Y:S01]  /*11b20*/  @!P1 IMAD.WIDE R8, R9, 0x4, R12.reuse ;  /* 0x0000000409089825 */ /* 0x100fe200078e020c */
[----:B----4-:R-:W-:Y:S01]  /*11b30*/  @!P0 LOP3.LUT R11, R0, 0xfffffffe, RZ, 0xc0, !PT ;  /* 0xfffffffe000b8812 */ /* 0x010fe200078ec0ff */
[----:B------:R-:W-:Y:S01]  /*11b40*/  @!P3 ST.E.64 [R16.64], R118 ;  /* 0x000000761000b985 */ /* 0x000fe2000c101b0c */
[----:B------:R-:W-:Y:S02]  /*11b50*/  IADD3 R0, R3, 0x38, RZ ;  /* 0x0000003803007810 */ /* 0x000fe40007ffe0ff */
[----:B------:R-:W-:Y:S01]  /*11b60*/  ISETP.GE.AND P3, PT, R18, c[0x0][0x3c8], PT ;  /* 0x0000f20012007a0c */ /* 0x000fe20003f66270 */
[----:B------:R-:W-:Y:S01]  /*11b70*/  @!P0 IMAD.WIDE R10, R11, 0x4, R12 ;  /* 0x000000040b0a8825 */ /* 0x000fe200078e020c */
[----:B------:R-:W-:Y:S01]  /*11b80*/  ISETP.GE.AND P4, PT, R0, c[0x0][0x3c8], PT ;  /* 0x0000f20000007a0c */ /* 0x000fe20003f86270 */
[----:B------:R4:W-:Y:S01]  /*11b90*/  @!P2 ST.E.64 [R6.64], R122 ;  /* 0x0000007a0600a985 */ /* 0x0009e2000c101b0c */
[----:B------:R-:W-:-:S03]  /*11ba0*/  ISETP.GE.AND P2, PT, R20, c[0x0][0x3c8], PT ;  /* 0x0000f20014007a0c */ /* 0x000fc60003f46270 */
[----:B------:R1:W-:Y:S01]  /*11bb0*/  @!P1 ST.E.64 [R8.64], R130 ;  /* 0x0000008208009985 */ /* 0x0003e2000c101b0c */
[----:B------:R-:W-:-:S03]  /*11bc0*/  ISETP.GE.AND P1, PT, R19, c[0x0][0x3c8], PT ;  /* 0x0000f20013007a0c */ /* 0x000fc60003f26270 */
[----:B------:R3:W-:Y:S02]  /*11bd0*/  @!P0 ST.E.64 [R10.64], R54 ;  /* 0x000000360a008985 */ /* 0x0007e4000c101b0c */
[----:B------:R-:W-:Y:S02]  /*11be0*/  @!P3 LEA.HI R18, R18, R18, RZ, 0x1 ;  /* 0x000000121212b211 */ /* 0x000fe400078f08ff */
[----:B------:R-:W-:Y:S02]  /*11bf0*/  @!P4 LEA.HI R0, R0, R0, RZ, 0x1 ;  /* 0x000000000000c211 */ /* 0x000fe400078f08ff */
[----:B------:R-:W-:Y:S02]  /*11c00*/  @!P2 LEA.HI R20, R20, R20, RZ, 0x1 ;  /* 0x000000141414a211 */ /* 0x000fe400078f08ff */
[----:B--2---:R-:W-:Y:S02]  /*11c10*/  IADD3 R14, R3, 0x58, RZ ;  /* 0x00000058030e7810 */ /* 0x004fe40007ffe0ff */
[----:B------:R-:W-:-:S02]  /*11c20*/  @!P1 LEA.HI R19, R19, R19, RZ, 0x1 ;  /* 0x0000001313139211 */ /* 0x000fc400078f08ff */
[----:B------:R-:W-:Y:S02]  /*11c30*/  ISETP.GE.AND P0, PT, R14, c[0x0][0x3c8], PT ;  /* 0x0000f2000e007a0c */ /* 0x000fe40003f06270 */
[----:B------:R-:W-:Y:S02]  /*11c40*/  @!P1 LOP3.LUT R19, R19, 0xfffffffe, RZ, 0xc0, !PT ;  /* 0xfffffffe13139812 */ /* 0x000fe400078ec0ff */
[----:B----4-:R-:W-:-:S03]  /*11c50*/  @!P4 LOP3.LUT R7, R0, 0xfffffffe, RZ, 0xc0, !PT ;  /* 0xfffffffe0007c812 */ /* 0x010fc600078ec0ff */
[----:B------:R-:W-:Y:S01]  /*11c60*/  @!P1 IMAD.WIDE R16, R19, 0x4, R12 ;  /* 0x0000000413109825 */ /* 0x000fe200078e020c */
[----:B-1----:R-:W-:-:S03]  /*11c70*/  @!P3 LOP3.LUT R9, R18, 0xfffffffe, RZ, 0xc0, !PT ;  /* 0xfffffffe1209b812 */ /* 0x002fc600078ec0ff */
[--C-:B------:R-:W-:Y:S02]  /*11c80*/  @!P4 IMAD.WIDE R6, R7, 0x4, R12.reuse ;  /* 0x000000040706c825 */ /* 0x100fe400078e020c */
[----:B------:R-:W-:Y:S02]  /*11c90*/  @!P0 LEA.HI R14, R14, R14, RZ, 0x1 ;  /* 0x0000000e0e0e8211 */ /* 0x000fe400078f08ff */
[----:B---3--:R-:W-:Y:S01]  /*11ca0*/  @!P2 LOP3.LUT R11, R20, 0xfffffffe, RZ, 0xc0, !PT ;  /* 0xfffffffe140ba812 */ /* 0x008fe200078ec0ff */
[--C-:B------:R-:W-:Y:S01]  /*11cb0*/  @!P3 IMAD.WIDE R8, R9, 0x4, R12.reuse ;  /* 0x000000040908b825 */ /* 0x100fe200078e020c */
[----:B------:R-:W-:Y:S01]  /*11cc0*/  @!P0 LOP3.LUT R15, R14, 0xfffffffe, RZ, 0xc0, !PT ;  /* 0xfffffffe0e0f8812 */ /* 0x000fe200078ec0ff */
[----:B------:R1:W-:Y:S02]  /*11cd0*/  @!P4 ST.E.64 [R6.64], R66 ;  /* 0x000000420600c985 */ /* 0x0003e4000c101b0c */
[--C-:B------:R-:W-:Y:S02]  /*11ce0*/  @!P2 IMAD.WIDE R10, R11, 0x4, R12.reuse ;  /* 0x000000040b0aa825 */ /* 0x100fe400078e020c */
[----:B------:R1:W-:Y:S02]  /*11cf0*/  @!P3 ST.E.64 [R8.64], R70 ;  /* 0x000000460800b985 */ /* 0x0003e4000c101b0c */
[----:B------:R-:W-:-:S02]  /*11d00*/  @!P0 IMAD.WIDE R12, R15, 0x4, R12 ;  /* 0x000000040f0c8825 */ /* 0x000fc400078e020c */
[----:B------:R1:W-:Y:S04]  /*11d10*/  @!P2 ST.E.64 [R10.64], R82 ;  /* 0x000000520a00a985 */ /* 0x0003e8000c101b0c */
[----:B------:R1:W-:Y:S04]  /*11d20*/  @!P1 ST.E.64 [R16.64], R86 ;  /* 0x0000005610009985 */ /* 0x0003e8000c101b0c */
[----:B------:R1:W-:Y:S02]  /*11d30*/  @!P0 ST.E.64 [R12.64], R98 ;  /* 0x000000620c008985 */ /* 0x0003e4000c101b0c */
.L_x_536:
[----:B------:R-:W-:Y:S05]  /*11d40*/  BSYNC B0 ;  /* 0x0000000000007941 */ /* 0x000fea0003800000 */
.L_x_535:
[----:B-1----:R1:W4:Y:S01]  /*11d50*/  SHFL.IDX PT, R11, R4, 0x2, 0x1c1f ;  /* 0x005c1f00040b7f89 */ /* 0x00232200000e0000 */
[----:B------:R-:W-:Y:S03]  /*11d60*/  BSSY B0, `(.L_x_537) ;  /* 0x0000048000007945 */ /* 0x000fe60003800000 */
[----:B------:R1:W3:Y:S01]  /*11d70*/  SHFL.IDX PT, R10, R5, 0x2, 0x1c1f ;  /* 0x005c1f00050a7f89 */ /* 0x0002e200000e0000 */
[----:B------:R-:W-:Y:S05]  /*11d80*/  @P6 BRA `(.L_x_538) ;  /* 0x0000045000006947 */ /* 0x000fea0003800000 */
[C---:B------:R-:W-:Y:S02]  /*11d90*/  IADD3 R9, R3.reuse, 0x8, RZ ;  /* 0x0000000803097810 */ /* 0x040fe40007ffe0ff */
[----:B--2---:R-:W-:-:S02]  /*11da0*/  IADD3 R8, R3, 0x10, RZ ;  /* 0x0000001003087810 */ /* 0x004fc40007ffe0ff */
[----:B------:R-:W-:Y:S02]  /*11db0*/  ISETP.GE.AND P4, PT, R9, c[0x0][0x3c8], PT ;  /* 0x0000f20009007a0c */ /* 0x000fe40003f86270 */
[C---:B------:R-:W-:Y:S02]  /*11dc0*/  IADD3 R7, R3.reuse, 0x18, RZ ;  /* 0x0000001803077810 */ /* 0x040fe40007ffe0ff */
[C---:B------:R-:W-:Y:S02]  /*11dd0*/  IADD3 R6, R3.reuse, 0x20, RZ ;  /* 0x0000002003067810 */ /* 0x040fe40007ffe0ff */
[C---:B------:R-:W-:Y:S02]  /*11de0*/  IADD3 R0, R3.reuse, 0x28, RZ ;  /* 0x0000002803007810 */ /* 0x040fe40007ffe0ff */
[----:B------:R-:W-:Y:S02]  /*11df0*/  ISETP.GE.AND P3, PT, R8, c[0x0][0x3c8], PT ;  /* 0x0000f20008007a0c */ /* 0x000fe40003f66270 */
[----:B------:R-:W-:-:S02]  /*11e00*/  ISETP.GE.AND P5, PT, R3, c[0x0][0x3c8], PT ;  /* 0x0000f20003007a0c */ /* 0x000fc40003fa6270 */
[----:B------:R-:W-:Y:S02]  /*11e10*/  ISETP.GE.AND P2, PT, R7, c[0x0][0x3c8], PT ;  /* 0x0000f20007007a0c */ /* 0x000fe40003f46270 */
[----:B------:R-:W-:Y:S02]  /*11e20*/  ISETP.GE.AND P1, PT, R6, c[0x0][0x3c8], PT ;  /* 0x0000f20006007a0c */ /* 0x000fe40003f26270 */
[----:B------:R-:W-:Y:S02]  /*11e30*/  ISETP.GE.AND P0, PT, R0, c[0x0][0x3c8], PT ;  /* 0x0000f20000007a0c */ /* 0x000fe40003f06270 */
[----:B------:R-:W-:Y:S02]  /*11e40*/  @!P4 LEA.HI R9, R9, R9, RZ, 0x1 ;  /* 0x000000090909c211 */ /* 0x000fe400078f08ff */
[C---:B------:R-:W-:Y:S02]  /*11e50*/  IADD3 R18, R3.reuse, 0x38, RZ ;  /* 0x0000003803127810 */ /* 0x040fe40007ffe0ff */
[----:B------:R-:W-:Y:S01]  /*11e60*/  @!P3 LEA.HI R8, R8, R8, RZ, 0x1 ;  /* 0x000000080808b211 */ /* 0x000fe200078f08ff */
[----:B---34-:R-:W-:Y:S01]  /*11e70*/  @!P5 IMAD.WIDE R12, R3, 0x4, R10 ;  /* 0x00000004030cd825 */ /* 0x018fe200078e020a */
[----:B------:R-:W-:-:S02]  /*11e80*/  @!P4 LOP3.LUT R9, R9, 0xfffffffe, RZ, 0xc0, !PT ;  /* 0xfffffffe0909c812 */ /* 0x000fc400078ec0ff */
[----:B------:R-:W-:Y:S02]  /*11e90*/  @!P2 LEA.HI R7, R7, R7, RZ, 0x1 ;  /* 0x000000070707a211 */ /* 0x000fe400078f08ff */
[----:B------:R-:W-:Y:S01]  /*11ea0*/  @!P1 LEA.HI R6, R6, R6, RZ, 0x1 ;  /* 0x0000000606069211 */ /* 0x000fe200078f08ff */
[--C-:B------:R-:W-:Y:S01]  /*11eb0*/  @!P4 IMAD.WIDE R16, R9, 0x4, R10.reuse ;  /* 0x000000040910c825 */ /* 0x100fe200078e020a */
[----:B------:R-:W-:Y:S01]  /*11ec0*/  @!P0 LEA.HI R0, R0, R0, RZ, 0x1 ;  /* 0x0000000000008211 */ /* 0x000fe200078f08ff */
[----:B------:R2:W-:Y:S01]  /*11ed0*/  @!P5 ST.E.64 [R12.64], R140 ;  /* 0x0000008c0c00d985 */ /* 0x0005e2000c101b0c */
[----:B------:R-:W-:Y:S02]  /*11ee0*/  @!P3 LOP3.LUT R15, R8, 0xfffffffe, RZ, 0xc0, !PT ;  /* 0xfffffffe080fb812 */ /* 0x000fe400078ec0ff */
[----:B------:R-:W-:Y:S01]  /*11ef0*/  @!P2 LOP3.LUT R7, R7, 0xfffffffe, RZ, 0xc0, !PT ;  /* 0xfffffffe0707a812 */ /* 0x000fe200078ec0ff */
[----:B------:R3:W-:Y:S01]  /*11f00*/  @!P4 ST.E.64 [R16.64], R136 ;  /* 0x000000881000c985 */ /* 0x0007e2000c101b0c */
[----:B------:R-:W-:Y:S01]  /*11f10*/  @!P1 LOP3.LUT R9, R6, 0xfffffffe, RZ, 0xc0, !PT ;  /* 0xfffffffe06099812 */ /* 0x000fe200078ec0ff */
[----:B------:R-:W-:Y:S01]  /*11f20*/  @!P3 IMAD.WIDE R14, R15, 0x4, R10 ;  /* 0x000000040f0eb825 */ /* 0x000fe200078e020a */
[----:B------:R-:W-:-:S02]  /*11f30*/  IADD3 R20, R3, 0x40, RZ ;  /* 0x0000004003147810 */ /* 0x000fc40007ffe0ff */
[----:B------:R-:W-:Y:S01]  /*11f40*/  IADD3 R19, R3, 0x48, RZ ;  /* 0x0000004803137810 */ /* 0x000fe20007ffe0ff */
[--C-:B------:R-:W-:Y:S01]  /*11f50*/  @!P2 IMAD.WIDE R6, R7, 0x4, R10.reuse ;  /* 0x000000040706a825 */ /* 0x100fe200078e020a */
[----:B------:R-:W-:Y:S01]  /*11f60*/  @!P3 ST.E.64 [R14.64], R108 ;  /* 0x0000006c0e00b985 */ /* 0x000fe2000c101b0c */
[----:B------:R-:W-:Y:S02]  /*11f70*/  ISETP.GE.AND P4, PT, R18, c[0x0][0x3c8], PT ;  /* 0x0000f20012007a0c */ /* 0x000fe40003f86270 */
[----:B------:R-:W-:Y:S01]  /*11f80*/  @!P1 IMAD.WIDE R8, R9, 0x4, R10 ;  /* 0x0000000409089825 */ /* 0x000fe200078e020a */
[----:B------:R-:W-:Y:S01]  /*11f90*/  @!P2 ST.E.64 [R6.64], R112 ;  /* 0x000000700600a985 */ /* 0x000fe2000c101b0c */
[----:B------:R-:W-:Y:S02]  /*11fa0*/  ISETP.GE.AND P3, PT, R20, c[0x0][0x3c8], PT ;  /* 0x0000f20014007a0c */ /* 0x000fe40003f66270 */
[----:B------:R-:W-:Y:S01]  /*11fb0*/  ISETP.GE.AND P2, PT, R19, c[0x0][0x3c8], PT ;  /* 0x0000f20013007a0c */ /* 0x000fe20003f46270 */
[----:B------:R4:W-:Y:S06]  /*11fc0*/  @!P1 ST.E.64 [R8.64], R124 ;  /* 0x0000007c08009985 */ /* 0x0009ec000c101b0c */
[----:B------:R-:W-:-:S02]  /*11fd0*/  @!P4 LEA.HI R18, R18, R18, RZ, 0x1 ;  /* 0x000000121212c211 */ /* 0x000fc400078f08ff */
[----:B--2---:R-:W-:Y:S02]  /*11fe0*/  @!P0 LOP3.LUT R13, R0, 0xfffffffe, RZ, 0xc0, !PT ;  /* 0xfffffffe000d8812 */ /* 0x004fe400078ec0ff */
[C---:B------:R-:W-:Y:S02]  /*11ff0*/  IADD3 R0, R3.reuse, 0x30, RZ ;  /* 0x0000003003007810 */ /* 0x040fe40007ffe0ff */
[----:B---3--:R-:W-:Y:S01]  /*12000*/  IADD3 R17, R3, 0x50, RZ ;  /* 0x0000005003117810 */ /* 0x008fe20007ffe0ff */
[----:B------:R-:W-:Y:S01]  /*12010*/  @!P0 IMAD.WIDE R12, R13, 0x4, R10 ;  /* 0x000000040d0c8825 */ /* 0x000fe200078e020a */
[----:B------:R-:W-:Y:S02]  /*12020*/  ISETP.GE.AND P5, PT, R0, c[0x0][0x3c8], PT ;  /* 0x0000f20000007a0c */ /* 0x000fe40003fa6270 */
[----:B------:R-:W-:Y:S02]  /*12030*/  IADD3 R16, R3, 0x58, RZ ;  /* 0x0000005803107810 */ /* 0x000fe40007ffe0ff */
[----:B------:R2:W-:Y:S01]  /*12040*/  @!P0 ST.E.64 [R12.64], R132 ;  /* 0x000000840c008985 */ /* 0x0005e2000c101b0c */
[----:B------:R-:W-:-:S02]  /*12050*/  ISETP.GE.AND P1, PT, R17, c[0x0][0x3c8], PT ;  /* 0x0000f20011007a0c */ /* 0x000fc40003f26270 */
[----:B------:R-:W-:Y:S02]  /*12060*/  ISETP.GE.AND P0, PT, R16, c[0x0][0x3c8], PT ;  /* 0x0000f20010007a0c */ /* 0x000fe40003f06270 */
[----:B------:R-:W-:Y:S02]  /*12070*/  @!P3 LEA.HI R20, R20, R20, RZ, 0x1 ;  /* 0x000000141414b211 */ /* 0x000fe400078f08ff */
[----:B------:R-:W-:Y:S02]  /*12080*/  @!P2 LEA.HI R19, R19, R19, RZ, 0x1 ;  /* 0x000000131313a211 */ /* 0x000fe400078f08ff */
[----:B------:R-:W-:Y:S02]  /*12090*/  @!P5 LEA.HI R0, R0, R0, RZ, 0x1 ;  /* 0x000000000000d211 */ /* 0x000fe400078f08ff */
[----:B----4-:R-:W-:Y:S02]  /*120a0*/  @!P4 LOP3.LUT R9, R18, 0xfffffffe, RZ, 0xc0, !PT ;  /* 0xfffffffe1209c812 */ /* 0x010fe400078ec0ff */
[----:B------:R-:W-:-:S02]  /*120b0*/  @!P5 LOP3.LUT R7, R0, 0xfffffffe, RZ, 0xc0, !PT ;  /* 0xfffffffe0007d812 */ /* 0x000fc400078ec0ff */
[----:B------:R-:W-:Y:S01]  /*120c0*/  @!P1 LEA.HI R17, R17, R17, RZ, 0x1 ;  /* 0x0000001111119211 */ /* 0x000fe200078f08ff */
[--C-:B------:R-:W-:Y:S01]  /*120d0*/  @!P4 IMAD.WIDE R8, R9, 0x4, R10.reuse ;  /* 0x000000040908c825 */ /* 0x100fe200078e020a */
[----:B------:R-:W-:Y:S02]  /*120e0*/  @!P0 LEA.HI R16, R16, R16, RZ, 0x1 ;  /* 0x0000001010108211 */ /* 0x000fe400078f08ff */
[----:B------:R-:W-:Y:S01]  /*120f0*/  @!P2 LOP3.LUT R19, R19, 0xfffffffe, RZ, 0xc0, !PT ;  /* 0xfffffffe1313a812 */ /* 0x000fe200078ec0ff */
[--C-:B------:R-:W-:Y:S01]  /*12100*/  @!P5 IMAD.WIDE R6, R7, 0x4, R10.reuse ;  /* 0x000000040706d825 */ /* 0x100fe200078e020a */
[----:B------:R-:W-:Y:S02]  /*12110*/  @!P1 LOP3.LUT R17, R17, 0xfffffffe, RZ, 0xc0, !PT ;  /* 0xfffffffe11119812 */ /* 0x000fe400078ec0ff */
[----:B------:R-:W-:Y:S01]  /*12120*/  @!P0 LOP3.LUT R15, R16, 0xfffffffe, RZ, 0xc0, !PT ;  /* 0xfffffffe100f8812 */ /* 0x000fe200078ec0ff */
[--C-:B------:R-:W-:Y:S01]  /*12130*/  @!P2 IMAD.WIDE R18, R19, 0x4, R10.reuse ;  /* 0x000000041312a825 */ /* 0x100fe200078e020a */
[----:B------:R3:W-:Y:S03]  /*12140*/  @!P5 ST.E.64 [R6.64], R56 ;  /* 0x000000380600d985 */ /* 0x0007e6000c101b0c */
[--C-:B------:R-:W-:Y:S01]  /*12150*/  @!P1 IMAD.WIDE R16, R17, 0x4, R10.reuse ;  /* 0x0000000411109825 */ /* 0x100fe200078e020a */
[----:B--2---:R-:W-:Y:S01]  /*12160*/  @!P3 LOP3.LUT R13, R20, 0xfffffffe, RZ, 0xc0, !PT ;  /* 0xfffffffe140db812 */ /* 0x004fe200078ec0ff */
[----:B------:R3:W-:Y:S04]  /*12170*/  @!P4 ST.E.64 [R8.64], R60 ;  /* 0x0000003c0800c985 */ /* 0x0007e8000c101b0c */
[----:B------:R-:W-:-:S04]  /*12180*/  @!P3 IMAD.WIDE R12, R13, 0x4, R10 ;  /* 0x000000040d0cb825 */ /* 0x000fc800078e020a */
[----:B------:R-:W-:Y:S01]  /*12190*/  @!P0 IMAD.WIDE R10, R15, 0x4, R10 ;  /* 0x000000040f0a8825 */ /* 0x000fe200078e020a */
[----:B------:R3:W-:Y:S04]  /*121a0*/  @!P3 ST.E.64 [R12.64], R72 ;  /* 0x000000480c00b985 */ /* 0x0007e8000c101b0c */
[----:B------:R3:W-:Y:S04]  /*121b0*/  @!P2 ST.E.64 [R18.64], R76 ;  /* 0x0000004c1200a985 */ /* 0x0007e8000c101b0c */
[----:B------:R3:W-:Y:S04]  /*121c0*/  @!P1 ST.E.64 [R16.64], R88 ;  /* 0x0000005810009985 */ /* 0x0007e8000c101b0c */
[----:B------:R3:W-:Y:S02]  /*121d0*/  @!P0 ST.E.64 [R10.64], R92 ;  /* 0x0000005c0a008985 */ /* 0x0007e4000c101b0c */
.L_x_538:
[----:B------:R-:W-:Y:S05]  /*121e0*/  BSYNC B0 ;  /* 0x0000000000007941 */ /* 0x000fea0003800000 */
.L_x_537:
[----:B------:R-:W-:Y:S01]  /*121f0*/  ISETP.NE.AND P0, PT, R2, RZ, PT ;  /* 0x000000ff0200720c */ /* 0x000fe20003f05270 */
[----:B---3--:R3:W1:Y:S04]  /*12200*/  SHFL.IDX PT, R9, R4, 0x3, 0x1c1f ;  /* 0x007c1f0004097f89 */ /* 0x00866800000e0000 */
[----:B--2---:R3:W2:Y:S08]  /*12210*/  SHFL.IDX PT, R8, R5, 0x3, 0x1c1f ;  /* 0x007c1f0005087f89 */ /* 0x0046b000000e0000 */
[----:B------:R-:W-:Y:S05]  /*12220*/  @P0 EXIT ;  /* 0x000000000000094d */ /* 0x000fea0003800000 */
[C---:B------:R-:W-:Y:S02]  /*12230*/  IADD3 R6, R3.reuse, 0x8, RZ ;  /* 0x0000000803067810 */ /* 0x040fe40007ffe0ff */
[----:B-1-3--:R-:W-:-:S02]  /*12240*/  IADD3 R5, R3, 0x10, RZ ;  /* 0x0000001003057810 */ /* 0x00afc40007ffe0ff */
        /* <DEDUP_REMOVED lines=11> */
[----:B--2-4-:R-:W-:Y:S01]  /*12300*/  @!P3 IMAD.WIDE R10, R3, 0x4, R8 ;  /* 0x00000004030ab825 */ /* 0x014fe200078e0208 */
[----:B------:R-:W-:-:S02]  /*12310*/  @!P2 LOP3.LUT R6, R6, 0xfffffffe, RZ, 0xc0, !PT ;  /* 0xfffffffe0606a812 */ /* 0x000fc400078ec0ff */
[----:B------:R-:W-:Y:S02]  /*12320*/  @!P1 LOP3.LUT R5, R5, 0xfffffffe, RZ, 0xc0, !PT ;  /* 0xfffffffe05059812 */ /* 0x000fe400078ec0ff */
[----:B------:R-:W-:Y:S01]  /*12330*/  @!P0 LOP3.LUT R4, R4, 0xfffffffe, RZ, 0xc0, !PT ;  /* 0xfffffffe04048812 */ /* 0x000fe200078ec0ff */
[--C-:B------:R-:W-:Y:S01]  /*12340*/  @!P2 IMAD.WIDE R6, R6, 0x4, R8.reuse ;  /* 0x000000040606a825 */ /* 0x100fe200078e0208 */
[----:B------:R-:W-:Y:S01]  /*12350*/  ISETP.GE.AND P5, PT, R0, c[0x0][0x3c8], PT ;  /* 0x0000f20000007a0c */ /* 0x000fe20003fa6270 */
[----:B------:R-:W-:Y:S01]  /*12360*/  @!P3 ST.E.64 [R10.64], R142 ;  /* 0x0000008e0a00b985 */ /* 0x000fe2000c101b0c */
[----:B------:R-:W-:Y:S01]  /*12370*/  IADD3 R18, R3, 0x30, RZ ;  /* 0x0000003003127810 */ /* 0x000fe20007ffe0ff */
[--C-:B------:R-:W-:Y:S01]  /*12380*/  @!P1 IMAD.WIDE R12, R5, 0x4, R8.reuse ;  /* 0x00000004050c9825 */ /* 0x100fe200078e0208 */
[C---:B------:R-:W-:Y:S01]  /*12390*/  IADD3 R17, R3.reuse, 0x38, RZ ;  /* 0x0000003803117810 */ /* 0x040fe20007ffe0ff */
[----:B------:R1:W-:Y:S01]  /*123a0*/  @!P2 ST.E.64 [R6.64], R138 ;  /* 0x0000008a0600a985 */ /* 0x0003e2000c101b0c */
[C---:B------:R-:W-:Y:S01]  /*123b0*/  IADD3 R16, R3.reuse, 0x40, RZ ;  /* 0x0000004003107810 */ /* 0x040fe20007ffe0ff */
[----:B------:R-:W-:Y:S01]  /*123c0*/  @!P0 IMAD.WIDE R4, R4, 0x4, R8 ;  /* 0x0000000404048825 */ /* 0x000fe200078e0208 */
[C---:B------:R-:W-:Y:S01]  /*123d0*/  IADD3 R15, R3.reuse, 0x48, RZ ;  /* 0x00000048030f7810 */ /* 0x040fe20007ffe0ff */
[----:B------:R-:W-:Y:S01]  /*123e0*/  @!P1 ST.E.64 [R12.64], R110 ;  /* 0x0000006e0c009985 */ /* 0x000fe2000c101b0c */
[----:B------:R-:W-:-:S02]  /*123f0*/  IADD3 R14, R3, 0x50, RZ ;  /* 0x00000050030e7810 */ /* 0x000fc40007ffe0ff */
[----:B------:R-:W-:Y:S01]  /*12400*/  ISETP.GE.AND P4, PT, R18, c[0x0][0x3c8], PT ;  /* 0x0000f20012007a0c */ /* 0x000fe20003f86270 */
[----:B------:R2:W-:Y:S01]  /*12410*/  @!P0 ST.E.64 [R4.64], R114 ;  /* 0x0000007204008985 */ /* 0x0005e2000c101b0c */
[----:B------:R-:W-:Y:S02]  /*12420*/  ISETP.GE.AND P3, PT, R17, c[0x0][0x3c8], PT ;  /* 0x0000f20011007a0c */ /* 0x000fe40003f66270 */
[----:B------:R-:W-:Y:S02]  /*12430*/  ISETP.GE.AND P2, PT, R16, c[0x0][0x3c8], PT ;  /* 0x0000f20010007a0c */ /* 0x000fe40003f46270 */
[----:B------:R-:W-:Y:S02]  /*12440*/  ISETP.GE.AND P1, PT, R15, c[0x0][0x3c8], PT ;  /* 0x0000f2000f007a0c */ /* 0x000fe40003f26270 */
[----:B------:R-:W-:Y:S02]  /*12450*/  ISETP.GE.AND P0, PT, R14, c[0x0][0x3c8], PT ;  /* 0x0000f2000e007a0c */ /* 0x000fe40003f06270 */
[----:B------:R-:W-:-:S02]  /*12460*/  @!P6 LEA.HI R2, R2, R2, RZ, 0x1 ;  /* 0x000000020202e211 */ /* 0x000fc400078f08ff */
[----:B------:R-:W-:Y:S02]  /*12470*/  @!P5 LEA.HI R0, R0, R0, RZ, 0x1 ;  /* 0x000000000000d211 */ /* 0x000fe400078f08ff */
[----:B------:R-:W-:Y:S02]  /*12480*/  @!P4 LEA.HI R18, R18, R18, RZ, 0x1 ;  /* 0x000000121212c211 */ /* 0x000fe400078f08ff */
[----:B------:R-:W-:Y:S02]  /*12490*/  @!P3 LEA.HI R17, R17, R17, RZ, 0x1 ;  /* 0x000000111111b211 */ /* 0x000fe400078f08ff */
[----:B------:R-:W-:Y:S02]  /*124a0*/  @!P2 LEA.HI R16, R16, R16, RZ, 0x1 ;  /* 0x000000101010a211 */ /* 0x000fe400078f08ff */
[----:B------:R-:W-:Y:S02]  /*124b0*/  @!P1 LEA.HI R15, R15, R15, RZ, 0x1 ;  /* 0x0000000f0f0f9211 */ /* 0x000fe400078f08ff */
[----:B-1----:R-:W-:-:S02]  /*124c0*/  @!P5 LOP3.LUT R7, R0, 0xfffffffe, RZ, 0xc0, !PT ;  /* 0xfffffffe0007d812 */ /* 0x002fc400078ec0ff */
[----:B------:R-:W-:Y:S02]  /*124d0*/  @!P0 LEA.HI R14, R14, R14, RZ, 0x1 ;  /* 0x0000000e0e0e8211 */ /* 0x000fe400078f08ff */
[----:B------:R-:W-:Y:S01]  /*124e0*/  @!P4 LOP3.LUT R11, R18, 0xfffffffe, RZ, 0xc0, !PT ;  /* 0xfffffffe120bc812 */ /* 0x000fe200078ec0ff */
[--C-:B------:R-:W-:Y:S01]  /*124f0*/  @!P5 IMAD.WIDE R6, R7, 0x4, R8.reuse ;  /* 0x000000040706d825 */ /* 0x100fe200078e0208 */
[----:B------:R-:W-:Y:S02]  /*12500*/  @!P3 LOP3.LUT R17, R17, 0xfffffffe, RZ, 0xc0, !PT ;  /* 0xfffffffe1111b812 */ /* 0x000fe400078ec0ff */
[----:B--2---:R-:W-:Y:S02]  /*12510*/  @!P6 LOP3.LUT R5, R2, 0xfffffffe, RZ, 0xc0, !PT ;  /* 0xfffffffe0205e812 */ /* 0x004fe400078ec0ff */
[----:B------:R-:W-:Y:S02]  /*12520*/  @!P2 LOP3.LUT R13, R16, 0xfffffffe, RZ, 0xc0, !PT ;  /* 0xfffffffe100da812 */ /* 0x000fe400078ec0ff */
[----:B------:R-:W-:Y:S01]  /*12530*/  @!P1 LOP3.LUT R15, R15, 0xfffffffe, RZ, 0xc0, !PT ;  /* 0xfffffffe0f0f9812 */ /* 0x000fe200078ec0ff */
[----:B------:R-:W-:Y:S01]  /*12540*/  @!P6 IMAD.WIDE R4, R5, 0x4, R8 ;  /* 0x000000040504e825 */ /* 0x000fe200078e0208 */
[----:B------:R-:W-:-:S03]  /*12550*/  IADD3 R3, R3, 0x58, RZ ;  /* 0x0000005803037810 */ /* 0x000fc60007ffe0ff */
[--C-:B------:R-:W-:Y:S01]  /*12560*/  @!P2 IMAD.WIDE R12, R13, 0x4, R8.reuse ;  /* 0x000000040d0ca825 */ /* 0x100fe200078e0208 */
[----:B------:R1:W-:Y:S04]  /*12570*/  @!P6 ST.E.64 [R4.64], R126 ;  /* 0x0000007e0400e985 */ /* 0x0003e8000c101b0c */
[----:B------:R2:W-:Y:S01]  /*12580*/  @!P5 ST.E.64 [R6.64], R134 ;  /* 0x000000860600d985 */ /* 0x0005e2000c101b0c */
[----:B-1----:R-:W-:Y:S01]  /*12590*/  @!P0 LOP3.LUT R5, R14, 0xfffffffe, RZ, 0xc0, !PT ;  /* 0xfffffffe0e058812 */ /* 0x002fe200078ec0ff */
[----:B------:R-:W-:-:S04]  /*125a0*/  @!P1 IMAD.WIDE R14, R15, 0x4, R8 ;  /* 0x000000040f0e9825 */ /* 0x000fc800078e0208 */
[----:B--2---:R-:W-:-:S04]  /*125b0*/  @!P4 IMAD.WIDE R6, R11, 0x4, R8 ;  /* 0x000000040b06c825 */ /* 0x004fc800078e0208 */
[--C-:B------:R-:W-:Y:S01]  /*125c0*/  @!P3 IMAD.WIDE R10, R17, 0x4, R8.reuse ;  /* 0x00000004110ab825 */ /* 0x100fe200078e0208 */
[----:B------:R1:W-:Y:S03]  /*125d0*/  @!P4 ST.E.64 [R6.64], R58 ;  /* 0x0000003a0600c985 */ /* 0x0003e6000c101b0c */
[----:B------:R-:W-:Y:S01]  /*125e0*/  @!P0 IMAD.WIDE R4, R5, 0x4, R8 ;  /* 0x0000000405048825 */ /* 0x000fe200078e0208 */
[----:B------:R1:W-:Y:S04]  /*125f0*/  @!P3 ST.E.64 [R10.64], R62 ;  /* 0x0000003e0a00b985 */ /* 0x0003e8000c101b0c */
[----:B------:R1:W-:Y:S04]  /*12600*/  @!P2 ST.E.64 [R12.64], R74 ;  /* 0x0000004a0c00a985 */ /* 0x0003e8000c101b0c */
        /* <DEDUP_REMOVED lines=9> */
.L_x_532:
        /* <DEDUP_REMOVED lines=10> */
[----:B------:R-:W-:Y:S01]  /*12740*/  USHF.R.S32.HI UR6, URZ, 0x1f, UR8 ;  /* 0x0000001f3f067899 */ /* 0x000fe20008011408 */
[----:B------:R-:W-:Y:S01]  /*12750*/  ISETP.NE.AND P0, PT, R0, 0x1, PT ;  /* 0x000000010000780c */ /* 0x000fe20003f05270 */
[----:B------:R-:W-:Y:S01]  /*12760*/  ULDC.64 UR4, c[0x0][0x4d0] ;  /* 0x0001340000047ab9 */ /* 0x000fe20000000a00 */
[----:B------:R-:W2:Y:S01]  /*12770*/  S2R R3, SR_CTAID.Y ;  /* 0x0000000000037919 */ /* 0x000ea20000002600 */
[----:B------:R-:W-:Y:S01]  /*12780*/  UIMAD UR6, UR6, UR4, URZ ;  /* 0x00000004060672a4 */ /* 0x000fe2000f8e023f */
[----:B------:R-:W-:Y:S01]  /*12790*/  IADD3 R2, RZ, -UR8, RZ ;  /* 0x80000008ff027c10 */ /* 0x000fe2000fffe0ff */
[----:B------:R-:W-:Y:S01]  /*127a0*/  UIMAD.WIDE.U32 UR10, UR8, UR4, URZ ;  /* 0x00000004080a72a5 */ /* 0x000fe2000f8e003f */
[----:B------:R-:W-:Y:S01]  /*127b0*/  MOV R6, R7 ;  /* 0x0000000700067202 */ /* 0x000fe20000000f00 */
[----:B------:R-:W-:-:S04]  /*127c0*/  UIMAD UR4, UR8, UR5, UR6 ;  /* 0x00000005080472a4 */ /* 0x000fc8000f8e0206 */
[----:B------:R-:W-:Y:S01]  /*127d0*/  UIADD3 UR4, UR11, UR4, URZ ;  /* 0x000000040b047290 */ /* 0x000fe2000fffe03f */
[----:B------:R-:W-:Y:S01]  /*127e0*/  MOV R9, UR11 ;  /* 0x0000000b00097c02 */ /* 0x000fe20008000f00 */
[----:B------:R-:W-:-:S04]  /*127f0*/  @P0 IMAD.HI.U32 R4, R7, c[0x0][0x4ec], RZ ;  /* 0x00013b0007040a27 */ /* 0x000fc800078e00ff */
[----:B------:R-:W-:Y:S01]  /*12800*/  IMAD.U32 R8, RZ, RZ, UR10 ;  /* 0x0000000aff087e24 */ /* 0x000fe2000f8e00ff */
[----:B------:R-:W-:Y:S01]  /*12810*/  @P0 SHF.R.U32.HI R6, RZ, c[0x0][0x4f0], R4 ;  /* 0x00013c00ff060a19 */ /* 0x000fe20000011604 */
[----:B------:R-:W-:Y:S01]  /*12820*/  IMAD.U32 R9, RZ, RZ, UR4 ;  /* 0x00000004ff097e24 */ /* 0x000fe2000f8e00ff */
[----:B-1----:R-:W-:-:S03]  /*12830*/  SHF.R.S32.HI R0, RZ, 0x1f, R5 ;  /* 0x0000001fff007819 */ /* 0x002fc60000011405 */
[----:B------:R-:W-:Y:S01]  /*12840*/  IMAD.WIDE.U32 R8, R5, c[0x0][0x4d8], R8 ;  /* 0x0001360005087a25 */ /* 0x000fe200078e0008 */
[----:B------:R-:W-:-:S03]  /*12850*/  IADD3 R4, -R6, RZ, RZ ;  /* 0x000000ff06047210 */ /* 0x000fc60007ffe1ff */
[----:B------:R-:W-:Y:S02]  /*12860*/  IMAD R0, R0, c[0x0][0x4d8], RZ ;  /* 0x0001360000007a24 */ /* 0x000fe400078e02ff */
[----:B--2---:R-:W-:Y:S02]  /*12870*/  IMAD R2, R2, c[0x0][0x550], R3 ;  /* 0x0001540002027a24 */ /* 0x004fe400078e0203 */
[----:B------:R-:W-:Y:S02]  /*12880*/  IMAD R0, R5, c[0x0][0x4dc], R0 ;  /* 0x0001370005007a24 */ /* 0x000fe400078e0200 */
[----:B------:R-:W-:Y:S01]  /*12890*/  IMAD R4, R4, c[0x0][0x4e8], R7 ;  /* 0x00013a0004047a24 */ /* 0x000fe200078e0207 */
[----:B------:R-:W-:Y:S01]  /*128a0*/  SHF.R.S32.HI R3, RZ, 0x1f, R2 ;  /* 0x0000001fff037819 */ /* 0x000fe20000011402 */
[----:B------:R-:W-:Y:S01]  /*128b0*/  IMAD.IADD R9, R0, 0x1, R9 ;  /* 0x0000000100097824 */ /* 0x000fe200078e0209 */
[----:B------:R-:W-:-:S03]  /*128c0*/  SHF.R.S32.HI R0, RZ, 0x1f, R6 ;  /* 0x0000001fff007819 */ /* 0x000fc60000011406 */
[----:B------:R-:W-:Y:S02]  /*128d0*/  IMAD R3, R3, c[0x0][0x4e0], RZ ;  /* 0x0001380003037a24 */ /* 0x000fe400078e02ff */
[----:B------:R-:W-:-:S04]  /*128e0*/  IMAD.WIDE.U32 R8, R2, c[0x0][0x4e0], R8 ;  /* 0x0001380002087a25 */ /* 0x000fc800078e0008 */
[----:B------:R-:W-:Y:S01]  /*128f0*/  IMAD R3, R2, c[0x0][0x4e4], R3 ;  /* 0x0001390002037a24 */ /* 0x000fe200078e0203 */
[----:B------:R-:W-:Y:S02]  /*12900*/  SHF.R.S32.HI R2, RZ, 0x1f, R4 ;  /* 0x0000001fff027819 */ /* 0x000fe40000011404 */
[----:B------:R-:W-:-:S03]  /*12910*/  IADD3 R6, P0, R6, R8, RZ ;  /* 0x0000000806067210 */ /* 0x000fc60007f1e0ff */
[----:B------:R-:W-:Y:S01]  /*12920*/  IMAD R5, R2, c[0x0][0x4c8], RZ ;  /* 0x0001320002057a24 */ /* 0x000fe200078e02ff */
[----:B------:R-:W-:-:S03]  /*12930*/  IADD3.X R7, R0, R9, R3, P0, !PT ;  /* 0x0000000900077210 */ /* 0x000fc600007fe403 */
[C---:B------:R-:W-:Y:S02]  /*12940*/  IMAD R5, R4.reuse, c[0x0][0x4cc], R5 ;  /* 0x0001330004057a24 */ /* 0x040fe400078e0205 */
[----:B------:R-:W-:-:S05]  /*12950*/  IMAD.WIDE.U32 R6, R4, c[0x0][0x4c8], R6 ;  /* 0x0001320004067a25 */ /* 0x000fca00078e0006 */
[----:B------:R-:W-:Y:S02]  /*12960*/  IADD3 R5, R7, R5, RZ ;  /* 0x0000000507057210 */ /* 0x000fe40007ffe0ff */
[----:B------:R-:W-:-:S04]  /*12970*/  LEA R2, P0, R6, c[0x0][0x4a8], 0x2 ;  /* 0x00012a0006027a11 */ /* 0x000fc800078010ff */
[----:B------:R-:W-:Y:S02]  /*12980*/  LEA.HI.X R3, R6, c[0x0][0x4ac], R5, 0x2, P0 ;  /* 0x00012b0006037a11 */ /* 0x000fe400000f1405 */
[----:B------:R-:W-:-:S05]  /*12990*/  MOV R5, 0xff800000 ;  /* 0xff80000000057802 */ /* 0x000fca0000000f00 */
[----:B------:R-:W-:Y:S01]  /*129a0*/  STG.E [R2.64], R5 ;  /* 0x0000000502007986 */ /* 0x000fe2000c10190c */
[----:B------:R-:W-:Y:S05]  /*129b0*/  EXIT ;  /* 0x000000000000794d */ /* 0x000fea0003800000 */
.L_x_455:
[----:B------:R-:W-:Y:S01]  /*129c0*/  IMAD.MOV.U32 R5, RZ, RZ, 0x1 ;  /* 0x00000001ff057424 */ /* 0x000fe200078e00ff */
[----:B-1----:R-:W-:Y:S02]  /*129d0*/  MOV R6, 0x1c1f ;  /* 0x00001c1f00067802 */ /* 0x002fe40000000f00 */
[----:B------:R-:W-:Y:S02]  /*129e0*/  MOV R4, 0x12a00 ;  /* 0x00012a0000047802 */ /* 0x000fe40000000f00 */
[----:B------:R-:W-:Y:S05]  /*129f0*/  CALL.REL.NOINC `($__internal_8_$__cuda_sm70_shflsync_idx_p) ;  /* 0x0000028000007944 */ /* 0x000fea0003c00000 */
[----:B--2---:R-:W-:Y:S01]  /*12a00*/  IMAD.MOV.U32 R13, RZ, RZ, R5 ;  /* 0x000000ffff0d7224 */ /* 0x004fe200078e0005 */
[----:B------:R-:W-:Y:S01]  /*12a10*/  MOV R5, 0x1 ;  /* 0x0000000100057802 */ /* 0x000fe20000000f00 */
[----:B-1----:R-:W-:Y:S01]  /*12a20*/  IMAD.MOV.U32 R8, RZ, RZ, R9 ;  /* 0x000000ffff087224 */ /* 0x002fe200078e0009 */
[----:B------:R-:W-:Y:S02]  /*12a30*/  MOV R6, 0x1c1f ;  /* 0x00001c1f00067802 */ /* 0x000fe40000000f00 */
[----:B------:R-:W-:Y:S02]  /*12a40*/  MOV R4, 0x12a60 ;  /* 0x00012a6000047802 */ /* 0x000fe40000000f00 */
[----:B------:R-:W-:Y:S05]  /*12a50*/  CALL.REL.NOINC `($__internal_8_$__cuda_sm70_shflsync_idx_p) ;  /* 0x0000022000007944 */ /* 0x000fea0003c00000 */
[----:B-12---:R-:W-:Y:S05]  /*12a60*/  BRA `(.L_x_539) ;  /* 0xfffef8c000007947 */ /* 0x006fea000383ffff */
.L_x_482:
[----:B----4-:R-:W-:Y:S01]  /*12a70*/  MOV R6, 0x1c1f ;  /* 0x00001c1f00067802 */ /* 0x010fe20000000f00 */
[----:B------:R-:W-:Y:S01]  /*12a80*/  IMAD.MOV.U32 R5, RZ, RZ, 0x1 ;  /* 0x00000001ff057424 */ /* 0x000fe200078e00ff */
[----:B------:R-:W-:Y:S02]  /*12a90*/  MOV R4, 0x12ab0 ;  /* 0x00012ab000047802 */ /* 0x000fe40000000f00 */
[----:B-123--:R-:W-:Y:S05]  /*12aa0*/  CALL.REL.NOINC `($__internal_8_$__cuda_sm70_shflsync_idx_p) ;  /* 0x000001d000007944 */ /* 0x00efea0003c00000 */
[----:B-1----:R-:W-:Y:S01]  /*12ab0*/  MOV R6, 0x1c1f ;  /* 0x00001c1f00067802 */ /* 0x002fe20000000f00 */
[----:B--2---:R-:W-:Y:S01]  /*12ac0*/  IMAD.MOV.U32 R14, RZ, RZ, R5 ;  /* 0x000000ffff0e7224 */ /* 0x004fe200078e0005 */
[----:B------:R-:W-:Y:S01]  /*12ad0*/  MOV R5, 0x1 ;  /* 0x0000000100057802 */ /* 0x000fe20000000f00 */
[----:B------:R-:W-:Y:S01]  /*12ae0*/  IMAD.MOV.U32 R8, RZ, RZ, R3 ;  /* 0x000000ffff087224 */ /* 0x000fe200078e0003 */
[----:B------:R-:W-:Y:S02]  /*12af0*/  MOV R4, 0x12b10 ;  /* 0x00012b1000047802 */ /* 0x000fe40000000f00 */
[----:B------:R-:W-:Y:S05]  /*12b00*/  CALL.REL.NOINC `($__internal_8_$__cuda_sm70_shflsync_idx_p) ;  /* 0x0000017000007944 */ /* 0x000fea0003c00000 */
[----:B-12---:R-:W-:-:S05]  /*12b10*/  BRA `(.L_x_540) ;  /* 0xffff324000007947 */ /* 0x006fca000383ffff */
.L_x_507:
[----:B------:R-:W-:Y:S01]  /*12b20*/  MOV R6, 0x1c1f ;  /* 0x00001c1f00067802 */ /* 0x000fe20000000f00 */
[----:B----4-:R-:W-:Y:S01]  /*12b30*/  IMAD.MOV.U32 R5, RZ, RZ, 0x1 ;  /* 0x00000001ff057424 */ /* 0x010fe200078e00ff */
        /* <DEDUP_REMOVED lines=9> */
.L_x_513:
[----:B------:R-:W-:Y:S01]  /*12bd0*/  MOV R6, 0x1c1f ;  /* 0x00001c1f00067802 */ /* 0x000fe20000000f00 */
[----:B--2---:R-:W-:Y:S01]  /*12be0*/  IMAD.MOV.U32 R5, RZ, RZ, 0x1 ;  /* 0x00000001ff057424 */ /* 0x004fe200078e00ff */
[----:B------:R-:W-:Y:S02]  /*12bf0*/  MOV R4, 0x12c10 ;  /* 0x00012c1000047802 */ /* 0x000fe40000000f00 */
[----:B-1-3--:R-:W-:Y:S05]  /*12c00*/  CALL.REL.NOINC `($__internal_8_$__cuda_sm70_shflsync_idx_p) ;  /* 0x0000007000007944 */ /* 0x00afea0003c00000 */
[----:B-1----:R-:W-:Y:S01]  /*12c10*/  MOV R6, 0x1c1f ;  /* 0x00001c1f00067802 */ /* 0x002fe20000000f00 */
[----:B--2---:R-:W-:Y:S01]  /*12c20*/  IMAD.MOV.U32 R12, RZ, RZ, R5 ;  /* 0x000000ffff0c7224 */ /* 0x004fe200078e0005 */
[----:B------:R-:W-:Y:S01]  /*12c30*/  MOV R5, 0x1 ;  /* 0x0000000100057802 */ /* 0x000fe20000000f00 */
[----:B------:R-:W-:Y:S01]  /*12c40*/  IMAD.MOV.U32 R8, RZ, RZ, R9 ;  /* 0x000000ffff087224 */ /* 0x000fe200078e0009 */
[----:B------:R-:W-:Y:S02]  /*12c50*/  MOV R4, 0x12c70 ;  /* 0x00012c7000047802 */ /* 0x000fe40000000f00 */
[----:B------:R-:W-:Y:S05]  /*12c60*/  CALL.REL.NOINC `($__internal_8_$__cuda_sm70_shflsync_idx_p) ;  /* 0x0000001000007944 */ /* 0x000fea0003c00000 */
[----:B-12---:R-:W-:-:S05]  /*12c70*/  BRA `(.L_x_542) ;  /* 0xffff9b7000007947 */ /* 0x006fca000383ffff */
        .weak           $__internal_8_$__cuda_sm70_shflsync_idx_p
        .type           $__internal_8_$__cuda_sm70_shflsync_idx_p,@function
        .size           $__internal_8_$__cuda_sm70_shflsync_idx_p,(.L_x_1825 - $__internal_8_$__cuda_sm70_shflsync_idx_p)
$__internal_8_$__cuda_sm70_shflsync_idx_p:
[----:B------:R-:W-:Y:S01]  /*12c80*/  MOV R10, R4 ;  /* 0x00000004000a7202 */ /* 0x000fe20000000f00 */
[----:B------:R-:W-:Y:S04]  /*12c90*/  WARPSYNC R223 ;  /* 0x000000df00007348 */ /* 0x000fe80003800000 */
[----:B------:R-:W-:Y:S01]  /*12ca0*/  MOV R11, 0x0 ;  /* 0x00000000000b7802 */ /* 0x000fe20000000f00 */
[----:B------:R1:W2:Y:S03]  /*12cb0*/  SHFL.IDX PT, R5, R8, R5, R6 ;  /* 0x0000000508057389 */ /* 0x0002a600000e0006 */
[----:B------:R-:W-:Y:S05]  /*12cc0*/  RET.REL.NODEC R10 `(_ZN7cutlass13device_kernelIN5flash19enable_sm80_to_sm89INS1_16FlashAttnFwdSm80INS1_25CollectiveMainloopFwdSm80ILi4ELi1ELb0EN4cute5tupleIJNS5_1CILi128EEENS7_ILi48EEENS7_ILi96EEEEEELi96ENS_10bfloat16_tEfNS_4arch4Sm80ELb0ELb1ELb0ELb0ELb1ELb0ELb1ELb1EEENS1_21CollectiveEpilogueFwdINS6_IJS8_SA_S9_EEENS6_IJNS7_ILi1EEESI_SI_EEESC_SE_Li128ELb0ELb1ELb1ELb0EEENS1_19SingleTileSchedulerILb0ELb1ELb1ELi128EEEEEEEEEvNT_6ParamsE) ;  /* 0xfffed3300a007950 */ /* 0x000fea0003c3ffff */
.L_x_543:
        /* <DEDUP_REMOVED lines=11> */
.L_x_1825:


//--------------------- .text._ZN7cutlass13device_kernelIN5flash19enable_sm80_to_sm89INS1_16FlashAttnFwdSm80INS1_25CollectiveMainloopFwdSm80ILi4ELi1ELb0EN4cute5tupleIJNS5_1CILi128EEENS7_ILi48EEENS7_ILi96EEEEEELi96ENS_10bfloat16_tEfNS_4arch4Sm80ELb0ELb1ELb0ELb1ELb1ELb0ELb1ELb1EEENS1_21CollectiveEpilogueFwdINS6_IJS8_SA_S9_EEENS6_IJNS7_ILi1EEESI_SI_EEESC_SE_Li128ELb1ELb1ELb1ELb0EEENS1_36VarlenDynamicPersistentTileSchedulerILi128ELi48ELi128ELi128ELb1ELb1ELb0ELb1ELb0ELb1EEEEEEEEEvNT_6ParamsE --------------------------
	.section	.text._ZN7cutlass13device_kernelIN5flash19enable_sm80_to_sm89INS1_16FlashAttnFwdSm80INS1_25CollectiveMainloopFwdSm80ILi4ELi1ELb0EN4cute5tupleIJNS5_1CILi128EEENS7_ILi48EEENS7_ILi96EEEEEELi96ENS_10bfloat16_tEfNS_4arch4Sm80ELb0ELb1ELb0ELb1ELb1ELb0ELb1ELb1EEENS1_21CollectiveEpilogueFwdINS6_IJS8_SA_S9_EEENS6_IJNS7_ILi1EEESI_SI_EEESC_SE_Li128ELb1ELb1ELb1ELb0EEENS1_36VarlenDynamicPersistentTileSchedulerILi128ELi48ELi128ELi128ELb1ELb1ELb0ELb1ELb0ELb1EEEEEEEEEvNT_6ParamsE,"ax",@progbits
	.sectioninfo	@"SHI_REGISTERS=255"
	.align	128
.text._ZN7cutlass13device_kernelIN5flash19enable_sm80_to_sm89INS1_16FlashAttnFwdSm80INS1_25CollectiveMainloopFwdSm80ILi4ELi1ELb0EN4cute5tupleIJNS5_1CILi128EEENS7_ILi48EEENS7_ILi96EEEEEELi96ENS_10bfloat16_tEfNS_4arch4Sm80ELb0ELb1ELb0ELb1ELb1ELb0ELb1ELb1EEENS1_21CollectiveEpilogueFwdINS6_IJS8_SA_S9_EEENS6_IJNS7_ILi1EEESI_SI_EEESC_SE_Li128ELb1ELb1ELb1ELb0EEENS1_36VarlenDynamicPersistentTileSchedulerILi128ELi48ELi128ELi128ELb1ELb1ELb0ELb1ELb0ELb1EEEEEEEEEvNT_6ParamsE:
        .type           _ZN7cutlass13device_kernelIN5flash19enable_sm80_to_sm89INS1_16FlashAttnFwdSm80INS1_25CollectiveMainloopFwdSm80ILi4ELi1ELb0EN4cute5tupleIJNS5_1CILi128EEENS7_ILi48EEENS7_ILi96EEEEEELi96ENS_10bfloat16_tEfNS_4arch4Sm80ELb0ELb1ELb0ELb1ELb1ELb0ELb1ELb1EEENS1_21CollectiveEpilogueFwdINS6_IJS8_SA_S9_EEENS6_IJNS7_ILi1EEESI_SI_EEESC_SE_Li128ELb1ELb1ELb1ELb0EEENS1_36VarlenDynamicPersistentTileSchedulerILi128ELi48ELi128ELi128ELb1ELb1ELb0ELb1ELb0ELb1EEEEEEEEEvNT_6ParamsE,@function
        .size           _ZN7cutlass13device_kernelIN5flash19enable_sm80_to_sm89INS1_16FlashAttnFwdSm80INS1_25CollectiveMainloopFwdSm80ILi4ELi1ELb0EN4cute5tupleIJNS5_1CILi128EEENS7_ILi48EEENS7_ILi96EEEEEELi96ENS_10bfloat16_tEfNS_4arch4Sm80ELb0ELb1ELb0ELb1ELb1ELb0ELb1ELb1EEENS1_21CollectiveEpilogueFwdINS6_IJS8_SA_S9_EEENS6_IJNS7_ILi1EEESI_SI_EEESC_SE_Li128ELb1ELb1ELb1ELb0EEENS1_36VarlenDynamicPersistentTileSchedulerILi128ELi48ELi128ELi128ELb1ELb1ELb0ELb1ELb0ELb1EEEEEEEEEvNT_6ParamsE,(.L_x_1827 - _ZN7cutlass13device_kernelIN5flash19enable_sm80_to_sm89INS1_16FlashAttnFwdSm80INS1_25CollectiveMainloopFwdSm80ILi4ELi1ELb0EN4cute5tupleIJNS5_1CILi128EEENS7_ILi48EEENS7_ILi96EEEEEELi96ENS_10bfloat16_tEfNS_4arch4Sm80ELb0ELb1ELb0ELb1ELb1ELb0ELb1ELb1EEENS1_21CollectiveEpilogueFwdINS6_IJS8_SA_S9_EEENS6_IJNS7_ILi1EEESI_SI_EEESC_SE_Li128ELb1ELb1ELb1ELb0EEENS1_36VarlenDynamicPersistentTileSchedulerILi128ELi48ELi128ELi128ELb1ELb1ELb0ELb1ELb0ELb1EEEEEEEEEvNT_6ParamsE)
        .other          _ZN7cutlass13device_kernelIN5flash19enable_sm80_to_sm89INS1_16FlashAttnFwdSm80INS1_25CollectiveMainloopFwdSm80ILi4ELi1ELb0EN4cute5tupleIJNS5_1CILi128EEENS7_ILi48EEENS7_ILi96EEEEEELi96ENS_10bfloat16_tEfNS_4arch4Sm80ELb0ELb1ELb0ELb1ELb1ELb0ELb1ELb1EEENS1_21CollectiveEpilogueFwdINS6_IJS8_SA_S9_EEENS6_IJNS7_ILi1EEESI_SI_EEESC_SE_Li128ELb1ELb1ELb1ELb0EEENS1_36VarlenDynamicPersistentTileSchedulerILi128ELi48ELi128ELi128ELb1ELb1ELb0ELb1ELb0ELb1EEEEEEEEEvNT_6ParamsE,@"STO_CUDA_ENTRY STV_DEFAULT"
_ZN7cutlass13device_kernelIN5flash19enable_sm80_to_sm89INS1_16FlashAttnFwdSm80INS1_25CollectiveMainloopFwdSm80ILi4ELi1ELb0EN4cute5tupleIJNS5_1CILi128EEENS7_ILi48EEENS7_ILi96EEEEEELi96ENS_10bfloat16_tEfNS_4arch4Sm80ELb0ELb1ELb0ELb1ELb1ELb0ELb1ELb1EEENS1_21CollectiveEpilogueFwdINS6_IJS8_SA_S9_EEENS6_IJNS7_ILi1EEESI_SI_EEESC_SE_Li128ELb1ELb1ELb1ELb0EEENS1_36VarlenDynamicPersistentTileSchedulerILi128ELi48ELi128ELi128ELb1ELb1ELb0ELb1ELb0ELb1EEEEEEEEEvNT_6ParamsE:
        /* <DEDUP_REMOVED lines=10> */
[----:B-1----:R1:W-:Y:S04]  /*00a0*/  @P0 STL.64 [R1], R4 ;  /* 0x0000000401000387 */ /* 0x0023e80000100a00 */
[----:B------:R1:W-:Y:S04]  /*00b0*/  @P0 STL.64 [R1+0x8], R6 ;  /* 0x0000080601000387 */ /* 0x0003e80000100a00 */
[----:B------:R-:W-:Y:S06]  /*00c0*/  @P0 BAR.ARV 0x4, 0x80 ;  /* 0x0102000000000b1d */ /* 0x000fec0000002000 */
[----:B------:R-:W-:Y:S05]  /*00d0*/  @P0 BRA `(.L_x_544) ;  /* 0x00000fd000000947 */ /* 0x000fea0003800000 */
[----:B------:R-:W-:Y:S01]  /*00e0*/  LOP3.LUT R13, R2, 0x1f, RZ, 0xc0, !PT ;  /* 0x0000001f020d7812 */ /* 0x000fe200078ec0ff */
[----:B------:R-:W-:-:S03]  /*00f0*/  CS2R R8, SRZ ;  /* 0x0000000000087805 */ /* 0x000fc6000001ff00 */
[----:B------:R-:W-:-:S04]  /*0100*/  ISETP.NE.AND P6, PT, R13, 0x1f, PT ;  /* 0x0000001f0d00780c */ /* 0x000fc80003fc5270 */
[----:B------:R-:W-:-:S13]  /*0110*/  ISETP.GE.OR P0, PT, R13, c[0x0][0x53c], !P6 ;  /* 0x00014f000d007a0c */ /* 0x000fda0007706670 */
[----:B-1----:R-:W-:Y:S02]  /*0120*/  @!P0 IMAD.MOV.U32 R4, RZ, RZ, 0x4 ;  /* 0x00000004ff048424 */ /* 0x002fe400078e00ff */
[----:B------:R-:W-:Y:S02]  /*0130*/  @!P0 IMAD.MOV.U32 R2, RZ, RZ, 0x4 ;  /* 0x00000004ff028424 */ /* 0x000fe400078e00ff */
[----:B------:R-:W-:-:S04]  /*0140*/  @!P0 IMAD.WIDE.U32 R4, R13, R4, c[0x0][0x580] ;  /* 0x000160000d048625 */ /* 0x000fc800078e0004 */
[C---:B------:R-:W-:Y:S01]  /*0150*/  @!P0 IMAD.WIDE.U32 R2, R13.reuse, R2, c[0x0][0x578] ;  /* 0x00015e000d028625 */ /* 0x040fe200078e0002 */
[----:B------:R-:W2:Y:S04]  /*0160*/  @!P0 LDG.E R9, [R4.64] ;  /* 0x0000000604098981 */ /* 0x000ea8000c1e1900 */
[----:B------:R-:W2:Y:S01]  /*0170*/  @!P0 LDG.E R8, [R2.64] ;  /* 0x0000000602088981 */ /* 0x000ea2000c1e1900 */
[C---:B------:R-:W-:Y:S01]  /*0180*/  ISETP.NE.AND P5, PT, R13.reuse, RZ, PT ;  /* 0x000000ff0d00720c */ /* 0x040fe20003fa5270 */
[----:B------:R-:W1:Y:S01]  /*0190*/  S2UR UR4, SR_CTAID.X ;  /* 0x00000000000479c3 */ /* 0x000e620000002500 */
[C---:B------:R-:W-:Y:S01]  /*01a0*/  ISETP.GE.U32.AND P4, PT, R13.reuse, 0x2, PT ;  /* 0x000000020d00780c */ /* 0x040fe20003f86070 */
[----:B------:R-:W-:Y:S01]  /*01b0*/  IMAD.MOV.U32 R6, RZ, RZ, RZ ;  /* 0x000000ffff067224 */ /* 0x000fe200078e00ff */
        /* <DEDUP_REMOVED lines=26> */
.L_x_549:
        /* <DEDUP_REMOVED lines=9> */
[----:B------:R-:W-:-:S04]  /*03f0*/  @!P0 IMAD.WIDE R4, R0, R2, c[0x0][0x580] ;  /* 0x0001600000048625 */ /* 0x000fc800078e0202 */
[----:B------:R-:W-:Y:S01]  /*0400*/  @!P0 IMAD.WIDE R2, R0, R3, c[0x0][0x578] ;  /* 0x00015e0000028625 */ /* 0x000fe200078e0203 */
[----:B------:R-:W2:Y:S04]  /*0410*/  @!P0 LDG.E R9, [R4.64] ;  /* 0x0000000604098981 */ /* 0x000ea8000c1e1900 */
[----:B------:R-:W2:Y:S02]  /*0420*/  @!P0 LDG.E R8, [R2.64] ;  /* 0x0000000602088981 */ /* 0x000ea4000c1e1900 */
[----:B--2---:R-:W-:Y:S01]  /*0430*/  IMAD R5, R9, R8, RZ ;  /* 0x0000000809057224 */ /* 0x004fe200078e02ff */
[----:B------:R-:W-:Y:S05]  /*0440*/  BRA.DIV ~URZ, `(.L_x_547) ;  /* 0x000179227f007947 */ /* 0x000fea000b800000 */
[----:B------:R1:W2:Y:S02]  /*0450*/  SHFL.UP PT, R0, R5, 0x1, RZ ;  /* 0x0420000005007989 */ /* 0x0002a400000e00ff */
.L_x_776:
        /* <DEDUP_REMOVED lines=16> */
.L_x_777:
[----:B--2---:R-:W-:-:S05]  /*0560*/  IMAD R0, R0, c[0x0][0x538], RZ ;  /* 0x00014e0000007a24 */ /* 0x004fca00078e02ff */
[----:B------:R-:W-:-:S04]  /*0570*/  IADD3 R7, R0, R7, RZ ;  /* 0x0000000700077210 */ /* 0x000fc80007ffe0ff */
[----:B------:R-:W-:-:S13]  /*0580*/  ISETP.GT.AND P0, PT, R7, UR4, PT ;  /* 0x0000000407007c0c */ /* 0x000fda000bf04270 */
[----:B-1----:R-:W-:Y:S05]  /*0590*/  @!P0 BRA `(.L_x_549) ;  /* 0xfffffdc000008947 */ /* 0x002fea000383ffff */
.L_x_545:
[----:B------:R-:W-:-:S05]  /*05a0*/  IADD3 R10, -R0, R7, RZ ;  /* 0x00000007000a7210 */ /* 0x000fca0007ffe1ff */
[----:B------:R-:W-:-:S05]  /*05b0*/  IMAD R0, R4, c[0x0][0x538], R10 ;  /* 0x00014e0004007a24 */ /* 0x000fca00078e020a */
[----:B------:R-:W-:Y:S01]  /*05c0*/  ISETP.GT.AND P0, PT, R0, UR4, PT ;  /* 0x0000000400007c0c */ /* 0x000fe2000bf04270 */
[----:B------:R-:W-:-:S12]  /*05d0*/  BRA.DIV ~URZ, `(.L_x_550) ;  /* 0x000179b27f007947 */ /* 0x000fd8000b800000 */
[----:B------:R-:W-:-:S04]  /*05e0*/  VOTE.ANY R7, PT, !P0 ;  /* 0x0000000000077806 */ /* 0x000fc800040e0100 */
.L_x_778:
[----:B------:R-:W1:Y:S02]  /*05f0*/  POPC R0, R7 ;  /* 0x0000000700007309 */ /* 0x000e640000000000 */
[----:B-1----:R-:W-:-:S05]  /*0600*/  IADD3 R2, R0, R6, RZ ;  /* 0x0000000600027210 */ /* 0x002fca0007ffe0ff */
[----:B------:R1:W-:Y:S01]  /*0610*/  STL [R1+0xc], R2 ;  /* 0x00000c0201007387 */ /* 0x0003e20000100800 */
[----:B------:R-:W-:Y:S05]  /*0620*/  BRA.DIV ~URZ, `(.L_x_551) ;  /* 0x000179b27f007947 */ /* 0x000fea000b800000 */
[----:B------:R2:W3:Y:S01]  /*0630*/  SHFL.IDX PT, R12, R9, R0, 0x1f ;  /* 0x00001f00090c7589 */ /* 0x0004e200000e0000 */
[----:B------:R-:W-:-:S03]  /*0640*/  MOV R5, RZ ;  /* 0x000000ff00057202 */ /* 0x000fc60000000f00 */
[----:B------:R2:W4:Y:S04]  /*0650*/  SHFL.IDX PT, R9, R8, R0, 0x1f ;  /* 0x00001f0008097589 */ /* 0x00052800000e0000 */
.L_x_779:
[----:B------:R-:W-:Y:S01]  /*0660*/  ISETP.NE.AND P0, PT, R7, RZ, PT ;  /* 0x000000ff0700720c */ /* 0x000fe20003f05270 */
[----:B------:R-:W-:-:S12]  /*0670*/  BSSY B0, `(.L_x_552) ;  /* 0x0000005000007945 */ /* 0x000fd80003800000 */
[----:B------:R-:W-:Y:S05]  /*0680*/  @!P0 BRA `(.L_x_553) ;  /* 0x0000003000008947 */ /* 0x000fea0003800000 */
[----:B--2---:R-:W-:Y:S01]  /*0690*/  IADD3 R0, R0, -0x1, RZ ;  /* 0xffffffff00007810 */ /* 0x004fe20007ffe0ff */
[----:B------:R-:W-:Y:S05]  /*06a0*/  BRA.DIV ~URZ, `(.L_x_554) ;  /* 0x00017a127f007947 */ /* 0x000fea000b800000 */
[----:B------:R2:W1:Y:S02]  /*06b0*/  SHFL.IDX PT, R5, R4, R0, 0x1f ;  /* 0x00001f0004057589 */ /* 0x00046400000e0000 */
.L_x_553:
[----:B------:R-:W-:Y:S05]  /*06c0*/  BSYNC B0 ;  /* 0x0000000000007941 */ /* 0x000fea0003800000 */
.L_x_552:
[----:B-12---:R-:W-:Y:S01]  /*06d0*/  IMAD R0, R5, c[0x0][0x538], R10 ;  /* 0x00014e0005007a24 */ /* 0x006fe200078e020a */
[----:B----4-:R-:W-:Y:S01]  /*06e0*/  ISETP.NE.AND P0, PT, R9, 0x1, PT ;  /* 0x000000010900780c */ /* 0x010fe20003f05270 */
[----:B------:R-:W-:Y:S03]  /*06f0*/  BSSY B0, `(.L_x_555) ;  /* 0x0000089000007945 */ /* 0x000fe60003800000 */
[----:B------:R1:W-:Y:S01]  /*0700*/  STL [R1], R0 ;  /* 0x0000000001007387 */ /* 0x0003e20000100800 */
[----:B------:R-:W-:-:S08]  /*0710*/  IADD3 R11, -R0, UR4, RZ ;  /* 0x00000004000b7c10 */ /* 0x000fd0000fffe1ff */
[----:B------:R-:W-:Y:S05]  /*0720*/  @!P0 BRA `(.L_x_556) ;  /* 0x000003f000008947 */ /* 0x000fea0003800000 */
[-C--:B-1-3--:R-:W-:Y:S02]  /*0730*/  IABS R0, R12.reuse ;  /* 0x0000000c00007213 */ /* 0x08afe40000000000 */
[----:B------:R-:W-:-:S03]  /*0740*/  IABS R6, R12 ;  /* 0x0000000c00067213 */ /* 0x000fc60000000000 */
[----:B------:R-:W-:Y:S01]  /*0750*/  IMAD.MOV.U32 R5, RZ, RZ, R0 ;  /* 0x000000ffff057224 */ /* 0x000fe200078e0000 */
[----:B------:R-:W-:-:S03]  /*0760*/  IABS R0, R9 ;  /* 0x0000000900007213 */ /* 0x000fc60000000000 */
[----:B------:R-:W1:Y:S02]  /*0770*/  I2F.RP R2, R5 ;  /* 0x0000000500027306 */ /* 0x000e640000209400 */
[----:B------:R-:W-:Y:S01]  /*0780*/  IMAD.MOV.U32 R8, RZ, RZ, R0 ;  /* 0x000000ffff087224 */ /* 0x000fe200078e0000 */
[----:B------:R-:W-:-:S05]  /*0790*/  IABS R0, R11 ;  /* 0x0000000b00007213 */ /* 0x000fca0000000000 */
[----:B------:R-:W-:Y:S08]  /*07a0*/  I2F.RP R7, R8 ;  /* 0x0000000800077306 */ /* 0x000ff00000209400 */
[----:B-1----:R-:W1:Y:S02]  /*07b0*/  MUFU.RCP R2, R2 ;  /* 0x0000000200027308 */ /* 0x002e640000001000 */
[----:B-1----:R-:W-:-:S06]  /*07c0*/  IADD3 R2, R2, 0xffffffe, RZ ;  /* 0x0ffffffe02027810 */ /* 0x002fcc0007ffe0ff */
[----:B------:R-:W1:Y:S02]  /*07d0*/  F2I.FTZ.U32.TRUNC.NTZ R3, R2 ;  /* 0x0000000200037305 */ /* 0x000e64000021f000 */
[----:B-1----:R-:W-:-:S04]  /*07e0*/  IMAD.MOV R2, RZ, RZ, -R3 ;  /* 0x000000ffff027224 */ /* 0x002fc800078e0a03 */
[----:B------:R-:W-:Y:S02]  /*07f0*/  IMAD R4, R2, R5, RZ ;  /* 0x0000000502047224 */ /* 0x000fe400078e02ff */
[----:B------:R-:W-:-:S04]  /*0800*/  IMAD.MOV.U32 R2, RZ, RZ, RZ ;  /* 0x000000ffff027224 */ /* 0x000fc800078e00ff */
[----:B------:R-:W-:Y:S01]  /*0810*/  IMAD.HI.U32 R2, R3, R4, R2 ;  /* 0x0000000403027227 */ /* 0x000fe200078e0002 */
[----:B------:R-:W-:-:S03]  /*0820*/  MOV R3, R0 ;  /* 0x0000000000037202 */ /* 0x000fc60000000f00 */
[----:B------:R-:W-:Y:S02]  /*0830*/  IMAD.MOV R0, RZ, RZ, -R6 ;  /* 0x000000ffff007224 */ /* 0x000fe400078e0a06 */
        /* <DEDUP_REMOVED lines=28> */
[----:B------:R-:W-:-:S03]  /*0a00*/  IMAD.MOV R5, RZ, RZ, -R4 ;  /* 0x000000ffff057224 */ /* 0x000fc600078e0a04 */
        /* <DEDUP_REMOVED lines=10> */
[----:B------:R-:W-:-:S04]  /*0ab0*/  IMAD.MOV R2, RZ, RZ, -R0 ;  /* 0x000000ffff027224 */ /* 0x000fc800078e0a00 */
[C---:B------:R-:W-:Y:S01]  /*0ac0*/  IMAD R3, R9.reuse, R2, R4 ;  /* 0x0000000209037224 */ /* 0x040fe200078e0204 */
[----:B------:R-:W-:Y:S01]  /*0ad0*/  LEA R2, R9, R0, 0x18 ;  /* 0x0000000009027211 */ /* 0x000fe200078ec0ff */
[----:B------:R-:W-:-:S04]  /*0ae0*/  IMAD R0, R12, R5, R11 ;  /* 0x000000050c007224 */ /* 0x000fc800078e020b */
[----:B------:R-:W-:-:S05]  /*0af0*/  IMAD R2, R3, 0x10000, R2 ;  /* 0x0001000003027824 */ /* 0x000fca00078e0202 */
[----:B------:R1:W-:Y:S01]  /*0b00*/  STL [R1+0x8], R2 ;  /* 0x0000080201007387 */ /* 0x0003e20000100800 */
[----:B------:R-:W-:Y:S05]  /*0b10*/  BRA `(.L_x_557) ;  /* 0x0000046000007947 */ /* 0x000fea0003800000 */
.L_x_556:
[----:B------:R-:W2:Y:S01]  /*0b20*/  LDL R3, [R1+0xc] ;  /* 0x00000c0001037983 */ /* 0x000ea20000100800 */
[----:B------:R-:W-:-:S04]  /*0b30*/  IMAD.MOV.U32 R2, RZ, RZ, 0x4 ;  /* 0x00000004ff027424 */ /* 0x000fc800078e00ff */
[----:B--2---:R-:W-:-:S05]  /*0b40*/  IMAD.WIDE R2, R3, R2, c[0x0][0x590] ;  /* 0x0001640003027625 */ /* 0x004fca00078e0202 */
[----:B------:R-:W2:Y:S02]  /*0b50*/  LDG.E R7, [R2.64] ;  /* 0x0000000602077981 */ /* 0x000ea4000c1e1900 */
[----:B--23--:R-:W-:-:S05]  /*0b60*/  IMAD R9, R7, R12, RZ ;  /* 0x0000000c07097224 */ /* 0x00cfca00078e02ff */
[-C--:B-1----:R-:W-:Y:S02]  /*0b70*/  IABS R0, R9.reuse ;  /* 0x0000000900007213 */ /* 0x082fe40000000000 */
[----:B------:R-:W-:-:S03]  /*0b80*/  IABS R8, R9 ;  /* 0x0000000900087213 */ /* 0x000fc60000000000 */
[----:B------:R-:W-:-:S04]  /*0b90*/  IMAD.MOV.U32 R6, RZ, RZ, R0 ;  /* 0x000000ffff067224 */ /* 0x000fc800078e0000 */
[----:B------:R-:W1:Y:S08]  /*0ba0*/  I2F.RP R2, R6 ;  /* 0x0000000600027306 */ /* 0x000e700000209400 */
[----:B-1----:R-:W1:Y:S02]  /*0bb0*/  MUFU.RCP R2, R2 ;  /* 0x0000000200027308 */ /* 0x002e640000001000 */
[----:B-1----:R-:W-:-:S06]  /*0bc0*/  IADD3 R2, R2, 0xffffffe, RZ ;  /* 0x0ffffffe02027810 */ /* 0x002fcc0007ffe0ff */
[----:B------:R-:W1:Y:S02]  /*0bd0*/  F2I.FTZ.U32.TRUNC.NTZ R3, R2 ;  /* 0x0000000200037305 */ /* 0x000e64000021f000 */
[----:B-1----:R-:W-:-:S04]  /*0be0*/  IMAD.MOV R0, RZ, RZ, -R3 ;  /* 0x000000ffff007224 */ /* 0x002fc800078e0a03 */
[----:B------:R-:W-:Y:S01]  /*0bf0*/  IMAD.MOV.U32 R2, RZ, RZ, R0 ;  /* 0x000000ffff027224 */ /* 0x000fe200078e0000 */
[----:B------:R-:W-:-:S03]  /*0c00*/  IABS R0, R11 ;  /* 0x0000000b00007213 */ /* 0x000fc60000000000 */
[----:B------:R-:W-:Y:S01]  /*0c10*/  IMAD R4, R2, R6, RZ ;  /* 0x0000000602047224 */ /* 0x000fe200078e02ff */
[----:B------:R-:W-:Y:S01]  /*0c20*/  MOV R5, R0 ;  /* 0x0000000000057202 */ /* 0x000fe20000000f00 */
[----:B------:R-:W-:-:S04]  /*0c30*/  IMAD.MOV.U32 R2, RZ, RZ, RZ ;  /* 0x000000ffff027224 */ /* 0x000fc800078e00ff */
[----:B------:R-:W-:-:S04]  /*0c40*/  IMAD.HI.U32 R0, R3, R4, R2 ;  /* 0x0000000403007227 */ /* 0x000fc800078e0002 */
[----:B------:R-:W-:Y:S02]  /*0c50*/  IMAD.MOV R2, RZ, RZ, -R8 ;  /* 0x000000ffff027224 */ /* 0x000fe400078e0a08 */
        /* <DEDUP_REMOVED lines=9> */
[----:B------:R-:W-:-:S04]  /*0cf0*/  @P2 IADD3 R0, R0, 0x1, RZ ;  /* 0x0000000100002810 */ /* 0x000fc80007ffe0ff */
[----:B------:R-:W-:-:S05]  /*0d00*/  MOV R4, R0 ;  /* 0x0000000000047202 */ /* 0x000fca0000000f00 */
[----:B------:R-:W-:Y:S01]  /*0d10*/  @!P1 IMAD.MOV R4, RZ, RZ, -R4 ;  /* 0x000000ffff049224 */ /* 0x000fe200078e0a04 */
[----:B------:R-:W-:-:S05]  /*0d20*/  @!P0 LOP3.LUT R4, RZ, R9, RZ, 0x33, !PT ;  /* 0x00000009ff048212 */ /* 0x000fca00078e33ff */
[----:B------:R-:W-:-:S05]  /*0d30*/  IMAD R10, R7, R4, RZ ;  /* 0x00000004070a7224 */ /* 0x000fca00078e02ff */
[----:B------:R-:W-:-:S04]  /*0d40*/  IADD3 R0, -R10, c[0x0][0x538], RZ ;  /* 0x00014e000a007a10 */ /* 0x000fc80007ffe1ff */
[----:B------:R-:W-:-:S04]  /*0d50*/  IMNMX R6, R7, R0, PT ;  /* 0x0000000007067217 */ /* 0x000fc80003800200 */
[----:B------:R-:W-:-:S05]  /*0d60*/  IABS R0, R6 ;  /* 0x0000000600007213 */ /* 0x000fca0000000000 */
[----:B------:R-:W-:-:S04]  /*0d70*/  IMAD.MOV.U32 R5, RZ, RZ, R0 ;  /* 0x000000ffff057224 */ /* 0x000fc800078e0000 */
[----:B------:R-:W1:Y:S08]  /*0d80*/  I2F.RP R2, R5 ;  /* 0x0000000500027306 */ /* 0x000e700000209400 */
[----:B-1----:R-:W1:Y:S02]  /*0d90*/  MUFU.RCP R2, R2 ;  /* 0x0000000200027308 */ /* 0x002e640000001000 */
[----:B-1----:R-:W-:-:S06]  /*0da0*/  IADD3 R2, R2, 0xffffffe, RZ ;  /* 0x0ffffffe02027810 */ /* 0x002fcc0007ffe0ff */
[----:B------:R1:W2:Y:S02]  /*0db0*/  F2I.FTZ.U32.TRUNC.NTZ R3, R2 ;  /* 0x0000000200037305 */ /* 0x0002a4000021f000 */
[----:B-1----:R-:W-:Y:S01]  /*0dc0*/  IMAD.MOV R2, RZ, RZ, -R4 ;  /* 0x000000ffff027224 */ /* 0x002fe200078e0a04 */
[----:B--2---:R-:W-:-:S03]  /*0dd0*/  IADD3 R0, RZ, -R3, RZ ;  /* 0x80000003ff007210 */ /* 0x004fc60007ffe0ff */
[----:B------:R-:W-:Y:S01]  /*0de0*/  IMAD R8, R9, R2, R11 ;  /* 0x0000000209087224 */ /* 0x000fe200078e020b */
[----:B------:R-:W-:Y:S01]  /*0df0*/  IABS R9, R6 ;  /* 0x0000000600097213 */ /* 0x000fe20000000000 */
[----:B------:R-:W-:-:S03]  /*0e00*/  IMAD.MOV.U32 R2, RZ, RZ, R0 ;  /* 0x000000ffff027224 */ /* 0x000fc600078e0000 */
[----:B------:R-:W-:Y:S01]  /*0e10*/  IABS R0, R8 ;  /* 0x0000000800007213 */ /* 0x000fe20000000000 */
[----:B------:R-:W-:Y:S02]  /*0e20*/  IMAD R7, R2, R5, RZ ;  /* 0x0000000502077224 */ /* 0x000fe400078e02ff */
[----:B------:R-:W-:Y:S02]  /*0e30*/  IMAD.MOV.U32 R2, RZ, RZ, RZ ;  /* 0x000000ffff027224 */ /* 0x000fe400078e00ff */
[----:B------:R-:W-:Y:S01]  /*0e40*/  IMAD.MOV.U32 R4, RZ, RZ, R0 ;  /* 0x000000ffff047224 */ /* 0x000fe200078e0000 */
[----:B------:R-:W-:Y:S01]  /*0e50*/  IADD3 R0, RZ, -R9, RZ ;  /* 0x80000009ff007210 */ /* 0x000fe20007ffe0ff */
[----:B------:R-:W-:-:S04]  /*0e60*/  IMAD.HI.U32 R3, R3, R7, R2 ;  /* 0x0000000703037227 */ /* 0x000fc800078e0002 */
[----:B------:R-:W-:Y:S02]  /*0e70*/  IMAD.MOV.U32 R2, RZ, RZ, R0 ;  /* 0x000000ffff027224 */ /* 0x000fe400078e0000 */
[----:B------:R-:W-:Y:S01]  /*0e80*/  IMAD.HI.U32 R0, R3, R4, RZ ;  /* 0x0000000403007227 */ /* 0x000fe200078e00ff */
[----:B------:R-:W-:-:S03]  /*0e90*/  IADD3 R3, R10, 0x1000000, R8 ;  /* 0x010000000a037810 */ /* 0x000fc60007ffe008 */
[----:B------:R-:W-:-:S05]  /*0ea0*/  IMAD R2, R0, R2, R4 ;  /* 0x0000000200027224 */ /* 0x000fca00078e0204 */
[----:B------:R-:W-:-:S13]  /*0eb0*/  ISETP.GT.U32.AND P0, PT, R5, R2, PT ;  /* 0x000000020500720c */ /* 0x000fda0003f04070 */
[----:B------:R-:W-:Y:S01]  /*0ec0*/  @!P0 IMAD.IADD R2, R2, 0x1, -R5 ;  /* 0x0000000102028824 */ /* 0x000fe200078e0a05 */
[----:B------:R-:W-:Y:S02]  /*0ed0*/  @!P0 IADD3 R0, R0, 0x1, RZ ;  /* 0x0000000100008810 */ /* 0x000fe40007ffe0ff */
[----:B------:R-:W-:Y:S02]  /*0ee0*/  ISETP.NE.AND P0, PT, R6, RZ, PT ;  /* 0x000000ff0600720c */ /* 0x000fe40003f05270 */
[----:B------:R-:W-:Y:S02]  /*0ef0*/  ISETP.GE.U32.AND P2, PT, R2, R5, PT ;  /* 0x000000050200720c */ /* 0x000fe40003f46070 */
[----:B------:R-:W-:-:S04]  /*0f00*/  LOP3.LUT R2, R8, R6, RZ, 0x3c, !PT ;  /* 0x0000000608027212 */ /* 0x000fc800078e3cff */
[----:B------:R-:W-:Y:S01]  /*0f10*/  ISETP.GE.AND P1, PT, R2, RZ, PT ;  /* 0x000000ff0200720c */ /* 0x000fe20003f26270 */
[----:B------:R-:W-:-:S06]  /*0f20*/  IMAD.MOV R2, RZ, RZ, -R6 ;  /* 0x000000ffff027224 */ /* 0x000fcc00078e0a06 */
[----:B------:R-:W-:-:S06]  /*0f30*/  @P2 IADD3 R0, R0, 0x1, RZ ;  /* 0x0000000100002810 */ /* 0x000fcc0007ffe0ff */
[----:B------:R-:W-:Y:S02]  /*0f40*/  @!P1 IADD3 R0, -R0, RZ, RZ ;  /* 0x000000ff00009210 */ /* 0x000fe40007ffe1ff */
[----:B------:R-:W-:-:S05]  /*0f50*/  @!P0 LOP3.LUT R0, RZ, R6, RZ, 0x33, !PT ;  /* 0x00000006ff008212 */ /* 0x000fca00078e33ff */
[----:B------:R-:W-:-:S05]  /*0f60*/  IMAD R2, R0, R2, R3 ;  /* 0x0000000200027224 */ /* 0x000fca00078e0203 */
[----:B------:R1:W-:Y:S02]  /*0f70*/  STL [R1+0x8], R2 ;  /* 0x0000080201007387 */ /* 0x0003e40000100800 */
.L_x_557:
[----:B------:R-:W-:Y:S05]  /*0f80*/  BSYNC B0 ;  /* 0x0000000000007941 */ /* 0x000fea0003800000 */
.L_x_555:
[----:B------:R-:W-:-:S04]  /*0f90*/  LOP3.LUT R0, RZ, R0, RZ, 0x33, !PT ;  /* 0x00000000ff007212 */ /* 0x000fc800078e33ff */
[----:B------:R-:W-:-:S05]  /*0fa0*/  IADD3 R0, R0, R12, RZ ;  /* 0x0000000c00007210 */ /* 0x000fca0007ffe0ff */
[----:B------:R2:W-:Y:S01]  /*0fb0*/  STL [R1+0x4], R0 ;  /* 0x0000040001007387 */ /* 0x0005e20000100800 */
[----:B------:R-:W-:Y:S05]  /*0fc0*/  BRA `(.L_x_558) ;  /* 0x0000006000007947 */ /* 0x000fea0003800000 */
.L_x_546:
[----:B------:R-:W-:Y:S01]  /*0fd0*/  MOV R0, UR4 ;  /* 0x0000000400007c02 */ /* 0x000fe20008000f00 */
[----:B------:R-:W-:Y:S04]  /*0fe0*/  STL [R1+0x4], RZ ;  /* 0x000004ff01007387 */ /* 0x000fe80000100800 */
[----:B------:R1:W-:Y:S04]  /*0ff0*/  STL [R1], R0 ;  /* 0x0000000001007387 */ /* 0x0003e80000100800 */
[----:B------:R2:W-:Y:S01]  /*1000*/  STL [R1+0x8], RZ ;  /* 0x000008ff01007387 */ /* 0x0005e20000100800 */
[----:B-1----:R-:W-:-:S05]  /*1010*/  MOV R0, c[0x0][0x53c] ;  /* 0x00014f0000007a02 */ /* 0x002fca0000000f00 */
[----:B------:R2:W-:Y:S02]  /*1020*/  STL [R1+0xc], R0 ;  /* 0x00000c0001007387 */ /* 0x0005e40000100800 */
.L_x_558:
[----:B------:R-:W3:Y:S04]  /*1030*/  LDL R4, [R1] ;  /* 0x0000000001047983 */ /* 0x000ee80000100800 */
[----:B------:R-:W3:Y:S04]  /*1040*/  LDL R5, [R1+0x4] ;  /* 0x0000040001057983 */ /* 0x000ee80000100800 */
[----:B------:R-:W3:Y:S04]  /*1050*/  LDL R6, [R1+0x8] ;  /* 0x0000080001067983 */ /* 0x000ee80000100800 */
[----:B------:R-:W3:Y:S01]  /*1060*/  LDL R7, [R1+0xc] ;  /* 0x00000c0001077983 */ /* 0x000ee20000100800 */
[----:B------:R-:W-:Y:S01]  /*1070*/  ISETP.NE.AND P0, PT, R13, RZ, PT ;  /* 0x000000ff0d00720c */ /* 0x000fe20003f05270 */
[----:B------:R-:W-:-:S12]  /*1080*/  WARPSYNC 0xffffffff ;  /* 0xffffffff00007948 */ /* 0x000fd80003800000 */
[----:B---3--:R3:W-:Y:S04]  /*1090*/  @!P0 STS.128 [0xc080], R4 ;  /* 0x00c08004ff008388 */ /* 0x0087e80000000c00 */
[----:B------:R-:W-:Y:S06]  /*10a0*/  BAR.ARV 0x5, 0x80 ;  /* 0x0142000000007b1d */ /* 0x000fec0000002000 */
.L_x_544:
[----:B--2---:R-:W2:Y:S02]  /*10b0*/  LDL R0, [R1+0xc] ;  /* 0x00000c0001007983 */ /* 0x004ea40000100800 */
[----:B--2---:R-:W-:-:S13]  /*10c0*/  ISETP.GE.AND P0, PT, R0, c[0x0][0x53c], PT ;  /* 0x00014f0000007a0c */ /* 0x004fda0003f06270 */
[----:B------:R-:W-:Y:S05]  /*10d0*/  @P0 EXIT ;  /* 0x000000000000094d */ /* 0x000fea0003800000 */
[----:B------:R-:W2:Y:S01]  /*10e0*/  S2R R16, SR_TID.X ;  /* 0x0000000000107919 */ /* 0x000ea20000002100 */
[----:B------:R-:W-:Y:S02]  /*10f0*/  ULDC UR5, c[0x0][0x2ac] ;  /* 0x0000ab0000057ab9 */ /* 0x000fe40000000800 */
[----:B------:R-:W-:Y:S02]  /*1100*/  ULDC UR4, c[0x0][0x1d0] ;  /* 0x0000740000047ab9 */ /* 0x000fe40000000800 */
[----:B------:R-:W-:Y:S01]  /*1110*/  UIMAD UR5, UR5, UR4, URZ ;  /* 0x00000004050572a4 */ /* 0x000fe2000f8e023f */
[----:B-123--:R-:W-:-:S04]  /*1120*/  SHF.R.S32.HI R6, RZ, 0x1f, R16 ;  /* 0x0000001fff067819 */ /* 0x00efc80000011410 */
[CC--:B------:R-:W-:Y:S02]  /*1130*/  LEA.HI R17, R6.reuse, R16.reuse, RZ, 0x3 ;  /* 0x0000001006117211 */ /* 0x0c0fe400078f18ff */
[-C--:B------:R-:W-:Y:S02]  /*1140*/  LEA.HI R8, R6, R16.reuse, RZ, 0x2 ;  /* 0x0000001006087211 */ /* 0x080fe400078f10ff */
[----:B------:R-:W-:Y:S02]  /*1150*/  SHF.R.S32.HI R0, RZ, 0x3, R17 ;  /* 0x00000003ff007819 */ /* 0x000fe40000011411 */
[----:B------:R-:W-:Y:S02]  /*1160*/  LOP3.LUT R2, R8, 0xfffffffc, RZ, 0xc0, !PT ;  /* 0xfffffffc08027812 */ /* 0x000fe400078ec0ff */
[----:B------:R-:W-:Y:S01]  /*1170*/  LEA.HI R4, R6, R16, RZ, 0x4 ;  /* 0x0000001006047211 */ /* 0x000fe200078f20ff */
[----:B------:R-:W-:Y:S01]  /*1180*/  IMAD.SHL.U32 R0, R0, 0x40, RZ ;  /* 0x0000004000007824 */ /* 0x000fe200078e00ff */
[----:B------:R-:W-:Y:S01]  /*1190*/  SHF.R.S32.HI R241, RZ, 0x2, R8 ;  /* 0x00000002fff17819 */ /* 0x000fe20000011408 */
[----:B------:R-:W-:Y:S01]  /*11a0*/  IMAD.IADD R240, R16, 0x1, -R2 ;  /* 0x0000000110f07824 */ /* 0x000fe200078e0a02 */
[----:B------:R-:W-:-:S02]  /*11b0*/  SHF.R.S32.HI R5, RZ, 0x4, R4 ;  /* 0x00000004ff057819 */ /* 0x000fc40000011404 */
[----:B------:R-:W-:Y:S01]  /*11c0*/  LOP3.LUT R0, R0, 0xc0, RZ, 0xc0, !PT ;  /* 0x000000c000007812 */ /* 0x000fe200078ec0ff */
[----:B------:R-:W-:Y:S01]  /*11d0*/  IMAD.SHL.U32 R203, R240, 0x8, RZ ;  /* 0x00000008f0cb7824 */ /* 0x000fe200078e00ff */
[----:B------:R-:W-:Y:S02]  /*11e0*/  LEA.HI R3, R4, R5, RZ, 0x1 ;  /* 0x0000000504037211 */ /* 0x000fe400078f08ff */
[----:B------:R-:W-:Y:S02]  /*11f0*/  SHF.R.U32.HI R2, RZ, 0x3, R0 ;  /* 0x00000003ff027819 */ /* 0x000fe40000011600 */
[----:B------:R-:W-:Y:S02]  /*1200*/  LOP3.LUT R0, R0, 0x18, R203, 0xf8, !PT ;  /* 0x0000001800007812 */ /* 0x000fe400078ef8cb */
[----:B------:R-:W-:Y:S02]  /*1210*/  LOP3.LUT R3, R3, 0xfffffffe, RZ, 0xc0, !PT ;  /* 0xfffffffe03037812 */ /* 0x000fe400078ec0ff */
[----:B------:R-:W-:-:S02]  /*1220*/  LOP3.LUT R7, R0, R2, RZ, 0x3c, !PT ;  /* 0x0000000200077212 */ /* 0x000fc400078e3cff */
[----:B------:R-:W-:Y:S01]  /*1230*/  LOP3.LUT R0, R4, 0xfffffff0, RZ, 0xc0, !PT ;  /* 0xfffffff004007812 */ /* 0x000fe200078ec0ff */
[----:B------:R-:W-:Y:S01]  /*1240*/  IMAD.IADD R12, R5, 0x1, -R3 ;  /* 0x00000001050c7824 */ /* 0x000fe200078e0a03 */
[----:B------:R-:W-:Y:S02]  /*1250*/  LOP3.LUT R3, R17, 0xfffffff8, RZ, 0xc0, !PT ;  /* 0xfffffff811037812 */ /* 0x000fe400078ec0ff */
[----:B------:R-:W-:Y:S01]  /*1260*/  LEA.HI R2, R8, R241, RZ, 0x1 ;  /* 0x000000f108027211 */ /* 0x000fe200078f08ff */
[----:B------:R-:W-:Y:S01]  /*1270*/  IMAD.IADD R0, R16, 0x1, -R0 ;  /* 0x0000000110007824 */ /* 0x000fe200078e0a00 */
[----:B------:R-:W-:Y:S01]  /*1280*/  LEA.HI R11, R6, R16, RZ, 0x5 ;  /* 0x00000010060b7211 */ /* 0x000fe200078f28ff */
[----:B------:R-:W-:Y:S01]  /*1290*/  IMAD.IADD R3, R16, 0x1, -R3 ;  /* 0x0000000110037824 */ /* 0x000fe200078e0a03 */
[----:B------:R-:W-:Y:S02]  /*12a0*/  LOP3.LUT R2, R2, 0x7fffffe, RZ, 0xc0, !PT ;  /* 0x07fffffe02027812 */ /* 0x000fe400078ec0ff */
[----:B------:R-:W-:-:S02]  /*12b0*/  LEA.HI R6, R0, R0, RZ, 0x1 ;  /* 0x0000000000067211 */ /* 0x000fc400078f08ff */
[----:B------:R-:W-:Y:S01]  /*12c0*/  SHF.R.S32.HI R5, RZ, 0x1f, R0 ;  /* 0x0000001fff057819 */ /* 0x000fe20000011400 */
[----:B------:R-:W-:Y:S01]  /*12d0*/  IMAD.IADD R2, R241, 0x1, -R2 ;  /* 0x00000001f1027824 */ /* 0x000fe200078e0a02 */
[----:B------:R-:W-:Y:S02]  /*12e0*/  LEA.HI R10, R3, R3, RZ, 0x1 ;  /* 0x00000003030a7211 */ /* 0x000fe400078f08ff */
[----:B------:R-:W-:Y:S02]  /*12f0*/  SHF.R.S32.HI R9, RZ, 0x5, R11 ;  /* 0x00000005ff097819 */ /* 0x000fe4000001140b */
[----:B------:R-:W-:Y:S02]  /*1300*/  LOP3.LUT R4, R6, 0x7fffffe, RZ, 0xc0, !PT ;  /* 0x07fffffe06047812 */ /* 0x000fe400078ec0ff */
[----:B------:R-:W-:Y:S01]  /*1310*/  LEA.HI R15, R5, R0, RZ, 0x3 ;  /* 0x00000000050f7211 */ /* 0x000fe200078f18ff */
[----:B------:R-:W-:Y:S01]  /*1320*/  IMAD R2, R9, 0x8, R2 ;  /* 0x0000000809027824 */ /* 0x000fe200078e0202 */
[----:B------:R-:W-:Y:S01]  /*1330*/  LOP3.LUT R5, R10, 0x3fffffe, RZ, 0xc0, !PT ;  /* 0x03fffffe0a057812 */ /* 0x000fe200078ec0ff */
[----:B------:R-:W-:Y:S01]  /*1340*/  IMAD.IADD R13, R0, 0x1, -R4 ;  /* 0x00000001000d7824 */ /* 0x000fe200078e0a04 */
[----:B------:R-:W-:-:S02]  /*1350*/  LEA.HI R0, R240, R240, RZ, 0x1 ;  /* 0x000000f0f0007211 */ /* 0x000fc400078f08ff */
[----:B------:R-:W-:Y:S01]  /*1360*/  SHF.R.S32.HI R4, RZ, 0x1f, R11 ;  /* 0x0000001fff047819 */ /* 0x000fe2000001140b */
[----:B------:R-:W-:Y:S01]  /*1370*/  IMAD.IADD R14, R3, 0x1, -R5 ;  /* 0x00000001030e7824 */ /* 0x000fe200078e0a05 */
[----:B------:R-:W-:Y:S01]  /*1380*/  SHF.R.S32.HI R5, RZ, 0x1f, R8 ;  /* 0x0000001fff057819 */ /* 0x000fe20000011408 */
[----:B------:R-:W-:Y:S01]  /*1390*/  IMAD.U32 R3, R2, 0x20, R7 ;  /* 0x0000002002037824 */ /* 0x000fe200078e0007 */
[C---:B------:R-:W-:Y:S01]  /*13a0*/  LOP3.LUT R2, R0.reuse, 0x1ffffffe, RZ, 0xc0, !PT ;  /* 0x1ffffffe00027812 */ /* 0x040fe200078ec0ff */
[----:B------:R-:W-:Y:S01]  /*13b0*/  IMAD.SHL.U32 R0, R0, 0x20, RZ ;  /* 0x0000002000007824 */ /* 0x000fe200078e00ff */
[----:B------:R-:W-:Y:S02]  /*13c0*/  LOP3.LUT R7, R11, 0xffffffe0, RZ, 0xc0, !PT ;  /* 0xffffffe00b077812 */ /* 0x000fe400078ec0ff */
[----:B------:R1:W-:Y:S01]  /*13d0*/  STL [R1+0x2c], R3 ;  /* 0x00002c0301007387 */ /* 0x0003e20000100800 */
[----:B------:R-:W-:Y:S02]  /*13e0*/  LEA.HI R4, R4, R9, RZ, 0x2 ;  /* 0x0000000904047211 */ /* 0x000fe400078f10ff */
[----:B------:R-:W-:Y:S01]  /*13f0*/  LOP3.LUT R0, R0, 0xffffffc0, RZ, 0xc0, !PT ;  /* 0xffffffc000007812 */ /* 0x000fe200078ec0ff */
[----:B------:R-:W-:Y:S01]  /*1400*/  IMAD.IADD R21, R16, 0x1, -R7 ;  /* 0x0000000110157824 */ /* 0x000fe200078e0a07 */
[----:B------:R-:W-:-:S02]  /*1410*/  SHF.R.S32.HI R8, RZ, 0x1, R6 ;  /* 0x00000001ff087819 */ /* 0x000fc40000011406 */
[----:B------:R-:W-:Y:S02]  /*1420*/  SHF.R.S32.HI R7, RZ, 0x1f, R6 ;  /* 0x0000001fff077819 */ /* 0x000fe40000011406 */
[C---:B------:R-:W-:Y:S02]  /*1430*/  IADD3 R237, R203.reuse, 0x20, RZ ;  /* 0x00000020cbed7810 */ /* 0x040fe40007ffe0ff */
[----:B------:R-:W-:Y:S01]  /*1440*/  IADD3 R238, R203, 0x40, RZ ;  /* 0x00000040cbee7810 */ /* 0x000fe20007ffe0ff */
[----:B-1----:R-:W-:Y:S01]  /*1450*/  IMAD.IADD R3, R240, 0x1, -R2 ;  /* 0x00000001f0037824 */ /* 0x002fe200078e0a02 */
[----:B------:R-:W-:-:S03]  /*1460*/  LEA.HI R2, R5, R241, RZ, 0x3 ;  /* 0x000000f105027211 */ /* 0x000fc600078f18ff */
[----:B------:R-:W-:Y:S01]  /*1470*/  IMAD R16, R3, 0x8, R0 ;  /* 0x0000000803107824 */ /* 0x000fe200078e0200 */
[----:B------:R-:W-:Y:S02]  /*1480*/  LOP3.LUT R0, R2, 0xfffffff8, RZ, 0xc0, !PT ;  /* 0xfffffff802007812 */ /* 0x000fe400078ec0ff */
[----:B------:R-:W-:Y:S02]  /*1490*/  LOP3.LUT R3, R4, 0xffffffc, RZ, 0xc0, !PT ;  /* 0x0ffffffc04037812 */ /* 0x000fe400078ec0ff */
[----:B------:R-:W-:Y:S01]  /*14a0*/  SHF.R.S32.HI R2, RZ, 0x1f, R21 ;  /* 0x0000001fff027819 */ /* 0x000fe20000011415 */
[----:B------:R-:W-:Y:S01]  /*14b0*/  IMAD.IADD R4, R241, 0x1, -R0 ;  /* 0x00000001f1047824 */ /* 0x000fe200078e0a00 */
[----:B------:R-:W-:Y:S01]  /*14c0*/  SHF.R.S32.HI R0, RZ, 0x1, R10 ;  /* 0x00000001ff007819 */ /* 0x000fe2000001140a */
[----:B------:R-:W-:Y:S01]  /*14d0*/  IMAD.IADD R3, R9, 0x1, -R3 ;  /* 0x0000000109037824 */ /* 0x000fe200078e0a03 */
[----:B------:R-:W-:Y:S02]  /*14e0*/  LEA.HI R11, R2, R21, RZ, 0x2 ;  /* 0x00000015020b7211 */ /* 0x000fe400078f10ff */
[----:B------:R-:W-:-:S02]  /*14f0*/  LEA.HI R6, R4, R4, RZ, 0x1 ;  /* 0x0000000404067211 */ /* 0x000fc400078f08ff */
[C---:B------:R-:W-:Y:S01]  /*1500*/  LOP3.LUT P2, RZ, R0.reuse, 0x2, RZ, 0xc0, !PT ;  /* 0x0000000200ff7812 */ /* 0x040fe2000784c0ff */
[----:B------:R-:W-:Y:S01]  /*1510*/  IMAD.SHL.U32 R0, R0, 0x40, RZ ;  /* 0x0000004000007824 */ /* 0x000fe200078e00ff */
[----:B------:R-:W-:Y:S02]  /*1520*/  SHF.R.S32.HI R2, RZ, 0x2, R11 ;  /* 0x00000002ff027819 */ /* 0x000fe4000001140b */
[----:B------:R-:W-:Y:S02]  /*1530*/  LOP3.LUT R5, R6, 0x3fffffe, RZ, 0xc0, !PT ;  /* 0x03fffffe06057812 */ /* 0x000fe400078ec0ff */
[----:B------:R-:W-:Y:S01]  /*1540*/  LOP3.LUT R0, R0, 0xc0, RZ, 0xc0, !PT ;  /* 0x000000c000007812 */ /* 0x000fe200078ec0ff */
[----:B------:R-:W-:Y:S01]  /*1550*/  IMAD R20, R3, 0x10, R2 ;  /* 0x0000001003147824 */ /* 0x000fe200078e0202 */
[----:B------:R-:W-:Y:S01]  /*1560*/  LEA.HI R2, R7, R8, RZ, 0x2 ;  /* 0x0000000807027211 */ /* 0x000fe200078f10ff */
[----:B------:R-:W-:Y:S01]  /*1570*/  IMAD.IADD R5, R4, 0x1, -R5 ;  /* 0x0000000104057824 */ /* 0x000fe200078e0a05 */
[----:B------:R-:W-:Y:S01]  /*1580*/  LOP3.LUT R4, R0, 0x8, R17, 0xf8, !PT ;  /* 0x0000000800047812 */ /* 0x000fe200078ef811 */
[----:B------:R-:W-:Y:S01]  /*1590*/  IMAD.SHL.U32 R7, R9, 0x200, RZ ;  /* 0x0000020009077824 */ /* 0x000fe200078e00ff */
[----:B------:R-:W-:Y:S01]  /*15a0*/  SHF.R.U32.HI R3, RZ, 0x3, R0 ;  /* 0x00000003ff037819 */ /* 0x000fe20000011600 */
[----:B------:R-:W-:Y:S01]  /*15b0*/  STL [R1+0x38], R20 ;  /* 0x0000381401007387 */ /* 0x000fe20000100800 */
[----:B------:R-:W-:Y:S01]  /*15c0*/  SHF.R.S32.HI R0, RZ, 0x1, R6 ;  /* 0x00000001ff007819 */ /* 0x000fe20000011406 */
[----:B------:R-:W-:Y:S01]  /*15d0*/  IMAD R9, R240, 0x2, R7 ;  /* 0x00000002f0097824 */ /* 0x000fe200078e0207 */
[----:B------:R-:W-:Y:S01]  /*15e0*/  LOP3.LUT R10, R4, R3, RZ, 0x3c, !PT ;  /* 0x00000003040a7212 */ /* 0x000fe200078e3cff */
[----:B------:R-:W-:Y:S01]  /*15f0*/  IMAD R240, R240, 0x20, R241 ;  /* 0x00000020f0f07824 */ /* 0x000fe200078e02f1 */
[----:B------:R-:W-:Y:S01]  /*1600*/  LOP3.LUT R2, R2, 0xfffffffc, RZ, 0xc0, !PT ;  /* 0xfffffffc02027812 */ /* 0x000fe200078ec0ff */
[C---:B------:R-:W-:Y:S01]  /*1610*/  IMAD.SHL.U32 R3, R0.reuse, 0x40, RZ ;  /* 0x0000004000037824 */ /* 0x040fe200078e00ff */
[C---:B------:R-:W-:Y:S01]  /*1620*/  LOP3.LUT R4, R0.reuse, 0x1, RZ, 0xc0, !PT ;  /* 0x0000000100047812 */ /* 0x040fe200078ec0ff */
[----:B------:R-:W-:Y:S01]  /*1630*/  IMAD R6, R5, 0x20, R9 ;  /* 0x0000002005067824 */ /* 0x000fe200078e0209 */
[----:B------:R-:W-:Y:S01]  /*1640*/  LOP3.LUT P0, RZ, R0, 0x2, RZ, 0xc0, !PT ;  /* 0x0000000200ff7812 */ /* 0x000fe2000780c0ff */
[----:B------:R-:W-:Y:S01]  /*1650*/  IMAD.IADD R2, R8, 0x1, -R2 ;  /* 0x0000000108027824 */ /* 0x000fe200078e0a02 */
[----:B------:R-:W-:Y:S01]  /*1660*/  LOP3.LUT R3, R3, 0xc0, RZ, 0xc0, !PT ;  /* 0x000000c003037812 */ /* 0x000fe200078ec0ff */
[----:B------:R-:W-:Y:S01]  /*1670*/  IMAD.SHL.U32 R5, R15, 0x20, RZ ;  /* 0x000000200f057824 */ /* 0x000fe200078e00ff */
[----:B------:R-:W-:Y:S01]  /*1680*/  ISETP.NE.U32.AND P1, PT, R4, 0x1, PT ;  /* 0x000000010400780c */ /* 0x000fe20003f25070 */
[C---:B------:R-:W-:Y:S01]  /*1690*/  IMAD.SHL.U32 R8, R12.reuse, 0x8, RZ ;  /* 0x000000080c087824 */ /* 0x040fe200078e00ff */
[----:B------:R-:W-:Y:S01]  /*16a0*/  LEA.HI R3, R3, R3, RZ, 0x1d ;  /* 0x0000000303037211 */ /* 0x000fe200078fe8ff */
[----:B------:R-:W-:Y:S01]  /*16b0*/  IMAD R9, R12, 0x8, R14 ;  /* 0x000000080c097824 */ /* 0x000fe200078e020e */
[C---:B------:R-:W-:Y:S01]  /*16c0*/  LOP3.LUT P3, RZ, R2.reuse, 0x2, RZ, 0xc0, !PT ;  /* 0x0000000202ff7812 */ /* 0x040fe2000786c0ff */
[----:B------:R-:W-:Y:S01]  /*16d0*/  IMAD.SHL.U32 R2, R2, 0x40, RZ ;  /* 0x0000004002027824 */ /* 0x000fe200078e00ff */
[----:B------:R-:W-:Y:S01]  /*16e0*/  LOP3.LUT R0, R5, 0xffffff00, RZ, 0xc0, !PT ;  /* 0xffffff0005007812 */ /* 0x000fe200078ec0ff */
[----:B------:R-:W-:-:S03]  /*16f0*/  IMAD.IADD R3, R3, 0x1, R6 ;  /* 0x0000000103037824 */ /* 0x000fc600078e0206 */
[----:B------:R-:W-:Y:S01]  /*1700*/  LOP3.LUT R2, R2, 0xc0, RZ, 0xc0, !PT ;  /* 0x000000c002027812 */ /* 0x000fe200078ec0ff */
[----:B------:R-:W-:Y:S02]  /*1710*/  IMAD.IADD R4, R0, 0x1, R7 ;  /* 0x0000000100047824 */ /* 0x000fe400078e0207 */
[----:B------:R-:W-:Y:S01]  /*1720*/  IMAD.SHL.U32 R19, R3, 0x2, RZ ;  /* 0x0000000203137824 */ /* 0x000fe200078e00ff */
[----:B------:R-:W-:Y:S01]  /*1730*/  LOP3.LUT R6, R2, 0x8, R8, 0xf8, !PT ;  /* 0x0000000802067812 */ /* 0x000fe200078ef808 */
[C---:B------:R-:W-:Y:S01]  /*1740*/  IMAD R7, R13.reuse, 0x20, R0 ;  /* 0x000000200d077824 */ /* 0x040fe200078e0200 */
[----:B------:R-:W-:Y:S01]  /*1750*/  SHF.R.U32.HI R5, RZ, 0x3, R2 ;  /* 0x00000003ff057819 */ /* 0x000fe20000011602 */
[----:B------:R-:W-:Y:S01]  /*1760*/  IMAD R2, R13, 0x20, R4 ;  /* 0x000000200d027824 */ /* 0x000fe200078e0204 */
[----:B------:R-:W-:Y:S01]  /*1770*/  IADD3 R4, R19, 0x80, RZ ;  /* 0x0000008013047810 */ /* 0x000fe20007ffe0ff */
[----:B------:R-:W-:Y:S01]  /*1780*/  IMAD.U32 R0, R9, 0x20, R10 ;  /* 0x0000002009007824 */ /* 0x000fe200078e000a */
[----:B------:R-:W-:Y:S01]  /*1790*/  IADD3 R18, R19, 0x70, RZ ;  /* 0x0000007013127810 */ /* 0x000fe20007ffe0ff */
[----:B------:R-:W-:Y:S01]  /*17a0*/  STL [R1+0x14], R19 ;  /* 0x0000141301007387 */ /* 0x000fe20000100800 */
[----:B------:R-:W-:-:S02]  /*17b0*/  @P1 IADD3 R18, R4, 0x10, RZ ;  /* 0x0000001004121810 */ /* 0x000fc40007ffe0ff */
[----:B------:R-:W-:Y:S02]  /*17c0*/  LOP3.LUT R4, R11, 0x7ffffffc, RZ, 0xc0, !PT ;  /* 0x7ffffffc0b047812 */ /* 0x000fe400078ec0ff */
[----:B------:R-:W-:Y:S01]  /*17d0*/  LOP3.LUT R3, R6, R5, RZ, 0x3c, !PT ;  /* 0x0000000506037212 */ /* 0x000fe200078e3cff */
[----:B------:R-:W-:Y:S01]  /*17e0*/  IMAD.MOV.U32 R6, RZ, RZ, 0x20 ;  /* 0x00000020ff067424 */ /* 0x000fe200078e00ff */
[----:B------:R-:W-:Y:S01]  /*17f0*/  SHF.R.S32.HI R5, RZ, 0x1f, R237 ;  /* 0x0000001fff057819 */ /* 0x000fe200000114ed */
[----:B------:R-:W-:Y:S01]  /*1800*/  IMAD.IADD R4, R21, 0x1, -R4 ;  /* 0x0000000115047824 */ /* 0x000fe200078e0a04 */
[----:B------:R-:W-:Y:S01]  /*1810*/  LEA R184, R0, 0x3c80, 0x1 ;  /* 0x00003c8000b87811 */ /* 0x000fe200078e08ff */
[C---:B------:R-:W-:Y:S01]  /*1820*/  IMAD.IADD R2, R3.reuse, 0x1, R2 ;  /* 0x0000000103027824 */ /* 0x040fe200078e0202 */
[----:B------:R-:W-:Y:S01]  /*1830*/  SEL R5, R6, 0xffffffe0, !P0 ;  /* 0xffffffe006057807 */ /* 0x000fe20004000000 */
[----:B------:R-:W-:Y:S01]  /*1840*/  IMAD.SHL.U32 R236, R4, 0x2, RZ ;  /* 0x0000000204ec7824 */ /* 0x000fe200078e00ff */
[----:B------:R-:W-:Y:S01]  /*1850*/  STL [R1+0x18], R18 ;  /* 0x0000181201007387 */ /* 0x000fe20000100800 */
[----:B------:R-:W-:Y:S01]  /*1860*/  IMAD.IADD R3, R3, 0x1, R7 ;  /* 0x0000000103037824 */ /* 0x000fe200078e0207 */
[----:B------:R-:W-:Y:S01]  /*1870*/  SHF.R.S32.HI R7, RZ, 0x1f, R203 ;  /* 0x0000001fff077819 */ /* 0x000fe200000114cb */
[----:B------:R-:W-:Y:S01]  /*1880*/  IMAD.IADD R7, R20, 0x1, R16 ;  /* 0x0000000114077824 */ /* 0x000fe200078e0210 */
[----:B------:R-:W-:-:S02]  /*1890*/  IADD3 R10, R236, 0x40, RZ ;  /* 0x00000040ec0a7810 */ /* 0x000fc40007ffe0ff */
[C---:B------:R-:W-:Y:S02]  /*18a0*/  IADD3 R8, R236.reuse, 0x50, RZ ;  /* 0x00000050ec087810 */ /* 0x040fe40007ffe0ff */
[----:B------:R-:W-:Y:S01]  /*18b0*/  SHF.R.S32.HI R0, RZ, 0x1f, R10 ;  /* 0x0000001fff007819 */ /* 0x000fe2000001140a */
[----:B------:R-:W-:Y:S01]  /*18c0*/  STL [R1+0x10], R7 ;  /* 0x0000100701007387 */ /* 0x000fe20000100800 */
[----:B------:R-:W-:Y:S01]  /*18d0*/  SHF.R.S32.HI R0, RZ, 0x1f, R8 ;  /* 0x0000001fff007819 */ /* 0x000fe20000011408 */
[----:B------:R-:W-:Y:S01]  /*18e0*/  IMAD.IADD R0, R19, 0x1, R5 ;  /* 0x0000000113007824 */ /* 0x000fe200078e0205 */
[----:B------:R-:W-:Y:S02]  /*18f0*/  SHF.R.S32.HI R4, RZ, 0x1f, R238 ;  /* 0x0000001fff047819 */ /* 0x000fe400000114ee */
[----:B------:R-:W-:Y:S02]  /*1900*/  IADD3 R16, R236, 0x10, RZ ;  /* 0x00000010ec107810 */ /* 0x000fe40007ffe0ff */
[----:B------:R1:W-:Y:S01]  /*1910*/  STL [R1+0x20], R0 ;  /* 0x0000200001007387 */ /* 0x0003e20000100800 */
[----:B------:R-:W-:-:S02]  /*1920*/  SHF.R.S32.HI R4, RZ, 0x1f, R236 ;  /* 0x0000001fff047819 */ /* 0x000fc400000114ec */
[C---:B------:R-:W-:Y:S02]  /*1930*/  IADD3 R13, R236.reuse, 0x28, RZ ;  /* 0x00000028ec0d7810 */ /* 0x040fe40007ffe0ff */
[----:B------:R-:W-:Y:S02]  /*1940*/  IADD3 R11, R236, 0x38, RZ ;  /* 0x00000038ec0b7810 */ /* 0x000fe40007ffe0ff */
[----:B------:R-:W-:Y:S02]  /*1950*/  SEL R4, R6, 0xffffffe0, !P3 ;  /* 0xffffffe006047807 */ /* 0x000fe40005800000 */
[----:B------:R-:W-:Y:S02]  /*1960*/  IADD3 R189, R184, 0x20, RZ ;  /* 0x00000020b8bd7810 */ /* 0x000fe40007ffe0ff */
[----:B------:R-:W-:Y:S02]  /*1970*/  LEA R187, R2, 0x6080, 0x1 ;  /* 0x0000608002bb7811 */ /* 0x000fe400078e08ff */
[----:B------:R-:W-:-:S02]  /*1980*/  LEA R185, R3, 0x1880, 0x1 ;  /* 0x0000188003b97811 */ /* 0x000fc400078e08ff */
[C---:B------:R-:W-:Y:S01]  /*1990*/  IADD3 R17, R236.reuse, 0x8, RZ ;  /* 0x00000008ec117810 */ /* 0x040fe20007ffe0ff */
[----:B------:R-:W-:Y:S01]  /*19a0*/  IMAD.IADD R188, R187, 0x1, R4 ;  /* 0x00000001bbbc7824 */ /* 0x000fe200078e0204 */
[----:B------:R-:W-:Y:S01]  /*19b0*/  IADD3 R15, R236, 0x18, RZ ;  /* 0x00000018ec0f7810 */ /* 0x000fe20007ffe0ff */
[----:B------:R-:W-:Y:S01]  /*19c0*/  IMAD.IADD R186, R4, 0x1, R185 ;  /* 0x0000000104ba7824 */ /* 0x000fe200078e02b9 */
[C---:B------:R-:W-:Y:S02]  /*19d0*/  IADD3 R14, R236.reuse, 0x20, RZ ;  /* 0x00000020ec0e7810 */ /* 0x040fe40007ffe0ff */
[C---:B------:R-:W-:Y:S02]  /*19e0*/  IADD3 R12, R236.reuse, 0x30, RZ ;  /* 0x00000030ec0c7810 */ /* 0x040fe40007ffe0ff */
[C---:B------:R-:W-:Y:S01]  /*19f0*/  IADD3 R9, R236.reuse, 0x48, RZ ;  /* 0x00000048ec097810 */ /* 0x040fe20007ffe0ff */
[----:B-1----:R-:W-:Y:S01]  /*1a00*/  IMAD.IADD R0, R5, 0x1, R18 ;  /* 0x0000000105007824 */ /* 0x002fe200078e0212 */
[----:B------:R-:W-:-:S02]  /*1a10*/  IADD3 R7, R236, 0x58, RZ ;  /* 0x00000058ec077810 */ /* 0x000fc40007ffe0ff */
[----:B------:R-:W-:Y:S02]  /*1a20*/  @P2 IADD3 R189, R184, -0x20, RZ ;  /* 0xffffffe0b8bd2810 */ /* 0x000fe40007ffe0ff */
[----:B------:R1:W-:Y:S01]  /*1a30*/  STL [R1+0x1c], R0 ;  /* 0x00001c0001007387 */ /* 0x0003e20000100800 */
[----:B------:R-:W-:Y:S02]  /*1a40*/  SHF.R.S32.HI R6, RZ, 0x1f, R16 ;  /* 0x0000001fff067819 */ /* 0x000fe40000011410 */
[----:B------:R-:W-:Y:S02]  /*1a50*/  SHF.R.S32.HI R6, RZ, 0x1f, R13 ;  /* 0x0000001fff067819 */ /* 0x000fe4000001140d */
[----:B------:R-:W-:Y:S02]  /*1a60*/  SHF.R.S32.HI R6, RZ, 0x1f, R11 ;  /* 0x0000001fff067819 */ /* 0x000fe4000001140b */
[----:B------:R-:W-:Y:S02]  /*1a70*/  SHF.R.S32.HI R17, RZ, 0x1f, R17 ;  /* 0x0000001fff117819 */ /* 0x000fe40000011411 */
[----:B------:R-:W-:-:S02]  /*1a80*/  SHF.R.S32.HI R15, RZ, 0x1f, R15 ;  /* 0x0000001fff0f7819 */ /* 0x000fc4000001140f */
[----:B------:R-:W-:Y:S02]  /*1a90*/  SHF.R.S32.HI R14, RZ, 0x1f, R14 ;  /* 0x0000001fff0e7819 */ /* 0x000fe4000001140e */
[----:B------:R-:W-:Y:S02]  /*1aa0*/  SHF.R.S32.HI R12, RZ, 0x1f, R12 ;  /* 0x0000001fff0c7819 */ /* 0x000fe4000001140c */
[----:B------:R-:W-:Y:S02]  /*1ab0*/  SHF.R.S32.HI R9, RZ, 0x1f, R9 ;  /* 0x0000001fff097819 */ /* 0x000fe40000011409 */
[----:B------:R-:W-:Y:S02]  /*1ac0*/  SHF.R.S32.HI R6, RZ, 0x1f, R7 ;  /* 0x0000001fff067819 */ /* 0x000fe40000011407 */
[C---:B------:R-:W-:Y:S02]  /*1ad0*/  IADD3 R197, R189.reuse, 0x400, RZ ;  /* 0x00000400bdc57810 */ /* 0x040fe40007ffe0ff */
[----:B------:R-:W-:-:S02]  /*1ae0*/  IADD3 R196, R189, 0x800, RZ ;  /* 0x00000800bdc47810 */ /* 0x000fc40007ffe0ff */
[C---:B------:R-:W-:Y:S02]  /*1af0*/  IADD3 R195, R189.reuse, 0xc00, RZ ;  /* 0x00000c00bdc37810 */ /* 0x040fe40007ffe0ff */
[C---:B------:R-:W-:Y:S02]  /*1b00*/  IADD3 R194, R189.reuse, 0x1000, RZ ;  /* 0x00001000bdc27810 */ /* 0x040fe40007ffe0ff */
[C---:B------:R-:W-:Y:S02]  /*1b10*/  IADD3 R193, R189.reuse, 0x1400, RZ ;  /* 0x00001400bdc17810 */ /* 0x040fe40007ffe0ff */
[C---:B------:R-:W-:Y:S02]  /*1b20*/  IADD3 R192, R189.reuse, 0x1800, RZ ;  /* 0x00001800bdc07810 */ /* 0x040fe40007ffe0ff */
[C---:B------:R-:W-:Y:S02]  /*1b30*/  IADD3 R191, R189.reuse, 0x1c00, RZ ;  /* 0x00001c00bdbf7810 */ /* 0x040fe40007ffe0ff */
[----:B-1----:R-:W-:-:S02]  /*1b40*/  IADD3 R190, R189, 0x2000, RZ ;  /* 0x00002000bdbe7810 */ /* 0x002fc40007ffe0ff */
.L_x_775:
[----:B------:R-:W2:Y:S01]  /*1b50*/  LDL R15, [R1+0xc] ;  /* 0x00000c00010f7983 */ /* 0x000ea20000100800 */
[----:B------:R-:W-:Y:S01]  /*1b60*/  ISETP.NE.U32.AND P0, PT, RZ, c[0x0][0x370], PT ;  /* 0x0000dc00ff007a0c */ /* 0x000fe20003f05070 */
[----:B------:R-:W-:Y:S01]  /*1b70*/  IMAD.MOV.U32 R13, RZ, RZ, 0x4 ;  /* 0x00000004ff0d7424 */ /* 0x000fe200078e00ff */
[----:B------:R-:W-:Y:S01]  /*1b80*/  ISETP.NE.U32.AND P2, PT, RZ, c[0x0][0x360], PT ;  /* 0x0000d800ff007a0c */ /* 0x000fe20003f45070 */
[----:B------:R-:W-:Y:S01]  /*1b90*/  IMAD.MOV.U32 R242, RZ, RZ, RZ ;  /* 0x000000fffff27224 */ /* 0x000fe200078e00ff */
[----:B------:R-:W-:Y:S01]  /*1ba0*/  ISETP.NE.AND.EX P1, PT, RZ, c[0x0][0x374], PT, P0 ;  /* 0x0000dd00ff007a0c */ /* 0x000fe20003f25300 */
[----:B------:R-:W-:Y:S01]  /*1bb0*/  IMAD.MOV.U32 R12, RZ, RZ, RZ ;  /* 0x000000ffff0c7224 */ /* 0x000fe200078e00ff */
[----:B------:R-:W-:-:S02]  /*1bc0*/  ISETP.NE.AND.EX P0, PT, RZ, c[0x0][0x364], PT, P2 ;  /* 0x0000d900ff007a0c */ /* 0x000fc40003f05320 */
[----:B------:R-:W-:-:S04]  /*1bd0*/  ISETP.NE.U32.AND P3, PT, RZ, c[0x0][0x348], PT ;  /* 0x0000d200ff007a0c */ /* 0x000fc80003f65070 */
[----:B------:R-:W-:Y:S01]  /*1be0*/  ISETP.NE.AND.EX P3, PT, RZ, c[0x0][0x34c], PT, P3 ;  /* 0x0000d300ff007a0c */ /* 0x000fe20003f65330 */
[----:B--2---:R-:W-:-:S04]  /*1bf0*/  IMAD.WIDE R2, R15, R13, c[0x0][0x348] ;  /* 0x0000d2000f027625 */ /* 0x004fc800078e020d */
[----:B------:R-:W-:-:S08]  /*1c00*/  @P1 IMAD.WIDE R6, R15, R13, c[0x0][0x370] ;  /* 0x0000dc000f061625 */ /* 0x000fd000078e020d */
[----:B------:R1:W5:Y:S01]  /*1c10*/  @P3 LDG.E R12, [R2.64] ;  /* 0x00000006020c3981 */ /* 0x000362000c1e1900 */
[----:B------:R-:W-:-:S03]  /*1c20*/  @P0 IMAD.WIDE R4, R15, R13, c[0x0][0x360] ;  /* 0x0000d8000f040625 */ /* 0x000fc600078e020d */
[----:B------:R1:W5:Y:S04]  /*1c30*/  @P1 LDG.E R242, [R6.64] ;  /* 0x0000000606f21981 */ /* 0x000368000c1e1900 */
[----:B------:R1:W5:Y:S01]  /*1c40*/  @P0 LDG.E R230, [R4.64] ;  /* 0x0000000604e60981 */ /* 0x000362000c1e1900 */
[----:B------:R-:W-:Y:S01]  /*1c50*/  YIELD ;  /* 0x0000000000007946 */ /* 0x000fe20003800000 */
[----:B------:R-:W-:Y:S05]  /*1c60*/  @P0 BRA `(.L_x_559) ;  /* 0x0000005000000947 */ /* 0x000fea0003800000 */
[----:B-----5:R-:W-:Y:S01]  /*1c70*/  MOV R230, c[0x0][0x168] ;  /* 0x00005a0000e67a02 */ /* 0x020fe20000000f00 */
[----:B------:R-:W-:Y:S05]  /*1c80*/  @!P3 BRA `(.L_x_559) ;  /* 0x000000300000b947 */ /* 0x000fea0003800000 */
[----:B------:R2:W3:Y:S04]  /*1c90*/  LDG.E R0, [R2.64] ;  /* 0x0000000602007981 */ /* 0x0004e8000c1e1900 */
[----:B-12---:R-:W3:Y:S02]  /*1ca0*/  LDG.E R2, [R2.64+0x4] ;  /* 0x0000040602027981 */ /* 0x006ee4000c1e1900 */
[----:B---3--:R-:W-:-:S02]  /*1cb0*/  IADD3 R230, -R0, R2, RZ ;  /* 0x0000000200e67210 */ /* 0x008fc40007ffe1ff */
.L_x_559:
[----:B------:R-:W-:-:S04]  /*1cc0*/  ISETP.NE.U32.AND P0, PT, RZ, c[0x0][0x368], PT ;  /* 0x0000da00ff007a0c */ /* 0x000fc80003f05070 */
[----:B------:R-:W-:-:S13]  /*1cd0*/  ISETP.NE.AND.EX P0, PT, RZ, c[0x0][0x36c], PT, P0 ;  /* 0x0000db00ff007a0c */ /* 0x000fda0003f05300 */
[----:B------:R-:W-:Y:S05]  /*1ce0*/  @!P0 BRA `(.L_x_560) ;  /* 0x0000003000008947 */ /* 0x000fea0003800000 */
[----:B-1----:R-:W-:-:S05]  /*1cf0*/  IMAD.WIDE R2, R15, R13, c[0x0][0x368] ;  /* 0x0000da000f027625 */ /* 0x002fca00078e020d */
[----:B------:R1:W5:Y:S01]  /*1d00*/  LDG.E R0, [R2.64] ;  /* 0x0000000602007981 */ /* 0x000362000c1e1900 */
[----:B------:R-:W-:Y:S05]  /*1d10*/  BRA `(.L_x_561) ;  /* 0x0000008000007947 */ /* 0x000fea0003800000 */
.L_x_560:
[----:B------:R-:W-:Y:S01]  /*1d20*/  ISETP.NE.U32.AND P0, PT, RZ, c[0x0][0x350], PT ;  /* 0x0000d400ff007a0c */ /* 0x000fe20003f05070 */
[----:B------:R-:W-:-:S03]  /*1d30*/  IMAD.U32 R0, RZ, RZ, UR5 ;  /* 0x00000005ff007e24 */ /* 0x000fc6000f8e00ff */
[----:B------:R-:W-:-:S13]  /*1d40*/  ISETP.NE.AND.EX P0, PT, RZ, c[0x0][0x354], PT, P0 ;  /* 0x0000d500ff007a0c */ /* 0x000fda0003f05300 */
[----:B------:R-:W-:Y:S05]  /*1d50*/  @!P0 BRA `(.L_x_561) ;  /* 0x0000004000008947 */ /* 0x000fea0003800000 */
[----:B-1----:R-:W-:-:S05]  /*1d60*/  IMAD.WIDE R2, R15, R13, c[0x0][0x350] ;  /* 0x0000d4000f027625 */ /* 0x002fca00078e020d */
[----:B------:R-:W2:Y:S04]  /*1d70*/  LDG.E R4, [R2.64] ;  /* 0x0000000602047981 */ /* 0x000ea8000c1e1900 */
[----:B------:R-:W2:Y:S02]  /*1d80*/  LDG.E R0, [R2.64+0x4] ;  /* 0x0000040602007981 */ /* 0x000ea4000c1e1900 */
[----:B--2---:R-:W-:Y:S02]  /*1d90*/  IADD3 R0, -R4, R0, RZ ;  /* 0x0000000004007210 */ /* 0x004fe40007ffe1ff */
.L_x_561:
[----:B-1----:R-:W2:Y:S01]  /*1da0*/  LDL.LU R2, [R1+0x4] ;  /* 0x0000040001027983 */ /* 0x002ea20000300800 */
[----:B------:R-:W-:Y:S01]  /*1db0*/  IMAD.MOV.U32 R3, RZ, RZ, c[0x0][0x2c4] ;  /* 0x0000b100ff037624 */ /* 0x000fe200078e00ff */
[----:B------:R-:W-:Y:S01]  /*1dc0*/  LOP3.LUT R198, R198, 0xfff7ffff, RZ, 0xc0, !PT ;  /* 0xfff7ffffc6c67812 */ /* 0x000fe200078ec0ff */
[----:B------:R-:W-:Y:S02]  /*1dd0*/  IMAD.MOV.U32 R6, RZ, RZ, c[0x0][0x32c] ;  /* 0x0000cb00ff067624 */ /* 0x000fe400078e00ff */
[----:B-----5:R-:W-:Y:S01]  /*1de0*/  IMAD.IADD R232, R0, 0x1, -R242 ;  /* 0x0000000100e87824 */ /* 0x020fe200078e0af2 */
[----:B------:R-:W-:-:S02]  /*1df0*/  ISETP.NE.AND P4, PT, R3, 0x1, PT ;  /* 0x000000010300780c */ /* 0x000fc40003f85270 */
[----:B------:R-:W-:-:S11]  /*1e00*/  ISETP.GE.AND P1, PT, R6, 0x1, PT ;  /* 0x000000010600780c */ /* 0x000fd60003f26270 */
[----:B------:R-:W-:-:S04]  /*1e10*/  @P4 LOP3.LUT R198, R198, 0x80000, RZ, 0xfc, !PT ;  /* 0x00080000c6c64812 */ /* 0x000fc800078efcff */
[----:B------:R-:W-:-:S04]  /*1e20*/  LOP3.LUT R198, R198, 0xfffdffff, RZ, 0xc0, !PT ;  /* 0xfffdffffc6c67812 */ /* 0x000fc800078ec0ff */
[----:B------:R-:W-:Y:S01]  /*1e30*/  @P1 LOP3.LUT R198, R198, 0x20000, RZ, 0xfc, !PT ;  /* 0x00020000c6c61812 */ /* 0x000fe200078efcff */
[----:B--2---:R-:W-:-:S05]  /*1e40*/  IMAD.SHL.U32 R252, R2, 0x80, RZ ;  /* 0x0000008002fc7824 */ /* 0x004fca00078e00ff */
[----:B------:R-:W-:-:S05]  /*1e50*/  IADD3 R2, R252, 0x7f, RZ ;  /* 0x0000007ffc027810 */ /* 0x000fca0007ffe0ff */
[----:B------:R-:W-:-:S04]  /*1e60*/  @P4 IMAD.HI.U32 R3, R2, c[0x0][0x2c8], RZ ;  /* 0x0000b20002034a27 */ /* 0x000fc800078e00ff */
[----:B------:R-:W-:Y:S01]  /*1e70*/  IMAD.MOV.U32 R0, RZ, RZ, R2 ;  /* 0x000000ffff007224 */ /* 0x000fe200078e0002 */
[----:B------:R-:W-:Y:S02]  /*1e80*/  IADD3 R2, R232, 0x1, -R230 ;  /* 0x00000001e8027810 */ /* 0x000fe40007ffe8e6 */
[----:B------:R-:W-:-:S05]  /*1e90*/  @P4 SHF.R.U32.HI R0, RZ, c[0x0][0x2cc], R3 ;  /* 0x0000b300ff004a19 */ /* 0x000fca0000011603 */
[----:B------:R-:W-:-:S05]  /*1ea0*/  IMAD.IADD R0, R2, 0x1, R0 ;  /* 0x0000000102007824 */ /* 0x000fca00078e0200 */
[----:B------:R-:W-:Y:S01]  /*1eb0*/  IADD3 R3, R0, c[0x0][0x328], RZ ;  /* 0x0000ca0000037a10 */ /* 0x000fe20007ffe0ff */
[----:B------:R-:W-:Y:S05]  /*1ec0*/  @!P1 BRA `(.L_x_562) ;  /* 0x0000010000009947 */ /* 0x000fea0003800000 */
[C---:B------:R-:W-:Y:S01]  /*1ed0*/  ISETP.GT.AND P0, PT, R0.reuse, RZ, PT ;  /* 0x000000ff0000720c */ /* 0x040fe20003f04270 */
[----:B------:R-:W-:Y:S01]  /*1ee0*/  BSSY B0, `(.L_x_563) ;  /* 0x000000c000007945 */ /* 0x000fe20003800000 */
[----:B------:R-:W-:-:S11]  /*1ef0*/  IADD3 R2, R0, -0x1, RZ ;  /* 0xffffffff00027810 */ /* 0x000fd60007ffe0ff */
[----:B------:R-:W-:Y:S05]  /*1f00*/  @P0 BRA `(.L_x_564) ;  /* 0x0000006000000947 */ /* 0x000fea0003800000 */
[----:B------:R-:W-:Y:S01]  /*1f10*/  ISETP.NE.AND P0, PT, R6, 0x1, PT ;  /* 0x000000010600780c */ /* 0x000fe20003f05270 */
[----:B------:R-:W-:-:S12]  /*1f20*/  IMAD.MOV R0, RZ, RZ, -R0 ;  /* 0x000000ffff007224 */ /* 0x000fd800078e0a00 */
[----:B------:R-:W-:-:S05]  /*1f30*/  @P0 IMAD.HI.U32 R2, R0, c[0x0][0x330], RZ ;  /* 0x0000cc0000020a27 */ /* 0x000fca00078e00ff */
[----:B------:R-:W-:-:S04]  /*1f40*/  @P0 SHF.R.U32.HI R0, RZ, c[0x0][0x334], R2 ;  /* 0x0000cd00ff000a19 */ /* 0x000fc80000011602 */
[----:B------:R-:W-:Y:S01]  /*1f50*/  LOP3.LUT R2, RZ, R0, RZ, 0x33, !PT ;  /* 0x00000000ff027212 */ /* 0x000fe200078e33ff */
[----:B------:R-:W-:Y:S05]  /*1f60*/  BRA `(.L_x_565) ;  /* 0x0000003000007947 */ /* 0x000fea0003800000 */
.L_x_564:
[----:B------:R-:W-:-:S13]  /*1f70*/  ISETP.NE.AND P0, PT, R6, 0x1, PT ;  /* 0x000000010600780c */ /* 0x000fda0003f05270 */
[----:B------:R-:W-:-:S05]  /*1f80*/  @P0 IMAD.HI.U32 R0, R2, c[0x0][0x330], RZ ;  /* 0x0000cc0002000a27 */ /* 0x000fca00078e00ff */
[----:B------:R-:W-:Y:S02]  /*1f90*/  @P0 SHF.R.U32.HI R2, RZ, c[0x0][0x334], R0 ;  /* 0x0000cd00ff020a19 */ /* 0x000fe40000011600 */
.L_x_565:
[----:B------:R-:W-:Y:S05]  /*1fa0*/  BSYNC B0 ;  /* 0x0000000000007941 */ /* 0x000fea0003800000 */
.L_x_563:
[----:B------:R-:W-:-:S05]  /*1fb0*/  IMAD R2, R2, R6, c[0x0][0x32c] ;  /* 0x0000cb0002027624 */ /* 0x000fca00078e0206 */
[----:B------:R-:W-:-:S03]  /*1fc0*/  IMNMX R3, R3, R2, PT ;  /* 0x0000000203037217 */ /* 0x000fc60003800200 */
.L_x_562:
[----:B------:R-:W-:Y:S01]  /*1fd0*/  IMAD.IADD R7, R232, 0x1, -R230 ;  /* 0x00000001e8077824 */ /* 0x000fe200078e0ae6 */
[----:B------:R-:W-:Y:S01]  /*1fe0*/  IADD3 R3, R3, 0x2f, RZ ;  /* 0x0000002f03037810 */ /* 0x000fe20007ffe0ff */
[----:B------:R-:W-:Y:S01]  /*1ff0*/  @P4 IMAD.HI.U32 R4, R252, c[0x0][0x2c8], RZ ;  /* 0x0000b200fc044a27 */ /* 0x000fe200078e00ff */
[----:B------:R-:W-:Y:S02]  /*2000*/  IADD3 R2, R232, 0x2f, RZ ;  /* 0x0000002fe8027810 */ /* 0x000fe40007ffe0ff */
[----:B------:R1:W-:Y:S01]  /*2010*/  STL [R1+0x24], R7 ;  /* 0x0000240701007387 */ /* 0x0003e20000100800 */
[----:B------:R-:W-:-:S04]  /*2020*/  IMAD.HI R5, R3, 0x2aaaaaab, RZ ;  /* 0x2aaaaaab03057827 */ /* 0x000fc800078e02ff */
[----:B------:R-:W-:-:S04]  /*2030*/  IMAD.HI R2, R2, 0x2aaaaaab, RZ ;  /* 0x2aaaaaab02027827 */ /* 0x000fc800078e02ff */
[----:B------:R-:W-:Y:S01]  /*2040*/  IMAD.MOV.U32 R0, RZ, RZ, R252 ;  /* 0x000000ffff007224 */ /* 0x000fe200078e00fc */
[----:B------:R-:W-:Y:S02]  /*2050*/  @P4 SHF.R.U32.HI R0, RZ, c[0x0][0x2cc], R4 ;  /* 0x0000b300ff004a19 */ /* 0x000fe40000011604 */
[----:B------:R-:W-:Y:S02]  /*2060*/  SHF.R.U32.HI R4, RZ, 0x1f, R5 ;  /* 0x0000001fff047819 */ /* 0x000fe40000011605 */
[----:B------:R-:W-:Y:S01]  /*2070*/  SHF.R.U32.HI R3, RZ, 0x1f, R2 ;  /* 0x0000001fff037819 */ /* 0x000fe20000011602 */
[----:B------:R-:W-:Y:S01]  /*2080*/  IMAD.IADD R0, R7, 0x1, R0 ;  /* 0x0000000107007824 */ /* 0x000fe200078e0200 */
[----:B------:R-:W-:Y:S02]  /*2090*/  LEA.HI.SX32 R4, R5, R4, 0x1d ;  /* 0x0000000405047211 */ /* 0x000fe400078feaff */
[----:B------:R-:W-:Y:S02]  /*20a0*/  LEA.HI.SX32 R3, R2, R3, 0x1d ;  /* 0x0000000302037211 */ /* 0x000fe400078feaff */
[----:B------:R-:W-:-:S02]  /*20b0*/  IADD3 R2, R0, -c[0x0][0x324], RZ ;  /* 0x8000c90000027a10 */ /* 0x000fc40007ffe0ff */
[----:B------:R-:W-:Y:S01]  /*20c0*/  IMNMX R10, R3, R4, PT ;  /* 0x00000004030a7217 */ /* 0x000fe20003800200 */
[----:B------:R-:W-:Y:S05]  /*20d0*/  @!P1 BRA `(.L_x_566) ;  /* 0x000000f000009947 */ /* 0x000fea0003800000 */
[----:B------:R-:W-:Y:S01]  /*20e0*/  ISETP.GT.AND P0, PT, R0, -0x1, PT ;  /* 0xffffffff0000780c */ /* 0x000fe20003f04270 */
[----:B------:R-:W-:-:S12]  /*20f0*/  BSSY B0, `(.L_x_567) ;  /* 0x000000b000007945 */ /* 0x000fd80003800000 */
[----:B------:R-:W-:Y:S05]  /*2100*/  @P0 BRA `(.L_x_568) ;  /* 0x0000006000000947 */ /* 0x000fea0003800000 */
[----:B------:R-:W-:Y:S02]  /*2110*/  ISETP.NE.AND P0, PT, R6, 0x1, PT ;  /* 0x000000010600780c */ /* 0x000fe40003f05270 */
[----:B------:R-:W-:-:S11]  /*2120*/  LOP3.LUT R0, RZ, R0, RZ, 0x33, !PT ;  /* 0x00000000ff007212 */ /* 0x000fd600078e33ff */
[----:B------:R-:W-:-:S05]  /*2130*/  @P0 IMAD.HI.U32 R3, R0, c[0x0][0x330], RZ ;  /* 0x0000cc0000030a27 */ /* 0x000fca00078e00ff */
[----:B------:R-:W-:-:S04]  /*2140*/  @P0 SHF.R.U32.HI R0, RZ, c[0x0][0x334], R3 ;  /* 0x0000cd00ff000a19 */ /* 0x000fc80000011603 */
[----:B------:R-:W-:Y:S01]  /*2150*/  LOP3.LUT R0, RZ, R0, RZ, 0x33, !PT ;  /* 0x00000000ff007212 */ /* 0x000fe200078e33ff */
[----:B------:R-:W-:Y:S05]  /*2160*/  BRA `(.L_x_569) ;  /* 0x0000003000007947 */ /* 0x000fea0003800000 */
.L_x_568:
[----:B------:R-:W-:-:S13]  /*2170*/  ISETP.NE.AND P0, PT, R6, 0x1, PT ;  /* 0x000000010600780c */ /* 0x000fda0003f05270 */
[----:B------:R-:W-:-:S05]  /*2180*/  @P0 IMAD.HI.U32 R3, R0, c[0x0][0x330], RZ ;  /* 0x0000cc0000030a27 */ /* 0x000fca00078e00ff */
[----:B------:R-:W-:Y:S02]  /*2190*/  @P0 SHF.R.U32.HI R0, RZ, c[0x0][0x334], R3 ;  /* 0x0000cd00ff000a19 */ /* 0x000fe40000011603 */
.L_x_569:
[----:B------:R-:W-:Y:S05]  /*21a0*/  BSYNC B0 ;  /* 0x0000000000007941 */ /* 0x000fea0003800000 */
.L_x_567:
[----:B------:R-:W-:-:S05]  /*21b0*/  IMAD R0, R0, c[0x0][0x32c], RZ ;  /* 0x0000cb0000007a24 */ /* 0x000fca00078e02ff */
[----:B------:R-:W-:-:S04]  /*21c0*/  IMNMX R2, R2, R0, !PT ;  /* 0x0000000002027217 */ /* 0x000fc80007800200 */
.L_x_566:
[----:B------:R-:W2:Y:S01]  /*21d0*/  LDL R14, [R1+0x8] ;  /* 0x00000800010e7983 */ /* 0x000ea20000100800 */
[----:B------:R-:W-:Y:S01]  /*21e0*/  IMAD.HI R2, R2, 0x2aaaaaab, RZ ;  /* 0x2aaaaaab02027827 */ /* 0x000fe200078e02ff */
[----:B------:R-:W-:Y:S04]  /*21f0*/  BSSY B0, `(.L_x_570) ;  /* 0x000002e000007945 */ /* 0x000fe80003800000 */
[----:B------:R-:W-:-:S04]  /*2200*/  SHF.R.U32.HI R0, RZ, 0x1f, R2 ;  /* 0x0000001fff007819 */ /* 0x000fc80000011602 */
[----:B------:R-:W-:-:S04]  /*2210*/  LEA.HI.SX32 R2, R2, R0, 0x1d ;  /* 0x0000000002027211 */ /* 0x000fc800078feaff */
[----:B------:R-:W-:Y:S01]  /*2220*/  IMNMX R6, RZ, R2, !PT ;  /* 0x00000002ff067217 */ /* 0x000fe20007800200 */
[----:B------:R-:W-:-:S03]  /*2230*/  IMAD.MOV.U32 R2, RZ, RZ, RZ ;  /* 0x000000ffff027224 */ /* 0x000fc600078e00ff */
[----:B------:R-:W-:Y:S02]  /*2240*/  ISETP.GT.AND P0, PT, R10, R6, PT ;  /* 0x000000060a00720c */ /* 0x000fe40003f04270 */
[C---:B--2---:R-:W-:Y:S02]  /*2250*/  LOP3.LUT R0, R14.reuse, 0xff000000, RZ, 0xc0, !PT ;  /* 0xff0000000e007812 */ /* 0x044fe400078ec0ff */
[----:B------:R-:W-:Y:S02]  /*2260*/  LOP3.LUT R3, R14, 0xff0000, RZ, 0xc0, !PT ;  /* 0x00ff00000e037812 */ /* 0x000fe400078ec0ff */
[----:B------:R-:W-:-:S04]  /*2270*/  SHF.R.U32.HI R0, RZ, 0x8, R0 ;  /* 0x00000008ff007819 */ /* 0x000fc80000011600 */
[----:B------:R-:W-:-:S04]  /*2280*/  LEA.HI R0, R3, R0, RZ, 0x10 ;  /* 0x0000000003007211 */ /* 0x000fc800078f80ff */
[----:B------:R-:W-:Y:S02]  /*2290*/  LOP3.LUT R16, R0, 0xff, RZ, 0xc0, !PT ;  /* 0x000000ff00107812 */ /* 0x000fe400078ec0ff */
[----:B------:R-:W-:-:S03]  /*22a0*/  SHF.R.U32.HI R5, RZ, 0x10, R0 ;  /* 0x00000010ff057819 */ /* 0x000fc60000011600 */
[----:B------:R2:W-:Y:S04]  /*22b0*/  STL [R1+0x30], R16 ;  /* 0x0000301001007387 */ /* 0x0005e80000100800 */
[----:B------:R2:W-:Y:S01]  /*22c0*/  STL [R1+0x28], R5 ;  /* 0x0000280501007387 */ /* 0x0005e20000100800 */
[----:B------:R-:W-:Y:S05]  /*22d0*/  @!P0 BRA `(.L_x_571) ;  /* 0x000001f000008947 */ /* 0x000fea0003800000 */
[----:B------:R-:W-:-:S04]  /*22e0*/  ISETP.NE.AND P0, PT, R5, RZ, PT ;  /* 0x000000ff0500720c */ /* 0x000fc80003f05270 */
[----:B------:R-:W-:-:S04]  /*22f0*/  SEL R0, R5, c[0x0][0x338], P0 ;  /* 0x0000ce0005007a07 */ /* 0x000fc80000000000 */
[----:B------:R-:W-:Y:S02]  /*2300*/  IABS R3, R0 ;  /* 0x0000000000037213 */ /* 0x000fe40000000000 */
[----:B-1----:R-:W-:Y:S02]  /*2310*/  IADD3 R7, R0, -0x1, R10 ;  /* 0xffffffff00077810 */ /* 0x002fe40007ffe00a */
[----:B------:R-:W1:Y:S03]  /*2320*/  I2F.RP R2, R3 ;  /* 0x0000000300027306 */ /* 0x000e660000209400 */
[----:B------:R-:W-:-:S05]  /*2330*/  IMAD.IADD R7, R7, 0x1, -R6 ;  /* 0x0000000107077824 */ /* 0x000fca00078e0a06 */
[----:B------:R-:W-:Y:S01]  /*2340*/  IABS R11, R7 ;  /* 0x00000007000b7213 */ /* 0x000fe20000000000 */
[----:B-1----:R-:W1:Y:S02]  /*2350*/  MUFU.RCP R2, R2 ;  /* 0x0000000200027308 */ /* 0x002e640000001000 */
[----:B-1----:R-:W-:-:S06]  /*2360*/  IADD3 R2, R2, 0xffffffe, RZ ;  /* 0x0ffffffe02027810 */ /* 0x002fcc0007ffe0ff */
[----:B--2---:R-:W1:Y:S02]  /*2370*/  F2I.FTZ.U32.TRUNC.NTZ R5, R2 ;  /* 0x0000000200057305 */ /* 0x004e64000021f000 */
        /* <DEDUP_REMOVED lines=21> */
.L_x_571:
[----:B------:R-:W-:Y:S05]  /*24d0*/  BSYNC B0 ;  /* 0x0000000000007941 */ /* 0x000fea0003800000 */
.L_x_570:
[----:B------:R-:W-:Y:S01]  /*24e0*/  IMAD R239, R16, R2, R6 ;  /* 0x0000000210ef7224 */ /* 0x000fe200078e0206 */
[----:B------:R-:W-:Y:S01]  /*24f0*/  PRMT R0, RZ, 0x7610, R0 ;  /* 0x00007610ff007816 */ /* 0x000fe20000000000 */
        /* <DEDUP_REMOVED lines=56> */
[----:B------:R-:W-:-:S05]  /*2880*/  @P1 IMAD.WIDE R2, R15, R13, c[0x0][0x340] ;  /* 0x0000d0000f021625 */ /* 0x000fca00078e020d */
[----:B------:R3:W5:Y:S01]  /*2890*/  @P1 LDG.E R13, [R2.64] ;  /* 0x00000006020d1981 */ /* 0x000762000c1e1900 */
[----:B------:R-:W-:Y:S01]  /*28a0*/  SHF.R.S32.HI R0, RZ, 0x1f, R12 ;  /* 0x0000001fff007819 */ /* 0x000fe2000001140c */
[----:B--2---:R-:W-:Y:S01]  /*28b0*/  IMAD.IADD R5, R240, 0x1, R252 ;  /* 0x00000001f0057824 */ /* 0x004fe200078e02fc */
[----:B------:R-:W-:Y:S02]  /*28c0*/  LOP3.LUT R14, R14, 0xffff, RZ, 0xc0, !PT ;  /* 0x0000ffff0e0e7812 */ /* 0x000fe400078ec0ff */
[----:B------:R-:W-:Y:S01]  /*28d0*/  SEL R4, R15, RZ, !P3 ;  /* 0x000000ff0f047207 */ /* 0x000fe20005800000 */
[----:B------:R-:W-:Y:S01]  /*28e0*/  IMAD R0, R0, c[0x0][0x178], RZ ;  /* 0x00005e0000007a24 */ /* 0x000fe200078e02ff */
[----:B------:R-:W-:Y:S01]  /*28f0*/  ISETP.GE.AND P2, PT, R238, c[0x0][0x198], PT ;  /* 0x00006600ee007a0c */ /* 0x000fe20003f46270 */
[----:B-1----:R-:W-:Y:S01]  /*2900*/  @P4 IMAD.HI.U32 R7, R5, c[0x0][0x2c8], RZ ;  /* 0x0000b20005074a27 */ /* 0x002fe200078e00ff */
[----:B------:R-:W-:-:S03]  /*2910*/  IADD3 R31, R201, -0x1, RZ ;  /* 0xffffffffc91f7810 */ /* 0x000fc60007ffe0ff */
[C---:B------:R-:W-:Y:S02]  /*2920*/  IMAD R0, R12.reuse, c[0x0][0x17c], R0 ;  /* 0x00005f000c007a24 */ /* 0x040fe400078e0200 */
[----:B---3--:R-:W-:-:S05]  /*2930*/  IMAD.WIDE.U32 R2, R12, c[0x0][0x178], RZ ;  /* 0x00005e000c027a25 */ /* 0x008fca00078e00ff */
[----:B------:R-:W-:Y:S02]  /*2940*/  IADD3 R3, R3, R0, RZ ;  /* 0x0000000003037210 */ /* 0x000fe40007ffe0ff */
[----:B------:R-:W-:-:S03]  /*2950*/  SHF.R.S32.HI R0, RZ, 0x1f, R15 ;  /* 0x0000001fff007819 */ /* 0x000fc6000001140f */
[----:B------:R-:W-:Y:S01]  /*2960*/  IMAD.WIDE.U32 R2, R14, c[0x0][0x1b8], R2 ;  /* 0x00006e000e027a25 */ /* 0x000fe200078e0002 */
[----:B------:R-:W-:Y:S02]  /*2970*/  SEL R6, R0, RZ, !P3 ;  /* 0x000000ff00067207 */ /* 0x000fe40005800000 */
[----:B------:R-:W-:Y:S01]  /*2980*/  MOV R0, R5 ;  /* 0x0000000500007202 */ /* 0x000fe20000000f00 */
[----:B------:R-:W-:Y:S01]  /*2990*/  IMAD R3, R14, c[0x0][0x1bc], R3 ;  /* 0x00006f000e037a24 */ /* 0x000fe200078e0203 */
[----:B------:R-:W-:Y:S01]  /*29a0*/  @P4 SHF.R.U32.HI R0, RZ, c[0x0][0x2cc], R7 ;  /* 0x0000b300ff004a19 */ /* 0x000fe20000011607 */
[----:B------:R-:W-:Y:S01]  /*29b0*/  IMAD R6, R6, c[0x0][0x1c0], RZ ;  /* 0x0000700006067a24 */ /* 0x000fe200078e02ff */
[----:B------:R-:W-:Y:S01]  /*29c0*/  ISETP.GE.AND P4, PT, R203, c[0x0][0x198], PT ;  /* 0x00006600cb007a0c */ /* 0x000fe20003f86270 */
[C---:B------:R-:W-:Y:S01]  /*29d0*/  IMAD.WIDE.U32 R2, R4.reuse, c[0x0][0x1c0], R2 ;  /* 0x0000700004027a25 */ /* 0x040fe200078e0002 */
[----:B------:R-:W-:Y:S02]  /*29e0*/  SHF.R.S32.HI R7, RZ, 0x1f, R0 ;  /* 0x0000001fff077819 */ /* 0x000fe40000011400 */
[----:B------:R-:W-:Y:S01]  /*29f0*/  ISETP.GE.AND P3, PT, R237, c[0x0][0x198], PT ;  /* 0x00006600ed007a0c */ /* 0x000fe20003f66270 */
[----:B------:R-:W-:-:S02]  /*2a00*/  IMAD R6, R4, c[0x0][0x1c4], R6 ;  /* 0x0000710004067a24 */ /* 0x000fc400078e0206 */
[----:B------:R-:W-:-:S03]  /*2a10*/  IMAD.MOV R4, RZ, RZ, -R0 ;  /* 0x000000ffff047224 */ /* 0x000fc600078e0a00 */
[----:B------:R-:W-:Y:S01]  /*2a20*/  IADD3 R3, R3, R6, RZ ;  /* 0x0000000603037210 */ /* 0x000fe20007ffe0ff */
        /* <DEDUP_REMOVED lines=11> */
[----:B------:R-:W-:Y:S02]  /*2ae0*/  LEA.HI.X R5, R2, c[0x0][0x164], R0, 0x1, P0 ;  /* 0x0000590002057a11 */ /* 0x000fe400000f0c00 */
[----:B------:R-:W-:Y:S01]  /*2af0*/  @!P1 MOV R13, R15 ;  /* 0x0000000f000d9202 */ /* 0x000fe20000000f00 */
[----:B------:R-:W-:Y:S05]  /*2b00*/  BRA.DIV ~URZ, `(.L_x_573) ;  /* 0x000156227f007947 */ /* 0x000fea000b800000 */
[----:B------:R1:W2:Y:S02]  /*2b10*/  SHFL.IDX PT, R4, R5, RZ, 0x1c1f ;  /* 0x001c1fff05047589 */ /* 0x0002a400000e0000 */
.L_x_780:
[----:B------:R-:W-:Y:S05]  /*2b20*/  BRA.DIV ~URZ, `(.L_x_574) ;  /* 0x000156727f007947 */ /* 0x000fea000b800000 */
[----:B------:R3:W4:Y:S02]  /*2b30*/  SHFL.IDX PT, R0, R12, RZ, 0x1c1f ;  /* 0x001c1fff0c007589 */ /* 0x00072400000e0000 */
.L_x_781:
[----:B------:R-:W-:Y:S01]  /*2b40*/  IMAD R11, R230, c[0x0][0x2c4], RZ ;  /* 0x0000b100e60b7a24 */ /* 0x000fe200078e02ff */
[----:B------:R-:W-:Y:S01]  /*2b50*/  IADD3 R10, R241, R252, RZ ;  /* 0x000000fcf10a7210 */ /* 0x000fe20007ffe0ff */
[----:B------:R-:W-:Y:S03]  /*2b60*/  BSSY B0, `(.L_x_575) ;  /* 0x0000014000007945 */ /* 0x000fe60003800000 */
[----:B------:R-:W-:-:S13]  /*2b70*/  ISETP.GE.AND P0, PT, R10, R11, PT ;  /* 0x0000000b0a00720c */ /* 0x000fda0003f06270 */
[----:B------:R-:W-:Y:S05]  /*2b80*/  @P0 BRA `(.L_x_576) ;  /* 0x0000011000000947 */ /* 0x000fea0003800000 */
[----:B---3--:R-:W3:Y:S01]  /*2b90*/  LDL R15, [R1+0x2c] ;  /* 0x00002c00010f7983 */ /* 0x008ee20000100800 */
[-C--:B----4-:R-:W-:Y:S02]  /*2ba0*/  LEA R8, P0, R203, R0.reuse, 0x1 ;  /* 0x00000000cb087211 */ /* 0x090fe400078008ff */
[----:B------:R-:W-:Y:S02]  /*2bb0*/  SHF.R.S32.HI R2, RZ, 0x1f, R203 ;  /* 0x0000001fff027819 */ /* 0x000fe400000114cb */
[----:B------:R-:W-:Y:S02]  /*2bc0*/  LEA R6, P1, R237, R0, 0x1 ;  /* 0x00000000ed067211 */ /* 0x000fe400078208ff */
[----:B------:R-:W-:Y:S02]  /*2bd0*/  SHF.R.S32.HI R17, RZ, 0x1f, R237 ;  /* 0x0000001fff117819 */ /* 0x000fe400000114ed */
[----:B--2---:R-:W-:Y:S02]  /*2be0*/  LEA.HI.X R9, R203, R4, R2, 0x1, P0 ;  /* 0x00000004cb097211 */ /* 0x004fe400000f0c02 */
[----:B------:R-:W-:-:S02]  /*2bf0*/  SHF.R.S32.HI R16, RZ, 0x1f, R238 ;  /* 0x0000001fff107819 */ /* 0x000fc400000114ee */
[C---:B------:R-:W-:Y:S02]  /*2c00*/  LEA R2, P0, R238.reuse, R0, 0x1 ;  /* 0x00000000ee027211 */ /* 0x040fe400078008ff */
        /* <DEDUP_REMOVED lines=9> */
.L_x_576:
[----:B------:R-:W-:Y:S05]  /*2ca0*/  BSYNC B0 ;  /* 0x0000000000007941 */ /* 0x000fea0003800000 */
.L_x_575:
[----:B------:R-:W-:Y:S05]  /*2cb0*/  BRA.DIV ~URZ, `(.L_x_577) ;  /* 0x000155527f007947 */ /* 0x000fea000b800000 */
[----:B--2---:R2:W1:Y:S04]  /*2cc0*/  SHFL.IDX PT, R4, R5, 0x1, 0x1c1f ;  /* 0x003c1f0005047f89 */ /* 0x00446800000e0000 */
[----:B----4-:R2:W4:Y:S02]  /*2cd0*/  SHFL.IDX PT, R0, R12, 0x1, 0x1c1f ;  /* 0x003c1f000c007f89 */ /* 0x01052400000e0000 */
.L_x_782:
[----:B------:R-:W-:Y:S01]  /*2ce0*/  IADD3 R2, R10, 0x20, RZ ;  /* 0x000000200a027810 */ /* 0x000fe20007ffe0ff */
[----:B------:R-:W-:Y:S03]  /*2cf0*/  BSSY B0, `(.L_x_578) ;  /* 0x0000014000007945 */ /* 0x000fe60003800000 */
[----:B------:R-:W-:-:S13]  /*2d00*/  ISETP.GE.AND P0, PT, R2, R11, PT ;  /* 0x0000000b0200720c */ /* 0x000fda0003f06270 */
[----:B------:R-:W-:Y:S05]  /*2d10*/  @P0 BRA `(.L_x_579) ;  /* 0x0000011000000947 */ /* 0x000fea0003800000 */
[----:B--2---:R-:W2:Y:S01]  /*2d20*/  LDL R15, [R1+0x2c] ;  /* 0x00002c00010f7983 */ /* 0x004ea20000100800 */
[-C--:B----4-:R-:W-:Y:S02]  /*2d30*/  LEA R8, P0, R203, R0.reuse, 0x1 ;  /* 0x00000000cb087211 */ /* 0x090fe400078008ff */
[----:B------:R-:W-:Y:S02]  /*2d40*/  SHF.R.S32.HI R3, RZ, 0x1f, R203 ;  /* 0x0000001fff037819 */ /* 0x000fe400000114cb */
[----:B------:R-:W-:Y:S02]  /*2d50*/  LEA R6, P1, R237, R0, 0x1 ;  /* 0x00000000ed067211 */ /* 0x000fe400078208ff */
[----:B------:R-:W-:Y:S02]  /*2d60*/  SHF.R.S32.HI R17, RZ, 0x1f, R237 ;  /* 0x0000001fff117819 */ /* 0x000fe400000114ed */
[----:B-1----:R-:W-:Y:S02]  /*2d70*/  LEA.HI.X R9, R203, R4, R3, 0x1, P0 ;  /* 0x00000004cb097211 */ /* 0x002fe400000f0c03 */
[----:B------:R-:W-:-:S02]  /*2d80*/  SHF.R.S32.HI R16, RZ, 0x1f, R238 ;  /* 0x0000001fff107819 */ /* 0x000fc400000114ee */
[C---:B------:R-:W-:Y:S02]  /*2d90*/  LEA R2, P0, R238.reuse, R0, 0x1 ;  /* 0x00000000ee027211 */ /* 0x040fe400078008ff */
        /* <DEDUP_REMOVED lines=9> */
.L_x_579:
[----:B------:R-:W-:Y:S05]  /*2e30*/  BSYNC B0 ;  /* 0x0000000000007941 */ /* 0x000fea0003800000 */
.L_x_578:
[----:B------:R-:W-:Y:S05]  /*2e40*/  BRA.DIV ~URZ, `(.L_x_580) ;  /* 0x000154927f007947 */ /* 0x000fea000b800000 */
[----:B-1----:R1:W2:Y:S02]  /*2e50*/  SHFL.IDX PT, R4, R5, 0x2, 0x1c1f ;  /* 0x005c1f0005047f89 */ /* 0x0022a400000e0000 */
.L_x_783:
[----:B------:R-:W-:Y:S05]  /*2e60*/  BRA.DIV ~URZ, `(.L_x_581) ;  /* 0x000154e27f007947 */ /* 0x000fea000b800000 */
[----:B----4-:R4:W1:Y:S02]  /*2e70*/  SHFL.IDX PT, R0, R12, 0x2, 0x1c1f ;  /* 0x005c1f000c007f89 */ /* 0x01086400000e0000 */
.L_x_784:
[----:B------:R-:W-:Y:S01]  /*2e80*/  IADD3 R2, R10, 0x40, RZ ;  /* 0x000000400a027810 */ /* 0x000fe20007ffe0ff */
[----:B------:R-:W-:Y:S03]  /*2e90*/  BSSY B0, `(.L_x_582) ;  /* 0x0000014000007945 */ /* 0x000fe60003800000 */
[----:B------:R-:W-:-:S13]  /*2ea0*/  ISETP.GE.AND P0, PT, R2, R11, PT ;  /* 0x0000000b0200720c */ /* 0x000fda0003f06270 */
[----:B------:R-:W-:Y:S05]  /*2eb0*/  @P0 BRA `(.L_x_583) ;  /* 0x0000011000000947 */ /* 0x000fea0003800000 */
[----:B---3--:R-:W3:Y:S01]  /*2ec0*/  LDL R15, [R1+0x2c] ;  /* 0x00002c00010f7983 */ /* 0x008ee20000100800 */
[-C--:B-1----:R-:W-:Y:S02]  /*2ed0*/  LEA R8, P0, R203, R0.reuse, 0x1 ;  /* 0x00000000cb087211 */ /* 0x082fe400078008ff */
        /* <DEDUP_REMOVED lines=15> */
.L_x_583:
[----:B------:R-:W-:Y:S05]  /*2fd0*/  BSYNC B0 ;  /* 0x0000000000007941 */ /* 0x000fea0003800000 */
.L_x_582:
[----:B------:R-:W-:Y:S05]  /*2fe0*/  BRA.DIV ~URZ, `(.L_x_584) ;  /* 0x000153d27f007947 */ /* 0x000fea000b800000 */
[----:B--2---:R2:W3:Y:S04]  /*2ff0*/  SHFL.IDX PT, R4, R5, 0x3, 0x1c1f ;  /* 0x007c1f0005047f89 */ /* 0x0044e800000e0000 */
[----:B-1----:R2:W1:Y:S02]  /*3000*/  SHFL.IDX PT, R0, R12, 0x3, 0x1c1f ;  /* 0x007c1f000c007f89 */ /* 0x00246400000e0000 */
.L_x_785:
[----:B--2---:R-:W2:Y:S01]  /*3010*/  LDL R16, [R1+0x2c] ;  /* 0x00002c0001107983 */ /* 0x004ea20000100800 */
[----:B------:R-:W-:Y:S01]  /*3020*/  IADD3 R2, R10, 0x60, RZ ;  /* 0x000000600a027810 */ /* 0x000fe20007ffe0ff */
[----:B-----5:R-:W-:Y:S01]  /*3030*/  IMAD.WIDE.U32 R246, R13, c[0x0][0x2b0], RZ ;  /* 0x0000ac000df67a25 */ /* 0x020fe200078e00ff */
[----:B------:R-:W-:-:S02]  /*3040*/  SHF.R.S32.HI R15, RZ, 0x1f, R203 ;  /* 0x0000001fff0f7819 */ /* 0x000fc400000114cb */
[----:B------:R-:W-:Y:S02]  /*3050*/  ISETP.GE.AND P0, PT, R2, R11, PT ;  /* 0x0000000b0200720c */ /* 0x000fe40003f06270 */
[----:B------:R-:W-:Y:S02]  /*3060*/  SHF.R.S32.HI R23, RZ, 0x1f, R237 ;  /* 0x0000001fff177819 */ /* 0x000fe400000114ed */
[----:B------:R-:W-:-:S09]  /*3070*/  SHF.R.S32.HI R26, RZ, 0x1f, R238 ;  /* 0x0000001fff1a7819 */ /* 0x000fd200000114ee */
[----:B-1----:R-:W-:-:S04]  /*3080*/  @!P0 LEA R8, P1, R203, R0, 0x1 ;  /* 0x00000000cb088211 */ /* 0x002fc800078208ff */
[----:B---3--:R-:W-:Y:S02]  /*3090*/  @!P0 LEA.HI.X R9, R203, R4, R15, 0x1, P1 ;  /* 0x00000004cb098211 */ /* 0x008fe400008f0c0f */
[----:B------:R-:W-:-:S04]  /*30a0*/  @!P0 LEA R6, P1, R237, R0, 0x1 ;  /* 0x00000000ed068211 */ /* 0x000fc800078208ff */
[----:B------:R-:W-:Y:S02]  /*30b0*/  @!P0 LEA.HI.X R7, R237, R4, R23, 0x1, P1 ;  /* 0x00000004ed078211 */ /* 0x000fe400008f0c17 */
[C---:B------:R-:W-:Y:S02]  /*30c0*/  @!P0 LEA R2, P1, R238.reuse, R0, 0x1 ;  /* 0x00000000ee028211 */ /* 0x040fe400078208ff */
[----:B------:R-:W-:Y:S02]  /*30d0*/  SHF.R.S32.HI R0, RZ, 0x1f, R13 ;  /* 0x0000001fff007819 */ /* 0x000fe4000001140d */
[----:B------:R-:W-:-:S03]  /*30e0*/  @!P0 LEA.HI.X R3, R238, R4, R26, 0x1, P1 ;  /* 0x00000004ee038211 */ /* 0x000fc600008f0c1a */
[----:B------:R-:W-:-:S04]  /*30f0*/  IMAD R0, R0, c[0x0][0x2b0], RZ ;  /* 0x0000ac0000007a24 */ /* 0x000fc800078e02ff */
[----:B------:R-:W-:-:S04]  /*3100*/  IMAD R0, R13, c[0x0][0x2b4], R0 ;  /* 0x0000ad000d007a24 */ /* 0x000fc800078e0200 */
[----:B------:R-:W-:Y:S02]  /*3110*/  IMAD.IADD R250, R247, 0x1, R0 ;  /* 0x00000001f7fa7824 */ /* 0x000fe400078e0200 */
[----:B--2---:R-:W-:-:S05]  /*3120*/  IMAD.SHL.U32 R199, R16, 0x2, RZ ;  /* 0x0000000210c77824 */ /* 0x004fca00078e00ff */
[----:B------:R-:W-:Y:S01]  /*3130*/  @!PT LDS RZ, [RZ] ;  /* 0x00000000fffff984 */ /* 0x000fe20000000800 */
[----:B------:R-:W-:Y:S01]  /*3140*/  @!PT LDS RZ, [RZ] ;  /* 0x00000000fffff984 */ /* 0x000fe20000000800 */
[----:B------:R-:W-:Y:S01]  /*3150*/  @!PT LDS RZ, [RZ] ;  /* 0x00000000fffff984 */ /* 0x000fe20000000800 */
[----:B------:R1:W-:Y:S04]  /*3160*/  @!P0 LDGSTS.E.BYPASS.LTC128B.128 [R199+0x7880], [R8.64], !P4 ;  /* 0x0788000008c78fae */ /* 0x0003e8000e101d46 */
[----:B------:R1:W-:Y:S04]  /*3170*/  @!P0 LDGSTS.E.BYPASS.LTC128B.128 [R199+0x9880], [R6.64], !P3 ;  /* 0x0988000006c78fae */ /* 0x0003e8000d901d46 */
[----:B------:R1:W-:Y:S04]  /*3180*/  @!P0 LDGSTS.E.BYPASS.LTC128B.128 [R199+0xb880], [R2.64], !P2 ;  /* 0x0b88000002c78fae */ /* 0x0003e8000d101d46 */
[----:B------:R-:W0:Y:S01]  /*3190*/  LDGDEPBAR ;  /* 0x00000000000079af */ /* 0x000e220000000000 */
[----:B------:R-:W-:Y:S02]  /*31a0*/  WARPSYNC 0xffffffff ;  /* 0xffffffff00007948 */ /* 0x000fe40003800000 */
[----:B------:R-:W-:Y:S01]  /*31b0*/  IMAD.MOV.U32 R28, RZ, RZ, 0x30 ;  /* 0x00000030ff1c7424 */ /* 0x000fe200078e00ff */
[----:B------:R-:W-:Y:S01]  /*31c0*/  BAR.SYNC.DEFER_BLOCKING 0x0 ;  /* 0x0000000000007b1d */ /* 0x000fe20000010000 */
[----:B------:R-:W-:Y:S01]  /*31d0*/  IMAD.MOV.U32 R0, RZ, RZ, c[0x0][0x2b8] ;  /* 0x0000ae00ff007624 */ /* 0x000fe200078e00ff */
[----:B------:R-:W-:Y:S01]  /*31e0*/  LOP3.LUT R198, R198, 0xfffbffff, RZ, 0xc0, !PT ;  /* 0xfffbffffc6c67812 */ /* 0x000fe200078ec0ff */
[----:B------:R-:W-:-:S02]  /*31f0*/  IMAD R30, R201, R28, -0x30 ;  /* 0xffffffd0c91e7424 */ /* 0x000fc400078e021c */
[----:B------:R-:W-:Y:S01]  /*3200*/  IMAD.MOV.U32 R200, RZ, RZ, RZ ;  /* 0x000000ffffc87224 */ /* 0x000fe200078e00ff */
[----:B------:R-:W-:Y:S01]  /*3210*/  ISETP.NE.AND P1, PT, R0, 0x1, PT ;  /* 0x000000010000780c */ /* 0x000fe20003f25270 */
[----:B-1----:R-:W-:-:S05]  /*3220*/  IMAD.IADD R2, R240, 0x1, R30 ;  /* 0x00000001f0027824 */ /* 0x002fca00078e021e */
[C---:B------:R-:W-:Y:S01]  /*3230*/  ISETP.GE.AND P0, PT, R2.reuse, R232, PT ;  /* 0x000000e80200720c */ /* 0x040fe20003f06270 */
[----:B------:R-:W-:-:S03]  /*3240*/  IMAD.IADD R2, R2, 0x1, R242 ;  /* 0x0000000102027824 */ /* 0x000fc600078e02f2 */
[----:B------:R-:W-:Y:S01]  /*3250*/  ISETP.GT.OR P0, PT, R240, 0x2f, P0 ;  /* 0x0000002ff000780c */ /* 0x000fe20000704670 */
[----:B------:R-:W-:Y:S02]  /*3260*/  IMAD.MOV.U32 R0, RZ, RZ, R2 ;  /* 0x000000ffff007224 */ /* 0x000fe400078e0002 */
[----:B------:R-:W-:Y:S01]  /*3270*/  @P1 IMAD.HI.U32 R3, R2, c[0x0][0x2bc], RZ ;  /* 0x0000af0002031a27 */ /* 0x000fe200078e00ff */
[----:B------:R-:W-:-:S04]  /*3280*/  @P1 LOP3.LUT R198, R198, 0x40000, RZ, 0xfc, !PT ;  /* 0x00040000c6c61812 */ /* 0x000fc800078efcff */
[----:B------:R-:W-:-:S05]  /*3290*/  @P1 SHF.R.U32.HI R0, RZ, c[0x0][0x2c0], R3 ;  /* 0x0000b000ff001a19 */ /* 0x000fca0000011603 */
[----:B------:R-:W-:-:S04]  /*32a0*/  @!P0 IADD3 R3, P1, R0, R246, RZ ;  /* 0x000000f600038210 */ /* 0x000fc80007f3e0ff */
[----:B------:R-:W-:Y:S02]  /*32b0*/  @!P0 LEA.HI.X.SX32 R5, R0, R250, 0x1, P1 ;  /* 0x000000fa00058211 */ /* 0x000fe400008f0eff */
[----:B------:R-:W-:-:S04]  /*32c0*/  @!P0 LEA R4, P1, R3, c[0x0][0x2a0], 0x2 ;  /* 0x0000a80003048a11 */ /* 0x000fc800078210ff */
[----:B------:R-:W-:-:S05]  /*32d0*/  @!P0 LEA.HI.X R5, R3, c[0x0][0x2a4], R5, 0x2, P1 ;  /* 0x0000a90003058a11 */ /* 0x000fca00008f1405 */
[----:B------:R1:W2:Y:S01]  /*32e0*/  @!P0 LDG.E R200, [R4.64] ;  /* 0x0000000604c88981 */ /* 0x0002a2000c1e1900 */
[----:B------:R-:W-:Y:S01]  /*32f0*/  IMAD.MOV R0, RZ, RZ, -R0 ;  /* 0x000000ffff007224 */ /* 0x000fe200078e0a00 */
[----:B------:R-:W-:Y:S01]  /*3300*/  SHF.L.U64.HI R218, R203, 0x1, R15 ;  /* 0x00000001cbda7819 */ /* 0x000fe2000001020f */
[----:B------:R-:W-:Y:S01]  /*3310*/  IMAD.WIDE.U32 R244, R14, c[0x0][0x1e8], RZ ;  /* 0x00007a000ef47a25 */ /* 0x000fe200078e00ff */
[----:B------:R-:W-:Y:S01]  /*3320*/  SHF.L.U64.HI R216, R237, 0x1, R23 ;  /* 0x00000001edd87819 */ /* 0x000fe20000010217 */
[----:B------:R-:W-:Y:S01]  /*3330*/  BSSY B0, `(.L_x_585) ;  /* 0x0000085000007945 */ /* 0x000fe20003800000 */
[----:B------:R-:W-:Y:S01]  /*3340*/  SHF.L.U64.HI R217, R238, 0x1, R26 ;  /* 0x00000001eed97819 */ /* 0x000fe2000001021a */
[----:B------:R-:W-:Y:S01]  /*3350*/  IMAD R202, R0, c[0x0][0x2b8], R2 ;  /* 0x0000ae0000ca7a24 */ /* 0x000fe200078e0202 */
[----:B------:R-:W-:Y:S01]  /*3360*/  LOP3.LUT R198, R198, 0xffefffff, RZ, 0xc0, !PT ;  /* 0xffefffffc6c67812 */ /* 0x000fe200078ec0ff */
[----:B------:R-:W-:Y:S02]  /*3370*/  IMAD R28, R201, -0x30, R28 ;  /* 0xffffffd0c91c7824 */ /* 0x000fe400078e021c */
[----:B------:R-:W-:Y:S01]  /*3380*/  IMAD.WIDE.U32 R2, R202, c[0x0][0x1e0], RZ ;  /* 0x00007800ca027a25 */ /* 0x000fe200078e00ff */
[----:B------:R-:W-:-:S03]  /*3390*/  LOP3.LUT R198, R198, 0xfffeffff, RZ, 0xc0, !PT ;  /* 0xfffeffffc6c67812 */ /* 0x000fc600078ec0ff */
[----:B------:R-:W-:Y:S02]  /*33a0*/  IMAD R243, R14, c[0x0][0x1ec], R245 ;  /* 0x00007b000ef37a24 */ /* 0x000fe400078e02f5 */
[----:B------:R-:W-:Y:S02]  /*33b0*/  IMAD.IADD R29, R232, 0x1, R28 ;  /* 0x00000001e81d7824 */ /* 0x000fe400078e021c */
[----:B------:R-:W-:-:S03]  /*33c0*/  IMAD.WIDE.U32 R248, R14, c[0x0][0x210], RZ ;  /* 0x000084000ef87a25 */ /* 0x000fc600078e00ff */
[----:B------:R-:W-:Y:S01]  /*33d0*/  IMNMX R7, R29, 0x30, PT ;  /* 0x000000301d077817 */ /* 0x000fe20003800200 */
[----:B------:R-:W-:Y:S01]  /*33e0*/  IMAD R251, R14, c[0x0][0x214], R249 ;  /* 0x000085000efb7a24 */ /* 0x000fe200078e02f9 */
[----:B-1----:R-:W-:Y:S01]  /*33f0*/  SHF.R.S32.HI R4, RZ, 0x1f, R202 ;  /* 0x0000001fff047819 */ /* 0x002fe200000114ca */
[----:B------:R-:W-:Y:S02]  /*3400*/  IMAD.SHL.U32 R22, R237, 0x2, RZ ;  /* 0x00000002ed167824 */ /* 0x000fe400078e00ff */
[----:B------:R-:W-:Y:S02]  /*3410*/  IMAD.IADD R7, R7, 0x1, -R241 ;  /* 0x0000000107077824 */ /* 0x000fe400078e0af1 */
[----:B------:R-:W-:-:S03]  /*3420*/  IMAD R0, R4, c[0x0][0x1e0], RZ ;  /* 0x0000780004007a24 */ /* 0x000fc600078e02ff */
[----:B------:R-:W-:Y:S01]  /*3430*/  ISETP.GE.AND P1, PT, R7, 0x1, PT ;  /* 0x000000010700780c */ /* 0x000fe20003f26270 */
[----:B------:R-:W-:-:S04]  /*3440*/  IMAD R0, R202, c[0x0][0x1e4], R0 ;  /* 0x00007900ca007a24 */ /* 0x000fc800078e0200 */
[----:B------:R-:W-:-:S08]  /*3450*/  IMAD.IADD R3, R3, 0x1, R0 ;  /* 0x0000000103037824 */ /* 0x000fd000078e0200 */
[----:B------:R-:W-:Y:S01]  /*3460*/  @P1 ISETP.GE.AND P3, PT, R203, c[0x0][0x1d4], PT ;  /* 0x00007500cb001a0c */ /* 0x000fe20003f66270 */
[----:B------:R-:W-:Y:S01]  /*3470*/  @P1 IMAD.SHL.U32 R9, R16, 0x2, RZ ;  /* 0x0000000210091824 */ /* 0x000fe200078e00ff */
[----:B------:R-:W-:Y:S02]  /*3480*/  @P1 ISETP.GE.AND P4, PT, R237, c[0x0][0x1d4], PT ;  /* 0x00007500ed001a0c */ /* 0x000fe40003f86270 */
[----:B--2-4-:R-:W-:Y:S01]  /*3490*/  SHF.R.S32.HI R12, RZ, 0x1f, R200 ;  /* 0x0000001fff0c7819 */ /* 0x014fe200000114c8 */
[----:B------:R-:W-:-:S04]  /*34a0*/  IMAD.WIDE.U32 R2, R200, c[0x0][0x1f0], R2 ;  /* 0x00007c00c8027a25 */ /* 0x000fc800078e0002 */
[----:B------:R-:W-:-:S04]  /*34b0*/  IMAD R0, R12, c[0x0][0x1f0], RZ ;  /* 0x00007c000c007a24 */ /* 0x000fc800078e02ff */
[----:B------:R-:W-:Y:S01]  /*34c0*/  IMAD R5, R200, c[0x0][0x1f4], R0 ;  /* 0x00007d00c8057a24 */ /* 0x000fe200078e0200 */
[----:B------:R-:W-:-:S04]  /*34d0*/  IADD3 R0, P0, R2, R244, RZ ;  /* 0x000000f402007210 */ /* 0x000fc80007f1e0ff */
[----:B------:R-:W-:Y:S01]  /*34e0*/  IADD3.X R3, R243, R3, R5, P0, !PT ;  /* 0x00000003f3037210 */ /* 0x000fe200007fe405 */
[----:B------:R-:W-:Y:S01]  /*34f0*/  IMAD R5, R4, c[0x0][0x208], RZ ;  /* 0x0000820004057a24 */ /* 0x000fe200078e02ff */
[----:B------:R-:W-:-:S03]  /*3500*/  LEA R2, P0, R0, c[0x0][0x1c8], 0x1 ;  /* 0x0000720000027a11 */ /* 0x000fc600078008ff */
[----:B------:R-:W-:Y:S01]  /*3510*/  IMAD R6, R202, c[0x0][0x20c], R5 ;  /* 0x00008300ca067a24 */ /* 0x000fe200078e0205 */
[----:B------:R-:W-:Y:S01]  /*3520*/  LEA.HI.X R11, R0, c[0x0][0x1cc], R3, 0x1, P0 ;  /* 0x00007300000b7a11 */ /* 0x000fe200000f0c03 */
[----:B------:R-:W-:Y:S04]  /*3530*/  SHFL.IDX PT, R10, R2, 0x1, 0x1c1f ;  /* 0x003c1f00020a7f89 */ /* 0x000fe800000e0000 */
[----:B------:R1:W2:Y:S04]  /*3540*/  SHFL.IDX PT, R0, R2, RZ, 0x1c1f ;  /* 0x001c1fff02007589 */ /* 0x0002a800000e0000 */
[----:B------:R-:W3:Y:S04]  /*3550*/  SHFL.IDX PT, R8, R11, RZ, 0x1c1f ;  /* 0x001c1fff0b087589 */ /* 0x000ee800000e0000 */
[----:B------:R-:W4:Y:S01]  /*3560*/  SHFL.IDX PT, R11, R11, 0x1, 0x1c1f ;  /* 0x003c1f000b0b7f89 */ /* 0x000f2200000e0000 */
[----:B-1----:R-:W-:Y:S01]  /*3570*/  IMAD.WIDE.U32 R2, R202, c[0x0][0x208], RZ ;  /* 0x00008200ca027a25 */ /* 0x002fe200078e00ff */
[----:B--2---:R-:W-:-:S03]  /*3580*/  @P1 LEA R4, P0, R203, R0, 0x1 ;  /* 0x00000000cb041211 */ /* 0x004fc600078008ff */
[----:B------:R-:W-:Y:S01]  /*3590*/  IMAD.IADD R3, R3, 0x1, R6 ;  /* 0x0000000103037824 */ /* 0x000fe200078e0206 */
[----:B---3--:R-:W-:Y:S02]  /*35a0*/  @P1 LEA.HI.X R5, R203, R8, R15, 0x1, P0 ;  /* 0x00000008cb051211 */ /* 0x008fe400000f0c0f */
[----:B------:R-:W-:Y:S01]  /*35b0*/  @P1 LEA R6, P2, R237, R0, 0x1 ;  /* 0x00000000ed061211 */ /* 0x000fe200078408ff */
[----:B------:R-:W-:Y:S01]  /*35c0*/  IMAD.WIDE.U32 R2, R200, c[0x0][0x218], R2 ;  /* 0x00008600c8027a25 */ /* 0x000fe200078e0002 */
[----:B------:R-:W-:Y:S01]  /*35d0*/  ISETP.GE.AND P0, PT, R7, 0x21, PT ;  /* 0x000000210700780c */ /* 0x000fe20003f06270 */
[----:B------:R1:W-:Y:S01]  /*35e0*/  @P1 LDGSTS.E.BYPASS.LTC128B.128 [R9+0x3c80], [R4.64], !P3 ;  /* 0x03c8000004091fae */ /* 0x0003e2000d901d46 */
[----:B------:R-:W-:-:S05]  /*35f0*/  @P1 LEA.HI.X R7, R237, R8, R23, 0x1, P2 ;  /* 0x00000008ed071211 */ /* 0x000fca00010f0c17 */
[----:B------:R2:W-:Y:S01]  /*3600*/  @P1 LDGSTS.E.BYPASS.LTC128B.128 [R9+0x4880], [R6.64], !P4 ;  /* 0x0488000006091fae */ /* 0x0005e2000e101d46 */
[----:B------:R-:W-:Y:S01]  /*3610*/  ISETP.GE.AND P4, PT, R237, c[0x0][0x1d4], PT ;  /* 0x00007500ed007a0c */ /* 0x000fe20003f86270 */
[----:B-1----:R-:W-:Y:S01]  /*3620*/  IMAD R5, R12, c[0x0][0x218], RZ ;  /* 0x000086000c057a24 */ /* 0x002fe200078e02ff */
[----:B------:R-:W-:Y:S02]  /*3630*/  @P1 LEA R4, P2, R238, R0, 0x1 ;  /* 0x00000000ee041211 */ /* 0x000fe400078408ff */
[----:B------:R-:W-:Y:S01]  /*3640*/  IADD3 R0, P3, R2, R248, RZ ;  /* 0x000000f802007210 */ /* 0x000fe20007f7e0ff */
[----:B--2---:R-:W-:Y:S01]  /*3650*/  IMAD R6, R200, c[0x0][0x21c], R5 ;  /* 0x00008700c8067a24 */ /* 0x004fe200078e0205 */
[----:B------:R-:W-:Y:S02]  /*3660*/  @P1 LEA.HI.X R5, R238, R8, R26, 0x1, P2 ;  /* 0x00000008ee051211 */ /* 0x000fe400010f0c1a */
[----:B------:R-:W-:Y:S02]  /*3670*/  @P0 LEA R2, P2, R203, R10, 0x1 ;  /* 0x0000000acb020211 */ /* 0x000fe400078408ff */
[----:B------:R-:W-:-:S02]  /*3680*/  IADD3.X R6, R251, R3, R6, P3, !PT ;  /* 0x00000003fb067210 */ /* 0x000fc40001ffe406 */
[----:B------:R-:W-:Y:S02]  /*3690*/  @P1 ISETP.GE.AND P3, PT, R238, c[0x0][0x1d4], PT ;  /* 0x00007500ee001a0c */ /* 0x000fe40003f66270 */
[----:B----4-:R-:W-:Y:S02]  /*36a0*/  @P0 LEA.HI.X R3, R203, R11, R15, 0x1, P2 ;  /* 0x0000000bcb030211 */ /* 0x010fe400010f0c0f */
[----:B------:R-:W-:-:S04]  /*36b0*/  LEA R25, P2, R0, c[0x0][0x1f8], 0x1 ;  /* 0x00007e0000197a11 */ /* 0x000fc800078408ff */
[----:B------:R-:W-:Y:S01]  /*36c0*/  LEA.HI.X R24, R0, c[0x0][0x1fc], R6, 0x1, P2 ;  /* 0x00007f0000187a11 */ /* 0x000fe200010f0c06 */
[----:B------:R-:W-:Y:S01]  /*36d0*/  @P0 IMAD.SHL.U32 R0, R16, 0x2, RZ ;  /* 0x0000000210000824 */ /* 0x000fe200078e00ff */
[C---:B------:R-:W-:Y:S01]  /*36e0*/  @P0 ISETP.GE.AND P2, PT, R203.reuse, c[0x0][0x1d4], PT ;  /* 0x00007500cb000a0c */ /* 0x040fe20003f46270 */
[----:B------:R-:W1:Y:S01]  /*36f0*/  SHFL.IDX PT, R21, R25, RZ, 0x1c1f ;  /* 0x001c1fff19157589 */ /* 0x000e6200000e0000 */
[----:B------:R-:W-:-:S03]  /*3700*/  IMAD.SHL.U32 R6, R203, 0x2, RZ ;  /* 0x00000002cb067824 */ /* 0x000fc600078e00ff */
[----:B------:R2:W-:Y:S01]  /*3710*/  @P1 LDGSTS.E.BYPASS.LTC128B.128 [R9+0x5480], [R4.64], !P3 ;  /* 0x0548000004091fae */ /* 0x0005e2000d901d46 */
[----:B------:R-:W-:-:S03]  /*3720*/  @P0 ISETP.GE.AND P3, PT, R237, c[0x0][0x1d4], PT ;  /* 0x00007500ed000a0c */ /* 0x000fc60003f66270 */
[----:B------:R-:W3:Y:S04]  /*3730*/  SHFL.IDX PT, R20, R24, RZ, 0x1c1f ;  /* 0x001c1fff18147589 */ /* 0x000ee800000e0000 */
[----:B------:R4:W-:Y:S01]  /*3740*/  @P0 LDGSTS.E.BYPASS.LTC128B.128 [R0+0x4480], [R2.64], !P2 ;  /* 0x0448000002000fae */ /* 0x0009e2000d101d46 */
[----:B--2---:R-:W-:-:S04]  /*3750*/  @P0 LEA R4, P1, R237, R10, 0x1 ;  /* 0x0000000aed040211 */ /* 0x004fc800078208ff */
[-C--:B------:R-:W-:Y:S02]  /*3760*/  @P0 LEA.HI.X R5, R237, R11.reuse, R23, 0x1, P1 ;  /* 0x0000000bed050211 */ /* 0x080fe400008f0c17 */
[C---:B------:R-:W-:Y:S02]  /*3770*/  @P0 ISETP.GE.AND P1, PT, R238.reuse, c[0x0][0x1d4], PT ;  /* 0x00007500ee000a0c */ /* 0x040fe40003f26270 */
[C---:B----4-:R-:W-:Y:S01]  /*3780*/  @P0 LEA R2, P2, R238.reuse, R10, 0x1 ;  /* 0x0000000aee020211 */ /* 0x050fe200078408ff */
[----:B------:R2:W-:Y:S01]  /*3790*/  @P0 LDGSTS.E.BYPASS.LTC128B.128 [R0+0x5080], [R4.64], !P3 ;  /* 0x0508000004000fae */ /* 0x0005e2000d901d46 */
[----:B------:R-:W-:Y:S02]  /*37a0*/  ISETP.GE.AND P3, PT, R203, c[0x0][0x1d4], PT ;  /* 0x00007500cb007a0c */ /* 0x000fe40003f66270 */
[C---:B------:R-:W-:Y:S02]  /*37b0*/  @P0 LEA.HI.X R3, R238.reuse, R11, R26, 0x1, P2 ;  /* 0x0000000bee030211 */ /* 0x040fe400010f0c1a */
[----:B------:R-:W4:Y:S01]  /*37c0*/  S2R R26, SR_TID.X ;  /* 0x00000000001a7919 */ /* 0x000f220000002100 */
[----:B------:R-:W-:-:S04]  /*37d0*/  ISETP.GE.AND P2, PT, R238, c[0x0][0x1d4], PT ;  /* 0x00007500ee007a0c */ /* 0x000fc80003f46270 */
[----:B------:R1:W-:Y:S04]  /*37e0*/  @P0 LDGSTS.E.BYPASS.LTC128B.128 [R0+0x5c80], [R2.64], !P1 ;  /* 0x05c8000002000fae */ /* 0x0003e8000c901d46 */
[----:B------:R-:W0:Y:S01]  /*37f0*/  LDGDEPBAR ;  /* 0x00000000000079af */ /* 0x000e220000000000 */
[----:B-1----:R-:W-:Y:S01]  /*3800*/  IADD3 R2, P0, R21, R6, RZ ;  /* 0x0000000615027210 */ /* 0x002fe20007f1e0ff */
[----:B------:R-:W-:-:S04]  /*3810*/  DEPBAR.LE SB0, 0x1 ;  /* 0x000080400000791a */ /* 0x000fc80000000000 */
[----:B------:R-:W-:-:S04]  /*3820*/  DEPBAR.LE SB0, 0x0 ;  /* 0x000080000000791a */ /* 0x000fc80000000000 */
[----:B------:R-:W-:Y:S01]  /*3830*/  BAR.SYNC.DEFER_BLOCKING 0x0 ;  /* 0x0000000000007b1d */ /* 0x000fe20000010000 */
[----:B--2---:R-:W-:Y:S02]  /*3840*/  IMAD.IADD R0, R29, 0x1, -R241 ;  /* 0x000000011d007824 */ /* 0x004fe400078e0af1 */
[----:B---3--:R-:W-:-:S03]  /*3850*/  IMAD.X R3, R20, 0x1, R218, P0 ;  /* 0x0000000114037824 */ /* 0x008fc600000e06da */
[C---:B------:R-:W-:Y:S02]  /*3860*/  ISETP.LT.OR P0, PT, R0.reuse, 0x1, P3 ;  /* 0x000000010000780c */ /* 0x040fe40001f01670 */
[----:B------:R-:W-:Y:S01]  /*3870*/  ISETP.LT.OR P1, PT, R0, 0x1, P4 ;  /* 0x000000010000780c */ /* 0x000fe20002721670 */
[----:B------:R1:W2:Y:S04]  /*3880*/  LDSM.16.M88.4 R12, [R187] ;  /* 0x00000000bb0c783b */ /* 0x0002a80000000200 */
[----:B------:R1:W3:Y:S04]  /*3890*/  LDSM.16.M88.4 R8, [R187+0x1000] ;  /* 0x00100000bb08783b */ /* 0x0002e80000000200 */
[----:B------:R1:W1:Y:S04]  /*38a0*/  LDSM.16.M88.4 R40, [R184] ;  /* 0x00000000b828783b */ /* 0x0002680000000200 */
[----:B------:R1:W1:Y:S04]  /*38b0*/  LDSM.16.M88.4 R36, [R184+0x400] ;  /* 0x00040000b824783b */ /* 0x0002680000000200 */
[----:B------:R1:W1:Y:S04]  /*38c0*/  LDSM.16.M88.4 R32, [R184+0x800] ;  /* 0x00080000b820783b */ /* 0x0002680000000200 */
[----:B------:R1:W1:Y:S04]  /*38d0*/  LDSM.16.M88.4 R16, [R188] ;  /* 0x00000000bc10783b */ /* 0x0002680000000200 */
[----:B------:R1:W1:Y:S04]  /*38e0*/  LDSM.16.M88.4 R4, [R188+0x1000] ;  /* 0x00100000bc04783b */ /* 0x0002680000000200 */
[----:B------:R1:W1:Y:S04]  /*38f0*/  LDSM.16.M88.4 R44, [R189] ;  /* 0x00000000bd2c783b */ /* 0x0002680000000200 */
[----:B------:R1:W1:Y:S04]  /*3900*/  LDSM.16.M88.4 R64, [R197] ;  /* 0x00000000c540783b */ /* 0x0002680000000200 */
[----:B------:R1:W1:Y:S04]  /*3910*/  LDSM.16.M88.4 R76, [R196] ;  /* 0x00000000c44c783b */ /* 0x0002680000000200 */
[----:B------:R-:W-:Y:S01]  /*3920*/  @!PT LDS RZ, [RZ] ;  /* 0x00000000fffff984 */ /* 0x000fe20000000800 */
[----:B------:R-:W-:Y:S01]  /*3930*/  @!PT LDS RZ, [RZ] ;  /* 0x00000000fffff984 */ /* 0x000fe20000000800 */
[----:B------:R-:W-:Y:S01]  /*3940*/  @!PT LDS RZ, [RZ] ;  /* 0x00000000fffff984 */ /* 0x000fe20000000800 */
[----:B------:R5:W-:Y:S01]  /*3950*/  LDGSTS.E.BYPASS.LTC128B.128 [R199+0x1880], [R2.64], !P0 ;  /* 0x0188000002c77fae */ /* 0x000be2000c101d46 */
[----:B------:R-:W-:-:S05]  /*3960*/  IADD3 R22, P0, R21, R22, RZ ;  /* 0x0000001615167210 */ /* 0x000fca0007f1e0ff */
[----:B------:R-:W-:-:S05]  /*3970*/  IMAD.X R23, R20, 0x1, R216, P0 ;  /* 0x0000000114177824 */ /* 0x000fca00000e06d8 */
[----:B------:R1:W-:Y:S01]  /*3980*/  LDGSTS.E.BYPASS.LTC128B.128 [R199+0x2480], [R22.64], !P1 ;  /* 0x0248000016c77fae */ /* 0x0003e2000c901d46 */
[----:B------:R-:W-:-:S13]  /*3990*/  ISETP.GT.AND P1, PT, R240, 0x2f, PT ;  /* 0x0000002ff000780c */ /* 0x000fda0003f24270 */
[----:B------:R-:W-:Y:S01]  /*39a0*/  @P1 LOP3.LUT R198, R198, 0x10000, RZ, 0xfc, !PT ;  /* 0x00010000c6c61812 */ /* 0x000fe200078efcff */
[----:B-----5:R-:W-:-:S05]  /*39b0*/  IMAD.SHL.U32 R2, R238, 0x2, RZ ;  /* 0x00000002ee027824 */ /* 0x020fca00078e00ff */
[----:B------:R-:W-:-:S05]  /*39c0*/  IADD3 R2, P0, R21, R2, RZ ;  /* 0x0000000215027210 */ /* 0x000fca0007f1e0ff */
[----:B------:R-:W-:Y:S01]  /*39d0*/  IMAD.X R3, R20, 0x1, R217, P0 ;  /* 0x0000000114037824 */ /* 0x000fe200000e06d9 */
[----:B------:R-:W-:-:S13]  /*39e0*/  ISETP.LT.OR P0, PT, R0, 0x1, P2 ;  /* 0x000000010000780c */ /* 0x000fda0001701670 */
[----:B------:R1:W-:Y:S01]  /*39f0*/  LDGSTS.E.BYPASS.LTC128B.128 [R199+0x3080], [R2.64], !P0 ;  /* 0x0308000002c77fae */ /* 0x0003e2000c101d46 */
[----:B----4-:R-:W-:-:S13]  /*3a00*/  ISETP.GT.AND P0, PT, R26, 0x3f, PT ;  /* 0x0000003f1a00780c */ /* 0x010fda0003f04270 */
[----:B------:R-:W-:Y:S01]  /*3a10*/  @P0 LOP3.LUT R198, R198, 0x100000, RZ, 0xfc, !PT ;  /* 0x00100000c6c60812 */ /* 0x000fe200078efcff */
[----:B------:R-:W-:Y:S05]  /*3a20*/  @P0 BRA `(.L_x_586) ;  /* 0x0000015000000947 */ /* 0x000fea0003800000 */
[----:B--23--:R-:W-:Y:S05]  /*3a30*/  BRA.DIV ~URZ, `(.L_x_587) ;  /* 0x00014a527f007947 */ /* 0x00cfea000b800000 */
[----:B------:R2:W3:Y:S04]  /*3a40*/  SHFL.IDX PT, R20, R24, 0x1, 0x1c1f ;  /* 0x003c1f0018147f89 */ /* 0x0004e800000e0000 */
[----:B-1----:R2:W1:Y:S02]  /*3a50*/  SHFL.IDX PT, R2, R25, 0x1, 0x1c1f ;  /* 0x003c1f0019027f89 */ /* 0x00246400000e0000 */
.L_x_786:
[----:B------:R-:W-:Y:S01]  /*3a60*/  IMAD.SHL.U32 R3, R203, 0x2, RZ ;  /* 0x00000002cb037824 */ /* 0x000fe200078e00ff */
[----:B------:R-:W-:Y:S01]  /*3a70*/  ISETP.LT.OR P1, PT, R0, 0x21, P4 ;  /* 0x000000210000780c */ /* 0x000fe20002721670 */
[----:B------:R-:W-:-:S03]  /*3a80*/  IMAD.SHL.U32 R21, R237, 0x2, RZ ;  /* 0x00000002ed157824 */ /* 0x000fc600078e00ff */
[----:B-12---:R-:W-:Y:S01]  /*3a90*/  IADD3 R24, P0, R2, R3, RZ ;  /* 0x0000000302187210 */ /* 0x006fe20007f1e0ff */
[----:B------:R-:W-:-:S04]  /*3aa0*/  IMAD.SHL.U32 R3, R238, 0x2, RZ ;  /* 0x00000002ee037824 */ /* 0x000fc800078e00ff */
[----:B---3--:R-:W-:Y:S01]  /*3ab0*/  IMAD.X R25, R20, 0x1, R218, P0 ;  /* 0x0000000114197824 */ /* 0x008fe200000e06da */
[----:B------:R-:W-:-:S05]  /*3ac0*/  IADD3 R22, P0, R2, R21, RZ ;  /* 0x0000001502167210 */ /* 0x000fca0007f1e0ff */
[----:B------:R-:W-:Y:S01]  /*3ad0*/  IMAD.X R23, R20, 0x1, R216, P0 ;  /* 0x0000000114177824 */ /* 0x000fe200000e06d8 */
[----:B------:R-:W-:-:S05]  /*3ae0*/  IADD3 R2, P0, R2, R3, RZ ;  /* 0x0000000302027210 */ /* 0x000fca0007f1e0ff */
[----:B------:R-:W-:Y:S01]  /*3af0*/  IMAD.X R3, R20, 0x1, R217, P0 ;  /* 0x0000000114037824 */ /* 0x000fe200000e06d9 */
[----:B------:R-:W-:-:S13]  /*3b00*/  ISETP.LT.OR P0, PT, R0, 0x21, P3 ;  /* 0x000000210000780c */ /* 0x000fda0001f01670 */
[----:B------:R-:W-:Y:S01]  /*3b10*/  @!PT LDS RZ, [RZ] ;  /* 0x00000000fffff984 */ /* 0x000fe20000000800 */
[----:B------:R-:W-:Y:S01]  /*3b20*/  @!PT LDS RZ, [RZ] ;  /* 0x00000000fffff984 */ /* 0x000fe20000000800 */
[----:B------:R-:W-:Y:S01]  /*3b30*/  @!PT LDS RZ, [RZ] ;  /* 0x00000000fffff984 */ /* 0x000fe20000000800 */
[----:B------:R1:W-:Y:S01]  /*3b40*/  LDGSTS.E.BYPASS.LTC128B.128 [R199+0x2080], [R24.64], !P0 ;  /* 0x0208000018c77fae */ /* 0x0003e2000c101d46 */
[----:B------:R-:W-:-:S03]  /*3b50*/  ISETP.LT.OR P0, PT, R0, 0x21, P2 ;  /* 0x000000210000780c */ /* 0x000fc60001701670 */
[----:B------:R1:W-:Y:S10]  /*3b60*/  LDGSTS.E.BYPASS.LTC128B.128 [R199+0x2c80], [R22.64], !P1 ;  /* 0x02c8000016c77fae */ /* 0x0003f4000c901d46 */
[----:B------:R1:W-:Y:S02]  /*3b70*/  LDGSTS.E.BYPASS.LTC128B.128 [R199+0x3880], [R2.64], !P0 ;  /* 0x0388000002c77fae */ /* 0x0003e4000c101d46 */
.L_x_586:
[----:B--23--:R-:W-:Y:S05]  /*3b80*/  BSYNC B0 ;  /* 0x0000000000007941 */ /* 0x00cfea0003800000 */
.L_x_585:
[----:B------:R-:W0:Y:S01]  /*3b90*/  LDGDEPBAR ;  /* 0x00000000000079af */ /* 0x000e220000000000 */
[----:B------:R-:W-:Y:S01]  /*3ba0*/  WARPSYNC 0xffffffff ;  /* 0xffffffff00007948 */ /* 0x000fe20003800000 */
[C---:B-1----:R-:W-:Y:S01]  /*3bb0*/  HMMA.16816.F32.BF16 R56, R8.reuse, R40, RZ ;  /* 0x000000280838723c */ /* 0x042fe200000418ff */
[----:B------:R-:W-:Y:S01]  /*3bc0*/  ISETP.GT.AND P0, PT, R31, R239, PT ;  /* 0x000000ef1f00720c */ /* 0x000fe20003f04270 */
[----:B------:R-:W-:Y:S06]  /*3bd0*/  BSSY B1, `(.L_x_588) ;  /* 0x00000af000017945 */ /* 0x000fec0003800000 */
[C---:B------:R-:W-:Y:S08]  /*3be0*/  HMMA.16816.F32.BF16 R48, R8.reuse, R36, RZ ;  /* 0x000000240830723c */ /* 0x040ff000000418ff */
[C---:B------:R-:W-:Y:S08]  /*3bf0*/  HMMA.16816.F32.BF16 R20, R8.reuse, R32, RZ ;  /* 0x000000200814723c */ /* 0x040ff000000418ff */
[C---:B------:R-:W-:Y:S08]  /*3c00*/  HMMA.16816.F32.BF16 R52, R8.reuse, R42, RZ ;  /* 0x0000002a0834723c */ /* 0x040ff000000418ff */
[C---:B------:R-:W-:Y:S08]  /*3c10*/  HMMA.16816.F32.BF16 R24, R8.reuse, R38, RZ ;  /* 0x000000260818723c */ /* 0x040ff000000418ff */
        /* <DEDUP_REMOVED lines=15> */
[C---:B------:R-:W-:Y:S01]  /*3d10*/  HMMA.16816.F32.BF16 R100, R4.reuse, R46, R52 ;  /* 0x0000002e0464723c */ /* 0x040fe20000041834 */
[----:B------:R-:W-:Y:S07]  /*3d20*/  LDSM.16.M88.4 R52, [R194] ;  /* 0x00000000c234783b */ /* 0x000fee0000000200 */
[C---:B------:R-:W-:Y:S01]  /*3d30*/  HMMA.16816.F32.BF16 R92, R4.reuse, R66, R24 ;  /* 0x00000042045c723c */ /* 0x040fe20000041818 */
[----:B------:R-:W-:Y:S07]  /*3d40*/  LDSM.16.M88.4 R24, [R188+0x2000] ;  /* 0x00200000bc18783b */ /* 0x000fee0000000200 */
[----:B------:R-:W-:Y:S01]  /*3d50*/  HMMA.16816.F32.BF16 R80, R4, R78, R8 ;  /* 0x0000004e0450723c */ /* 0x000fe20000041808 */
[----:B------:R-:W1:Y:S04]  /*3d60*/  LDSM.16.M88.4 R4, [R187+0x3000] ;  /* 0x00300000bb04783b */ /* 0x000e680000000200 */
[----:B------:R-:W2:Y:S03]  /*3d70*/  LDSM.16.M88.4 R8, [R187+0x2000] ;  /* 0x00200000bb08783b */ /* 0x000ea60000000200 */
[C---:B------:R-:W-:Y:S01]  /*3d80*/  HMMA.16816.F32.BF16 R68, R16.reuse, R44, R60 ;  /* 0x0000002c1044723c */ /* 0x040fe2000004183c */
[----:B------:R-:W3:Y:S07]  /*3d90*/  LDSM.16.M88.4 R60, [R193] ;  /* 0x00000000c13c783b */ /* 0x000eee0000000200 */
[C---:B------:R-:W-:Y:S08]  /*3da0*/  HMMA.16816.F32.BF16 R44, R16.reuse, R46, R40 ;  /* 0x0000002e102c723c */ /* 0x040ff00000041828 */
[C---:B------:R-:W-:Y:S08]  /*3db0*/  HMMA.16816.F32.BF16 R48, R16.reuse, R64, R72 ;  /* 0x000000401030723c */ /* 0x040ff00000041848 */
[C---:B------:R-:W-:Y:S08]  /*3dc0*/  HMMA.16816.F32.BF16 R72, R16.reuse, R76, R84 ;  /* 0x0000004c1048723c */ /* 0x040ff00000041854 */
[C---:B------:R-:W-:Y:S08]  /*3dd0*/  HMMA.16816.F32.BF16 R40, R16.reuse, R66, R88 ;  /* 0x000000421028723c */ /* 0x040ff00000041858 */
[----:B------:R-:W-:Y:S08]  /*3de0*/  HMMA.16816.F32.BF16 R16, R16, R78, R96 ;  /* 0x0000004e1010723c */ /* 0x000ff00000041860 */
[C---:B-1----:R-:W-:Y:S08]  /*3df0*/  HMMA.16816.F32.BF16 R64, R4.reuse, R36, R112 ;  /* 0x000000240440723c */ /* 0x042ff00000041870 */
[C---:B------:R-:W-:Y:S08]  /*3e00*/  HMMA.16816.F32.BF16 R100, R4.reuse, R38, R100 ;  /* 0x000000260464723c */ /* 0x040ff00000041864 */
[C---:B------:R-:W-:Y:S08]  /*3e10*/  HMMA.16816.F32.BF16 R84, R4.reuse, R14, R80 ;  /* 0x0000000e0454723c */ /* 0x040ff00000041850 */
[----:B------:R-:W-:Y:S08]  /*3e20*/  HMMA.16816.F32.BF16 R108, R4, R32, R108 ;  /* 0x00000020046c723c */ /* 0x000ff0000004186c */
[----:B--2---:R-:W-:Y:S08]  /*3e30*/  HMMA.16816.F32.BF16 R80, R8, R36, R68 ;  /* 0x000000240850723c */ /* 0x004ff00000041844 */
[C---:B------:R-:W-:Y:S08]  /*3e40*/  HMMA.16816.F32.BF16 R104, R4.reuse, R12, R104 ;  /* 0x0000000c0468723c */ /* 0x040ff00000041868 */
[----:B------:R-:W-:Y:S08]  /*3e50*/  HMMA.16816.F32.BF16 R92, R4, R34, R92 ;  /* 0x00000022045c723c */ /* 0x000ff0000004185c */
        /* <DEDUP_REMOVED lines=11> */
[C---:B------:R-:W-:Y:S08]  /*3f10*/  HMMA.16816.F32.BF16 R64, R20.reuse, R58, R100 ;  /* 0x0000003a1440723c */ /* 0x040ff00000041864 */
[----:B------:R-:W-:Y:S08]  /*3f20*/  HMMA.16816.F32.BF16 R112, R20, R52, R108 ;  /* 0x000000341470723c */ /* 0x000ff0000004186c */
[----:B------:R-:W-:Y:S08]  /*3f30*/  HMMA.16816.F32.BF16 R100, R24, R56, R80 ;  /* 0x000000381864723c */ /* 0x000ff00000041850 */
[C---:B------:R-:W-:Y:S08]  /*3f40*/  HMMA.16816.F32.BF16 R108, R20.reuse, R54, R92 ;  /* 0x00000036146c723c */ /* 0x040ff0000004185c */
[----:B---3--:R-:W-:Y:S08]  /*3f50*/  HMMA.16816.F32.BF16 R116, R20, R60, R104 ;  /* 0x0000003c1474723c */ /* 0x008ff00000041868 */
[----:B------:R-:W-:Y:S08]  /*3f60*/  HMMA.16816.F32.BF16 R96, R24, R58, R76 ;  /* 0x0000003a1860723c */ /* 0x000ff0000004184c */
[----:B------:R-:W-:Y:S01]  /*3f70*/  HMMA.16816.F32.BF16 R104, R20, R62, R84 ;  /* 0x0000003e1468723c */ /* 0x000fe20000041854 */
[----:B------:R-:W-:Y:S07]  /*3f80*/  LDSM.16.M88.4 R20, [R190] ;  /* 0x00000000be14783b */ /* 0x000fee0000000200 */
[C---:B------:R-:W-:Y:S01]  /*3f90*/  HMMA.16816.F32.BF16 R92, R24.reuse, R52, R36 ;  /* 0x00000034185c723c */ /* 0x040fe20000041824 */
[----:B------:R-:W-:Y:S07]  /*3fa0*/  LDSM.16.M88.4 R36, [R192] ;  /* 0x00000000c024783b */ /* 0x000fee0000000200 */
        /* <DEDUP_REMOVED lines=8> */
[----:B------:R-:W-:Y:S08]  /*4030*/  HMMA.16816.F32.BF16 R72, R12, R50, R64 ;  /* 0x000000320c48723c */ /* 0x000ff00000041840 */
[C---:B--2---:R-:W-:Y:S08]  /*4040*/  HMMA.16816.F32.BF16 R52, R16.reuse, R48, R100 ;  /* 0x000000301034723c */ /* 0x044ff00000041864 */
[----:B------:R-:W-:Y:S08]  /*4050*/  HMMA.16816.F32.BF16 R48, R16, R50, R96 ;  /* 0x000000321030723c */ /* 0x000ff00000041860 */
[C---:B------:R-:W-:Y:S08]  /*4060*/  HMMA.16816.F32.BF16 R68, R12.reuse, R44, R112 ;  /* 0x0000002c0c44723c */ /* 0x040ff00000041870 */
[C---:B------:R-:W-:Y:S08]  /*4070*/  HMMA.16816.F32.BF16 R64, R12.reuse, R46, R108 ;  /* 0x0000002e0c40723c */ /* 0x040ff0000004186c */
[C---:B------:R-:W-:Y:S08]  /*4080*/  HMMA.16816.F32.BF16 R60, R12.reuse, R40, R116 ;  /* 0x000000280c3c723c */ /* 0x040ff00000041874 */
[----:B------:R-:W-:Y:S08]  /*4090*/  HMMA.16816.F32.BF16 R56, R12, R42, R104 ;  /* 0x0000002a0c38723c */ /* 0x000ff00000041868 */
[C---:B------:R-:W-:Y:S08]  /*40a0*/  HMMA.16816.F32.BF16 R24, R16.reuse, R44, R92 ;  /* 0x0000002c1018723c */ /* 0x040ff0000004185c */
[C---:B------:R-:W-:Y:S08]  /*40b0*/  HMMA.16816.F32.BF16 R44, R16.reuse, R46, R88 ;  /* 0x0000002e102c723c */ /* 0x040ff00000041858 */
[C---:B------:R-:W-:Y:S08]  /*40c0*/  HMMA.16816.F32.BF16 R12, R16.reuse, R40, R84 ;  /* 0x00000028100c723c */ /* 0x040ff00000041854 */
[----:B------:R-:W-:Y:S08]  /*40d0*/  HMMA.16816.F32.BF16 R16, R16, R42, R80 ;  /* 0x0000002a1010723c */ /* 0x000ff00000041850 */
[C---:B---3--:R-:W-:Y:S08]  /*40e0*/  HMMA.16816.F32.BF16 R76, R4.reuse, R36, R76 ;  /* 0x00000024044c723c */ /* 0x048ff0000004184c */
[----:B------:R-:W-:Y:S08]  /*40f0*/  HMMA.16816.F32.BF16 R72, R4, R38, R72 ;  /* 0x000000260448723c */ /* 0x000ff00000041848 */
[C---:B----4-:R-:W-:Y:S08]  /*4100*/  HMMA.16816.F32.BF16 R52, R8.reuse, R36, R52 ;  /* 0x000000240834723c */ /* 0x050ff00000041834 */
[----:B------:R-:W-:Y:S08]  /*4110*/  HMMA.16816.F32.BF16 R48, R8, R38, R48 ;  /* 0x000000260830723c */ /* 0x000ff00000041830 */
[C---:B------:R-:W-:Y:S08]  /*4120*/  HMMA.16816.F32.BF16 R68, R4.reuse, R32, R68 ;  /* 0x000000200444723c */ /* 0x040ff00000041844 */
[----:B------:R-:W-:Y:S08]  /*4130*/  HMMA.16816.F32.BF16 R64, R4, R34, R64 ;  /* 0x000000220440723c */ /* 0x000ff00000041840 */
[C---:B------:R-:W-:Y:S08]  /*4140*/  HMMA.16816.F32.BF16 R36, R8.reuse, R32, R24 ;  /* 0x000000200824723c */ /* 0x040ff00000041818 */
[----:B------:R-:W-:Y:S08]  /*4150*/  HMMA.16816.F32.BF16 R32, R8, R34, R44 ;  /* 0x000000220820723c */ /* 0x000ff0000004182c */
[C---:B------:R-:W-:Y:S08]  /*4160*/  HMMA.16816.F32.BF16 R60, R4.reuse, R20, R60 ;  /* 0x00000014043c723c */ /* 0x040ff0000004183c */
[----:B------:R-:W-:Y:S08]  /*4170*/  HMMA.16816.F32.BF16 R56, R4, R22, R56 ;  /* 0x000000160438723c */ /* 0x000ff00000041838 */
[C---:B------:R-:W-:Y:S08]  /*4180*/  HMMA.16816.F32.BF16 R44, R8.reuse, R20, R12 ;  /* 0x00000014082c723c */ /* 0x040ff0000004180c */
[----:B------:R-:W-:Y:S01]  /*4190*/  HMMA.16816.F32.BF16 R40, R8, R22, R16 ;  /* 0x000000160828723c */ /* 0x000fe20000041810 */
[----:B------:R-:W-:Y:S06]  /*41a0*/  BAR.SYNC.DEFER_BLOCKING 0x0 ;  /* 0x0000000000007b1d */ /* 0x000fec0000010000 */
[----:B------:R-:W-:Y:S01]  /*41b0*/  @!UPT UIADD3 URZ, URZ, URZ, URZ ;  /* 0x0000003f3f3ff290 */ /* 0x000fe2000fffe03f */
[----:B------:R-:W-:Y:S11]  /*41c0*/  @!P0 BRA `(.L_x_589) ;  /* 0x000004f000008947 */ /* 0x000ff60003800000 */
[----:B------:R-:W-:Y:S01]  /*41d0*/  IMAD.MOV.U32 R0, RZ, RZ, c[0x0][0x2b8] ;  /* 0x0000ae00ff007624 */ /* 0x000fe200078e00ff */
[C---:B------:R-:W-:Y:S01]  /*41e0*/  IADD3 R2, R240.reuse, R30, R242 ;  /* 0x0000001ef0027210 */ /* 0x040fe20007ffe0f2 */
[----:B------:R-:W-:Y:S01]  /*41f0*/  IMAD.MOV.U32 R200, RZ, RZ, RZ ;  /* 0x000000ffffc87224 */ /* 0x000fe200078e00ff */
[----:B------:R-:W-:-:S02]  /*4200*/  ISETP.GT.AND P1, PT, R240, 0x2f, PT ;  /* 0x0000002ff000780c */ /* 0x000fc40003f24270 */
[----:B------:R-:W-:Y:S02]  /*4210*/  ISETP.NE.AND P2, PT, R0, 0x1, PT ;  /* 0x000000010000780c */ /* 0x000fe40003f45270 */
[----:B------:R-:W-:-:S05]  /*4220*/  IADD3 R2, R2, -0x30, RZ ;  /* 0xffffffd002027810 */ /* 0x000fca0007ffe0ff */
[----:B------:R-:W-:-:S06]  /*4230*/  IMAD.MOV.U32 R0, RZ, RZ, R2 ;  /* 0x000000ffff007224 */ /* 0x000fcc00078e0002 */
        /* <DEDUP_REMOVED lines=18> */
[----:B------:R-:W-:-:S04]  /*4360*/  IMAD R0, R0, c[0x0][0x1f0], RZ ;  /* 0x00007c0000007a24 */ /* 0x000fc800078e02ff */
[----:B------:R-:W-:Y:S01]  /*4370*/  IMAD R4, R200, c[0x0][0x1f4], R0 ;  /* 0x00007d00c8047a24 */ /* 0x000fe200078e0200 */
[----:B------:R-:W-:-:S04]  /*4380*/  IADD3 R0, P0, R244, R2, RZ ;  /* 0x00000002f4007210 */ /* 0x000fc80007f1e0ff */
[----:B------:R-:W-:Y:S02]  /*4390*/  IADD3.X R2, R243, R3, R4, P0, !PT ;  /* 0x00000003f3027210 */ /* 0x000fe400007fe404 */
[----:B------:R-:W-:-:S04]  /*43a0*/  LEA R8, P0, R0, c[0x0][0x1c8], 0x1 ;  /* 0x0000720000087a11 */ /* 0x000fc800078008ff */
[----:B------:R-:W-:Y:S01]  /*43b0*/  LEA.HI.X R5, R0, c[0x0][0x1cc], R2, 0x1, P0 ;  /* 0x0000730000057a11 */ /* 0x000fe200000f0c02 */
[----:B------:R-:W-:Y:S06]  /*43c0*/  BRA.DIV ~URZ, `(.L_x_590) ;  /* 0x000141927f007947 */ /* 0x000fec000b800000 */
[----:B------:R1:W2:Y:S02]  /*43d0*/  SHFL.IDX PT, R4, R5, RZ, 0x1c1f ;  /* 0x001c1fff05047589 */ /* 0x0002a400000e0000 */
.L_x_787:
[----:B------:R-:W-:Y:S05]  /*43e0*/  BRA.DIV ~URZ, `(.L_x_591) ;  /* 0x000141e27f007947 */ /* 0x000fea000b800000 */
[----:B------:R3:W4:Y:S02]  /*43f0*/  SHFL.IDX PT, R0, R8, RZ, 0x1c1f ;  /* 0x001c1fff08007589 */ /* 0x00072400000e0000 */
.L_x_788:
[----:B------:R-:W-:Y:S01]  /*4400*/  BSSY B0, `(.L_x_592) ;  /* 0x0000014000007945 */ /* 0x000fe20003800000 */
[----:B------:R-:W-:Y:S05]  /*4410*/  @!P1 BRA `(.L_x_593) ;  /* 0x0000012000009947 */ /* 0x000fea0003800000 */
[C---:B------:R-:W-:Y:S01]  /*4420*/  IMAD.SHL.U32 R2, R203.reuse, 0x2, RZ ;  /* 0x00000002cb027824 */ /* 0x040fe200078e00ff */
[----:B------:R-:W-:Y:S01]  /*4430*/  ISETP.GE.AND P0, PT, R203, c[0x0][0x1d4], PT ;  /* 0x00007500cb007a0c */ /* 0x000fe20003f06270 */
[----:B------:R-:W-:Y:S02]  /*4440*/  IMAD.SHL.U32 R6, R237, 0x2, RZ ;  /* 0x00000002ed067824 */ /* 0x000fe400078e00ff */
[----:B------:R-:W-:Y:S01]  /*4450*/  IMAD.SHL.U32 R10, R238, 0x2, RZ ;  /* 0x00000002ee0a7824 */ /* 0x000fe200078e00ff */
[----:B----4-:R-:W-:-:S05]  /*4460*/  IADD3 R2, P1, R0, R2, RZ ;  /* 0x0000000200027210 */ /* 0x010fca0007f3e0ff */
[----:B--2---:R-:W-:Y:S01]  /*4470*/  IMAD.X R3, R4, 0x1, R218, P1 ;  /* 0x0000000104037824 */ /* 0x004fe200008e06da */
[----:B------:R-:W-:-:S04]  /*4480*/  IADD3 R6, P1, R0, R6, RZ ;  /* 0x0000000600067210 */ /* 0x000fc80007f3e0ff */
[----:B------:R-:W-:Y:S01]  /*4490*/  @!PT LDS RZ, [RZ] ;  /* 0x00000000fffff984 */ /* 0x000fe20000000800 */
[----:B------:R-:W-:Y:S01]  /*44a0*/  @!PT LDS RZ, [RZ] ;  /* 0x00000000fffff984 */ /* 0x000fe20000000800 */
[----:B------:R-:W-:Y:S01]  /*44b0*/  @!PT LDS RZ, [RZ] ;  /* 0x00000000fffff984 */ /* 0x000fe20000000800 */
[----:B------:R2:W-:Y:S01]  /*44c0*/  LDGSTS.E.BYPASS.LTC128B.128 [R199+0x3c80], [R2.64], !P0 ;  /* 0x03c8000002c77fae */ /* 0x0005e2000c101d46 */
[----:B------:R-:W-:Y:S01]  /*44d0*/  IMAD.X R7, R4, 0x1, R216, P1 ;  /* 0x0000000104077824 */ /* 0x000fe200008e06d8 */
[----:B------:R-:W-:-:S13]  /*44e0*/  ISETP.GE.AND P1, PT, R237, c[0x0][0x1d4], PT ;  /* 0x00007500ed007a0c */ /* 0x000fda0003f26270 */
[----:B------:R4:W-:Y:S01]  /*44f0*/  LDGSTS.E.BYPASS.LTC128B.128 [R199+0x4880], [R6.64], !P1 ;  /* 0x0488000006c77fae */ /* 0x0009e2000c901d46 */
[----:B--2---:R-:W-:-:S05]  /*4500*/  IADD3 R2, P0, R0, R10, RZ ;  /* 0x0000000a00027210 */ /* 0x004fca0007f1e0ff */
[----:B------:R-:W-:Y:S01]  /*4510*/  IMAD.X R3, R4, 0x1, R217, P0 ;  /* 0x0000000104037824 */ /* 0x000fe200000e06d9 */
[----:B------:R-:W-:-:S13]  /*4520*/  ISETP.GE.AND P0, PT, R238, c[0x0][0x1d4], PT ;  /* 0x00007500ee007a0c */ /* 0x000fda0003f06270 */
[----:B------:R4:W-:Y:S02]  /*4530*/  LDGSTS.E.BYPASS.LTC128B.128 [R199+0x5480], [R2.64], !P0 ;  /* 0x0548000002c77fae */ /* 0x0009e4000c101d46 */
.L_x_593:
[----:B------:R-:W-:Y:S05]  /*4540*/  BSYNC B0 ;  /* 0x0000000000007941 */ /* 0x000fea0003800000 */
.L_x_592:
[----:B------:R-:W-:Y:S01]  /*4550*/  ISETP.GE.AND P0, PT, R9, 0x21, PT ;  /* 0x000000210900780c */ /* 0x000fe20003f06270 */
[----:B------:R-:W-:Y:S06]  /*4560*/  BRA.DIV ~URZ, `(.L_x_594) ;  /* 0x000140d27f007947 */ /* 0x000fec000b800000 */
[----:B--2---:R2:W1:Y:S04]  /*4570*/  SHFL.IDX PT, R4, R5, 0x1, 0x1c1f ;  /* 0x003c1f0005047f89 */ /* 0x00446800000e0000 */
[----:B----4-:R2:W4:Y:S02]  /*4580*/  SHFL.IDX PT, R0, R8, 0x1, 0x1c1f ;  /* 0x003c1f0008007f89 */ /* 0x01052400000e0000 */
.L_x_789:
[----:B------:R-:W-:Y:S05]  /*4590*/  @!P0 BRA `(.L_x_589) ;  /* 0x0000012000008947 */ /* 0x000fea0003800000 */
[C---:B------:R-:W-:Y:S01]  /*45a0*/  IMAD.SHL.U32 R2, R203.reuse, 0x2, RZ ;  /* 0x00000002cb027824 */ /* 0x040fe200078e00ff */
[----:B------:R-:W-:Y:S01]  /*45b0*/  ISETP.GE.AND P0, PT, R203, c[0x0][0x1d4], PT ;  /* 0x00007500cb007a0c */ /* 0x000fe20003f06270 */
[----:B------:R-:W-:Y:S02]  /*45c0*/  IMAD.SHL.U32 R6, R237, 0x2, RZ ;  /* 0x00000002ed067824 */ /* 0x000fe400078e00ff */
[----:B-12---:R-:W-:Y:S01]  /*45d0*/  IMAD.SHL.U32 R5, R238, 0x2, RZ ;  /* 0x00000002ee057824 */ /* 0x006fe200078e00ff */
[----:B----4-:R-:W-:-:S05]  /*45e0*/  IADD3 R2, P1, R0, R2, RZ ;  /* 0x0000000200027210 */ /* 0x010fca0007f3e0ff */
[----:B------:R-:W-:Y:S01]  /*45f0*/  IMAD.X R3, R4, 0x1, R218, P1 ;  /* 0x0000000104037824 */ /* 0x000fe200008e06da */
        /* <DEDUP_REMOVED lines=8> */
[----:B-1----:R-:W-:-:S05]  /*4680*/  IADD3 R2, P0, R0, R5, RZ ;  /* 0x0000000500027210 */ /* 0x002fca0007f1e0ff */
[----:B------:R-:W-:Y:S01]  /*4690*/  IMAD.X R3, R4, 0x1, R217, P0 ;  /* 0x0000000104037824 */ /* 0x000fe200000e06d9 */
[----:B------:R-:W-:-:S13]  /*46a0*/  ISETP.GE.AND P0, PT, R238, c[0x0][0x1d4], PT ;  /* 0x00007500ee007a0c */ /* 0x000fda0003f06270 */
[----:B------:R2:W-:Y:S02]  /*46b0*/  LDGSTS.E.BYPASS.LTC128B.128 [R199+0x5c80], [R2.64], !P0 ;  /* 0x05c8000002c77fae */ /* 0x0005e4000c101d46 */
.L_x_589:
[----:B------:R-:W-:Y:S05]  /*46c0*/  BSYNC B1 ;  /* 0x0000000000017941 */ /* 0x000fea0003800000 */
.L_x_588:
[----:B----4-:R-:W4:Y:S01]  /*46d0*/  LDL R0, [R1+0x10] ;  /* 0x0000100001007983 */ /* 0x010f220000100800 */
[----:B--2---:R-:W-:-:S03]  /*46e0*/  IMAD.MOV.U32 R2, RZ, RZ, c[0x0][0x2c4] ;  /* 0x0000b100ff027624 */ /* 0x004fc600078e00ff */
[----:B------:R-:W0:Y:S02]  /*46f0*/  LDGDEPBAR ;  /* 0x00000000000079af */ /* 0x000e240000000000 */
[----:B------:R-:W-:Y:S01]  /*4700*/  ISETP.NE.AND P0, PT, R2, 0x1, PT ;  /* 0x000000010200780c */ /* 0x000fe20003f05270 */
[----:B------:R-:W-:Y:S01]  /*4710*/  ULDC UR4, c[0x0][0x324] ;  /* 0x0000c90000047ab9 */ /* 0x000fe20000000800 */
[C---:B------:R-:W-:Y:S01]  /*4720*/  IADD3 R2, -R236.reuse, 0x1, R29 ;  /* 0x00000001ec027810 */ /* 0x040fe20007ffe11d */
[----:B------:R-:W-:Y:S01]  /*4730*/  ULOP3.LUT UR4, URZ, UR4, URZ, 0x33, !UPT ;  /* 0x000000043f047292 */ /* 0x000fe2000f8e333f */
[----:B------:R-:W-:Y:S01]  /*4740*/  IMAD.IADD R10, R29, 0x1, -R236 ;  /* 0x000000011d0a7824 */ /* 0x000fe200078e0aec */
[----:B------:R-:W-:Y:S01]  /*4750*/  IADD3 R11, -R236, R28, RZ ;  /* 0x0000001cec0b7210 */ /* 0x000fe20007ffe1ff */
[----:B----4-:R-:W-:-:S07]  /*4760*/  IMAD.IADD R0, R0, 0x1, R252 ;  /* 0x0000000100007824 */ /* 0x010fce00078e02fc */
[----:B------:R-:W-:-:S04]  /*4770*/  @P0 IMAD.HI.U32 R3, R0, c[0x0][0x2c8], RZ ;  /* 0x0000b20000030a27 */ /* 0x000fc800078e00ff */
[----:B------:R-:W-:Y:S01]  /*4780*/  IMAD.MOV.U32 R7, RZ, RZ, R0 ;  /* 0x000000ffff077224 */ /* 0x000fe200078e0000 */
[----:B------:R-:W-:-:S04]  /*4790*/  IADD3 R0, R2, -R230, RZ ;  /* 0x800000e602007210 */ /* 0x000fc80007ffe0ff */
[C---:B------:R-:W-:Y:S02]  /*47a0*/  IADD3 R9, R0.reuse, UR4, RZ ;  /* 0x0000000400097c10 */ /* 0x040fe4000fffe0ff */
[----:B------:R-:W-:Y:S02]  /*47b0*/  @P0 SHF.R.U32.HI R7, RZ, c[0x0][0x2cc], R3 ;  /* 0x0000b300ff070a19 */ /* 0x000fe40000011603 */
[----:B---3--:R-:W-:Y:S01]  /*47c0*/  IADD3 R8, R0, c[0x0][0x328], RZ ;  /* 0x0000ca0000087a10 */ /* 0x008fe20007ffe0ff */
[----:B------:R-:W-:Y:S05]  /*47d0*/  BRA.DIV ~URZ, `(.L_x_595) ;  /* 0x00013f327f007947 */ /* 0x000fea000b800000 */
[----:B------:R2:W3:Y:S02]  /*47e0*/  SHFL.IDX PT, R2, R7, RZ, 0x1c1f ;  /* 0x001c1fff07027589 */ /* 0x0004e400000e0000 */
.L_x_790:
[----:B------:R-:W-:Y:S01]  /*47f0*/  IMAD.MOV.U32 R0, RZ, RZ, c[0x0][0x32c] ;  /* 0x0000cb00ff007624 */ /* 0x000fe200078e00ff */
[----:B---3--:R-:W-:-:S04]  /*4800*/  IADD3 R3, R8, R2, RZ ;  /* 0x0000000208037210 */ /* 0x008fc80007ffe0ff */
[----:B------:R-:W-:Y:S01]  /*4810*/  ISETP.GE.AND P0, PT, R0, 0x1, PT ;  /* 0x000000010000780c */ /* 0x000fe20003f06270 */
[----:B------:R-:W-:Y:S01]  /*4820*/  IMAD.IADD R0, R9, 0x1, R2 ;  /* 0x0000000109007824 */ /* 0x000fe200078e0202 */
[----:B-1----:R-:W-:-:S11]  /*4830*/  IMNMX R4, R10, R3, PT ;  /* 0x000000030a047217 */ /* 0x002fd60003800200 */
[----:B------:R-:W-:Y:S05]  /*4840*/  @!P0 BRA `(.L_x_596) ;  /* 0x0000014000008947 */ /* 0x000fea0003800000 */
[----:B------:R-:W-:Y:S01]  /*4850*/  IADD3 R2, -R230, R232, R2 ;  /* 0x000000e8e6027210 */ /* 0x000fe20007ffe102 */
[----:B------:R-:W-:Y:S03]  /*4860*/  BSSY B0, `(.L_x_597) ;  /* 0x000000e000007945 */ /* 0x000fe60003800000 */
        /* <DEDUP_REMOVED lines=9> */
.L_x_598:
[----:B------:R-:W-:-:S04]  /*4900*/  MOV R3, 0x1 ;  /* 0x0000000100037802 */ /* 0x000fc80000000f00 */
[----:B------:R-:W-:-:S13]  /*4910*/  ISETP.NE.AND P0, PT, R3, c[0x0][0x32c], PT ;  /* 0x0000cb0003007a0c */ /* 0x000fda0003f05270 */
[----:B------:R-:W-:-:S05]  /*4920*/  @P0 IMAD.HI.U32 R3, R2, c[0x0][0x330], RZ ;  /* 0x0000cc0002030a27 */ /* 0x000fca00078e00ff */
[----:B------:R-:W-:Y:S02]  /*4930*/  @P0 SHF.R.U32.HI R2, RZ, c[0x0][0x334], R3 ;  /* 0x0000cd00ff020a19 */ /* 0x000fe40000011603 */
.L_x_599:
[----:B------:R-:W-:Y:S05]  /*4940*/  BSYNC B0 ;  /* 0x0000000000007941 */ /* 0x000fea0003800000 */
.L_x_597:
[----:B------:R-:W-:-:S05]  /*4950*/  IMAD R2, R2, c[0x0][0x32c], R11 ;  /* 0x0000cb0002027a24 */ /* 0x000fca00078e020b */
[----:B------:R-:W-:Y:S02]  /*4960*/  IADD3 R3, R2, c[0x0][0x32c], RZ ;  /* 0x0000cb0002037a10 */ /* 0x000fe40007ffe0ff */
[----:B------:R-:W-:Y:S02]  /*4970*/  IMNMX R0, R0, R2, !PT ;  /* 0x0000000200007217 */ /* 0x000fe40007800200 */
[----:B------:R-:W-:Y:S02]  /*4980*/  IMNMX R4, R4, R3, PT ;  /* 0x0000000304047217 */ /* 0x000fe40003800200 */
.L_x_596:
[----:B------:R-:W-:Y:S05]  /*4990*/  BRA.DIV ~URZ, `(.L_x_600) ;  /* 0x00013de27f007947 */ /* 0x000fea000b800000 */
[----:B------:R1:W3:Y:S02]  /*49a0*/  SHFL.IDX PT, R2, R7, 0x1, 0x1c1f ;  /* 0x003c1f0007027f89 */ /* 0x0002e400000e0000 */
.L_x_791:
[----:B------:R-:W-:Y:S02]  /*49b0*/  IMAD.MOV.U32 R3, RZ, RZ, c[0x0][0x32c] ;  /* 0x0000cb00ff037624 */ /* 0x000fe400078e00ff */
[----:B---3--:R-:W-:-:S03]  /*49c0*/  IMAD.IADD R5, R9, 0x1, R2 ;  /* 0x0000000109057824 */ /* 0x008fc600078e0202 */
[----:B------:R-:W-:Y:S02]  /*49d0*/  ISETP.GE.AND P0, PT, R3, 0x1, PT ;  /* 0x000000010300780c */ /* 0x000fe40003f06270 */
[----:B------:R-:W-:-:S04]  /*49e0*/  IADD3 R3, R8, R2, RZ ;  /* 0x0000000208037210 */ /* 0x000fc80007ffe0ff */
[----:B------:R-:W-:-:S07]  /*49f0*/  IMNMX R6, R10, R3, PT ;  /* 0x000000030a067217 */ /* 0x000fce0003800200 */
        /* <DEDUP_REMOVED lines=12> */
.L_x_603:
[----:B------:R-:W-:-:S04]  /*4ac0*/  MOV R3, 0x1 ;  /* 0x0000000100037802 */ /* 0x000fc80000000f00 */
[----:B------:R-:W-:-:S13]  /*4ad0*/  ISETP.NE.AND P0, PT, R3, c[0x0][0x32c], PT ;  /* 0x0000cb0003007a0c */ /* 0x000fda0003f05270 */
[----:B------:R-:W-:-:S05]  /*4ae0*/  @P0 IMAD.HI.U32 R3, R2, c[0x0][0x330], RZ ;  /* 0x0000cc0002030a27 */ /* 0x000fca00078e00ff */
[----:B------:R-:W-:Y:S02]  /*4af0*/  @P0 SHF.R.U32.HI R2, RZ, c[0x0][0x334], R3 ;  /* 0x0000cd00ff020a19 */ /* 0x000fe40000011603 */
.L_x_604:
[----:B------:R-:W-:Y:S05]  /*4b00*/  BSYNC B0 ;  /* 0x0000000000007941 */ /* 0x000fea0003800000 */
.L_x_602:
[----:B------:R-:W-:-:S05]  /*4b10*/  IMAD R2, R2, c[0x0][0x32c], R11 ;  /* 0x0000cb0002027a24 */ /* 0x000fca00078e020b */
[----:B------:R-:W-:Y:S02]  /*4b20*/  IADD3 R3, R2, c[0x0][0x32c], RZ ;  /* 0x0000cb0002037a10 */ /* 0x000fe40007ffe0ff */
[----:B------:R-:W-:Y:S02]  /*4b30*/  IMNMX R5, R5, R2, !PT ;  /* 0x0000000205057217 */ /* 0x000fe40007800200 */
[----:B------:R-:W-:Y:S02]  /*4b40*/  IMNMX R6, R6, R3, PT ;  /* 0x0000000306067217 */ /* 0x000fe40003800200 */
.L_x_601:
[----:B------:R-:W-:Y:S02]  /*4b50*/  ISETP.GE.AND P0, PT, R28, 0x2, PT ;  /* 0x000000021c00780c */ /* 0x000fe40003f06270 */
[----:B------:R-:W-:Y:S02]  /*4b60*/  LOP3.LUT R198, R198, 0xffffffef, RZ, 0xc0, !PT ;  /* 0xffffffefc6c67812 */ /* 0x000fe400078ec0ff */
[C---:B------:R-:W-:Y:S02]  /*4b70*/  ISETP.GE.AND P1, PT, R28.reuse, 0x9, PT ;  /* 0x000000091c00780c */ /* 0x040fe40003f26270 */
[----:B------:R-:W-:-:S02]  /*4b80*/  ISETP.GE.AND P6, PT, R28, 0x11, PT ;  /* 0x000000111c00780c */ /* 0x000fc40003fc6270 */
[C---:B------:R-:W-:Y:S02]  /*4b90*/  ISETP.GE.AND P5, PT, R28.reuse, 0x12, PT ;  /* 0x000000121c00780c */ /* 0x040fe40003fa6270 */
[C---:B------:R-:W-:Y:S02]  /*4ba0*/  ISETP.GE.AND P4, PT, R28.reuse, 0x19, PT ;  /* 0x000000191c00780c */ /* 0x040fe40003f86270 */
[----:B------:R-:W-:Y:S02]  /*4bb0*/  ISETP.GE.AND P3, PT, R28, 0x1a, PT ;  /* 0x0000001a1c00780c */ /* 0x000fe40003f66270 */
[----:B------:R-:W-:Y:S02]  /*4bc0*/  @P0 LOP3.LUT R198, R198, 0x10, RZ, 0xfc, !PT ;  /* 0x00000010c6c60812 */ /* 0x000fe400078efcff */
[----:B------:R-:W-:Y:S02]  /*4bd0*/  ISETP.GT.AND P0, PT, R0, 0x1, !P0 ;  /* 0x000000010000780c */ /* 0x000fe40004704270 */
[----:B------:R-:W-:-:S02]  /*4be0*/  LOP3.LUT R198, R198, 0xfffffffd, RZ, 0xc0, !PT ;  /* 0xfffffffdc6c67812 */ /* 0x000fc400078ec0ff */
[----:B------:R-:W-:Y:S02]  /*4bf0*/  ISETP.LT.OR P0, PT, R4, 0x2, P0 ;  /* 0x000000020400780c */ /* 0x000fe40000701670 */
[----:B------:R-:W-:Y:S02]  /*4c00*/  @P1 LOP3.LUT R198, R198, 0x2, RZ, 0xfc, !PT ;  /* 0x00000002c6c61812 */ /* 0x000fe400078efcff */
[----:B------:R-:W-:Y:S02]  /*4c10*/  FSEL R15, R53, -INF , !P0 ;  /* 0xff800000350f7808 */ /* 0x000fe40004000000 */
[----:B------:R-:W-:Y:S02]  /*4c20*/  ISETP.GT.AND P0, PT, R0, 0x8, !P1 ;  /* 0x000000080000780c */ /* 0x000fe40004f04270 */
[----:B------:R-:W-:Y:S02]  /*4c30*/  ISETP.GE.AND P1, PT, R28, 0xa, PT ;  /* 0x0000000a1c00780c */ /* 0x000fe40003f26270 */
[----:B------:R-:W-:-:S02]  /*4c40*/  ISETP.LT.OR P0, PT, R4, 0x9, P0 ;  /* 0x000000090400780c */ /* 0x000fc40000701670 */
[----:B------:R-:W-:Y:S02]  /*4c50*/  ISETP.GE.AND P2, PT, R28, 0x21, PT ;  /* 0x000000211c00780c */ /* 0x000fe40003f46270 */
[----:B------:R-:W-:Y:S02]  /*4c60*/  FSEL R21, R48, -INF , !P0 ;  /* 0xff80000030157808 */ /* 0x000fe40004000000 */
[----:B------:R-:W-:Y:S02]  /*4c70*/  ISETP.GT.AND P0, PT, R0, 0x9, !P1 ;  /* 0x000000090000780c */ /* 0x000fe40004f04270 */
[----:B------:R-:W-:Y:S02]  /*4c80*/  LOP3.LUT R198, R198, 0xfffffffe, RZ, 0xc0, !PT ;  /* 0xfffffffec6c67812 */ /* 0x000fe400078ec0ff */
[----:B------:R-:W-:Y:S02]  /*4c90*/  ISETP.LT.OR P0, PT, R4, 0xa, P0 ;  /* 0x0000000a0400780c */ /* 0x000fe40000701670 */
[----:B------:R-:W-:-:S02]  /*4ca0*/  @P1 LOP3.LUT R198, R198, 0x1, RZ, 0xfc, !PT ;  /* 0x00000001c6c61812 */ /* 0x000fc400078efcff */
[----:B------:R-:W-:Y:S02]  /*4cb0*/  FSEL R24, R49, -INF , !P0 ;  /* 0xff80000031187808 */ /* 0x000fe40004000000 */
[----:B------:R-:W-:Y:S02]  /*4cc0*/  ISETP.GT.AND P0, PT, R0, 0x10, !P6 ;  /* 0x000000100000780c */ /* 0x000fe40007704270 */
[----:B------:R-:W-:Y:S02]  /*4cd0*/  ISETP.GE.AND P1, PT, R28, 0x22, PT ;  /* 0x000000221c00780c */ /* 0x000fe40003f26270 */
[----:B------:R-:W-:Y:S02]  /*4ce0*/  ISETP.LT.OR P0, PT, R4, 0x11, P0 ;  /* 0x000000110400780c */ /* 0x000fe40000701670 */
[----:B------:R-:W-:Y:S02]  /*4cf0*/  LOP3.LUT R198, R198, 0xfffffffb, RZ, 0xc0, !PT ;  /* 0xfffffffbc6c67812 */ /* 0x000fe400078ec0ff */
[----:B------:R-:W-:-:S02]  /*4d00*/  FSEL R27, R36, -INF , !P0 ;  /* 0xff800000241b7808 */ /* 0x000fc40004000000 */
        /* <DEDUP_REMOVED lines=15> */
[----:B------:R-:W-:-:S13]  /*4e00*/  ISETP.GE.AND P0, PT, R28, 0x29, PT ;  /* 0x000000291c00780c */ /* 0x000fda0003f06270 */
[----:B------:R-:W-:Y:S02]  /*4e10*/  @P0 LOP3.LUT R198, R198, 0x4, RZ, 0xfc, !PT ;  /* 0x00000004c6c60812 */ /* 0x000fe400078efcff */
[----:B------:R-:W-:Y:S02]  /*4e20*/  ISETP.GT.AND P0, PT, R0, 0x28, !P0 ;  /* 0x000000280000780c */ /* 0x000fe40004704270 */
[----:B------:R-:W-:Y:S02]  /*4e30*/  LOP3.LUT R198, R198, 0xfffffff7, RZ, 0xc0, !PT ;  /* 0xfffffff7c6c67812 */ /* 0x000fe400078ec0ff */
[----:B------:R-:W-:-:S04]  /*4e40*/  ISETP.LT.OR P0, PT, R4, 0x29, P0 ;  /* 0x000000290400780c */ /* 0x000fc80000701670 */
[----:B------:R-:W-:Y:S02]  /*4e50*/  FSEL R130, R40, -INF , !P0 ;  /* 0xff80000028827808 */ /* 0x000fe40004000000 */
[----:B------:R-:W-:-:S13]  /*4e60*/  ISETP.GE.AND P0, PT, R28, 0x1, PT ;  /* 0x000000011c00780c */ /* 0x000fda0003f06270 */
[----:B------:R-:W-:Y:S02]  /*4e70*/  @P0 LOP3.LUT R198, R198, 0x8, RZ, 0xfc, !PT ;  /* 0x00000008c6c60812 */ /* 0x000fe400078efcff */
[----:B------:R-:W-:Y:S02]  /*4e80*/  ISETP.GT.AND P0, PT, R0, RZ, !P0 ;  /* 0x000000ff0000720c */ /* 0x000fe40004704270 */
[----:B------:R-:W-:Y:S02]  /*4e90*/  LOP3.LUT R198, R198, 0xffffffdf, RZ, 0xc0, !PT ;  /* 0xffffffdfc6c67812 */ /* 0x000fe400078ec0ff */
[----:B------:R-:W-:-:S04]  /*4ea0*/  ISETP.LT.OR P0, PT, R4, 0x1, P0 ;  /* 0x000000010400780c */ /* 0x000fc80000701670 */
[----:B------:R-:W-:Y:S02]  /*4eb0*/  FSEL R14, R52, -INF , !P0 ;  /* 0xff800000340e7808 */ /* 0x000fe40004000000 */
[----:B------:R-:W-:-:S13]  /*4ec0*/  ISETP.GE.AND P0, PT, R28, 0x2a, PT ;  /* 0x0000002a1c00780c */ /* 0x000fda0003f06270 */
[----:B------:R-:W-:Y:S02]  /*4ed0*/  @P0 LOP3.LUT R198, R198, 0x20, RZ, 0xfc, !PT ;  /* 0x00000020c6c60812 */ /* 0x000fe400078efcff */
[----:B------:R-:W-:-:S04]  /*4ee0*/  ISETP.GT.AND P0, PT, R0, 0x29, !P0 ;  /* 0x000000290000780c */ /* 0x000fc80004704270 */
[----:B------:R-:W-:-:S04]  /*4ef0*/  ISETP.LT.OR P0, PT, R4, 0x2a, P0 ;  /* 0x0000002a0400780c */ /* 0x000fc80000701670 */
[----:B------:R-:W-:Y:S01]  /*4f00*/  FSEL R129, R41, -INF , !P0 ;  /* 0xff80000029817808 */ /* 0x000fe20004000000 */
[----:B------:R-:W-:Y:S06]  /*4f10*/  BRA.DIV ~URZ, `(.L_x_605) ;  /* 0x000138d27f007947 */ /* 0x000fec000b800000 */
[----:B------:R3:W4:Y:S02]  /*4f20*/  SHFL.IDX PT, R3, R7, 0x2, 0x1c1f ;  /* 0x005c1f0007037f89 */ /* 0x00072400000e0000 */
.L_x_792:
[----:B------:R-:W-:Y:S01]  /*4f30*/  IMAD.MOV.U32 R0, RZ, RZ, c[0x0][0x32c] ;  /* 0x0000cb00ff007624 */ /* 0x000fe200078e00ff */
[----:B----4-:R-:W-:-:S04]  /*4f40*/  IADD3 R2, R8, R3, RZ ;  /* 0x0000000308027210 */ /* 0x010fc80007ffe0ff */
[----:B------:R-:W-:Y:S01]  /*4f50*/  ISETP.GE.AND P0, PT, R0, 0x1, PT ;  /* 0x000000010000780c */ /* 0x000fe20003f06270 */
[----:B------:R-:W-:Y:S01]  /*4f60*/  IMAD.IADD R0, R9, 0x1, R3 ;  /* 0x0000000109007824 */ /* 0x000fe200078e0203 */
[----:B------:R-:W-:-:S11]  /*4f70*/  IMNMX R2, R10, R2, PT ;  /* 0x000000020a027217 */ /* 0x000fd60003800200 */
        /* <DEDUP_REMOVED lines=12> */
.L_x_608:
[----:B------:R-:W-:-:S04]  /*5040*/  MOV R4, 0x1 ;  /* 0x0000000100047802 */ /* 0x000fc80000000f00 */
[----:B------:R-:W-:-:S13]  /*5050*/  ISETP.NE.AND P0, PT, R4, c[0x0][0x32c], PT ;  /* 0x0000cb0004007a0c */ /* 0x000fda0003f05270 */
[----:B------:R-:W-:-:S05]  /*5060*/  @P0 IMAD.HI.U32 R4, R3, c[0x0][0x330], RZ ;  /* 0x0000cc0003040a27 */ /* 0x000fca00078e00ff */
[----:B------:R-:W-:Y:S02]  /*5070*/  @P0 SHF.R.U32.HI R3, RZ, c[0x0][0x334], R4 ;  /* 0x0000cd00ff030a19 */ /* 0x000fe40000011604 */
.L_x_609:
[----:B------:R-:W-:Y:S05]  /*5080*/  BSYNC B0 ;  /* 0x0000000000007941 */ /* 0x000fea0003800000 */
.L_x_607:
[----:B------:R-:W-:-:S05]  /*5090*/  IMAD R3, R3, c[0x0][0x32c], R11 ;  /* 0x0000cb0003037a24 */ /* 0x000fca00078e020b */
[----:B------:R-:W-:Y:S02]  /*50a0*/  IADD3 R4, R3, c[0x0][0x32c], RZ ;  /* 0x0000cb0003047a10 */ /* 0x000fe40007ffe0ff */
[----:B------:R-:W-:Y:S02]  /*50b0*/  IMNMX R0, R0, R3, !PT ;  /* 0x0000000300007217 */ /* 0x000fe40007800200 */
[----:B------:R-:W-:Y:S02]  /*50c0*/  IMNMX R2, R2, R4, PT ;  /* 0x0000000402027217 */ /* 0x000fe40003800200 */
.L_x_606:
[----:B------:R-:W-:Y:S02]  /*50d0*/  LOP3.LUT P0, RZ, R198, 0x2, RZ, 0xc0, !PT ;  /* 0x00000002c6ff7812 */ /* 0x000fe4000780c0ff */
[----:B------:R-:W-:Y:S02]  /*50e0*/  P2R R3, PR, RZ, 0x40 ;  /* 0x00000040ff037803 */ /* 0x000fe40000000000 */
[----:B------:R-:W-:-:S04]  /*50f0*/  ISETP.GT.AND P0, PT, R5, 0x8, !P0 ;  /* 0x000000080500780c */ /* 0x000fc80004704270 */
[----:B------:R-:W-:-:S04]  /*5100*/  ISETP.LT.OR P0, PT, R6, 0x9, P0 ;  /* 0x000000090600780c */ /* 0x000fc80000701670 */
[----:B------:R-:W-:Y:S02]  /*5110*/  FSEL R18, R50, -INF , !P0 ;  /* 0xff80000032127808 */ /* 0x000fe40004000000 */
[----:B------:R-:W-:-:S04]  /*5120*/  LOP3.LUT P0, RZ, R198, 0x1, RZ, 0xc0, !PT ;  /* 0x00000001c6ff7812 */ /* 0x000fc8000780c0ff */
[----:B------:R-:W-:-:S04]  /*5130*/  ISETP.GT.AND P0, PT, R5, 0x9, !P0 ;  /* 0x000000090500780c */ /* 0x000fc80004704270 */
[----:B------:R-:W-:-:S04]  /*5140*/  ISETP.LT.OR P0, PT, R6, 0xa, P0 ;  /* 0x0000000a0600780c */ /* 0x000fc80000701670 */
[----:B------:R-:W-:Y:S02]  /*5150*/  FSEL R19, R51, -INF , !P0 ;  /* 0xff80000033137808 */ /* 0x000fe40004000000 */
[----:B------:R-:W-:Y:S02]  /*5160*/  ISETP.GT.AND P0, PT, R5, 0x10, !P6 ;  /* 0x000000100500780c */ /* 0x000fe40007704270 */
[----:B------:R-:W-:Y:S02]  /*5170*/  LOP3.LUT P6, RZ, R198, 0x8, RZ, 0xc0, !PT ;  /* 0x00000008c6ff7812 */ /* 0x000fe400078cc0ff */
        /* <DEDUP_REMOVED lines=17> */
[----:B------:R-:W-:-:S04]  /*5290*/  LOP3.LUT P0, RZ, R198, 0x10, RZ, 0xc0, !PT ;  /* 0x00000010c6ff7812 */ /* 0x000fc8000780c0ff */
[----:B------:R-:W-:-:S04]  /*52a0*/  ISETP.GT.AND P0, PT, R5, 0x1, !P0 ;  /* 0x000000010500780c */ /* 0x000fc80004704270 */
[----:B------:R-:W-:-:S04]  /*52b0*/  ISETP.LT.OR P0, PT, R6, 0x2, P0 ;  /* 0x000000020600780c */ /* 0x000fc80000701670 */
[----:B------:R-:W-:Y:S02]  /*52c0*/  FSEL R13, R55, -INF , !P0 ;  /* 0xff800000370d7808 */ /* 0x000fe40004000000 */
[----:B------:R-:W-:-:S04]  /*52d0*/  ISETP.GT.AND P0, PT, R5, RZ, !P6 ;  /* 0x000000ff0500720c */ /* 0x000fc80007704270 */
[----:B------:R-:W-:-:S04]  /*52e0*/  ISETP.LT.OR P0, PT, R6, 0x1, P0 ;  /* 0x000000010600780c */ /* 0x000fc80000701670 */
[----:B------:R-:W-:Y:S02]  /*52f0*/  FSEL R12, R54, -INF , !P0 ;  /* 0xff800000360c7808 */ /* 0x000fe40004000000 */
[----:B------:R-:W-:-:S04]  /*5300*/  LOP3.LUT P0, RZ, R198, 0x4, RZ, 0xc0, !PT ;  /* 0x00000004c6ff7812 */ /* 0x000fc8000780c0ff */
[----:B------:R-:W-:-:S04]  /*5310*/  ISETP.GT.AND P0, PT, R5, 0x28, !P0 ;  /* 0x000000280500780c */ /* 0x000fc80004704270 */
[----:B------:R-:W-:-:S04]  /*5320*/  ISETP.LT.OR P0, PT, R6, 0x29, P0 ;  /* 0x000000290600780c */ /* 0x000fc80000701670 */
[----:B------:R-:W-:Y:S02]  /*5330*/  FSEL R126, R42, -INF , !P0 ;  /* 0xff8000002a7e7808 */ /* 0x000fe40004000000 */
[----:B------:R-:W-:-:S04]  /*5340*/  LOP3.LUT P0, RZ, R198, 0x20, RZ, 0xc0, !PT ;  /* 0x00000020c6ff7812 */ /* 0x000fc8000780c0ff */
[----:B------:R-:W-:-:S04]  /*5350*/  ISETP.GT.AND P0, PT, R5, 0x29, !P0 ;  /* 0x000000290500780c */ /* 0x000fc80004704270 */
[----:B------:R-:W-:-:S04]  /*5360*/  ISETP.LT.OR P0, PT, R6, 0x2a, P0 ;  /* 0x0000002a0600780c */ /* 0x000fc80000701670 */
[----:B------:R-:W-:Y:S02]  /*5370*/  FSEL R125, R43, -INF , !P0 ;  /* 0xff8000002b7d7808 */ /* 0x000fe40004000000 */
[----:B------:R-:W-:Y:S02]  /*5380*/  ISETP.GT.AND P0, PT, R0, RZ, !P6 ;  /* 0x000000ff0000720c */ /* 0x000fe40007704270 */
[----:B------:R-:W-:Y:S02]  /*5390*/  ISETP.NE.AND P6, PT, R3, RZ, PT ;  /* 0x000000ff0300720c */ /* 0x000fe40003fc5270 */
        /* <DEDUP_REMOVED lines=39> */
[----:B------:R-:W-:Y:S01]  /*5610*/  FSEL R121, R57, -INF , !P0 ;  /* 0xff80000039797808 */ /* 0x000fe20004000000 */
[----:B------:R-:W-:Y:S06]  /*5620*/  BRA.DIV ~URZ, `(.L_x_610) ;  /* 0x000132327f007947 */ /* 0x000fec000b800000 */
[----:B------:R4:W1:Y:S02]  /*5630*/  SHFL.IDX PT, R3, R7, 0x3, 0x1c1f ;  /* 0x007c1f0007037f89 */ /* 0x00086400000e0000 */
.L_x_793:
[----:B------:R-:W-:Y:S01]  /*5640*/  IMAD.MOV.U32 R0, RZ, RZ, c[0x0][0x32c] ;  /* 0x0000cb00ff007624 */ /* 0x000fe200078e00ff */
[----:B-1----:R-:W-:-:S04]  /*5650*/  IADD3 R2, R8, R3, RZ ;  /* 0x0000000308027210 */ /* 0x002fc80007ffe0ff */
        /* <DEDUP_REMOVED lines=15> */
.L_x_613:
[----:B------:R-:W-:-:S04]  /*5750*/  MOV R4, 0x1 ;  /* 0x0000000100047802 */ /* 0x000fc80000000f00 */
[----:B------:R-:W-:-:S13]  /*5760*/  ISETP.NE.AND P0, PT, R4, c[0x0][0x32c], PT ;  /* 0x0000cb0004007a0c */ /* 0x000fda0003f05270 */
[----:B------:R-:W-:-:S05]  /*5770*/  @P0 IMAD.HI.U32 R4, R3, c[0x0][0x330], RZ ;  /* 0x0000cc0003040a27 */ /* 0x000fca00078e00ff */
[----:B------:R-:W-:Y:S02]  /*5780*/  @P0 SHF.R.U32.HI R3, RZ, c[0x0][0x334], R4 ;  /* 0x0000cd00ff030a19 */ /* 0x000fe40000011604 */
.L_x_614:
[----:B------:R-:W-:Y:S05]  /*5790*/  BSYNC B0 ;  /* 0x0000000000007941 */ /* 0x000fea0003800000 */
.L_x_612:
[----:B------:R-:W-:-:S05]  /*57a0*/  IMAD R3, R3, c[0x0][0x32c], R11 ;  /* 0x0000cb0003037a24 */ /* 0x000fca00078e020b */
[----:B------:R-:W-:Y:S02]  /*57b0*/  IADD3 R4, R3, c[0x0][0x32c], RZ ;  /* 0x0000cb0003047a10 */ /* 0x000fe40007ffe0ff */
[----:B------:R-:W-:Y:S02]  /*57c0*/  IMNMX R0, R0, R3, !PT ;  /* 0x0000000300007217 */ /* 0x000fe40007800200 */
[----:B------:R-:W-:Y:S02]  /*57d0*/  IMNMX R2, R2, R4, PT ;  /* 0x0000000402027217 */ /* 0x000fe40003800200 */
.L_x_611:
[----:B------:R-:W-:Y:S02]  /*57e0*/  LOP3.LUT P0, RZ, R198, 0x2, RZ, 0xc0, !PT ;  /* 0x00000002c6ff7812 */ /* 0x000fe4000780c0ff */
[----:B------:R-:W-:Y:S02]  /*57f0*/  FMNMX.FTZ R3, R22, R25, !PT ;  /* 0x0000001916037209 */ /* 0x000fe40007810000 */
[----:B------:R-:W-:Y:S02]  /*5800*/  ISETP.GT.AND P0, PT, R0, 0x8, !P0 ;  /* 0x000000080000780c */ /* 0x000fe40004704270 */
[----:B------:R-:W-:-:S02]  /*5810*/  FMNMX.FTZ R3, R31, R3, !PT ;  /* 0x000000031f037209 */ /* 0x000fc40007810000 */
[----:B------:R-:W-:Y:S02]  /*5820*/  ISETP.LT.OR P0, PT, R2, 0x9, P0 ;  /* 0x000000090200780c */ /* 0x000fe40000701670 */
[----:B------:R-:W-:Y:S02]  /*5830*/  FMNMX.FTZ R3, R35, R3, !PT ;  /* 0x0000000323037209 */ /* 0x000fe40007810000 */
[----:B------:R-:W-:Y:S02]  /*5840*/  FSEL R11, R74, -INF , !P0 ;  /* 0xff8000004a0b7808 */ /* 0x000fe40004000000 */
[----:B------:R-:W-:Y:S02]  /*5850*/  LOP3.LUT P0, RZ, R198, 0x1, RZ, 0xc0, !PT ;  /* 0x00000001c6ff7812 */ /* 0x000fe4000780c0ff */
[----:B------:R-:W-:Y:S02]  /*5860*/  FMNMX.FTZ R3, R37, R3, !PT ;  /* 0x0000000325037209 */ /* 0x000fe40007810000 */
[----:B------:R-:W-:-:S02]  /*5870*/  ISETP.GT.AND P0, PT, R0, 0x9, !P0 ;  /* 0x000000090000780c */ /* 0x000fc40004704270 */
[----:B------:R-:W-:Y:S02]  /*5880*/  FMNMX.FTZ R3, R38, R3, !PT ;  /* 0x0000000326037209 */ /* 0x000fe40007810000 */
[----:B------:R-:W-:Y:S02]  /*5890*/  ISETP.LT.OR P0, PT, R2, 0xa, P0 ;  /* 0x0000000a0200780c */ /* 0x000fe40000701670 */
[----:B------:R-:W-:Y:S02]  /*58a0*/  FMNMX.FTZ R3, R39, R3, !PT ;  /* 0x0000000327037209 */ /* 0x000fe40007810000 */
[----:B------:R-:W-:Y:S02]  /*58b0*/  FSEL R16, R75, -INF , !P0 ;  /* 0xff8000004b107808 */ /* 0x000fe40004000000 */
[----:B------:R-:W-:Y:S02]  /*58c0*/  ISETP.GT.AND P0, PT, R0, 0x10, !P6 ;  /* 0x000000100000780c */ /* 0x000fe40007704270 */
[----:B------:R-:W-:-:S02]  /*58d0*/  LOP3.LUT P6, RZ, R198, 0x20, RZ, 0xc0, !PT ;  /* 0x00000020c6ff7812 */ /* 0x000fc400078cc0ff */
[----:B------:R-:W-:Y:S02]  /*58e0*/  ISETP.LT.OR P0, PT, R2, 0x11, P0 ;  /* 0x000000110200780c */ /* 0x000fe40000701670 */
[----:B------:R-:W-:Y:S02]  /*58f0*/  FMNMX.FTZ R3, R40, R3, !PT ;  /* 0x0000000328037209 */ /* 0x000fe40007810000 */
[----:B------:R-:W-:Y:S02]  /*5900*/  FSEL R17, R70, -INF , !P0 ;  /* 0xff80000046117808 */ /* 0x000fe40004000000 */
[----:B------:R-:W-:Y:S02]  /*5910*/  ISETP.GT.AND P0, PT, R0, 0x11, !P5 ;  /* 0x000000110000780c */ /* 0x000fe40006f04270 */
[----:B------:R-:W-:Y:S02]  /*5920*/  LOP3.LUT P5, RZ, R198, 0x8, RZ, 0xc0, !PT ;  /* 0x00000008c6ff7812 */ /* 0x000fe400078ac0ff */
[----:B------:R-:W-:-:S02]  /*5930*/  ISETP.LT.OR P0, PT, R2, 0x12, P0 ;  /* 0x000000120200780c */ /* 0x000fc40000701670 */
[----:B------:R-:W-:Y:S02]  /*5940*/  FMNMX.FTZ R3, R124, R3, !PT ;  /* 0x000000037c037209 */ /* 0x000fe40007810000 */
[----:B------:R-:W-:Y:S02]  /*5950*/  FSEL R32, R71, -INF , !P0 ;  /* 0xff80000047207808 */ /* 0x000fe40004000000 */
[----:B------:R-:W-:Y:S02]  /*5960*/  ISETP.GT.AND P0, PT, R0, 0x18, !P4 ;  /* 0x000000180000780c */ /* 0x000fe40006704270 */
[----:B------:R-:W-:Y:S02]  /*5970*/  LOP3.LUT P4, RZ, R198, 0x4, RZ, 0xc0, !PT ;  /* 0x00000004c6ff7812 */ /* 0x000fe4000788c0ff */
        /* <DEDUP_REMOVED lines=9> */
[C---:B------:R-:W-:Y:S02]  /*5a10*/  ISETP.GT.AND P0, PT, R0.reuse, 0x21, !P1 ;  /* 0x000000210000780c */ /* 0x040fe40004f04270 */
[----:B------:R-:W-:Y:S02]  /*5a20*/  ISETP.GT.AND P1, PT, R0, RZ, !P5 ;  /* 0x000000ff0000720c */ /* 0x000fe40006f24270 */
[C---:B------:R-:W-:Y:S02]  /*5a30*/  ISETP.LT.OR P0, PT, R2.reuse, 0x22, P0 ;  /* 0x000000220200780c */ /* 0x040fe40000701670 */
[----:B------:R-:W-:Y:S02]  /*5a40*/  ISETP.LT.OR P1, PT, R2, 0x1, P1 ;  /* 0x000000010200780c */ /* 0x000fe40000f21670 */
[----:B------:R-:W-:-:S02]  /*5a50*/  FSEL R120, R63, -INF , !P0 ;  /* 0xff8000003f787808 */ /* 0x000fc40004000000 */
[----:B------:R-:W-:Y:S02]  /*5a60*/  ISETP.GT.AND P0, PT, R0, 0x1, !P3 ;  /* 0x000000010000780c */ /* 0x000fe40005f04270 */
[----:B------:R-:W-:Y:S02]  /*5a70*/  FSEL R9, R78, -INF , !P1 ;  /* 0xff8000004e097808 */ /* 0x000fe40004800000 */
[----:B------:R-:W-:-:S04]  /*5a80*/  ISETP.LT.OR P0, PT, R2, 0x2, P0 ;  /* 0x000000020200780c */ /* 0x000fc80000701670 */
[----:B------:R-:W-:Y:S02]  /*5a90*/  FSEL R10, R79, -INF , !P0 ;  /* 0xff8000004f0a7808 */ /* 0x000fe40004000000 */
[----:B------:R-:W-:Y:S02]  /*5aa0*/  ISETP.GT.AND P0, PT, R0, 0x28, !P4 ;  /* 0x000000280000780c */ /* 0x000fe40006704270 */
[----:B--234-:R-:W-:Y:S02]  /*5ab0*/  FMNMX.FTZ R7, R9, R10, !PT ;  /* 0x0000000a09077209 */ /* 0x01cfe40007810000 */
[----:B------:R-:W-:Y:S02]  /*5ac0*/  ISETP.LT.OR P0, PT, R2, 0x29, P0 ;  /* 0x000000290200780c */ /* 0x000fe40000701670 */
[----:B------:R-:W-:Y:S02]  /*5ad0*/  FMNMX.FTZ R7, R11, R7, !PT ;  /* 0x000000070b077209 */ /* 0x000fe40007810000 */
[----:B------:R-:W-:-:S02]  /*5ae0*/  FSEL R107, R58, -INF , !P0 ;  /* 0xff8000003a6b7808 */ /* 0x000fc40004000000 */
[----:B------:R-:W-:Y:S02]  /*5af0*/  ISETP.GT.AND P0, PT, R0, 0x29, !P6 ;  /* 0x000000290000780c */ /* 0x000fe40007704270 */
[----:B------:R-:W-:Y:S02]  /*5b00*/  FMNMX.FTZ R0, R12, R13, !PT ;  /* 0x0000000d0c007209 */ /* 0x000fe40007810000 */
[----:B------:R-:W-:Y:S02]  /*5b10*/  ISETP.LT.OR P0, PT, R2, 0x2a, P0 ;  /* 0x0000002a0200780c */ /* 0x000fe40000701670 */
        /* <DEDUP_REMOVED lines=25> */
[----:B------:R-:W-:Y:S02]  /*5cb0*/  FSEL R105, R59, -INF , !P0 ;  /* 0xff8000003b697808 */ /* 0x000fe40004000000 */
[----:B------:R-:W-:-:S02]  /*5cc0*/  FMNMX.FTZ R3, R130, R4, !PT ;  /* 0x0000000482037209 */ /* 0x000fc40007810000 */
[----:B------:R-:W-:Y:S02]  /*5cd0*/  FMNMX.FTZ R2, R126, R2, !PT ;  /* 0x000000027e027209 */ /* 0x000fe40007810000 */
[----:B------:R-:W-:Y:S02]  /*5ce0*/  FMNMX.FTZ R0, R122, R0, !PT ;  /* 0x000000007a007209 */ /* 0x000fe40007810000 */
[----:B------:R-:W-:Y:S02]  /*5cf0*/  FMNMX.FTZ R7, R107, R7, !PT ;  /* 0x000000076b077209 */ /* 0x000fe40007810000 */
[----:B------:R-:W-:Y:S02]  /*5d00*/  FMNMX.FTZ R4, R129, R3, !PT ;  /* 0x0000000381047209 */ /* 0x000fe40007810000 */
[----:B------:R-:W-:Y:S02]  /*5d10*/  FMNMX.FTZ R5, R125, R2, !PT ;  /* 0x000000027d057209 */ /* 0x000fe40007810000 */
[----:B------:R-:W-:-:S02]  /*5d20*/  FMNMX.FTZ R6, R121, R0, !PT ;  /* 0x0000000079067209 */ /* 0x000fc40007810000 */
[----:B------:R-:W-:Y:S01]  /*5d30*/  FMNMX.FTZ R7, R105, R7, !PT ;  /* 0x0000000769077209 */ /* 0x000fe20007810000 */
[----:B------:R-:W-:Y:S05]  /*5d40*/  BRA.DIV ~URZ, `(.L_x_615) ;  /* 0x00012b827f007947 */ /* 0x000fea000b800000 */
[----:B------:R1:W2:Y:S02]  /*5d50*/  SHFL.BFLY PT, R0, R4, 0x2, 0x1f ;  /* 0x0c401f0004007f89 */ /* 0x0002a400000e0000 */
.L_x_794:
        /* <DEDUP_REMOVED lines=15> */
.L_x_795:
[C---:B------:R-:W-:Y:S01]  /*5e50*/  FMUL.FTZ R0, R104.reuse, c[0x0][0x2d0] ;  /* 0x0000b40068007a20 */ /* 0x040fe20000410000 */
[----:B------:R-:W-:Y:S01]  /*5e60*/  FSETP.NEU.FTZ.AND P0, PT, R104, -INF , PT ;  /* 0xff8000006800780b */ /* 0x000fe20003f1d000 */
[C---:B------:R-:W-:Y:S01]  /*5e70*/  FMUL.FTZ R3, R103.reuse, c[0x0][0x2d0] ;  /* 0x0000b40067037a20 */ /* 0x040fe20000410000 */
[----:B----4-:R-:W-:Y:S01]  /*5e80*/  FMNMX.FTZ R101, R8, R7, !PT ;  /* 0x0000000708657209 */ /* 0x010fe20007810000 */
[----:B------:R-:W-:Y:S01]  /*5e90*/  WARPSYNC 0xffffffff ;  /* 0xffffffff00007948 */ /* 0x000fe20003800000 */
[----:B------:R-:W-:Y:S01]  /*5ea0*/  FSEL R20, R0, RZ, P0 ;  /* 0x000000ff00147208 */ /* 0x000fe20000000000 */
[----:B------:R-:W-:Y:S01]  /*5eb0*/  LDSM.16.MT88.4 R48, [R185+0xc00] ;  /* 0x000c0000b930783b */ /* 0x000fe20000004200 */
[----:B------:R-:W-:-:S03]  /*5ec0*/  FSETP.NEU.FTZ.AND P0, PT, R103, -INF , PT ;  /* 0xff8000006700780b */ /* 0x000fc60003f1d000 */
[--C-:B------:R-:W-:Y:S01]  /*5ed0*/  FFMA.FTZ R0, R14, c[0x0][0x2d0], -R20.reuse ;  /* 0x0000b4000e007a23 */ /* 0x100fe20000010814 */
[----:B------:R-:W-:Y:S01]  /*5ee0*/  FSEL R3, R3, RZ, P0 ;  /* 0x000000ff03037208 */ /* 0x000fe20000000000 */
[----:B------:R-:W-:Y:S01]  /*5ef0*/  FFMA.FTZ R2, R30, c[0x0][0x2d0], -R20 ;  /* 0x0000b4001e027a23 */ /* 0x000fe20000010814 */
[----:B------:R-:W-:Y:S01]  /*5f00*/  FSETP.NEU.FTZ.AND P0, PT, R102, -INF , PT ;  /* 0xff8000006600780b */ /* 0x000fe20003f1d000 */
[----:B------:R1:W-:Y:S01]  /*5f10*/  MUFU.EX2 R215, R0 ;  /* 0x0000000000d77308 */ /* 0x0003e20000000800 */
[----:B------:R-:W-:Y:S01]  /*5f20*/  LDSM.16.MT88.4 R68, [R186+0x1800] ;  /* 0x00180000ba44783b */ /* 0x000fe20000004200 */
[----:B------:R-:W-:-:S03]  /*5f30*/  FFMA.FTZ R4, R28, c[0x0][0x2d0], -R3 ;  /* 0x0000b4001c047a23 */ /* 0x000fc60000010803 */
[----:B------:R-:W-:Y:S03]  /*5f40*/  LDSM.16.MT88.4 R60, [R186+0x1c00] ;  /* 0x001c0000ba3c783b */ /* 0x000fe60000004200 */
[----:B------:R2:W-:Y:S01]  /*5f50*/  MUFU.EX2 R152, R2 ;  /* 0x0000000200987308 */ /* 0x0005e20000000800 */
[----:B------:R-:W-:Y:S04]  /*5f60*/  LDSM.16.MT88.4 R56, [R186+0xc00] ;  /* 0x000c0000ba38783b */ /* 0x000fe80000004200 */
[----:B------:R-:W-:Y:S01]  /*5f70*/  LDSM.16.MT88.4 R52, [R185+0x1800] ;  /* 0x00180000b934783b */ /* 0x000fe20000004200 */
[----:B-1----:R-:W-:Y:S02]  /*5f80*/  FFMA.FTZ R0, R15, c[0x0][0x2d0], -R20 ;  /* 0x0000b4000f007a23 */ /* 0x002fe40000010814 */
[----:B------:R1:W-:Y:S01]  /*5f90*/  MUFU.EX2 R153, R4 ;  /* 0x0000000400997308 */ /* 0x0003e20000000800 */
[----:B------:R-:W-:Y:S04]  /*5fa0*/  LDSM.16.MT88.4 R64, [R185+0x1c00] ;  /* 0x001c0000b940783b */ /* 0x000fe80000004200 */
[----:B------:R-:W-:Y:S01]  /*5fb0*/  LDSM.16.MT88.4 R44, [R186] ;  /* 0x00000000ba2c783b */ /* 0x000fe20000004200 */
[----:B--2---:R-:W-:-:S02]  /*5fc0*/  FMUL.FTZ R2, R102, c[0x0][0x2d0] ;  /* 0x0000b40066027a20 */ /* 0x004fc40000410000 */
[----:B------:R2:W-:Y:S03]  /*5fd0*/  MUFU.EX2 R213, R0 ;  /* 0x0000000000d57308 */ /* 0x0005e60000000800 */
[----:B------:R-:W-:Y:S02]  /*5fe0*/  FSEL R2, R2, RZ, P0 ;  /* 0x000000ff02027208 */ /* 0x000fe40000000000 */
[----:B------:R-:W-:-:S03]  /*5ff0*/  FSETP.NEU.FTZ.AND P0, PT, R101, -INF , PT ;  /* 0xff8000006500780b */ /* 0x000fc60003f1d000 */
[----:B-1----:R-:W-:-:S04]  /*6000*/  FFMA.FTZ R4, R39, c[0x0][0x2d0], -R2 ;  /* 0x0000b40027047a23 */ /* 0x002fc80000010802 */
[----:B------:R1:W-:Y:S01]  /*6010*/  MUFU.EX2 R231, R4 ;  /* 0x0000000400e77308 */ /* 0x0003e20000000800 */
[----:B--2---:R-:W-:-:S07]  /*6020*/  FFMA.FTZ R0, R21, c[0x0][0x2d0], -R20 ;  /* 0x0000b40015007a23 */ /* 0x004fce0000010814 */
[----:B------:R2:W-:Y:S01]  /*6030*/  MUFU.EX2 R219, R0 ;  /* 0x0000000000db7308 */ /* 0x0005e20000000800 */
[----:B-1----:R-:W-:-:S07]  /*6040*/  FFMA.FTZ R4, R40, c[0x0][0x2d0], -R2 ;  /* 0x0000b40028047a23 */ /* 0x002fce0000010802 */
[----:B------:R-:W1:Y:S01]  /*6050*/  MUFU.EX2 R233, R4 ;  /* 0x0000000400e97308 */ /* 0x000e620000000800 */
[----:B--2---:R-:W-:-:S07]  /*6060*/  FFMA.FTZ R0, R24, c[0x0][0x2d0], -R20 ;  /* 0x0000b40018007a23 */ /* 0x004fce0000010814 */
[----:B------:R2:W-:Y:S01]  /*6070*/  MUFU.EX2 R220, R0 ;  /* 0x0000000000dc7308 */ /* 0x0005e20000000800 */
[----:B-1----:R-:W-:Y:S01]  /*6080*/  F2FP.BF16.PACK_AB R6, R233, R231 ;  /* 0x000000e7e906723e */ /* 0x002fe200000010ff */
[----:B--2---:R-:W-:-:S06]  /*6090*/  FFMA.FTZ R0, R27, c[0x0][0x2d0], -R20 ;  /* 0x0000b4001b007a23 */ /* 0x004fcc0000010814 */
[----:B------:R1:W-:Y:S02]  /*60a0*/  MUFU.EX2 R156, R0 ;  /* 0x00000000009c7308 */ /* 0x0003e40000000800 */
[----:B-1----:R-:W-:-:S06]  /*60b0*/  FFMA.FTZ R0, R29, c[0x0][0x2d0], -R20 ;  /* 0x0000b4001d007a23 */ /* 0x002fcc0000010814 */
[----:B------:R1:W2:Y:S02]  /*60c0*/  MUFU.EX2 R157, R0 ;  /* 0x00000000009d7308 */ /* 0x0002a40000000800 */
[----:B-1----:R-:W-:Y:S01]  /*60d0*/  FFMA.FTZ R0, R36, c[0x0][0x2d0], -R20 ;  /* 0x0000b40024007a23 */ /* 0x002fe20000010814 */
[----:B--2---:R-:W-:-:S05]  /*60e0*/  F2FP.BF16.PACK_AB R8, R157, R156 ;  /* 0x0000009c9d08723e */ /* 0x004fca00000010ff */
[----:B------:R1:W-:Y:S02]  /*60f0*/  MUFU.EX2 R72, R0 ;  /* 0x0000000000487308 */ /* 0x0003e40000000800 */
[----:B-1----:R-:W-:-:S06]  /*6100*/  FFMA.FTZ R0, R12, c[0x0][0x2d0], -R3 ;  /* 0x0000b4000c007a23 */ /* 0x002fcc0000010803 */
[----:B------:R1:W-:Y:S02]  /*6110*/  MUFU.EX2 R150, R0 ;  /* 0x0000000000967308 */ /* 0x0003e40000000800 */
[----:B-1----:R-:W-:-:S06]  /*6120*/  FFMA.FTZ R0, R13, c[0x0][0x2d0], -R3 ;  /* 0x0000b4000d007a23 */ /* 0x002fcc0000010803 */
[----:B------:R1:W-:Y:S02]  /*6130*/  MUFU.EX2 R149, R0 ;  /* 0x0000000000957308 */ /* 0x0003e40000000800 */
[----:B-1----:R-:W-:Y:S01]  /*6140*/  FFMA.FTZ R0, R18, c[0x0][0x2d0], -R3 ;  /* 0x0000b40012007a23 */ /* 0x002fe20000010803 */
[----:B------:R-:W-:-:S05]  /*6150*/  F2FP.BF16.PACK_AB R18, R220, R219 ;  /* 0x000000dbdc12723e */ /* 0x000fca00000010ff */
        /* <DEDUP_REMOVED lines=10> */
[----:B-1----:R-:W-:-:S06]  /*6200*/  FFMA.FTZ R0, R22, c[0x0][0x2d0], -R2 ;  /* 0x0000b40016007a23 */ /* 0x002fcc0000010802 */
[----:B------:R1:W-:Y:S02]  /*6210*/  MUFU.EX2 R142, R0 ;  /* 0x00000000008e7308 */ /* 0x0003e40000000800 */
[----:B-1----:R-:W-:-:S06]  /*6220*/  FFMA.FTZ R0, R25, c[0x0][0x2d0], -R2 ;  /* 0x0000b40019007a23 */ /* 0x002fcc0000010802 */
[----:B------:R1:W2:Y:S02]  /*6230*/  MUFU.EX2 R21, R0 ;  /* 0x0000000000157308 */ /* 0x0002a40000000800 */
[--C-:B-1----:R-:W-:Y:S01]  /*6240*/  FFMA.FTZ R0, R31, c[0x0][0x2d0], -R2.reuse ;  /* 0x0000b4001f007a23 */ /* 0x102fe20000010802 */
[----:B--2---:R-:W-:Y:S01]  /*6250*/  F2FP.BF16.PACK_AB R12, R21, R142 ;  /* 0x0000008e150c723e */ /* 0x004fe200000010ff */
[----:B------:R-:W-:Y:S04]  /*6260*/  LDSM.16.MT88.4 R28, [R185+0x400] ;  /* 0x00040000b91c783b */ /* 0x000fe80000004200 */
[----:B------:R1:W-:Y:S02]  /*6270*/  MUFU.EX2 R143, R0 ;  /* 0x00000000008f7308 */ /* 0x0003e40000000800 */
[----:B-1----:R-:W-:-:S06]  /*6280*/  FFMA.FTZ R0, R35, c[0x0][0x2d0], -R2 ;  /* 0x0000b40023007a23 */ /* 0x002fcc0000010802 */
[----:B------:R1:W2:Y:S02]  /*6290*/  MUFU.EX2 R212, R0 ;  /* 0x0000000000d47308 */ /* 0x0002a40000000800 */
[----:B-1----:R-:W-:Y:S01]  /*62a0*/  FFMA.FTZ R0, R37, c[0x0][0x2d0], -R2 ;  /* 0x0000b40025007a23 */ /* 0x002fe20000010802 */
[----:B--2---:R-:W-:-:S05]  /*62b0*/  F2FP.BF16.PACK_AB R14, R212, R143 ;  /* 0x0000008fd40e723e */ /* 0x004fca00000010ff */
[----:B------:R1:W-:Y:S02]  /*62c0*/  MUFU.EX2 R228, R0 ;  /* 0x0000000000e47308 */ /* 0x0003e40000000800 */
[----:B-1----:R-:W-:Y:S02]  /*62d0*/  FFMA.FTZ R0, R38, c[0x0][0x2d0], -R2 ;  /* 0x0000b40026007a23 */ /* 0x002fe40000010802 */
[----:B------:R-:W1:Y:S04]  /*62e0*/  LDSM.16.MT88.4 R36, [R185] ;  /* 0x00000000b924783b */ /* 0x000e680000004200 */
[----:B------:R2:W-:Y:S02]  /*62f0*/  MUFU.EX2 R229, R0 ;  /* 0x0000000000e57308 */ /* 0x0005e40000000800 */
[----:B--2---:R-:W-:-:S05]  /*6300*/  FMUL.FTZ R0, R101, c[0x0][0x2d0] ;  /* 0x0000b40065007a20 */ /* 0x004fca0000410000 */
[----:B------:R-:W-:-:S05]  /*6310*/  FSEL R0, R0, RZ, P0 ;  /* 0x000000ff00007208 */ /* 0x000fca0000000000 */
[----:B------:R-:W-:Y:S01]  /*6320*/  FFMA.FTZ R4, R9, c[0x0][0x2d0], -R0 ;  /* 0x0000b40009047a23 */ /* 0x000fe20000010800 */
[----:B------:R-:W-:-:S03]  /*6330*/  F2FP.BF16.PACK_AB R9, R235, R234 ;  /* 0x000000eaeb09723e */ /* 0x000fc600000010ff */
[----:B------:R2:W-:Y:S02]  /*6340*/  MUFU.EX2 R141, R4 ;  /* 0x00000004008d7308 */ /* 0x0005e40000000800 */
[----:B--2---:R-:W-:Y:S01]  /*6350*/  FFMA.FTZ R4, R10, c[0x0][0x2d0], -R0 ;  /* 0x0000b4000a047a23 */ /* 0x004fe20000010800 */
[----:B------:R-:W-:-:S05]  /*6360*/  F2FP.BF16.PACK_AB R10, R72, R152 ;  /* 0x00000098480a723e */ /* 0x000fca00000010ff */
[----:B------:R2:W4:Y:S02]  /*6370*/  MUFU.EX2 R100, R4 ;  /* 0x0000000400647308 */ /* 0x0005240000000800 */
[----:B--2---:R-:W-:Y:S01]  /*6380*/  FFMA.FTZ R4, R11, c[0x0][0x2d0], -R0 ;  /* 0x0000b4000b047a23 */ /* 0x004fe20000010800 */
[----:B----4-:R-:W-:Y:S02]  /*6390*/  F2FP.BF16.PACK_AB R13, R100, R141 ;  /* 0x0000008d640d723e */ /* 0x010fe400000010ff */
        /* <DEDUP_REMOVED lines=9> */
[----:B-1----:R-:W-:Y:S08]  /*6430*/  HMMA.16816.F32.BF16 R24, R12, R36, RZ ;  /* 0x000000240c18723c */ /* 0x002ff000000418ff */
[----:B------:R-:W-:Y:S01]  /*6440*/  HMMA.16816.F32.BF16 R112, R16, R48, RZ ;  /* 0x000000301070723c */ /* 0x000fe200000418ff */
[----:B--2---:R-:W-:-:S04]  /*6450*/  FFMA.FTZ R4, R32, c[0x0][0x2d0], -R0 ;  /* 0x0000b40020047a23 */ /* 0x004fc80000010800 */
[----:B------:R1:W2:Y:S03]  /*6460*/  MUFU.EX2 R225, R4 ;  /* 0x0000000400e17308 */ /* 0x0002a60000000800 */
[----:B------:R-:W-:Y:S07]  /*6470*/  HMMA.16816.F32.BF16 R92, R12, R48, RZ ;  /* 0x000000300c5c723c */ /* 0x000fee00000418ff */
[----:B------:R-:W-:Y:S01]  /*6480*/  MOV R49, R73 ;  /* 0x0000004900317202 */ /* 0x000fe20000000f00 */
[----:B------:R-:W-:Y:S01]  /*6490*/  HMMA.16816.F32.BF16 R84, R16, R52, RZ ;  /* 0x000000341054723c */ /* 0x000fe200000418ff */
[----:B------:R-:W-:Y:S01]  /*64a0*/  MOV R48, R72 ;  /* 0x0000004800307202 */ /* 0x000fe20000000f00 */
[----:B-1----:R-:W-:-:S06]  /*64b0*/  FFMA.FTZ R4, R33, c[0x0][0x2d0], -R0 ;  /* 0x0000b40021047a23 */ /* 0x002fcc0000010800 */
[----:B------:R-:W-:Y:S01]  /*64c0*/  HMMA.16816.F32.BF16 R72, R12, R68, RZ ;  /* 0x000000440c48723c */ /* 0x000fe200000418ff */
[----:B--2---:R-:W-:Y:S01]  /*64d0*/  F2FP.BF16.PACK_AB R5, R225, R223 ;  /* 0x000000dfe105723e */ /* 0x004fe200000010ff */
[----:B------:R1:W-:Y:S06]  /*64e0*/  MUFU.EX2 R227, R4 ;  /* 0x0000000400e37308 */ /* 0x0003ec0000000800 */
[----:B------:R-:W-:Y:S08]  /*64f0*/  HMMA.16816.F32.BF16 R32, R16, R36, RZ ;  /* 0x000000241020723c */ /* 0x000ff000000418ff */
[----:B------:R-:W-:Y:S01]  /*6500*/  HMMA.16816.F32.BF16 R80, R12, R52, RZ ;  /* 0x000000340c50723c */ /* 0x000fe200000418ff */
[----:B-1----:R-:W-:-:S02]  /*6510*/  FFMA.FTZ R4, R41, c[0x0][0x2d0], -R0 ;  /* 0x0000b40029047a23 */ /* 0x002fc40000010800 */
[----:B------:R-:W-:Y:S02]  /*6520*/  LDSM.16.MT88.4 R40, [R186+0x400] ;  /* 0x00040000ba28783b */ /* 0x000fe40000004200 */
[----:B------:R1:W2:Y:S03]  /*6530*/  MUFU.EX2 R226, R4 ;  /* 0x0000000400e27308 */ /* 0x0002a60000000800 */
[----:B------:R-:W-:Y:S08]  /*6540*/  HMMA.16816.F32.BF16 R76, R16, R68, RZ ;  /* 0x00000044104c723c */ /* 0x000ff000000418ff */
[----:B------:R-:W-:Y:S01]  /*6550*/  HMMA.16816.F32.BF16 R136, R8, R28, R32 ;  /* 0x0000001c0888723c */ /* 0x000fe20000041820 */
[----:B------:R-:W-:Y:S01]  /*6560*/  LDSM.16.MT88.4 R32, [R185+0x1000] ;  /* 0x00100000b920783b */ /* 0x000fe20000004200 */
[----:B-1----:R-:W-:-:S06]  /*6570*/  F2FP.BF16.PACK_AB R4, R229, R228 ;  /* 0x000000e4e504723e */ /* 0x002fcc00000010ff */
[----:B------:R-:W-:Y:S01]  /*6580*/  HMMA.16816.F32.BF16 R172, R8, R64, R84 ;  /* 0x0000004008ac723c */ /* 0x000fe20000041854 */
[----:B--23--:R-:W-:-:S07]  /*6590*/  F2FP.BF16.PACK_AB R7, R226, R227 ;  /* 0x000000e3e207723e */ /* 0x00cfce00000010ff */
[C---:B------:R-:W-:Y:S01]  /*65a0*/  HMMA.16816.F32.BF16 R132, R4.reuse, R28, R24 ;  /* 0x0000001c0484723c */ /* 0x040fe20000041818 */
[----:B------:R-:W1:Y:S07]  /*65b0*/  LDSM.16.MT88.4 R24, [R186+0x1000] ;  /* 0x00100000ba18783b */ /* 0x000e6e0000004200 */
[----:B------:R-:W-:Y:S08]  /*65c0*/  HMMA.16816.F32.BF16 R180, R4, R60, R72 ;  /* 0x0000003c04b4723c */ /* 0x000ff00000041848 */
[----:B------:R-:W-:Y:S08]  /*65d0*/  HMMA.16816.F32.BF16 R72, R12, R58, RZ ;  /* 0x0000003a0c48723c */ /* 0x000ff000000418ff */
[----:B------:R-:W-:Y:S08]  /*65e0*/  HMMA.16816.F32.BF16 R204, R4, R64, R80 ;  /* 0x0000004004cc723c */ /* 0x000ff00000041850 */
[----:B------:R-:W-:Y:S08]  /*65f0*/  HMMA.16816.F32.BF16 R168, R8, R60, R76 ;  /* 0x0000003c08a8723c */ /* 0x000ff0000004184c */
[----:B------:R-:W-:Y:S08]  /*6600*/  HMMA.16816.F32.BF16 R116, R16, R44, RZ ;  /* 0x0000002c1074723c */ /* 0x000ff000000418ff */
[----:B-1----:R-:W-:Y:S08]  /*6610*/  HMMA.16816.F32.BF16 R164, R4, R26, R72 ;  /* 0x0000001a04a4723c */ /* 0x002ff00000041848 */
[----:B------:R-:W-:Y:S08]  /*6620*/  HMMA.16816.F32.BF16 R108, R16, R56, RZ ;  /* 0x00000038106c723c */ /* 0x000ff000000418ff */
[C---:B------:R-:W-:Y:S08]  /*6630*/  HMMA.16816.F32.BF16 R96, R12.reuse, R44, RZ ;  /* 0x0000002c0c60723c */ /* 0x040ff000000418ff */
[C---:B------:R-:W-:Y:S08]  /*6640*/  HMMA.16816.F32.BF16 R88, R12.reuse, R56, RZ ;  /* 0x000000380c58723c */ /* 0x040ff000000418ff */
[C---:B------:R-:W-:Y:S08]  /*6650*/  HMMA.16816.F32.BF16 R84, R12.reuse, R38, RZ ;  /* 0x000000260c54723c */ /* 0x040ff000000418ff */
[C---:B------:R-:W-:Y:S08]  /*6660*/  HMMA.16816.F32.BF16 R80, R12.reuse, R46, RZ ;  /* 0x0000002e0c50723c */ /* 0x040ff000000418ff */
[C---:B------:R-:W-:Y:S08]  /*6670*/  HMMA.16816.F32.BF16 R76, R12.reuse, R50, RZ ;  /* 0x000000320c4c723c */ /* 0x040ff000000418ff */
[C---:B------:R-:W-:Y:S08]  /*6680*/  HMMA.16816.F32.BF16 R72, R12.reuse, R54, RZ ;  /* 0x000000360c48723c */ /* 0x040ff000000418ff */
[----:B------:R-:W-:Y:S08]  /*6690*/  HMMA.16816.F32.BF16 R12, R12, R70, RZ ;  /* 0x000000460c0c723c */ /* 0x000ff000000418ff */
[C---:B------:R-:W-:Y:S08]  /*66a0*/  HMMA.16816.F32.BF16 R144, R8.reuse, R40, R116 ;  /* 0x000000280890723c */ /* 0x040ff00000041874 */
[-C--:B------:R-:W-:Y:S08]  /*66b0*/  HMMA.16816.F32.BF16 R176, R8, R24.reuse, R108 ;  /* 0x0000001808b0723c */ /* 0x080ff0000004186c */
[C---:B------:R-:W-:Y:S08]  /*66c0*/  HMMA.16816.F32.BF16 R208, R4.reuse, R24, R88 ;  /* 0x0000001804d0723c */ /* 0x040ff00000041858 */
[C---:B------:R-:W-:Y:S07]  /*66d0*/  HMMA.16816.F32.BF16 R116, R4.reuse, R40, R96 ;  /* 0x000000280474723c */ /* 0x040fee0000041860 */
[----:B------:R-:W-:Y:S01]  /*66e0*/  MOV R41, R153 ;  /* 0x0000009900297202 */ /* 0x000fe20000000f00 */
[----:B------:R-:W-:Y:S01]  /*66f0*/  HMMA.16816.F32.BF16 R160, R4, R32, R92 ;  /* 0x0000002004a0723c */ /* 0x000fe2000004185c */
[----:B------:R-:W-:-:S07]  /*6700*/  MOV R40, R152 ;  /* 0x0000009800287202 */ /* 0x000fce0000000f00 */
[C---:B------:R-:W-:Y:S08]  /*6710*/  HMMA.16816.F32.BF16 R84, R4.reuse, R30, R84 ;  /* 0x0000001e0454723c */ /* 0x040ff00000041854 */
[C---:B------:R-:W-:Y:S08]  /*6720*/  HMMA.16816.F32.BF16 R88, R4.reuse, R42, R80 ;  /* 0x0000002a0458723c */ /* 0x040ff00000041850 */
[C---:B------:R-:W-:Y:S08]  /*6730*/  HMMA.16816.F32.BF16 R76, R4.reuse, R34, R76 ;  /* 0x00000022044c723c */ /* 0x040ff0000004184c */
[C---:B------:R-:W-:Y:S08]  /*6740*/  HMMA.16816.F32.BF16 R108, R4.reuse, R66, R72 ;  /* 0x00000042046c723c */ /* 0x040ff00000041848 */
[----:B------:R-:W-:Y:S08]  /*6750*/  HMMA.16816.F32.BF16 R12, R4, R62, R12 ;  /* 0x0000003e040c723c */ /* 0x000ff0000004180c */
[C---:B------:R-:W-:Y:S01]  /*6760*/  HMMA.16816.F32.BF16 R4, R16.reuse, R50, RZ ;  /* 0x000000321004723c */ /* 0x040fe200000418ff */
[----:B------:R-:W2:Y:S07]  /*6770*/  LDL.LU R51, [R1+0x24] ;  /* 0x0000240001337983 */ /* 0x000eae0000300800 */
[----:B------:R-:W-:Y:S08]  /*6780*/  HMMA.16816.F32.BF16 R44, R16, R46, RZ ;  /* 0x0000002e102c723c */ /* 0x000ff000000418ff */
[----:B------:R-:W-:Y:S01]  /*6790*/  HMMA.16816.F32.BF16 R152, R8, R32, R112 ;  /* 0x000000200898723c */ /* 0x000fe20000041870 */
[----:B------:R-:W1:Y:S07]  /*67a0*/  LDSM.16.MT88.4 R112, [R185+0x1400] ;  /* 0x00140000b970783b */ /* 0x000e6e0000004200 */
[----:B------:R-:W-:Y:S08]  /*67b0*/  HMMA.16816.F32.BF16 R36, R16, R38, RZ ;  /* 0x000000261024723c */ /* 0x000ff000000418ff */
[----:B------:R-:W-:Y:S07]  /*67c0*/  HMMA.16816.F32.BF16 R44, R8, R42, R44 ;  /* 0x0000002a082c723c */ /* 0x000fee000004182c */
[----:B------:R-:W-:-:S02]  /*67d0*/  MOV R43, R157 ;  /* 0x0000009d002b7202 */ /* 0x000fc40000000f00 */
[----:B------:R-:W-:Y:S02]  /*67e0*/  MOV R42, R156 ;  /* 0x0000009c002a7202 */ /* 0x000fe40000000f00 */
[----:B------:R-:W-:Y:S08]  /*67f0*/  HMMA.16816.F32.BF16 R156, R8, R34, R4 ;  /* 0x00000022089c723c */ /* 0x000ff00000041804 */
[----:B------:R-:W-:Y:S08]  /*6800*/  HMMA.16816.F32.BF16 R4, R16, R58, RZ ;  /* 0x0000003a1004723c */ /* 0x000ff000000418ff */
[C---:B------:R-:W-:Y:S11]  /*6810*/  HMMA.16816.F32.BF16 R36, R8.reuse, R30, R36 ;  /* 0x0000001e0824723c */ /* 0x040ff60000041824 */
[----:B------:R-:W-:Y:S05]  /*6820*/  @!UPT UIADD3 URZ, URZ, URZ, URZ ;  /* 0x0000003f3f3ff290 */ /* 0x000fea000fffe03f */
[----:B------:R-:W-:Y:S08]  /*6830*/  HMMA.16816.F32.BF16 R24, R8, R26, R4 ;  /* 0x0000001a0818723c */ /* 0x000ff00000041804 */
[----:B------:R-:W-:Y:S11]  /*6840*/  HMMA.16816.F32.BF16 R4, R16, R54, RZ ;  /* 0x000000361004723c */ /* 0x000ff600000418ff */
[----:B------:R-:W-:Y:S11]  /*6850*/  @!UPT UIADD3 URZ, URZ, URZ, URZ ;  /* 0x0000003f3f3ff290 */ /* 0x000ff6000fffe03f */
[----:B------:R-:W-:Y:S02]  /*6860*/  @!UPT UIADD3 URZ, URZ, URZ, URZ ;  /* 0x0000003f3f3ff290 */ /* 0x000fe4000fffe03f */
[----:B------:R-:W-:Y:S07]  /*6870*/  HMMA.16816.F32.BF16 R80, R8, R66, R4 ;  /* 0x000000420850723c */ /* 0x000fee0000041804 */
[----:B------:R-:W-:-:S04]  /*6880*/  FFMA.FTZ R4, R140, c[0x0][0x2d0], -R20 ;  /* 0x0000b4008c047a23 */ /* 0x000fc80000010814 */
[----:B------:R3:W-:Y:S02]  /*6890*/  MUFU.EX2 R32, R4 ;  /* 0x0000000400207308 */ /* 0x0007e40000000800 */
[----:B---3--:R-:W-:-:S06]  /*68a0*/  FFMA.FTZ R4, R131, c[0x0][0x2d0], -R20 ;  /* 0x0000b40083047a23 */ /* 0x008fcc0000010814 */
[----:B------:R3:W-:Y:S02]  /*68b0*/  MUFU.EX2 R33, R4 ;  /* 0x0000000400217308 */ /* 0x0007e40000000800 */
[----:B---3--:R-:W-:-:S06]  /*68c0*/  FFMA.FTZ R4, R130, c[0x0][0x2d0], -R20 ;  /* 0x0000b40082047a23 */ /* 0x008fcc0000010814 */
[----:B------:R3:W-:Y:S02]  /*68d0*/  MUFU.EX2 R34, R4 ;  /* 0x0000000400227308 */ /* 0x0007e40000000800 */
[----:B---3--:R-:W-:-:S06]  /*68e0*/  FFMA.FTZ R4, R129, c[0x0][0x2d0], -R20 ;  /* 0x0000b40081047a23 */ /* 0x008fcc0000010814 */
[----:B------:R3:W-:Y:S02]  /*68f0*/  MUFU.EX2 R221, R4 ;  /* 0x0000000400dd7308 */ /* 0x0007e40000000800 */
[----:B---3--:R-:W-:Y:S01]  /*6900*/  FFMA.FTZ R4, R128, c[0x0][0x2d0], -R3 ;  /* 0x0000b40080047a23 */ /* 0x008fe20000010803 */
[----:B------:R-:W-:Y:S01]  /*6910*/  HMMA.16816.F32.BF16 R16, R16, R70, RZ ;  /* 0x000000461010723c */ /* 0x000fe200000418ff */
[----:B------:R-:W-:Y:S01]  /*6920*/  FADD.FTZ R5, R215, R213 ;  /* 0x000000d5d7057221 */ /* 0x000fe20000010000 */
[----:B------:R-:W-:Y:S03]  /*6930*/  LDSM.16.MT88.4 R128, [R185+0x800] ;  /* 0x00080000b980783b */ /* 0x000fe60000004200 */
[----:B------:R3:W-:Y:S02]  /*6940*/  MUFU.EX2 R29, R4 ;  /* 0x00000004001d7308 */ /* 0x0007e40000000800 */
[----:B---3--:R-:W-:-:S06]  /*6950*/  FFMA.FTZ R4, R127, c[0x0][0x2d0], -R3 ;  /* 0x0000b4007f047a23 */ /* 0x008fcc0000010803 */
[----:B------:R3:W-:Y:S02]  /*6960*/  MUFU.EX2 R30, R4 ;  /* 0x00000004001e7308 */ /* 0x0007e40000000800 */
[--C-:B---3--:R-:W-:Y:S02]  /*6970*/  FFMA.FTZ R4, R126, c[0x0][0x2d0], -R3.reuse ;  /* 0x0000b4007e047a23 */ /* 0x108fe40000010803 */
[----:B------:R-:W-:-:S04]  /*6980*/  FFMA.FTZ R3, R125, c[0x0][0x2d0], -R3 ;  /* 0x0000b4007d037a23 */ /* 0x000fc80000010803 */
[----:B------:R3:W-:Y:S02]  /*6990*/  MUFU.EX2 R224, R3 ;  /* 0x0000000300e07308 */ /* 0x0007e40000000800 */
[----:B---3--:R-:W-:-:S06]  /*69a0*/  FFMA.FTZ R3, R124, c[0x0][0x2d0], -R2 ;  /* 0x0000b4007c037a23 */ /* 0x008fcc0000010802 */
[----:B------:R3:W-:Y:S01]  /*69b0*/  MUFU.EX2 R22, R3 ;  /* 0x0000000300167308 */ /* 0x0007e20000000800 */
[----:B------:R-:W-:Y:S02]  /*69c0*/  FADD.FTZ R6, R142, R21 ;  /* 0x000000158e067221 */ /* 0x000fe40000010000 */
[----:B---3--:R-:W-:-:S05]  /*69d0*/  FFMA.FTZ R3, R123, c[0x0][0x2d0], -R2 ;  /* 0x0000b4007b037a23 */ /* 0x008fca0000010802 */
[----:B------:R3:W4:Y:S02]  /*69e0*/  MUFU.EX2 R23, R3 ;  /* 0x0000000300177308 */ /* 0x0007240000000800 */
[--C-:B---3--:R-:W-:Y:S02]  /*69f0*/  FFMA.FTZ R3, R122, c[0x0][0x2d0], -R2.reuse ;  /* 0x0000b4007a037a23 */ /* 0x108fe40000010802 */
[----:B------:R-:W-:-:S04]  /*6a00*/  FFMA.FTZ R2, R121, c[0x0][0x2d0], -R2 ;  /* 0x0000b40079027a23 */ /* 0x000fc80000010802 */
[----:B------:R3:W-:Y:S02]  /*6a10*/  MUFU.EX2 R213, R2 ;  /* 0x0000000200d57308 */ /* 0x0007e40000000800 */
[----:B---3--:R-:W-:-:S06]  /*6a20*/  FFMA.FTZ R2, R106, c[0x0][0x2d0], -R0 ;  /* 0x0000b4006a027a23 */ /* 0x008fcc0000010800 */
[----:B------:R3:W-:Y:S08]  /*6a30*/  MUFU.EX2 R21, R2 ;  /* 0x0000000200157308 */ /* 0x0007f00000000800 */
[----:B------:R5:W-:Y:S01]  /*6a40*/  MUFU.EX2 R31, R4 ;  /* 0x00000004001f7308 */ /* 0x000be20000000800 */
[----:B---3--:R-:W-:Y:S02]  /*6a50*/  FFMA.FTZ R2, R120, c[0x0][0x2d0], -R0 ;  /* 0x0000b40078027a23 */ /* 0x008fe40000010800 */
[----:B------:R-:W3:Y:S05]  /*6a60*/  LDSM.16.MT88.4 R120, [R186+0x800] ;  /* 0x00080000ba78783b */ /* 0x000eea0000004200 */
[----:B------:R1:W1:Y:S01]  /*6a70*/  MUFU.EX2 R28, R3 ;  /* 0x00000003001c7308 */ /* 0x0002620000000800 */
[----:B-----5:R-:W-:Y:S01]  /*6a80*/  FADD.FTZ R4, R150, R149 ;  /* 0x0000009596047221 */ /* 0x020fe20000010000 */
[----:B------:R-:W-:Y:S01]  /*6a90*/  HMMA.16816.F32.BF16 R16, R8, R62, R16 ;  /* 0x0000003e0810723c */ /* 0x000fe20000041810 */
[----:B------:R-:W-:-:S02]  /*6aa0*/  FADD.FTZ R5, R219, R5 ;  /* 0x00000005db057221 */ /* 0x000fc40000010000 */
[----:B------:R-:W-:-:S03]  /*6ab0*/  FADD.FTZ R4, R151, R4 ;  /* 0x0000000497047221 */ /* 0x000fc60000010000 */
[----:B------:R-:W5:Y:S01]  /*6ac0*/  MUFU.EX2 R11, R2 ;  /* 0x00000002000b7308 */ /* 0x000f620000000800 */
[----:B------:R-:W-:Y:S01]  /*6ad0*/  FADD.FTZ R6, R143, R6 ;  /* 0x000000068f067221 */ /* 0x000fe20000010000 */
[----:B----4-:R-:W-:Y:S01]  /*6ae0*/  F2FP.BF16.PACK_AB R92, R23, R22 ;  /* 0x00000016175c723e */ /* 0x010fe200000010ff */
[--C-:B-1----:R-:W-:Y:S01]  /*6af0*/  FFMA.FTZ R3, R107, c[0x0][0x2d0], -R0.reuse ;  /* 0x0000b4006b037a23 */ /* 0x102fe20000010800 */
[----:B------:R-:W-:Y:S01]  /*6b00*/  F2FP.BF16.PACK_AB R94, R213, R28 ;  /* 0x0000001cd55e723e */ /* 0x000fe200000010ff */
[----:B------:R-:W-:Y:S01]  /*6b10*/  FFMA.FTZ R0, R105, c[0x0][0x2d0], -R0 ;  /* 0x0000b40069007a23 */ /* 0x000fe20000010800 */
[----:B------:R-:W-:Y:S01]  /*6b20*/  F2FP.BF16.PACK_AB R96, R33, R32 ;  /* 0x000000202160723e */ /* 0x000fe200000010ff */
[----:B------:R-:W-:Y:S01]  /*6b30*/  FADD.FTZ R10, R214, R4 ;  /* 0x00000004d60a7221 */ /* 0x000fe20000010000 */
[----:B------:R-:W-:Y:S01]  /*6b40*/  MUFU.EX2 R20, R3 ;  /* 0x0000000300147308 */ /* 0x000fe20000000800 */
[----:B------:R-:W-:Y:S01]  /*6b50*/  F2FP.BF16.PACK_AB R97, R30, R29 ;  /* 0x0000001d1e61723e */ /* 0x000fe200000010ff */
[----:B------:R-:W-:Y:S06]  /*6b60*/  LDSM.16.MT88.4 R60, [R186+0x1400] ;  /* 0x00140000ba3c783b */ /* 0x000fec0000004200 */
[----:B------:R-:W1:Y:S01]  /*6b70*/  MUFU.EX2 R214, R0 ;  /* 0x0000000000d67308 */ /* 0x000e620000000800 */
[----:B------:R-:W-:-:S02]  /*6b80*/  FADD.FTZ R9, R220, R5 ;  /* 0x00000005dc097221 */ /* 0x000fc40000010000 */
[----:B------:R-:W-:Y:S02]  /*6b90*/  FADD.FTZ R8, R212, R6 ;  /* 0x00000006d4087221 */ /* 0x000fe40000010000 */
[----:B------:R-:W4:Y:S01]  /*6ba0*/  LDSM.16.MT88.4 R4, [R186+0x2000] ;  /* 0x00200000ba04783b */ /* 0x000f220000004200 */
[----:B-----5:R-:W-:Y:S02]  /*6bb0*/  F2FP.BF16.PACK_AB R93, R11, R21 ;  /* 0x000000150b5d723e */ /* 0x020fe400000010ff */
[----:B------:R-:W-:Y:S02]  /*6bc0*/  F2FP.BF16.PACK_AB R98, R221, R34 ;  /* 0x00000022dd62723e */ /* 0x000fe400000010ff */
[----:B------:R-:W-:Y:S02]  /*6bd0*/  F2FP.BF16.PACK_AB R99, R224, R31 ;  /* 0x0000001fe063723e */ /* 0x000fe400000010ff */
[----:B-1----:R-:W-:-:S05]  /*6be0*/  F2FP.BF16.PACK_AB R95, R214, R20 ;  /* 0x00000014d65f723e */ /* 0x002fca00000010ff */
[----:B------:R-:W-:Y:S08]  /*6bf0*/  HMMA.16816.F32.BF16 R152, R96, R112, R152 ;  /* 0x000000706098723c */ /* 0x000ff00000041898 */
[C---:B---3--:R-:W-:Y:S08]  /*6c00*/  HMMA.16816.F32.BF16 R124, R92.reuse, R120, R116 ;  /* 0x000000785c7c723c */ /* 0x048ff00000041874 */
[----:B------:R-:W-:Y:S08]  /*6c10*/  HMMA.16816.F32.BF16 R116, R92, R112, R160 ;  /* 0x000000705c74723c */ /* 0x000ff000000418a0 */
[----:B------:R-:W-:Y:S01]  /*6c20*/  HMMA.16816.F32.BF16 R156, R96, R114, R156 ;  /* 0x00000072609c723c */ /* 0x000fe2000004189c */
[----:B------:R-:W-:-:S07]  /*6c30*/  MOV R72, c[0x0][0x2c4] ;  /* 0x0000b10000487a02 */ /* 0x000fce0000000f00 */
[----:B------:R-:W-:Y:S01]  /*6c40*/  HMMA.16816.F32.BF16 R112, R92, R114, R76 ;  /* 0x000000725c70723c */ /* 0x000fe2000004184c */
[----:B------:R-:W1:Y:S01]  /*6c50*/  LDSM.16.MT88.4 R76, [R185+0x2000] ;  /* 0x00200000b94c783b */ /* 0x000e620000004200 */
[----:B------:R-:W-:Y:S01]  /*6c60*/  ISETP.NE.AND P1, PT, R72, 0x1, PT ;  /* 0x000000014800780c */ /* 0x000fe20003f25270 */
[----:B------:R-:W-:-:S04]  /*6c70*/  FADD.FTZ R2, R141, R100 ;  /* 0x000000648d027221 */ /* 0x000fc80000010000 */
[----:B------:R-:W-:Y:S01]  /*6c80*/  FADD.FTZ R3, R148, R2 ;  /* 0x0000000294037221 */ /* 0x000fe20000010000 */
[----:B------:R-:W-:Y:S01]  /*6c90*/  HMMA.16816.F32.BF16 R136, R96, R128, R136 ;  /* 0x000000806088723c */ /* 0x000fe20000041888 */
[----:B------:R-:W-:-:S06]  /*6ca0*/  MOV R0, R252 ;  /* 0x000000fc00007202 */ /* 0x000fcc0000000f00 */
[----:B------:R-:W-:Y:S01]  /*6cb0*/  @P1 IMAD.HI.U32 R2, R252, c[0x0][0x2c8], RZ ;  /* 0x0000b200fc021a27 */ /* 0x000fe200078e00ff */
[----:B------:R-:W-:Y:S04]  /*6cc0*/  HMMA.16816.F32.BF16 R132, R92, R128, R132 ;  /* 0x000000805c84723c */ /* 0x000fe80000041884 */
[----:B------:R-:W-:-:S04]  /*6cd0*/  @P1 SHF.R.U32.HI R0, RZ, c[0x0][0x2cc], R2 ;  /* 0x0000b300ff001a19 */ /* 0x000fc80000011602 */
[----:B------:R-:W-:Y:S01]  /*6ce0*/  HMMA.16816.F32.BF16 R140, R96, R130, R36 ;  /* 0x00000082608c723c */ /* 0x000fe20000041824 */
[----:B--2---:R-:W-:-:S07]  /*6cf0*/  IADD3 R2, R51, R0, RZ ;  /* 0x0000000033027210 */ /* 0x004fce0007ffe0ff */
[----:B------:R-:W-:Y:S01]  /*6d00*/  HMMA.16816.F32.BF16 R144, R96, R120, R144 ;  /* 0x000000786090723c */ /* 0x000fe20000041890 */
[----:B------:R-:W-:-:S07]  /*6d10*/  FADD.FTZ R0, R42, R9 ;  /* 0x000000092a007221 */ /* 0x000fce0000010000 */
[----:B------:R-:W-:Y:S08]  /*6d20*/  HMMA.16816.F32.BF16 R148, R96, R122, R44 ;  /* 0x0000007a6094723c */ /* 0x000ff0000004182c */
[C---:B------:R-:W-:Y:S08]  /*6d30*/  HMMA.16816.F32.BF16 R128, R92.reuse, R130, R84 ;  /* 0x000000825c80723c */ /* 0x040ff00000041854 */
[----:B------:R-:W-:Y:S08]  /*6d40*/  HMMA.16816.F32.BF16 R120, R92, R122, R88 ;  /* 0x0000007a5c78723c */ /* 0x000ff00000041858 */
[-C--:B----4-:R-:W-:Y:S08]  /*6d50*/  HMMA.16816.F32.BF16 R84, R96, R4.reuse, R168 ;  /* 0x000000046054723c */ /* 0x090ff000000418a8 */
        /* <DEDUP_REMOVED lines=14> */
[----:B-1----:R-:W-:Y:S01]  /*6e40*/  HMMA.16816.F32.BF16 R68, R96, R76, R172 ;  /* 0x0000004c6044723c */ /* 0x002fe200000418ac */
[----:B------:R-:W-:-:S02]  /*6e50*/  FADD.FTZ R3, R49, R3 ;  /* 0x0000000331037221 */ /* 0x000fc40000010000 */
[----:B------:R-:W-:-:S05]  /*6e60*/  FADD.FTZ R0, R48, R0 ;  /* 0x0000000030007221 */ /* 0x000fca0000010000 */
[----:B------:R-:W-:Y:S01]  /*6e70*/  HMMA.16816.F32.BF16 R64, R96, R62, R24 ;  /* 0x0000003e6040723c */ /* 0x000fe20000041818 */
[----:B------:R-:W-:Y:S02]  /*6e80*/  FADD.FTZ R4, R233, R4 ;  /* 0x00000004e9047221 */ /* 0x000fe40000010000 */
[----:B------:R-:W-:-:S05]  /*6e90*/  FADD.FTZ R5, R226, R5 ;  /* 0x00000005e2057221 */ /* 0x000fca0000010000 */
[----:B------:R-:W-:Y:S01]  /*6ea0*/  HMMA.16816.F32.BF16 R80, R96, R78, R80 ;  /* 0x0000004e6050723c */ /* 0x000fe20000041850 */
[----:B------:R-:W-:-:S07]  /*6eb0*/  FADD.FTZ R3, R29, R3 ;  /* 0x000000031d037221 */ /* 0x000fce0000010000 */
[----:B------:R-:W-:Y:S07]  /*6ec0*/  HMMA.16816.F32.BF16 R96, R96, R6, R16 ;  /* 0x000000066060723c */ /* 0x000fee0000041810 */
[----:B------:R-:W-:Y:S01]  /*6ed0*/  MOV R16, c[0x0][0x32c] ;  /* 0x0000cb0000107a02 */ /* 0x000fe20000000f00 */
[----:B------:R-:W-:-:S03]  /*6ee0*/  FADD.FTZ R0, R32, R0 ;  /* 0x0000000020007221 */ /* 0x000fc60000010000 */
[----:B------:R-:W-:Y:S01]  /*6ef0*/  ISETP.GE.AND P0, PT, R16, 0x1, PT ;  /* 0x000000011000780c */ /* 0x000fe20003f06270 */
[----:B------:R-:W-:Y:S02]  /*6f00*/  FADD.FTZ R4, R22, R4 ;  /* 0x0000000416047221 */ /* 0x000fe40000010000 */
[----:B------:R-:W-:Y:S02]  /*6f10*/  FADD.FTZ R5, R21, R5 ;  /* 0x0000000515057221 */ /* 0x000fe40000010000 */
        /* <DEDUP_REMOVED lines=10> */
[----:B------:R-:W-:Y:S01]  /*6fc0*/  FADD.FTZ R224, R224, R3 ;  /* 0x00000003e0e07221 */ /* 0x000fe20000010000 */
[----:B------:R-:W-:Y:S01]  /*6fd0*/  IADD3 R201, R201, -0x2, RZ ;  /* 0xfffffffec9c97810 */ /* 0x000fe20007ffe0ff */
[----:B------:R-:W-:Y:S01]  /*6fe0*/  FADD.FTZ R221, R221, R0 ;  /* 0x00000000dddd7221 */ /* 0x000fe20000010000 */
[----:B------:R-:W-:-:S04]  /*6ff0*/  IADD3 R3, R2, c[0x0][0x328], RZ ;  /* 0x0000ca0002037a10 */ /* 0x000fc80007ffe0ff */
[----:B------:R-:W-:Y:S01]  /*7000*/  HMMA.16816.F32.BF16 R60, R92, R62, R164 ;  /* 0x0000003e5c3c723c */ /* 0x000fe200000418a4 */
[----:B------:R-:W-:Y:S02]  /*7010*/  FADD.FTZ R213, R213, R4 ;  /* 0x00000004d5d57221 */ /* 0x000fe40000010000 */
[----:B------:R-:W-:-:S05]  /*7020*/  FADD.FTZ R214, R214, R5 ;  /* 0x00000005d6d67221 */ /* 0x000fca0000010000 */
[C---:B------:R-:W-:Y:S08]  /*7030*/  HMMA.16816.F32.BF16 R76, R92.reuse, R78, R108 ;  /* 0x0000004e5c4c723c */ /* 0x040ff0000004186c */
[----:B------:R-:W-:Y:S01]  /*7040*/  HMMA.16816.F32.BF16 R92, R92, R6, R12 ;  /* 0x000000065c5c723c */ /* 0x000fe2000004180c */
[----:B------:R-:W-:Y:S07]  /*7050*/  @!P0 BRA `(.L_x_617) ;  /* 0x0000013000008947 */ /* 0x000fee0003800000 */
[C---:B------:R-:W-:Y:S01]  /*7060*/  ISETP.GT.AND P0, PT, R2.reuse, RZ, PT ;  /* 0x000000ff0200720c */ /* 0x040fe20003f04270 */
[----:B------:R-:W-:Y:S01]  /*7070*/  BSSY B0, `(.L_x_618) ;  /* 0x000000e000007945 */ /* 0x000fe20003800000 */
[----:B------:R-:W-:-:S11]  /*7080*/  IADD3 R0, R2, -0x1, RZ ;  /* 0xffffffff02007810 */ /* 0x000fd60007ffe0ff */
[----:B------:R-:W-:Y:S05]  /*7090*/  @P0 BRA `(.L_x_619) ;  /* 0x0000007000000947 */ /* 0x000fea0003800000 */
[----:B------:R-:W-:-:S05]  /*70a0*/  IMAD.MOV.U32 R0, RZ, RZ, 0x1 ;  /* 0x00000001ff007424 */ /* 0x000fca00078e00ff */
[----:B------:R-:W-:Y:S01]  /*70b0*/  ISETP.NE.AND P0, PT, R0, c[0x0][0x32c], PT ;  /* 0x0000cb0000007a0c */ /* 0x000fe20003f05270 */
[----:B------:R-:W-:-:S12]  /*70c0*/  IMAD.MOV R0, RZ, RZ, -R2 ;  /* 0x000000ffff007224 */ /* 0x000fd800078e0a02 */
[----:B------:R-:W-:-:S05]  /*70d0*/  @P0 IMAD.HI.U32 R2, R0, c[0x0][0x330], RZ ;  /* 0x0000cc0000020a27 */ /* 0x000fca00078e00ff */
[----:B------:R-:W-:-:S04]  /*70e0*/  @P0 SHF.R.U32.HI R0, RZ, c[0x0][0x334], R2 ;  /* 0x0000cd00ff000a19 */ /* 0x000fc80000011602 */
[----:B------:R-:W-:Y:S01]  /*70f0*/  LOP3.LUT R0, RZ, R0, RZ, 0x33, !PT ;  /* 0x00000000ff007212 */ /* 0x000fe200078e33ff */
[----:B------:R-:W-:Y:S05]  /*7100*/  BRA `(.L_x_620) ;  /* 0x0000004000007947 */ /* 0x000fea0003800000 */
.L_x_619:
[----:B------:R-:W-:-:S04]  /*7110*/  MOV R2, 0x1 ;  /* 0x0000000100027802 */ /* 0x000fc80000000f00 */
[----:B------:R-:W-:-:S13]  /*7120*/  ISETP.NE.AND P0, PT, R2, c[0x0][0x32c], PT ;  /* 0x0000cb0002007a0c */ /* 0x000fda0003f05270 */
[----:B------:R-:W-:-:S05]  /*7130*/  @P0 IMAD.HI.U32 R2, R0, c[0x0][0x330], RZ ;  /* 0x0000cc0000020a27 */ /* 0x000fca00078e00ff */
[----:B------:R-:W-:Y:S02]  /*7140*/  @P0 SHF.R.U32.HI R0, RZ, c[0x0][0x334], R2 ;  /* 0x0000cd00ff000a19 */ /* 0x000fe40000011602 */
.L_x_620:
[----:B------:R-:W-:Y:S05]  /*7150*/  BSYNC B0 ;  /* 0x0000000000007941 */ /* 0x000fea0003800000 */
.L_x_618:
[----:B------:R-:W-:-:S05]  /*7160*/  MOV R2, c[0x0][0x32c] ;  /* 0x0000cb0000027a02 */ /* 0x000fca0000000f00 */
[----:B------:R-:W-:-:S05]  /*7170*/  IMAD R0, R0, R2, c[0x0][0x32c] ;  /* 0x0000cb0000007624 */ /* 0x000fca00078e0202 */
[----:B------:R-:W-:-:S05]  /*7180*/  IMNMX R3, R3, R0, PT ;  /* 0x0000000003037217 */ /* 0x000fca0003800200 */
.L_x_617:
        /* <DEDUP_REMOVED lines=9> */
[----:B------:R-:W-:Y:S02]  /*7220*/  MOV R107, R102 ;  /* 0x00000066006b7202 */ /* 0x000fe40000000f00 */
.L_x_654:
[----:B------:R-:W-:Y:S04]  /*7230*/  DEPBAR.LE SB0, 0x0 ;  /* 0x000080000000791a */ /* 0x000fe80000000000 */
[----:B------:R-:W-:Y:S01]  /*7240*/  WARPSYNC 0xffffffff ;  /* 0xffffffff00007948 */ /* 0x000fe20003800000 */
[----:B------:R-:W-:Y:S01]  /*7250*/  BAR.SYNC.DEFER_BLOCKING 0x0 ;  /* 0x0000000000007b1d */ /* 0x000fe20000010000 */
[----:B------:R-:W-:Y:S05]  /*7260*/  ISETP.GT.AND P0, PT, R239, R201, PT ;  /* 0x000000c9ef00720c */ /* 0x000fea0003f04270 */
[----:B------:R1:W2:Y:S01]  /*7270*/  LDSM.16.M88.4 R48, [R187] ;  /* 0x00000000bb30783b */ /* 0x0002a20000000200 */
[----:B------:R-:W-:Y:S03]  /*7280*/  BSSY B0, `(.L_x_622) ;  /* 0x0000043000007945 */ /* 0x000fe60003800000 */
[----:B------:R1:W3:Y:S04]  /*7290*/  LDSM.16.M88.4 R44, [R187+0x1000] ;  /* 0x00100000bb2c783b */ /* 0x0002e80000000200 */
[----:B------:R1:W4:Y:S04]  /*72a0*/  LDSM.16.M88.4 R16, [R184] ;  /* 0x00000000b810783b */ /* 0x0003280000000200 */
[----:B------:R1:W1:Y:S04]  /*72b0*/  LDSM.16.M88.4 R32, [R184+0x400] ;  /* 0x00040000b820783b */ /* 0x0002680000000200 */
[----:B------:R1:W1:Y:S04]  /*72c0*/  LDSM.16.M88.4 R100, [R184+0x800] ;  /* 0x00080000b864783b */ /* 0x0002680000000200 */
[----:B------:R1:W1:Y:S04]  /*72d0*/  LDSM.16.M88.4 R160, [R188] ;  /* 0x00000000bca0783b */ /* 0x0002680000000200 */
[----:B------:R1:W1:Y:S04]  /*72e0*/  LDSM.16.M88.4 R168, [R188+0x1000] ;  /* 0x00100000bca8783b */ /* 0x0002680000000200 */
[----:B------:R1:W1:Y:S04]  /*72f0*/  LDSM.16.M88.4 R164, [R189] ;  /* 0x00000000bda4783b */ /* 0x0002680000000200 */
[----:B------:R1:W1:Y:S04]  /*7300*/  LDSM.16.M88.4 R172, [R197] ;  /* 0x00000000c5ac783b */ /* 0x0002680000000200 */
[----:B------:R1:W1:Y:S01]  /*7310*/  LDSM.16.M88.4 R176, [R196] ;  /* 0x00000000c4b0783b */ /* 0x0002620000000200 */
[----:B------:R-:W-:-:S05]  /*7320*/  @P0 BRA `(.L_x_623) ;  /* 0x0000038000000947 */ /* 0x000fca0003800000 */
[----:B------:R-:W-:Y:S01]  /*7330*/  IMAD.WIDE.U32 R2, R202, c[0x0][0x208], RZ ;  /* 0x00008200ca027a25 */ /* 0x000fe200078e00ff */
[----:B------:R-:W-:Y:S05]  /*7340*/  SHF.R.S32.HI R0, RZ, 0x1f, R202 ;  /* 0x0000001fff007819 */ /* 0x000fea00000114ca */
[----:B------:R-:W-:Y:S04]  /*7350*/  IMAD R0, R0, c[0x0][0x208], RZ ;  /* 0x0000820000007a24 */ /* 0x000fe800078e02ff */
[----:B------:R-:W-:Y:S05]  /*7360*/  IMAD R0, R202, c[0x0][0x20c], R0 ;  /* 0x00008300ca007a24 */ /* 0x000fea00078e0200 */
[----:B------:R-:W-:Y:S02]  /*7370*/  IADD3 R3, R3, R0, RZ ;  /* 0x0000000003037210 */ /* 0x000fe40007ffe0ff */
[----:B------:R-:W-:Y:S03]  /*7380*/  SHF.R.S32.HI R0, RZ, 0x1f, R200 ;  /* 0x0000001fff007819 */ /* 0x000fe600000114c8 */
        /* <DEDUP_REMOVED lines=8> */
[----:B------:R4:W3:Y:S02]  /*7410*/  SHFL.IDX PT, R4, R5, RZ, 0x1c1f ;  /* 0x001c1fff05047589 */ /* 0x0008e400000e0000 */
.L_x_796:
[----:B------:R-:W-:-:S05]  /*7420*/  BRA.DIV ~URZ, `(.L_x_625) ;  /* 0x000117a27f007947 */ /* 0x000fca000b800000 */
[----:B------:R4:W3:Y:S02]  /*7430*/  SHFL.IDX PT, R0, R10, RZ, 0x1c1f ;  /* 0x001c1fff0a007589 */ /* 0x0008e400000e0000 */
.L_x_797:
[----:B------:R-:W5:Y:S01]  /*7440*/  S2R R11, SR_TID.X ;  /* 0x00000000000b7919 */ /* 0x000f620000002100 */
[C---:B------:R-:W-:Y:S01]  /*7450*/  ISETP.GE.AND P3, PT, R203.reuse, c[0x0][0x1d4], PT ;  /* 0x00007500cb007a0c */ /* 0x040fe20003f66270 */
[----:B------:R-:W-:Y:S01]  /*7460*/  IMAD.SHL.U32 R6, R203, 0x2, RZ ;  /* 0x00000002cb067824 */ /* 0x000fe200078e00ff */
[C---:B------:R-:W-:Y:S01]  /*7470*/  ISETP.GE.AND P2, PT, R237.reuse, c[0x0][0x1d4], PT ;  /* 0x00007500ed007a0c */ /* 0x040fe20003f46270 */
[----:B------:R-:W-:Y:S02]  /*7480*/  IMAD.SHL.U32 R3, R237, 0x2, RZ ;  /* 0x00000002ed037824 */ /* 0x000fe400078e00ff */
[----:B------:R-:W-:Y:S01]  /*7490*/  IMAD.SHL.U32 R2, R238, 0x2, RZ ;  /* 0x00000002ee027824 */ /* 0x000fe200078e00ff */
[C---:B---3--:R-:W-:Y:S02]  /*74a0*/  IADD3 R8, P0, R0.reuse, R6, RZ ;  /* 0x0000000600087210 */ /* 0x048fe40007f1e0ff */
[----:B------:R-:W-:Y:S03]  /*74b0*/  IADD3 R6, P1, R0, R3, RZ ;  /* 0x0000000300067210 */ /* 0x000fe60007f3e0ff */
[----:B------:R-:W-:Y:S01]  /*74c0*/  IMAD.X R9, R4, 0x1, R218, P0 ;  /* 0x0000000104097824 */ /* 0x000fe200000e06da */
[----:B------:R-:W-:Y:S01]  /*74d0*/  IADD3 R2, P0, R0, R2, RZ ;  /* 0x0000000200027210 */ /* 0x000fe20007f1e0ff */
[----:B------:R-:W-:Y:S01]  /*74e0*/  IMAD.X R7, R4, 0x1, R216, P1 ;  /* 0x0000000104077824 */ /* 0x000fe200008e06d8 */
[----:B------:R-:W-:Y:S02]  /*74f0*/  ISETP.GE.AND P1, PT, R238, c[0x0][0x1d4], PT ;  /* 0x00007500ee007a0c */ /* 0x000fe40003f26270 */
[----:B------:R-:W-:Y:S01]  /*7500*/  @!PT LDS RZ, [RZ] ;  /* 0x00000000fffff984 */ /* 0x000fe20000000800 */
[----:B------:R-:W-:Y:S01]  /*7510*/  @!PT LDS RZ, [RZ] ;  /* 0x00000000fffff984 */ /* 0x000fe20000000800 */
[----:B------:R-:W-:Y:S01]  /*7520*/  @!PT LDS RZ, [RZ] ;  /* 0x00000000fffff984 */ /* 0x000fe20000000800 */
[----:B------:R3:W-:Y:S01]  /*7530*/  LDGSTS.E.BYPASS.LTC128B.128 [R199+0x1880], [R8.64], !P3 ;  /* 0x0188000008c77fae */ /* 0x0007e2000d901d46 */
[----:B------:R-:W-:Y:S03]  /*7540*/  IMAD.X R3, R4, 0x1, R217, P0 ;  /* 0x0000000104037824 */ /* 0x000fe600000e06d9 */
[----:B------:R3:W-:Y:S01]  /*7550*/  LDGSTS.E.BYPASS.LTC128B.128 [R199+0x2480], [R6.64], !P2 ;  /* 0x0248000006c77fae */ /* 0x0007e2000d101d46 */
[----:B-----5:R-:W-:Y:S06]  /*7560*/  ISETP.GT.AND P4, PT, R11, 0x3f, PT ;  /* 0x0000003f0b00780c */ /* 0x020fec0003f84270 */
[----:B------:R3:W-:Y:S07]  /*7570*/  LDGSTS.E.BYPASS.LTC128B.128 [R199+0x3080], [R2.64], !P1 ;  /* 0x0308000002c77fae */ /* 0x0007ee000c901d46 */
[----:B------:R-:W-:-:S05]  /*7580*/  @P4 BRA `(.L_x_623) ;  /* 0x0000012000004947 */ /* 0x000fca0003800000 */
[----:B------:R-:W-:-:S05]  /*7590*/  BRA.DIV ~URZ, `(.L_x_626) ;  /* 0x000116a27f007947 */ /* 0x000fca000b800000 */
[----:B------:R3:W4:Y:S04]  /*75a0*/  SHFL.IDX PT, R4, R5, 0x1, 0x1c1f ;  /* 0x003c1f0005047f89 */ /* 0x00072800000e0000 */
[----:B------:R3:W2:Y:S02]  /*75b0*/  SHFL.IDX PT, R0, R10, 0x1, 0x1c1f ;  /* 0x003c1f000a007f89 */ /* 0x0006a400000e0000 */
.L_x_798:
[----:B---3--:R-:W-:Y:S02]  /*75c0*/  IMAD.SHL.U32 R2, R203, 0x2, RZ ;  /* 0x00000002cb027824 */ /* 0x008fe400078e00ff */
[----:B------:R-:W-:Y:S03]  /*75d0*/  IMAD.SHL.U32 R3, R237, 0x2, RZ ;  /* 0x00000002ed037824 */ /* 0x000fe600078e00ff */
[----:B--2---:R-:W-:Y:S02]  /*75e0*/  IADD3 R8, P0, R0, R2, RZ ;  /* 0x0000000200087210 */ /* 0x004fe40007f1e0ff */
[----:B------:R-:W-:Y:S03]  /*75f0*/  SHF.L.U32 R2, R238, 0x1, RZ ;  /* 0x00000001ee027819 */ /* 0x000fe600000006ff */
[----:B----4-:R-:W-:Y:S01]  /*7600*/  IMAD.X R9, R4, 0x1, R218, P0 ;  /* 0x0000000104097824 */ /* 0x010fe200000e06da */
[----:B------:R-:W-:Y:S04]  /*7610*/  IADD3 R6, P0, R0, R3, RZ ;  /* 0x0000000300067210 */ /* 0x000fe80007f1e0ff */
[----:B------:R-:W-:Y:S01]  /*7620*/  @!PT LDS RZ, [RZ] ;  /* 0x00000000fffff984 */ /* 0x000fe20000000800 */
[----:B------:R-:W-:Y:S01]  /*7630*/  @!PT LDS RZ, [RZ] ;  /* 0x00000000fffff984 */ /* 0x000fe20000000800 */
[----:B------:R-:W-:Y:S01]  /*7640*/  @!PT LDS RZ, [RZ] ;  /* 0x00000000fffff984 */ /* 0x000fe20000000800 */
[----:B------:R2:W-:Y:S01]  /*7650*/  LDGSTS.E.BYPASS.LTC128B.128 [R199+0x2080], [R8.64], !P3 ;  /* 0x0208000008c77fae */ /* 0x0005e2000d901d46 */
[----:B------:R-:W-:Y:S02]  /*7660*/  IADD3.X R7, R4, R216, RZ, P0, !PT ;  /* 0x000000d804077210 */ /* 0x000fe400007fe4ff */
[----:B------:R-:W-:Y:S03]  /*7670*/  IADD3 R2, P0, R0, R2, RZ ;  /* 0x0000000200027210 */ /* 0x000fe60007f1e0ff */
[----:B------:R2:W-:Y:S02]  /*7680*/  LDGSTS.E.BYPASS.LTC128B.128 [R199+0x2c80], [R6.64], !P2 ;  /* 0x02c8000006c77fae */ /* 0x0005e4000d101d46 */
[----:B------:R-:W-:Y:S05]  /*7690*/  IMAD.X R3, R4, 0x1, R217, P0 ;  /* 0x0000000104037824 */ /* 0x000fea00000e06d9 */
[----:B------:R2:W-:Y:S03]  /*76a0*/  LDGSTS.E.BYPASS.LTC128B.128 [R199+0x3880], [R2.64], !P1 ;  /* 0x0388000002c77fae */ /* 0x0005e6000c901d46 */
.L_x_623:
[----:B------:R-:W-:Y:S05]  /*76b0*/  BSYNC B0 ;  /* 0x0000000000007941 */ /* 0x000fea0003800000 */
.L_x_622:
[----:B------:R-:W0:Y:S01]  /*76c0*/  LDGDEPBAR ;  /* 0x00000000000079af */ /* 0x000e220000000000 */
[----:B------:R-:W-:Y:S01]  /*76d0*/  WARPSYNC 0xffffffff ;  /* 0xffffffff00007948 */ /* 0x000fe20003800000 */
[-C--:B--234-:R-:W-:Y:S01]  /*76e0*/  HMMA.16816.F32.BF16 R4, R48, R16.reuse, RZ ;  /* 0x000000103004723c */ /* 0x09cfe200000418ff */
        /* <DEDUP_REMOVED lines=97> */
[----:B------:R-:W-:Y:S01]  /*7d00*/  IMAD.MOV.U32 R0, RZ, RZ, c[0x0][0x2b8] ;  /* 0x0000ae00ff007624 */ /* 0x000fe200078e00ff */
[----:B------:R-:W-:Y:S01]  /*7d10*/  ISETP.GT.AND P1, PT, R240, 0x2f, PT ;  /* 0x0000002ff000780c */ /* 0x000fe20003f24270 */
[----:B------:R-:W-:Y:S02]  /*7d20*/  IMAD R2, R201, 0x30, R242 ;  /* 0x00000030c9027824 */ /* 0x000fe400078e02f2 */
[----:B------:R-:W-:Y:S01]  /*7d30*/  IMAD.MOV.U32 R200, RZ, RZ, RZ ;  /* 0x000000ffffc87224 */ /* 0x000fe200078e00ff */
[----:B------:R-:W-:Y:S02]  /*7d40*/  ISETP.NE.AND P2, PT, R0, 0x1, PT ;  /* 0x000000010000780c */ /* 0x000fe40003f45270 */
[----:B------:R-:W-:Y:S05]  /*7d50*/  IADD3 R2, R2, -0x30, R240 ;  /* 0xffffffd002027810 */ /* 0x000fea0007ffe0f0 */
[----:B------:R-:W-:Y:S06]  /*7d60*/  IMAD.MOV.U32 R0, RZ, RZ, R2 ;  /* 0x000000ffff007224 */ /* 0x000fec00078e0002 */
[----:B------:R-:W-:Y:S05]  /*7d70*/  @P2 IMAD.HI.U32 R3, R2, c[0x0][0x2bc], RZ ;  /* 0x0000af0002032a27 */ /* 0x000fea00078e00ff */
[----:B------:R-:W-:Y:S04]  /*7d80*/  @P2 SHF.R.U32.HI R0, RZ, c[0x0][0x2c0], R3 ;  /* 0x0000b000ff002a19 */ /* 0x000fe80000011603 */
[C---:B------:R-:W-:Y:S04]  /*7d90*/  @!P1 IADD3 R3, P0, R0.reuse, R246, RZ ;  /* 0x000000f600039210 */ /* 0x040fe80007f1e0ff */
[----:B------:R-:W-:Y:S01]  /*7da0*/  @!P1 LEA.HI.X.SX32 R101, R0, R250, 0x1, P0 ;  /* 0x000000fa00659211 */ /* 0x000fe200000f0eff */
[----:B------:R-:W-:Y:S01]  /*7db0*/  IMAD.MOV R0, RZ, RZ, -R0 ;  /* 0x000000ffff007224 */ /* 0x000fe200078e0a00 */
[C---:B------:R-:W-:Y:S03]  /*7dc0*/  @!P1 LEA R100, P0, R3.reuse, c[0x0][0x2a0], 0x2 ;  /* 0x0000a80003649a11 */ /* 0x040fe600078010ff */
[----:B------:R-:W-:Y:S01]  /*7dd0*/  IMAD R202, R0, c[0x0][0x2b8], R2 ;  /* 0x0000ae0000ca7a24 */ /* 0x000fe200078e0202 */
[----:B------:R-:W-:Y:S03]  /*7de0*/  @!P1 LEA.HI.X R101, R3, c[0x0][0x2a4], R101, 0x2, P0 ;  /* 0x0000a90003659a11 */ /* 0x000fe600000f1465 */
[----:B------:R-:W-:Y:S01]  /*7df0*/  IMAD.WIDE.U32 R2, R202, c[0x0][0x1e0], RZ ;  /* 0x00007800ca027a25 */ /* 0x000fe200078e00ff */
[----:B------:R-:W-:Y:S01]  /*7e00*/  SHF.R.S32.HI R0, RZ, 0x1f, R202 ;  /* 0x0000001fff007819 */ /* 0x000fe200000114ca */
[----:B------:R1:W2:Y:S04]  /*7e10*/  @!P1 LDG.E R200, [R100.64] ;  /* 0x0000000664c89981 */ /* 0x0002a8000c1e1900 */
[----:B------:R-:W-:Y:S04]  /*7e20*/  IMAD R0, R0, c[0x0][0x1e0], RZ ;  /* 0x0000780000007a24 */ /* 0x000fe800078e02ff */
        /* <DEDUP_REMOVED lines=8> */
[----:B------:R-:W-:Y:S05]  /*7eb0*/  IMAD R100, R200, c[0x0][0x1f4], R100 ;  /* 0x00007d00c8647a24 */ /* 0x000fea00078e0264 */
[----:B------:R-:W-:Y:S02]  /*7ec0*/  IADD3.X R2, R243, R3, R100, P0, !PT ;  /* 0x00000003f3027210 */ /* 0x000fe400007fe464 */
[C---:B------:R-:W-:Y:S04]  /*7ed0*/  LEA R103, P0, R0.reuse, c[0x0][0x1c8], 0x1 ;  /* 0x0000720000677a11 */ /* 0x040fe800078008ff */
[----:B------:R-:W-:Y:S01]  /*7ee0*/  LEA.HI.X R102, R0, c[0x0][0x1cc], R2, 0x1, P0 ;  /* 0x0000730000667a11 */ /* 0x000fe200000f0c02 */
[----:B------:R-:W-:-:S06]  /*7ef0*/  BRA.DIV ~URZ, `(.L_x_629) ;  /* 0x00010e127f007947 */ /* 0x000fcc000b800000 */
[----:B------:R1:W2:Y:S02]  /*7f00*/  SHFL.IDX PT, R100, R102, RZ, 0x1c1f ;  /* 0x001c1fff66647589 */ /* 0x0002a400000e0000 */
.L_x_799:
[----:B------:R-:W-:-:S05]  /*7f10*/  BRA.DIV ~URZ, `(.L_x_630) ;  /* 0x00010e627f007947 */ /* 0x000fca000b800000 */
[----:B------:R3:W4:Y:S02]  /*7f20*/  SHFL.IDX PT, R0, R103, RZ, 0x1c1f ;  /* 0x001c1fff67007589 */ /* 0x00072400000e0000 */
.L_x_800:
[----:B------:R-:W-:Y:S02]  /*7f30*/  IMAD.SHL.U32 R2, R203, 0x2, RZ ;  /* 0x00000002cb027824 */ /* 0x000fe400078e00ff */
[----:B------:R-:W-:Y:S03]  /*7f40*/  IMAD.SHL.U32 R104, R237, 0x2, RZ ;  /* 0x00000002ed687824 */ /* 0x000fe600078e00ff */
[----:B----4-:R-:W-:Y:S05]  /*7f50*/  @P1 IADD3 R2, P0, R0, R2, RZ ;  /* 0x0000000200021210 */ /* 0x010fea0007f1e0ff */
[----:B--2---:R-:W-:Y:S01]  /*7f60*/  @P1 IMAD.X R3, R100, 0x1, R218, P0 ;  /* 0x0000000164031824 */ /* 0x004fe200000e06da */
[----:B------:R-:W-:Y:S11]  /*7f70*/  @P1 ISETP.GE.AND P0, PT, R203, c[0x0][0x1d4], PT ;  /* 0x00007500cb001a0c */ /* 0x000ff60003f06270 */
[----:B------:R-:W-:Y:S02]  /*7f80*/  @!UPT UIADD3 URZ, URZ, URZ, URZ ;  /* 0x0000003f3f3ff290 */ /* 0x000fe4000fffe03f */
[----:B------:R-:W-:Y:S01]  /*7f90*/  @!PT LDS RZ, [RZ] ;  /* 0x00000000fffff984 */ /* 0x000fe20000000800 */
[----:B------:R-:W-:Y:S01]  /*7fa0*/  @!PT LDS RZ, [RZ] ;  /* 0x00000000fffff984 */ /* 0x000fe20000000800 */
[----:B------:R-:W-:Y:S01]  /*7fb0*/  @!PT LDS RZ, [RZ] ;  /* 0x00000000fffff984 */ /* 0x000fe20000000800 */
[----:B------:R2:W-:Y:S02]  /*7fc0*/  @P1 LDGSTS.E.BYPASS.LTC128B.128 [R199+0x3c80], [R2.64], !P0 ;  /* 0x03c8000002c71fae */ /* 0x0005e4000c101d46 */
[----:B--2---:R-:W-:Y:S01]  /*7fd0*/  @P1 IADD3 R2, P0, R0, R104, RZ ;  /* 0x0000006800021210 */ /* 0x004fe20007f1e0ff */
[----:B------:R-:W-:Y:S04]  /*7fe0*/  IMAD.SHL.U32 R104, R238, 0x2, RZ ;  /* 0x00000002ee687824 */ /* 0x000fe800078e00ff */
[----:B------:R-:W-:Y:S01]  /*7ff0*/  @P1 IMAD.X R3, R100, 0x1, R216, P0 ;  /* 0x0000000164031824 */ /* 0x000fe200000e06d8 */
[----:B------:R-:W-:Y:S11]  /*8000*/  @P1 ISETP.GE.AND P0, PT, R237, c[0x0][0x1d4], PT ;  /* 0x00007500ed001a0c */ /* 0x000ff60003f06270 */
[----:B------:R-:W-:Y:S02]  /*8010*/  @!UPT UIADD3 URZ, URZ, URZ, URZ ;  /* 0x0000003f3f3ff290 */ /* 0x000fe4000fffe03f */
[----:B------:R2:W-:Y:S02]  /*8020*/  @P1 LDGSTS.E.BYPASS.LTC128B.128 [R199+0x4880], [R2.64], !P0 ;  /* 0x0488000002c71fae */ /* 0x0005e4000c101d46 */
[----:B--2---:R-:W-:Y:S05]  /*8030*/  @P1 IADD3 R2, P0, R0, R104, RZ ;  /* 0x0000006800021210 */ /* 0x004fea0007f1e0ff */
[----:B------:R-:W-:Y:S01]  /*8040*/  @P1 IMAD.X R3, R100, 0x1, R217, P0 ;  /* 0x0000000164031824 */ /* 0x000fe200000e06d9 */
[----:B------:R-:W-:Y:S11]  /*8050*/  @P1 ISETP.GE.AND P0, PT, R238, c[0x0][0x1d4], PT ;  /* 0x00007500ee001a0c */ /* 0x000ff60003f06270 */
[----:B------:R-:W-:Y:S02]  /*8060*/  @!UPT UIADD3 URZ, URZ, URZ, URZ ;  /* 0x0000003f3f3ff290 */ /* 0x000fe4000fffe03f */
[----:B------:R2:W-:Y:S01]  /*8070*/  @P1 LDGSTS.E.BYPASS.LTC128B.128 [R199+0x5480], [R2.64], !P0 ;  /* 0x0548000002c71fae */ /* 0x0005e2000c101d46 */
[----:B------:R-:W-:Y:S01]  /*8080*/  ISETP.GE.AND P0, PT, R101, 0x21, PT ;  /* 0x000000216500780c */ /* 0x000fe20003f06270 */
[----:B------:R-:W-:-:S06]  /*8090*/  BRA.DIV ~URZ, `(.L_x_631) ;  /* 0x00010d527f007947 */ /* 0x000fcc000b800000 */
[----:B------:R4:W1:Y:S04]  /*80a0*/  SHFL.IDX PT, R100, R102, 0x1, 0x1c1f ;  /* 0x003c1f0066647f89 */ /* 0x00086800000e0000 */
[----:B------:R4:W2:Y:S02]  /*80b0*/  SHFL.IDX PT, R0, R103, 0x1, 0x1c1f ;  /* 0x003c1f0067007f89 */ /* 0x0008a400000e0000 */
.L_x_801:
[----:B--2---:R-:W-:Y:S02]  /*80c0*/  IMAD.SHL.U32 R2, R203, 0x2, RZ ;  /* 0x00000002cb027824 */ /* 0x004fe400078e00ff */
[----:B-1--4-:R-:W-:Y:S02]  /*80d0*/  IMAD.SHL.U32 R102, R237, 0x2, RZ ;  /* 0x00000002ed667824 */ /* 0x012fe400078e00ff */
[----:B------:R-:W-:Y:S01]  /*80e0*/  IMAD.SHL.U32 R101, R238, 0x2, RZ ;  /* 0x00000002ee657824 */ /* 0x000fe200078e00ff */
[----:B------:R-:W-:Y:S05]  /*80f0*/  @P0 IADD3 R2, P1, R0, R2, RZ ;  /* 0x0000000200020210 */ /* 0x000fea0007f3e0ff */
[----:B------:R-:W-:Y:S01]  /*8100*/  @P0 IMAD.X R3, R100, 0x1, R218, P1 ;  /* 0x0000000164030824 */ /* 0x000fe200008e06da */
[----:B------:R-:W-:Y:S11]  /*8110*/  @P0 ISETP.GE.AND P1, PT, R203, c[0x0][0x1d4], PT ;  /* 0x00007500cb000a0c */ /* 0x000ff60003f26270 */
[----:B------:R-:W-:Y:S02]  /*8120*/  @!UPT UIADD3 URZ, URZ, URZ, URZ ;  /* 0x0000003f3f3ff290 */ /* 0x000fe4000fffe03f */
[----:B------:R-:W-:Y:S01]  /*8130*/  @!PT LDS RZ, [RZ] ;  /* 0x00000000fffff984 */ /* 0x000fe20000000800 */
[----:B------:R-:W-:Y:S01]  /*8140*/  @!PT LDS RZ, [RZ] ;  /* 0x00000000fffff984 */ /* 0x000fe20000000800 */
[----:B------:R-:W-:Y:S01]  /*8150*/  @!PT LDS RZ, [RZ] ;  /* 0x00000000fffff984 */ /* 0x000fe20000000800 */
[----:B------:R1:W-:Y:S01]  /*8160*/  @P0 LDGSTS.E.BYPASS.LTC128B.128 [R199+0x4480], [R2.64], !P1 ;  /* 0x0448000002c70fae */ /* 0x0003e2000c901d46 */
[----:B------:R-:W-:Y:S05]  /*8170*/  @P0 IADD3 R102, P1, R0, R102, RZ ;  /* 0x0000006600660210 */ /* 0x000fea0007f3e0ff */
[----:B---3--:R-:W-:Y:S01]  /*8180*/  @P0 IMAD.X R103, R100, 0x1, R216, P1 ;  /* 0x0000000164670824 */ /* 0x008fe200008e06d8 */
[----:B-1----:R-:W-:Y:S05]  /*8190*/  @P0 IADD3 R2, P1, R0, R101, RZ ;  /* 0x0000006500020210 */ /* 0x002fea0007f3e0ff */
[----:B------:R-:W-:Y:S01]  /*81a0*/  @P0 IMAD.X R3, R100, 0x1, R217, P1 ;  /* 0x0000000164030824 */ /* 0x000fe200008e06d9 */
[----:B------:R-:W-:Y:S11]  /*81b0*/  @P0 ISETP.GE.AND P1, PT, R237, c[0x0][0x1d4], PT ;  /* 0x00007500ed000a0c */ /* 0x000ff60003f26270 */
[----:B------:R-:W-:Y:S02]  /*81c0*/  @!UPT UIADD3 URZ, URZ, URZ, URZ ;  /* 0x0000003f3f3ff290 */ /* 0x000fe4000fffe03f */
[----:B------:R1:W-:Y:S01]  /*81d0*/  @P0 LDGSTS.E.BYPASS.LTC128B.128 [R199+0x5080], [R102.64], !P1 ;  /* 0x0508000066c70fae */ /* 0x0003e2000c901d46 */
[----:B------:R-:W-:Y:S11]  /*81e0*/  @P0 ISETP.GE.AND P1, PT, R238, c[0x0][0x1d4], PT ;  /* 0x00007500ee000a0c */ /* 0x000ff60003f26270 */
[----:B------:R-:W-:Y:S02]  /*81f0*/  @!UPT UIADD3 URZ, URZ, URZ, URZ ;  /* 0x0000003f3f3ff290 */ /* 0x000fe4000fffe03f */
[----:B------:R1:W-:Y:S02]  /*8200*/  @P0 LDGSTS.E.BYPASS.LTC128B.128 [R199+0x5c80], [R2.64], !P1 ;  /* 0x05c8000002c70fae */ /* 0x0003e4000c901d46 */
.L_x_628:
[----:B------:R-:W-:Y:S05]  /*8210*/  BSYNC B0 ;  /* 0x0000000000007941 */ /* 0x000fea0003800000 */
.L_x_627:
[----:B------:R-:W-:Y:S01]  /*8220*/  LOP3.LUT R111, RZ, c[0x0][0x324], RZ, 0x33, !PT ;  /* 0x0000c900ff6f7a12 */ /* 0x000fe200078e33ff */
[----:B------:R-:W2:Y:S01]  /*8230*/  LDL R0, [R1+0x10] ;  /* 0x0000100001007983 */ /* 0x000ea20000100800 */
[----:B-1----:R-:W-:Y:S02]  /*8240*/  IMAD.MOV.U32 R2, RZ, RZ, c[0x0][0x2c4] ;  /* 0x0000b100ff027624 */ /* 0x002fe400078e00ff */
[----:B------:R-:W-:Y:S02]  /*8250*/  IMAD R100, R201, -0x30, RZ ;  /* 0xffffffd0c9647824 */ /* 0x000fe400078e02ff */
[----:B------:R-:W0:Y:S01]  /*8260*/  LDGDEPBAR ;  /* 0x00000000000079af */ /* 0x000e220000000000 */
[----:B------:R-:W-:Y:S01]  /*8270*/  ISETP.NE.AND P0, PT, R2, 0x1, PT ;  /* 0x000000010200780c */ /* 0x000fe20003f05270 */
[----:B--2---:R-:W-:Y:S01]  /*8280*/  IMAD.IADD R109, R0, 0x1, R252 ;  /* 0x00000001006d7824 */ /* 0x004fe200078e02fc */
[----:B------:R-:W-:Y:S11]  /*8290*/  IADD3 R0, -R236, 0x1, R100 ;  /* 0x00000001ec007810 */ /* 0x000ff60007ffe164 */
[----:B------:R-:W-:Y:S01]  /*82a0*/  @P0 IMAD.HI.U32 R2, R109, c[0x0][0x2c8], RZ ;  /* 0x0000b2006d020a27 */ /* 0x000fe200078e00ff */
[----:B------:R-:W-:Y:S04]  /*82b0*/  IADD3 R101, -R230, R0, R232 ;  /* 0x00000000e6657210 */ /* 0x000fe80007ffe1e8 */
[----:B------:R-:W-:Y:S02]  /*82c0*/  @P0 SHF.R.U32.HI R109, RZ, c[0x0][0x2cc], R2 ;  /* 0x0000b300ff6d0a19 */ /* 0x000fe40000011602 */
[----:B------:R-:W-:Y:S01]  /*82d0*/  IADD3 R110, R101, c[0x0][0x328], RZ ;  /* 0x0000ca00656e7a10 */ /* 0x000fe20007ffe0ff */
[----:B------:R-:W-:-:S05]  /*82e0*/  BRA.DIV ~URZ, `(.L_x_632) ;  /* 0x00010bd27f007947 */ /* 0x000fca000b800000 */
[----:B------:R1:W2:Y:S02]  /*82f0*/  SHFL.IDX PT, R0, R109, RZ, 0x1c1f ;  /* 0x001c1fff6d007589 */ /* 0x0002a400000e0000 */
.L_x_802:
[-C--:B--2---:R-:W-:Y:S01]  /*8300*/  IADD3 R103, R110, R0.reuse, RZ ;  /* 0x000000006e677210 */ /* 0x084fe20007ffe0ff */
[----:B------:R-:W-:Y:S02]  /*8310*/  IMAD.MOV.U32 R2, RZ, RZ, c[0x0][0x32c] ;  /* 0x0000cb00ff027624 */ /* 0x000fe400078e00ff */
[----:B------:R-:W-:Y:S03]  /*8320*/  IMAD.IADD R111, R111, 0x1, R101 ;  /* 0x000000016f6f7824 */ /* 0x000fe600078e0265 */
[----:B------:R-:W-:Y:S02]  /*8330*/  ISETP.GE.AND P0, PT, R2, 0x1, PT ;  /* 0x000000010200780c */ /* 0x000fe40003f06270 */
[----:B------:R-:W-:Y:S11]  /*8340*/  IADD3 R101, R111, R0, RZ ;  /* 0x000000006f657210 */ /* 0x000ff60007ffe0ff */
[----:B------:R-:W-:-:S05]  /*8350*/  @!P0 BRA `(.L_x_633) ;  /* 0x0000018000008947 */ /* 0x000fca0003800000 */
[----:B------:R-:W-:Y:S01]  /*8360*/  IADD3 R0, -R230, R232, R0 ;  /* 0x000000e8e6007210 */ /* 0x000fe20007ffe100 */
[----:B------:R-:W-:Y:S03]  /*8370*/  BSSY B0, `(.L_x_634) ;  /* 0x0000011000007945 */ /* 0x000fe60003800000 */
        /* <DEDUP_REMOVED lines=11> */
.L_x_635:
[----:B------:R-:W-:Y:S04]  /*8430*/  MOV R2, c[0x0][0x32c] ;  /* 0x0000cb0000027a02 */ /* 0x000fe80000000f00 */
[----:B------:R-:W-:Y:S11]  /*8440*/  ISETP.NE.AND P0, PT, R2, 0x1, PT ;  /* 0x000000010200780c */ /* 0x000ff60003f05270 */
[----:B------:R-:W-:Y:S02]  /*8450*/  @!UPT UIADD3 URZ, URZ, URZ, URZ ;  /* 0x0000003f3f3ff290 */ /* 0x000fe4000fffe03f */
[----:B------:R-:W-:Y:S05]  /*8460*/  @P0 IMAD.HI.U32 R2, R0, c[0x0][0x330], RZ ;  /* 0x0000cc0000020a27 */ /* 0x000fea00078e00ff */
[----:B------:R-:W-:Y:S02]  /*8470*/  @P0 SHF.R.U32.HI R0, RZ, c[0x0][0x334], R2 ;  /* 0x0000cd00ff000a19 */ /* 0x000fe40000011602 */
.L_x_636:
[----:B------:R-:W-:Y:S05]  /*8480*/  BSYNC B0 ;  /* 0x0000000000007941 */ /* 0x000fea0003800000 */
.L_x_634:
[----:B------:R-:W-:Y:S04]  /*8490*/  IMAD.IADD R2, R100, 0x1, -R236 ;  /* 0x0000000164027824 */ /* 0x000fe800078e0aec */
[----:B------:R-:W-:Y:S05]  /*84a0*/  IMAD R0, R0, c[0x0][0x32c], R2 ;  /* 0x0000cb0000007a24 */ /* 0x000fea00078e0202 */
[----:B------:R-:W-:Y:S02]  /*84b0*/  IMNMX R101, R101, R0, !PT ;  /* 0x0000000065657217 */ /* 0x000fe40007800200 */
[----:B------:R-:W-:Y:S04]  /*84c0*/  IADD3 R0, R0, c[0x0][0x32c], RZ ;  /* 0x0000cb0000007a10 */ /* 0x000fe80007ffe0ff */
[----:B------:R-:W-:Y:S02]  /*84d0*/  IMNMX R103, R103, R0, PT ;  /* 0x0000000067677217 */ /* 0x000fe40003800200 */
.L_x_633:
[----:B------:R-:W-:-:S05]  /*84e0*/  BRA.DIV ~URZ, `(.L_x_637) ;  /* 0x00010a327f007947 */ /* 0x000fca000b800000 */
[----:B------:R2:W3:Y:S02]  /*84f0*/  SHFL.IDX PT, R2, R109, 0x1, 0x1c1f ;  /* 0x003c1f006d027f89 */ /* 0x0004e400000e0000 */
.L_x_803:
[----:B---3--:R-:W-:Y:S01]  /*8500*/  IADD3 R102, R110, R2, RZ ;  /* 0x000000026e667210 */ /* 0x008fe20007ffe0ff */
[----:B------:R-:W-:Y:S05]  /*8510*/  IMAD.MOV.U32 R0, RZ, RZ, c[0x0][0x32c] ;  /* 0x0000cb00ff007624 */ /* 0x000fea00078e00ff */
[----:B------:R-:W-:Y:S01]  /*8520*/  ISETP.GE.AND P0, PT, R0, 0x1, PT ;  /* 0x000000010000780c */ /* 0x000fe20003f06270 */
[----:B------:R-:W-:Y:S11]  /*8530*/  IMAD.IADD R0, R111, 0x1, R2 ;  /* 0x000000016f007824 */ /* 0x000ff600078e0202 */
[----:B------:R-:W-:Y:S01]  /*8540*/  @!UPT UIADD3 URZ, URZ, URZ, URZ ;  /* 0x0000003f3f3ff290 */ /* 0x000fe2000fffe03f */
        /* <DEDUP_REMOVED lines=14> */
.L_x_640:
[----:B------:R-:W-:Y:S04]  /*8630*/  MOV R3, c[0x0][0x32c] ;  /* 0x0000cb0000037a02 */ /* 0x000fe80000000f00 */
[----:B------:R-:W-:Y:S11]  /*8640*/  ISETP.NE.AND P0, PT, R3, 0x1, PT ;  /* 0x000000010300780c */ /* 0x000ff60003f05270 */
[----:B------:R-:W-:Y:S02]  /*8650*/  @!UPT UIADD3 URZ, URZ, URZ, URZ ;  /* 0x0000003f3f3ff290 */ /* 0x000fe4000fffe03f */
[----:B------:R-:W-:Y:S05]  /*8660*/  @P0 IMAD.HI.U32 R3, R2, c[0x0][0x330], RZ ;  /* 0x0000cc0002030a27 */ /* 0x000fea00078e00ff */
[----:B------:R-:W-:Y:S02]  /*8670*/  @P0 SHF.R.U32.HI R2, RZ, c[0x0][0x334], R3 ;  /* 0x0000cd00ff020a19 */ /* 0x000fe40000011603 */
.L_x_641:
[----:B------:R-:W-:Y:S05]  /*8680*/  BSYNC B0 ;  /* 0x0000000000007941 */ /* 0x000fea0003800000 */
.L_x_639:
[----:B------:R-:W-:Y:S04]  /*8690*/  IMAD.IADD R3, R100, 0x1, -R236 ;  /* 0x0000000164037824 */ /* 0x000fe800078e0aec */
[----:B------:R-:W-:Y:S05]  /*86a0*/  IMAD R2, R2, c[0x0][0x32c], R3 ;  /* 0x0000cb0002027a24 */ /* 0x000fea00078e0203 */
[----:B------:R-:W-:Y:S02]  /*86b0*/  IMNMX R0, R0, R2, !PT ;  /* 0x0000000200007217 */ /* 0x000fe40007800200 */
[----:B------:R-:W-:Y:S04]  /*86c0*/  IADD3 R2, R2, c[0x0][0x32c], RZ ;  /* 0x0000cb0002027a10 */ /* 0x000fe80007ffe0ff */
[----:B------:R-:W-:Y:S02]  /*86d0*/  IMNMX R102, R102, R2, PT ;  /* 0x0000000266667217 */ /* 0x000fe40003800200 */
.L_x_638:
[----:B------:R-:W-:-:S05]  /*86e0*/  BRA.DIV ~URZ, `(.L_x_642) ;  /* 0x000108927f007947 */ /* 0x000fca000b800000 */
[----:B------:R3:W4:Y:S02]  /*86f0*/  SHFL.IDX PT, R104, R109, 0x2, 0x1c1f ;  /* 0x005c1f006d687f89 */ /* 0x00072400000e0000 */
.L_x_804:
[----:B----4-:R-:W-:Y:S01]  /*8700*/  IADD3 R3, R110, R104, RZ ;  /* 0x000000686e037210 */ /* 0x010fe20007ffe0ff */
        /* <DEDUP_REMOVED lines=18> */
.L_x_645:
[----:B------:R-:W-:Y:S04]  /*8830*/  MOV R160, c[0x0][0x32c] ;  /* 0x0000cb0000a07a02 */ /* 0x000fe80000000f00 */
[----:B------:R-:W-:Y:S11]  /*8840*/  ISETP.NE.AND P0, PT, R160, 0x1, PT ;  /* 0x00000001a000780c */ /* 0x000ff60003f05270 */
[----:B------:R-:W-:Y:S02]  /*8850*/  @!UPT UIADD3 URZ, URZ, URZ, URZ ;  /* 0x0000003f3f3ff290 */ /* 0x000fe4000fffe03f */
[----:B------:R-:W-:Y:S05]  /*8860*/  @P0 IMAD.HI.U32 R160, R104, c[0x0][0x330], RZ ;  /* 0x0000cc0068a00a27 */ /* 0x000fea00078e00ff */
[----:B------:R-:W-:Y:S02]  /*8870*/  @P0 SHF.R.U32.HI R104, RZ, c[0x0][0x334], R160 ;  /* 0x0000cd00ff680a19 */ /* 0x000fe400000116a0 */
.L_x_646:
[----:B------:R-:W-:Y:S05]  /*8880*/  BSYNC B0 ;  /* 0x0000000000007941 */ /* 0x000fea0003800000 */
.L_x_644:
[----:B------:R-:W-:Y:S04]  /*8890*/  IMAD.IADD R160, R100, 0x1, -R236 ;  /* 0x0000000164a07824 */ /* 0x000fe800078e0aec */
[----:B------:R-:W-:Y:S05]  /*88a0*/  IMAD R104, R104, c[0x0][0x32c], R160 ;  /* 0x0000cb0068687a24 */ /* 0x000fea00078e02a0 */
[----:B------:R-:W-:Y:S02]  /*88b0*/  IMNMX R2, R2, R104, !PT ;  /* 0x0000006802027217 */ /* 0x000fe40007800200 */
[----:B------:R-:W-:Y:S04]  /*88c0*/  IADD3 R104, R104, c[0x0][0x32c], RZ ;  /* 0x0000cb0068687a10 */ /* 0x000fe80007ffe0ff */
[----:B------:R-:W-:Y:S02]  /*88d0*/  IMNMX R3, R3, R104, PT ;  /* 0x0000006803037217 */ /* 0x000fe40003800200 */
.L_x_643:
[C---:B------:R-:W-:Y:S02]  /*88e0*/  ISETP.GE.AND P0, PT, R100.reuse, 0x9, PT ;  /* 0x000000096400780c */ /* 0x040fe40003f06270 */
[----:B------:R-:W-:Y:S02]  /*88f0*/  ISETP.GE.AND P1, PT, R100, 0xa, PT ;  /* 0x0000000a6400780c */ /* 0x000fe40003f26270 */
[----:B------:R-:W-:Y:S02]  /*8900*/  LOP3.LUT R198, R198, 0xfffffffb, RZ, 0xc0, !PT ;  /* 0xfffffffbc6c67812 */ /* 0x000fe400078ec0ff */
[C---:B------:R-:W-:Y:S02]  /*8910*/  ISETP.GE.AND P3, PT, R100.reuse, 0x19, PT ;  /* 0x000000196400780c */ /* 0x040fe40003f66270 */
[----:B------:R-:W-:Y:S05]  /*8920*/  ISETP.GE.AND P5, PT, R100, 0x21, PT ;  /* 0x000000216400780c */ /* 0x000fea0003fa6270 */
[----:B------:R-:W-:Y:S02]  /*8930*/  @P0 LOP3.LUT R198, R198, 0x4, RZ, 0xfc, !PT ;  /* 0x00000004c6c60812 */ /* 0x000fe400078efcff */
[----:B------:R-:W-:Y:S02]  /*8940*/  ISETP.GT.AND P0, PT, R101, 0x8, !P0 ;  /* 0x000000086500780c */ /* 0x000fe40004704270 */
[----:B------:R-:W-:Y:S02]  /*8950*/  LOP3.LUT R198, R198, 0xfffffffd, RZ, 0xc0, !PT ;  /* 0xfffffffdc6c67812 */ /* 0x000fe400078ec0ff */
[----:B------:R-:W-:Y:S02]  /*8960*/  ISETP.LT.OR P0, PT, R103, 0x9, P0 ;  /* 0x000000096700780c */ /* 0x000fe40000701670 */
[----:B------:R-:W-:Y:S02]  /*8970*/  @P1 LOP3.LUT R198, R198, 0x2, RZ, 0xfc, !PT ;  /* 0x00000002c6c61812 */ /* 0x000fe400078efcff */
[----:B------:R-:W-:Y:S02]  /*8980*/  FSEL R176, R16, -INF , !P0 ;  /* 0xff80000010b07808 */ /* 0x000fe40004000000 */
[----:B------:R-:W-:Y:S02]  /*8990*/  ISETP.GT.AND P0, PT, R101, 0x9, !P1 ;  /* 0x000000096500780c */ /* 0x000fe40004f04270 */
[----:B------:R-:W-:Y:S02]  /*89a0*/  ISETP.GE.AND P1, PT, R100, 0x11, PT ;  /* 0x000000116400780c */ /* 0x000fe40003f26270 */
[----:B------:R-:W-:Y:S02]  /*89b0*/  ISETP.LT.OR P0, PT, R103, 0xa, P0 ;  /* 0x0000000a6700780c */ /* 0x000fe40000701670 */
[----:B------:R-:W-:Y:S02]  /*89c0*/  LOP3.LUT R198, R198, 0xfffffffe, RZ, 0xc0, !PT ;  /* 0xfffffffec6c67812 */ /* 0x000fe400078ec0ff */
[----:B------:R-:W-:Y:S02]  /*89d0*/  FSEL R175, R17, -INF , !P0 ;  /* 0xff80000011af7808 */ /* 0x000fe40004000000 */
[----:B------:R-:W-:Y:S04]  /*89e0*/  ISETP.GT.AND P0, PT, R101, 0x10, !P1 ;  /* 0x000000106500780c */ /* 0x000fe80004f04270 */
[----:B------:R-:W-:Y:S02]  /*89f0*/  ISETP.LT.OR P2, PT, R103, 0x11, P0 ;  /* 0x000000116700780c */ /* 0x000fe40000741670 */
[----:B------:R-:W-:Y:S02]  /*8a00*/  @P1 LOP3.LUT R198, R198, 0x1, RZ, 0xfc, !PT ;  /* 0x00000001c6c61812 */ /* 0x000fe400078efcff */
[----:B------:R-:W-:Y:S02]  /*8a10*/  ISETP.GE.AND P1, PT, R100, 0x12, PT ;  /* 0x000000126400780c */ /* 0x000fe40003f26270 */
[----:B------:R-:W-:Y:S02]  /*8a20*/  LOP3.LUT R198, R198, 0xfffffff7, RZ, 0xc0, !PT ;  /* 0xfffffff7c6c67812 */ /* 0x000fe400078ec0ff */
[----:B------:R-:W-:Y:S02]  /*8a30*/  ISETP.GT.AND P0, PT, R101, 0x11, !P1 ;  /* 0x000000116500780c */ /* 0x000fe40004f04270 */
[----:B------:R-:W-:Y:S07]  /*8a40*/  FSEL R172, R20, -INF , !P2 ;  /* 0xff80000014ac7808 */ /* 0x000fee0005000000 */
[----:B------:R-:W-:Y:S02]  /*8a50*/  @P1 LOP3.LUT R198, R198, 0x8, RZ, 0xfc, !PT ;  /* 0x00000008c6c61812 */ /* 0x000fe400078efcff */
[----:B------:R-:W-:Y:S02]  /*8a60*/  ISETP.LT.OR P1, PT, R103, 0x12, P0 ;  /* 0x000000126700780c */ /* 0x000fe40000721670 */
[----:B------:R-:W-:Y:S02]  /*8a70*/  LOP3.LUT R198, R198, 0xffffffef, RZ, 0xc0, !PT ;  /* 0xffffffefc6c67812 */ /* 0x000fe400078ec0ff */
[----:B------:R-:W-:Y:S02]  /*8a80*/  ISETP.GT.AND P0, PT, R101, 0x18, !P3 ;  /* 0x000000186500780c */ /* 0x000fe40005f04270 */
[----:B------:R-:W-:Y:S02]  /*8a90*/  @P3 LOP3.LUT R198, R198, 0x10, RZ, 0xfc, !PT ;  /* 0x00000010c6c63812 */ /* 0x000fe400078efcff */
[----:B------:R-:W-:Y:S02]  /*8aa0*/  ISETP.GE.AND P3, PT, R100, 0x1a, PT ;  /* 0x0000001a6400780c */ /* 0x000fe40003f66270 */
[----:B------:R-:W-:Y:S02]  /*8ab0*/  LOP3.LUT R198, R198, 0xffffffdf, RZ, 0xc0, !PT ;  /* 0xffffffdfc6c67812 */ /* 0x000fe400078ec0ff */
[----:B------:R-:W-:Y:S02]  /*8ac0*/  ISETP.LT.OR P4, PT, R103, 0x19, P0 ;  /* 0x000000196700780c */ /* 0x000fe40000781670 */
[----:B------:R-:W-:Y:S02]  /*8ad0*/  ISETP.GT.AND P0, PT, R101, 0x19, !P3 ;  /* 0x000000196500780c */ /* 0x000fe40005f04270 */
[----:B------:R-:W-:Y:S02]  /*8ae0*/  FSEL R168, R32, -INF , !P4 ;  /* 0xff80000020a87808 */ /* 0x000fe40006000000 */
[----:B------:R-:W-:Y:S03]  /*8af0*/  FSEL R170, R21, -INF , !P1 ;  /* 0xff80000015aa7808 */ /* 0x000fe60004800000 */
[----:B------:R-:W-:Y:S02]  /*8b00*/  @P3 LOP3.LUT R198, R198, 0x20, RZ, 0xfc, !PT ;  /* 0x00000020c6c63812 */ /* 0x000fe400078efcff */
[----:B------:R-:W-:Y:S02]  /*8b10*/  ISETP.LT.OR P3, PT, R103, 0x1a, P0 ;  /* 0x0000001a6700780c */ /* 0x000fe40000761670 */
[----:B------:R-:W-:Y:S02]  /*8b20*/  ISETP.GT.AND P0, PT, R101, 0x20, !P5 ;  /* 0x000000206500780c */ /* 0x000fe40006f04270 */
[----:B------:R-:W-:Y:S02]  /*8b30*/  LOP3.LUT R198, R198, 0xffffff7f, RZ, 0xc0, !PT ;  /* 0xffffff7fc6c67812 */ /* 0x000fe400078ec0ff */
[----:B------:R-:W-:Y:S02]  /*8b40*/  ISETP.LT.OR P0, PT, R103, 0x21, P0 ;  /* 0x000000216700780c */ /* 0x000fe40000701670 */
[----:B------:R-:W-:Y:S02]  /*8b50*/  @P5 LOP3.LUT R198, R198, 0x80, RZ, 0xfc, !PT ;  /* 0x00000080c6c65812 */ /* 0x000fe400078efcff */
[----:B------:R-:W-:Y:S02]  /*8b60*/  ISETP.GE.AND P5, PT, R100, 0x22, PT ;  /* 0x000000226400780c */ /* 0x000fe40003fa6270 */
[----:B------:R-:W-:Y:S02]  /*8b70*/  LOP3.LUT R198, R198, 0xfffffeff, RZ, 0xc0, !PT ;  /* 0xfffffeffc6c67812 */ /* 0x000fe400078ec0ff */
[----:B------:R-:W-:Y:S02]  /*8b80*/  FSEL R166, R33, -INF , !P3 ;  /* 0xff80000021a67808 */ /* 0x000fe40005800000 */
[----:B------:R-:W-:Y:S04]  /*8b90*/  LOP3.LUT R198, R198, 0xfffffbff, RZ, 0xc0, !PT ;  /* 0xfffffbffc6c67812 */ /* 0x000fe800078ec0ff */
[----:B------:R-:W-:Y:S02]  /*8ba0*/  @P0 LOP3.LUT R198, R198, 0x400, RZ, 0xfc, !PT ;  /* 0x00000400c6c60812 */ /* 0x000fe400078efcff */
[----:B------:R-:W-:Y:S02]  /*8bb0*/  ISETP.GT.AND P0, PT, R101, 0x21, !P5 ;  /* 0x000000216500780c */ /* 0x000fe40006f04270 */
[----:B------:R-:W-:Y:S02]  /*8bc0*/  @P5 LOP3.LUT R198, R198, 0x100, RZ, 0xfc, !PT ;  /* 0x00000100c6c65812 */ /* 0x000fe400078efcff */
[----:B------:R-:W-:Y:S02]  /*8bd0*/  ISETP.LT.OR P6, PT, R103, 0x22, P0 ;  /* 0x000000226700780c */ /* 0x000fe400007c1670 */
[----:B------:R-:W-:Y:S02]  /*8be0*/  ISETP.GE.AND P5, PT, R100, 0x1, PT ;  /* 0x000000016400780c */ /* 0x000fe40003fa6270 */
[----:B------:R-:W-:Y:S02]  /*8bf0*/  LOP3.LUT R198, R198, 0xfffffdff, RZ, 0xc0, !PT ;  /* 0xfffffdffc6c67812 */ /* 0x000fe400078ec0ff */
[----:B------:R-:W-:Y:S07]  /*8c00*/  ISETP.GT.AND P0, PT, R101, RZ, !P5 ;  /* 0x000000ff6500720c */ /* 0x000fee0006f04270 */
[----:B------:R-:W-:Y:S02]  /*8c10*/  @P6 LOP3.LUT R198, R198, 0x200, RZ, 0xfc, !PT ;  /* 0x00000200c6c66812 */ /* 0x000fe400078efcff */
[----:B------:R-:W-:Y:S02]  /*8c20*/  ISETP.GE.AND P6, PT, R100, 0x2, PT ;  /* 0x000000026400780c */ /* 0x000fe40003fc6270 */
[----:B------:R-:W-:Y:S04]  /*8c30*/  LOP3.LUT R198, R198, 0xffbfffff, RZ, 0xc0, !PT ;  /* 0xffbfffffc6c67812 */ /* 0x000fe800078ec0ff */
[----:B------:R-:W-:Y:S02]  /*8c40*/  @P5 LOP3.LUT R198, R198, 0x400000, RZ, 0xfc, !PT ;  /* 0x00400000c6c65812 */ /* 0x000fe400078efcff */
[----:B------:R-:W-:Y:S02]  /*8c50*/  ISETP.LT.OR P5, PT, R103, 0x1, P0 ;  /* 0x000000016700780c */ /* 0x000fe400007a1670 */
[----:B------:R-:W-:Y:S02]  /*8c60*/  ISETP.GT.AND P0, PT, R101, 0x1, !P6 ;  /* 0x000000016500780c */ /* 0x000fe40007704270 */
[----:B------:R-:W-:Y:S02]  /*8c70*/  LOP3.LUT R198, R198, 0xff7fffff, RZ, 0xc0, !PT ;  /* 0xff7fffffc6c67812 */ /* 0x000fe400078ec0ff */
[----:B------:R-:W-:Y:S07]  /*8c80*/  ISETP.LT.OR P0, PT, R103, 0x2, P0 ;  /* 0x000000026700780c */ /* 0x000fee0000701670 */
[----:B------:R-:W-:Y:S02]  /*8c90*/  @P5 LOP3.LUT R198, R198, 0x800000, RZ, 0xfc, !PT ;  /* 0x00800000c6c65812 */ /* 0x000fe400078efcff */
[----:B------:R-:W-:Y:S02]  /*8ca0*/  ISETP.GE.AND P5, PT, R100, 0x29, PT ;  /* 0x000000296400780c */ /* 0x000fe40003fa6270 */
[----:B------:R-:W-:Y:S04]  /*8cb0*/  LOP3.LUT R198, R198, 0xffffffbf, RZ, 0xc0, !PT ;  /* 0xffffffbfc6c67812 */ /* 0x000fe800078ec0ff */
[----:B------:R-:W-:Y:S04]  /*8cc0*/  LOP3.LUT R198, R198, 0xfffff7ff, RZ, 0xc0, !PT ;  /* 0xfffff7ffc6c67812 */ /* 0x000fe800078ec0ff */
[----:B------:R-:W-:Y:S02]  /*8cd0*/  @P0 LOP3.LUT R198, R198, 0x800, RZ, 0xfc, !PT ;  /* 0x00000800c6c60812 */ /* 0x000fe400078efcff */
[----:B------:R-:W-:Y:S02]  /*8ce0*/  ISETP.GT.AND P0, PT, R101, 0x28, !P5 ;  /* 0x000000286500780c */ /* 0x000fe40006f04270 */
[----:B------:R-:W-:Y:S02]  /*8cf0*/  @P5 LOP3.LUT R198, R198, 0x40, RZ, 0xfc, !PT ;  /* 0x00000040c6c65812 */ /* 0x000fe400078efcff */
[----:B------:R-:W-:Y:S02]  /*8d00*/  ISETP.LT.OR P0, PT, R103, 0x29, P0 ;  /* 0x000000296700780c */ /* 0x000fe40000701670 */
[----:B------:R-:W-:Y:S02]  /*8d10*/  ISETP.GE.AND P5, PT, R100, 0x2a, PT ;  /* 0x0000002a6400780c */ /* 0x000fe40003fa6270 */
[----:B------:R-:W-:Y:S04]  /*8d20*/  LOP3.LUT R198, R198, 0xffffefff, RZ, 0xc0, !PT ;  /* 0xffffefffc6c67812 */ /* 0x000fe800078ec0ff */
[----:B------:R-:W-:Y:S05]  /*8d30*/  LOP3.LUT R198, R198, 0xffff7fff, RZ, 0xc0, !PT ;  /* 0xffff7fffc6c67812 */ /* 0x000fea00078ec0ff */
[----:B------:R-:W-:Y:S02]  /*8d40*/  @P0 LOP3.LUT R198, R198, 0x8000, RZ, 0xfc, !PT ;  /* 0x00008000c6c60812 */ /* 0x000fe400078efcff */
[----:B------:R-:W-:Y:S02]  /*8d50*/  ISETP.GT.AND P0, PT, R101, 0x29, !P5 ;  /* 0x000000296500780c */ /* 0x000fe40006f04270 */
[----:B------:R-:W-:Y:S02]  /*8d60*/  @P5 LOP3.LUT R198, R198, 0x1000, RZ, 0xfc, !PT ;  /* 0x00001000c6c65812 */ /* 0x000fe400078efcff */
[----:B------:R-:W-:Y:S02]  /*8d70*/  ISETP.LT.OR P5, PT, R103, 0x2a, P0 ;  /* 0x0000002a6700780c */ /* 0x000fe400007a1670 */
[C---:B------:R-:W-:Y:S02]  /*8d80*/  LOP3.LUT P0, RZ, R198.reuse, 0x4, RZ, 0xc0, !PT ;  /* 0x00000004c6ff7812 */ /* 0x040fe4000780c0ff */
[----:B------:R-:W-:Y:S02]  /*8d90*/  LOP3.LUT R198, R198, 0xffffbfff, RZ, 0xc0, !PT ;  /* 0xffffbfffc6c67812 */ /* 0x000fe400078ec0ff */
[----:B------:R-:W-:Y:S04]  /*8da0*/  ISETP.GT.AND P0, PT, R0, 0x8, !P0 ;  /* 0x000000080000780c */ /* 0x000fe80004704270 */
[----:B------:R-:W-:Y:S03]  /*8db0*/  ISETP.LT.OR P0, PT, R102, 0x9, P0 ;  /* 0x000000096600780c */ /* 0x000fe60000701670 */
[----:B------:R-:W-:Y:S02]  /*8dc0*/  @P5 LOP3.LUT R198, R198, 0x4000, RZ, 0xfc, !PT ;  /* 0x00004000c6c65812 */ /* 0x000fe400078efcff */
[----:B------:R-:W-:Y:S02]  /*8dd0*/  FSEL R179, R18, -INF , !P0 ;  /* 0xff80000012b37808 */ /* 0x000fe40004000000 */
[C---:B------:R-:W-:Y:S02]  /*8de0*/  LOP3.LUT P0, RZ, R198.reuse, 0x2, RZ, 0xc0, !PT ;  /* 0x00000002c6ff7812 */ /* 0x040fe4000780c0ff */
[----:B------:R-:W-:Y:S02]  /*8df0*/  LOP3.LUT P2, RZ, R198, 0x1000, RZ, 0xc0, !PT ;  /* 0x00001000c6ff7812 */ /* 0x000fe4000784c0ff */
[----:B------:R-:W-:Y:S02]  /*8e00*/  ISETP.GT.AND P0, PT, R0, 0x9, !P0 ;  /* 0x000000090000780c */ /* 0x000fe40004704270 */
[----:B------:R-:W-:Y:S02]  /*8e10*/  LOP3.LUT P5, RZ, R198, 0x400, RZ, 0xc0, !PT ;  /* 0x00000400c6ff7812 */ /* 0x000fe400078ac0ff */
[----:B------:R-:W-:Y:S02]  /*8e20*/  ISETP.LT.OR P0, PT, R102, 0xa, P0 ;  /* 0x0000000a6600780c */ /* 0x000fe40000701670 */
[----:B------:R-:W-:Y:S02]  /*8e30*/  FSEL R165, R36, -INF , !P5 ;  /* 0xff80000024a57808 */ /* 0x000fe40006800000 */
[----:B------:R-:W-:Y:S02]  /*8e40*/  FSEL R178, R19, -INF , !P0 ;  /* 0xff80000013b27808 */ /* 0x000fe40004000000 */
[C---:B------:R-:W-:Y:S02]  /*8e50*/  LOP3.LUT P0, RZ, R198.reuse, 0x1, RZ, 0xc0, !PT ;  /* 0x00000001c6ff7812 */ /* 0x040fe4000780c0ff */
[----:B------:R-:W-:Y:S02]  /*8e60*/  LOP3.LUT R198, R198, 0xffdfffff, RZ, 0xc0, !PT ;  /* 0xffdfffffc6c67812 */ /* 0x000fe400078ec0ff */
[----:B------:R-:W-:Y:S02]  /*8e70*/  ISETP.GT.AND P0, PT, R0, 0x10, !P0 ;  /* 0x000000100000780c */ /* 0x000fe40004704270 */
[----:B------:R-:W-:Y:S02]  /*8e80*/  @P2 LOP3.LUT R198, R198, 0x200000, RZ, 0xfc, !PT ;  /* 0x00200000c6c62812 */ /* 0x000fe400078efcff */
[----:B------:R-:W-:Y:S02]  /*8e90*/  ISETP.LT.OR P0, PT, R102, 0x11, P0 ;  /* 0x000000116600780c */ /* 0x000fe40000701670 */
[----:B------:R-:W-:Y:S02]  /*8ea0*/  LOP3.LUT P3, RZ, R198, 0x80, RZ, 0xc0, !PT ;  /* 0x00000080c6ff7812 */ /* 0x000fe4000786c0ff */
        /* <DEDUP_REMOVED lines=9> */
[----:B------:R-:W-:Y:S02]  /*8f40*/  LOP3.LUT P5, RZ, R198, 0x400000, RZ, 0xc0, !PT ;  /* 0x00400000c6ff7812 */ /* 0x000fe400078ac0ff */
[----:B------:R-:W-:Y:S02]  /*8f50*/  ISETP.GT.AND P0, PT, R0, 0x18, !P0 ;  /* 0x000000180000780c */ /* 0x000fe40004704270 */
[----:B------:R-:W-:Y:S02]  /*8f60*/  LOP3.LUT P1, RZ, R198, 0x40, RZ, 0xc0, !PT ;  /* 0x00000040c6ff7812 */ /* 0x000fe4000782c0ff */
[----:B------:R-:W-:Y:S02]  /*8f70*/  ISETP.LT.OR P0, PT, R102, 0x19, P0 ;  /* 0x000000196600780c */ /* 0x000fe40000701670 */
[----:B------:R-:W-:Y:S02]  /*8f80*/  LOP3.LUT P2, RZ, R198, 0x8000, RZ, 0xc0, !PT ;  /* 0x00008000c6ff7812 */ /* 0x000fe4000784c0ff */
[----:B------:R-:W-:Y:S02]  /*8f90*/  FSEL R173, R34, -INF , !P0 ;  /* 0xff80000022ad7808 */ /* 0x000fe40004000000 */
[----:B------:R-:W-:Y:S04]  /*8fa0*/  LOP3.LUT P0, RZ, R198, 0x20, RZ, 0xc0, !PT ;  /* 0x00000020c6ff7812 */ /* 0x000fe8000780c0ff */
[----:B------:R-:W-:Y:S04]  /*8fb0*/  ISETP.GT.AND P0, PT, R0, 0x19, !P0 ;  /* 0x000000190000780c */ /* 0x000fe80004704270 */
[----:B------:R-:W-:Y:S04]  /*8fc0*/  ISETP.LT.OR P0, PT, R102, 0x1a, P0 ;  /* 0x0000001a6600780c */ /* 0x000fe80000701670 */
[----:B------:R-:W-:Y:S02]  /*8fd0*/  FSEL R171, R35, -INF , !P0 ;  /* 0xff80000023ab7808 */ /* 0x000fe40004000000 */
[----:B------:R-:W-:Y:S04]  /*8fe0*/  LOP3.LUT P0, RZ, R198, 0x200, RZ, 0xc0, !PT ;  /* 0x00000200c6ff7812 */ /* 0x000fe8000780c0ff */
[----:B------:R-:W-:Y:S02]  /*8ff0*/  FSEL R164, R37, -INF , !P0 ;  /* 0xff80000025a47808 */ /* 0x000fe40004000000 */
[----:B------:R-:W-:Y:S04]  /*9000*/  ISETP.GT.AND P0, PT, R0, 0x20, !P3 ;  /* 0x000000200000780c */ /* 0x000fe80005f04270 */
[----:B------:R-:W-:Y:S04]  /*9010*/  ISETP.LT.OR P0, PT, R102, 0x21, P0 ;  /* 0x000000216600780c */ /* 0x000fe80000701670 */
[----:B------:R-:W-:Y:S02]  /*9020*/  FSEL R169, R38, -INF , !P0 ;  /* 0xff80000026a97808 */ /* 0x000fe40004000000 */
[----:B------:R-:W-:Y:S02]  /*9030*/  ISETP.GT.AND P0, PT, R0, 0x21, !P4 ;  /* 0x000000210000780c */ /* 0x000fe40006704270 */
[----:B------:R-:W-:Y:S02]  /*9040*/  FSEL R38, R48, -INF , !P2 ;  /* 0xff80000030267808 */ /* 0x000fe40005000000 */
[----:B------:R-:W-:Y:S02]  /*9050*/  ISETP.LT.OR P0, PT, R102, 0x22, P0 ;  /* 0x000000226600780c */ /* 0x000fe40000701670 */
[C---:B------:R-:W-:Y:S02]  /*9060*/  LOP3.LUT P2, RZ, R198.reuse, 0x200000, RZ, 0xc0, !PT ;  /* 0x00200000c6ff7812 */ /* 0x040fe4000784c0ff */
[----:B------:R-:W-:Y:S02]  /*9070*/  FSEL R167, R39, -INF , !P0 ;  /* 0xff80000027a77808 */ /* 0x000fe40004000000 */
[----:B------:R-:W-:Y:S04]  /*9080*/  LOP3.LUT P0, RZ, R198, 0x800, RZ, 0xc0, !PT ;  /* 0x00000800c6ff7812 */ /* 0x000fe8000780c0ff */
[----:B------:R-:W-:Y:S02]  /*9090*/  FSEL R39, R5, -INF , !P0 ;  /* 0xff80000005277808 */ /* 0x000fe40004000000 */
[----:B------:R-:W-:Y:S04]  /*90a0*/  ISETP.GT.AND P0, PT, R0, 0x1, !P6 ;  /* 0x000000010000780c */ /* 0x000fe80007704270 */
[----:B------:R-:W-:Y:S04]  /*90b0*/  ISETP.LT.OR P0, PT, R102, 0x2, P0 ;  /* 0x000000026600780c */ /* 0x000fe80000701670 */
[----:B------:R-:W-:Y:S02]  /*90c0*/  FSEL R163, R7, -INF , !P0 ;  /* 0xff80000007a37808 */ /* 0x000fe40004000000 */
[----:B------:R-:W-:Y:S04]  /*90d0*/  ISETP.GT.AND P0, PT, R0, RZ, !P5 ;  /* 0x000000ff0000720c */ /* 0x000fe80006f04270 */
[----:B------:R-:W-:Y:S04]  /*90e0*/  ISETP.LT.OR P0, PT, R102, 0x1, P0 ;  /* 0x000000016600780c */ /* 0x000fe80000701670 */
[----:B------:R-:W-:Y:S02]  /*90f0*/  FSEL R36, R6, -INF , !P0 ;  /* 0xff80000006247808 */ /* 0x000fe40004000000 */
[----:B------:R-:W-:Y:S04]  /*9100*/  LOP3.LUT P0, RZ, R198, 0x4000, RZ, 0xc0, !PT ;  /* 0x00004000c6ff7812 */ /* 0x000fe8000780c0ff */
        /* <DEDUP_REMOVED lines=10> */
[----:B------:R-:W-:Y:S04]  /*91b0*/  LOP3.LUT P0, RZ, R198, 0x4, RZ, 0xc0, !PT ;  /* 0x00000004c6ff7812 */ /* 0x000fe8000780c0ff */
[----:B------:R-:W-:Y:S04]  /*91c0*/  ISETP.GT.AND P0, PT, R2, 0x8, !P0 ;  /* 0x000000080200780c */ /* 0x000fe80004704270 */
[C---:B------:R-:W-:Y:S04]  /*91d0*/  ISETP.LT.OR P0, PT, R3.reuse, 0x9, P0 ;  /* 0x000000090300780c */ /* 0x040fe80000701670 */
[----:B------:R-:W-:Y:S02]  /*91e0*/  FSEL R160, R12, -INF , !P0 ;  /* 0xff8000000ca07808 */ /* 0x000fe40004000000 */
[----:B------:R-:W-:Y:S04]  /*91f0*/  LOP3.LUT P0, RZ, R198, 0x2, RZ, 0xc0, !PT ;  /* 0x00000002c6ff7812 */ /* 0x000fe8000780c0ff */
        /* <DEDUP_REMOVED lines=31> */
[----:B------:R-:W-:Y:S04]  /*93f0*/  ISETP.GT.AND P0, PT, R2, 0x29, !P2 ;  /* 0x000000290200780c */ /* 0x000fe80005704270 */
[----:B------:R-:W-:Y:S04]  /*9400*/  ISETP.LT.OR P0, PT, R3, 0x2a, P0 ;  /* 0x0000002a0300780c */ /* 0x000fe80000701670 */
[----:B------:R-:W-:Y:S01]  /*9410*/  FSEL R28, R45, -INF , !P0 ;  /* 0xff8000002d1c7808 */ /* 0x000fe20004000000 */
[----:B------:R-:W-:-:S06]  /*9420*/  BRA.DIV ~URZ, `(.L_x_647) ;  /* 0x0000fbb27f007947 */ /* 0x000fcc000b800000 */
[----:B------:R4:W1:Y:S02]  /*9430*/  SHFL.IDX PT, R3, R109, 0x3, 0x1c1f ;  /* 0x007c1f006d037f89 */ /* 0x00086400000e0000 */
.L_x_805:
[----:B-1----:R-:W-:Y:S01]  /*9440*/  IADD3 R2, R110, R3, RZ ;  /* 0x000000036e027210 */ /* 0x002fe20007ffe0ff */
        /* <DEDUP_REMOVED lines=18> */
.L_x_650:
[----:B------:R-:W-:Y:S04]  /*9570*/  MOV R4, c[0x0][0x32c] ;  /* 0x0000cb0000047a02 */ /* 0x000fe80000000f00 */
[----:B------:R-:W-:Y:S11]  /*9580*/  ISETP.NE.AND P0, PT, R4, 0x1, PT ;  /* 0x000000010400780c */ /* 0x000ff60003f05270 */
[----:B------:R-:W-:Y:S02]  /*9590*/  @!UPT UIADD3 URZ, URZ, URZ, URZ ;  /* 0x0000003f3f3ff290 */ /* 0x000fe4000fffe03f */
[----:B------:R-:W-:Y:S05]  /*95a0*/  @P0 IMAD.HI.U32 R4, R3, c[0x0][0x330], RZ ;  /* 0x0000cc0003040a27 */ /* 0x000fea00078e00ff */
[----:B------:R-:W-:Y:S02]  /*95b0*/  @P0 SHF.R.U32.HI R3, RZ, c[0x0][0x334], R4 ;  /* 0x0000cd00ff030a19 */ /* 0x000fe40000011604 */
.L_x_651:
[----:B------:R-:W-:Y:S05]  /*95c0*/  BSYNC B0 ;  /* 0x0000000000007941 */ /* 0x000fea0003800000 */
.L_x_649:
[----:B------:R-:W-:Y:S04]  /*95d0*/  IMAD.IADD R4, R100, 0x1, -R236 ;  /* 0x0000000164047824 */ /* 0x000fe800078e0aec */
[----:B------:R-:W-:Y:S05]  /*95e0*/  IMAD R3, R3, c[0x0][0x32c], R4 ;  /* 0x0000cb0003037a24 */ /* 0x000fea00078e0204 */
[----:B------:R-:W-:Y:S02]  /*95f0*/  IADD3 R4, R3, c[0x0][0x32c], RZ ;  /* 0x0000cb0003047a10 */ /* 0x000fe40007ffe0ff */
[----:B------:R-:W-:Y:S02]  /*9600*/  IMNMX R0, R0, R3, !PT ;  /* 0x0000000300007217 */ /* 0x000fe40007800200 */
[----:B------:R-:W-:Y:S02]  /*9610*/  IMNMX R2, R2, R4, PT ;  /* 0x0000000402027217 */ /* 0x000fe40003800200 */
.L_x_648:
[----:B------:R-:W-:Y:S02]  /*9620*/  ISETP.GT.AND P0, PT, R0, RZ, !P5 ;  /* 0x000000ff0000720c */ /* 0x000fe40006f04270 */
[----:B------:R-:W-:Y:S02]  /*9630*/  LOP3.LUT P3, RZ, R198, 0x4, RZ, 0xc0, !PT ;  /* 0x00000004c6ff7812 */ /* 0x000fe4000786c0ff */
[----:B------:R-:W-:Y:S02]  /*9640*/  ISETP.LT.OR P0, PT, R2, 0x1, P0 ;  /* 0x000000010200780c */ /* 0x000fe40000701670 */
[----:B------:R-:W-:Y:S02]  /*9650*/  LOP3.LUT P2, RZ, R198, 0x2, RZ, 0xc0, !PT ;  /* 0x00000002c6ff7812 */ /* 0x000fe4000784c0ff */
[----:B------:R-:W-:Y:S02]  /*9660*/  FSEL R19, R10, -INF , !P0 ;  /* 0xff8000000a137808 */ /* 0x000fe40004000000 */
[----:B------:R-:W-:Y:S02]  /*9670*/  ISETP.GT.AND P0, PT, R0, 0x1, !P6 ;  /* 0x000000010000780c */ /* 0x000fe40007704270 */
        /* <DEDUP_REMOVED lines=17> */
[----:B------:R-:W-:Y:S02]  /*9790*/  ISETP.GT.AND P1, PT, R0, 0x28, !P1 ;  /* 0x000000280000780c */ /* 0x000fe40004f24270 */
[----:B------:R-:W-:Y:S02]  /*97a0*/  FSEL R21, R26, -INF , !P0 ;  /* 0xff8000001a157808 */ /* 0x000fe40004000000 */
[----:B------:R-:W-:Y:S02]  /*97b0*/  LOP3.LUT P0, RZ, R198, 0x8, RZ, 0xc0, !PT ;  /* 0x00000008c6ff7812 */ /* 0x000fe4000780c0ff */
[----:B------:R-:W-:Y:S02]  /*97c0*/  ISETP.LT.OR P1, PT, R2, 0x29, P1 ;  /* 0x000000290200780c */ /* 0x000fe40000f21670 */
[----:B------:R-:W-:Y:S02]  /*97d0*/  ISETP.GT.AND P0, PT, R0, 0x11, !P0 ;  /* 0x000000110000780c */ /* 0x000fe40004704270 */
[----:B------:R-:W-:Y:S02]  /*97e0*/  FMNMX.FTZ R3, R25, R107, !PT ;  /* 0x0000006b19037209 */ /* 0x000fe40007810000 */
[----:B------:R-:W-:Y:S02]  /*97f0*/  ISETP.LT.OR P0, PT, R2, 0x12, P0 ;  /* 0x000000120200780c */ /* 0x000fe40000701670 */
        /* <DEDUP_REMOVED lines=50> */
[----:B------:R-:W-:Y:S02]  /*9b20*/  FSEL R14, R46, -INF , !P1 ;  /* 0xff8000002e0e7808 */ /* 0x000fe40004800000 */
        /* <DEDUP_REMOVED lines=15> */
.L_x_806:
[----:B-12---:R-:W-:Y:S01]  /*9c20*/  FMNMX.FTZ R100, R100, R0, !PT ;  /* 0x0000000064647209 */ /* 0x006fe20007810000 */
        /* <DEDUP_REMOVED lines=13> */
[----:B------:R1:W2:Y:S02]  /*9d00*/  SHFL.BFLY PT, R0, R100, 0x1, 0x1f ;  /* 0x0c201f0064007f89 */ /* 0x0002a400000e0000 */
.L_x_807:
[C---:B------:R-:W-:Y:S01]  /*9d10*/  FMUL.FTZ R2, R104.reuse, c[0x0][0x2d0] ;  /* 0x0000b40068027a20 */ /* 0x040fe20000410000 */
[----:B------:R-:W-:Y:S01]  /*9d20*/  FSETP.NEU.FTZ.AND P0, PT, R104, -INF , PT ;  /* 0xff8000006800780b */ /* 0x000fe20003f1d000 */
[----:B------:R-:W-:Y:S01]  /*9d30*/  WARPSYNC 0xffffffff ;  /* 0xffffffff00007948 */ /* 0x000fe20003800000 */
[----:B------:R-:W-:Y:S02]  /*9d40*/  FSETP.NEU.FTZ.AND P1, PT, R103, -INF , PT ;  /* 0xff8000006700780b */ /* 0x000fe40003f3d000 */
[----:B------:R-:W-:Y:S02]  /*9d50*/  FSEL R2, R2, RZ, P0 ;  /* 0x000000ff02027208 */ /* 0x000fe40000000000 */
[----:B--2---:R-:W-:Y:S02]  /*9d60*/  FMNMX.FTZ R101, R0, R100, !PT ;  /* 0x0000006400657209 */ /* 0x004fe40007810000 */
[----:B------:R-:W-:Y:S01]  /*9d70*/  FSEL R0, R104, RZ, P0 ;  /* 0x000000ff68007208 */ /* 0x000fe20000000000 */
[--C-:B------:R-:W-:Y:S01]  /*9d80*/  FFMA.FTZ R9, R39, c[0x0][0x2d0], -R2.reuse ;  /* 0x0000b40027097a23 */ /* 0x100fe20000010802 */
[----:B------:R-:W-:Y:S01]  /*9d90*/  FSETP.NEU.FTZ.AND P0, PT, R102, -INF , PT ;  /* 0xff8000006600780b */ /* 0x000fe20003f1d000 */
        /* <DEDUP_REMOVED lines=12> */
[----:B------:R-:W-:Y:S02]  /*9e60*/  FFMA.FTZ R176, R168, c[0x0][0x2d0], -R2 ;  /* 0x0000b400a8b07a23 */ /* 0x000fe40000010802 */
[C---:B------:R-:W-:Y:S02]  /*9e70*/  FMUL.FTZ R2, R103.reuse, c[0x0][0x2d0] ;  /* 0x0000b40067027a20 */ /* 0x040fe40000410000 */
[----:B------:R-:W-:Y:S01]  /*9e80*/  FADD.FTZ R4, -R0, R105 ;  /* 0x0000006900047221 */ /* 0x000fe20000010100 */
[----:B------:R-:W-:Y:S02]  /*9e90*/  FSEL R0, R103, RZ, P1 ;  /* 0x000000ff67007208 */ /* 0x000fe40000800000 */
[----:B------:R-:W-:Y:S02]  /*9ea0*/  FSEL R2, R2, RZ, P1 ;  /* 0x000000ff02027208 */ /* 0x000fe40000800000 */
[----:B------:R-:W-:Y:S01]  /*9eb0*/  MUFU.EX2 R105, R10 ;  /* 0x0000000a00697308 */ /* 0x000fe20000000800 */
[----:B------:R-:W-:Y:S01]  /*9ec0*/  FADD.FTZ R5, -R0, R106 ;  /* 0x0000006a00057221 */ /* 0x000fe20000010100 */
[----:B------:R-:W-:Y:S01]  /*9ed0*/  FSEL R0, R102, RZ, P0 ;  /* 0x000000ff66007208 */ /* 0x000fe20000000000 */
[--C-:B------:R-:W-:Y:S02]  /*9ee0*/  FFMA.FTZ R39, R178, c[0x0][0x2d0], -R2.reuse ;  /* 0x0000b400b2277a23 */ /* 0x100fe40000010802 */
[--C-:B------:R-:W-:Y:S02]  /*9ef0*/  FFMA.FTZ R7, R36, c[0x0][0x2d0], -R2.reuse ;  /* 0x0000b40024077a23 */ /* 0x100fe40000010802 */
[--C-:B------:R-:W-:Y:S02]  /*9f00*/  FFMA.FTZ R6, R163, c[0x0][0x2d0], -R2.reuse ;  /* 0x0000b400a3067a23 */ /* 0x100fe40000010802 */
[--C-:B------:R-:W-:Y:S01]  /*9f10*/  FFMA.FTZ R8, R179, c[0x0][0x2d0], -R2.reuse ;  /* 0x0000b400b3087a23 */ /* 0x100fe20000010802 */
[----:B---34-:R-:W-:Y:S01]  /*9f20*/  MUFU.EX2 R109, R7 ;  /* 0x00000007006d7308 */ /* 0x018fe20000000800 */
        /* <DEDUP_REMOVED lines=8> */
[----:B------:R-:W-:Y:S02]  /*9fb0*/  FFMA.FTZ R171, R171, c[0x0][0x2d0], -R2 ;  /* 0x0000b400abab7a23 */ /* 0x000fe40000010802 */
[----:B------:R-:W-:Y:S02]  /*9fc0*/  FMUL.FTZ R2, R102, c[0x0][0x2d0] ;  /* 0x0000b40066027a20 */ /* 0x000fe40000410000 */
[----:B------:R-:W-:Y:S01]  /*9fd0*/  FADD.FTZ R0, -R0, R107 ;  /* 0x0000006b00007221 */ /* 0x000fe20000010100 */
[----:B------:R-:W-:Y:S02]  /*9fe0*/  MUFU.EX2 R51, R9 ;  /* 0x0000000900337308 */ /* 0x000fe40000000800 */
[----:B------:R-:W-:Y:S01]  /*9ff0*/  FSEL R2, R2, RZ, P0 ;  /* 0x000000ff02027208 */ /* 0x000fe20000000000 */
[----:B------:R-:W-:Y:S01]  /*a000*/  FMUL.FTZ R0, R0, c[0x0][0x2d0] ;  /* 0x0000b40000007a20 */ /* 0x000fe20000410000 */
[----:B------:R-:W-:Y:S03]  /*a010*/  FSETP.NEU.FTZ.AND P0, PT, R101, -INF , PT ;  /* 0xff8000006500780b */ /* 0x000fe60003f1d000 */
[--C-:B------:R-:W-:Y:S02]  /*a020*/  FFMA.FTZ R3, R25, c[0x0][0x2d0], -R2.reuse ;  /* 0x0000b40019037a23 */ /* 0x100fe40000010802 */
[--C-:B------:R-:W-:Y:S01]  /*a030*/  FFMA.FTZ R38, R160, c[0x0][0x2d0], -R2.reuse ;  /* 0x0000b400a0267a23 */ /* 0x100fe20000010802 */
[----:B------:R-:W2:Y:S01]  /*a040*/  MUFU.EX2 R0, R0 ;  /* 0x0000000000007308 */ /* 0x000ea20000000800 */
[--C-:B------:R-:W-:Y:S02]  /*a050*/  FFMA.FTZ R36, R50, c[0x0][0x2d0], -R2.reuse ;  /* 0x0000b40032247a23 */ /* 0x100fe40000010802 */
[--C-:B------:R-:W-:Y:S02]  /*a060*/  FFMA.FTZ R163, R37, c[0x0][0x2d0], -R2.reuse ;  /* 0x0000b40025a37a23 */ /* 0x100fe40000010802 */
[--C-:B------:R-:W-:Y:S02]  /*a070*/  FFMA.FTZ R165, R49, c[0x0][0x2d0], -R2.reuse ;  /* 0x0000b40031a57a23 */ /* 0x100fe40000010802 */
[--C-:B------:R-:W-:Y:S02]  /*a080*/  FFMA.FTZ R164, R48, c[0x0][0x2d0], -R2.reuse ;  /* 0x0000b40030a47a23 */ /* 0x100fe40000010802 */
[--C-:B------:R-:W-:Y:S01]  /*a090*/  FFMA.FTZ R177, R34, c[0x0][0x2d0], -R2.reuse ;  /* 0x0000b40022b17a23 */ /* 0x100fe20000010802 */
[----:B------:R3:W4:Y:S01]  /*a0a0*/  MUFU.EX2 R167, R3 ;  /* 0x0000000300a77308 */ /* 0x0007220000000800 */
[--C-:B------:R-:W-:Y:S02]  /*a0b0*/  FFMA.FTZ R173, R29, c[0x0][0x2d0], -R2.reuse ;  /* 0x0000b4001dad7a23 */ /* 0x100fe40000010802 */
[--C-:B------:R-:W-:Y:S02]  /*a0c0*/  FFMA.FTZ R179, R28, c[0x0][0x2d0], -R2.reuse ;  /* 0x0000b4001cb37a23 */ /* 0x100fe40000010802 */
[--C-:B------:R-:W-:Y:S05]  /*a0d0*/  FFMA.FTZ R174, R33, c[0x0][0x2d0], -R2.reuse ;  /* 0x0000b40021ae7a23 */ /* 0x100fea0000010802 */
[----:B------:R-:W-:Y:S10]  /*a0e0*/  MUFU.EX2 R220, R8 ;  /* 0x0000000800dc7308 */ /* 0x000ff40000000800 */
[----:B------:R-:W-:Y:S01]  /*a0f0*/  MUFU.EX2 R212, R38 ;  /* 0x0000002600d47308 */ /* 0x000fe20000000800 */
[--C-:B---3--:R-:W-:Y:S02]  /*a100*/  FFMA.FTZ R3, R161, c[0x0][0x2d0], -R2.reuse ;  /* 0x0000b400a1037a23 */ /* 0x108fe40000010802 */
[----:B------:R-:W-:Y:S01]  /*a110*/  FFMA.FTZ R161, R35, c[0x0][0x2d0], -R2 ;  /* 0x0000b40023a17a23 */ /* 0x000fe20000010802 */
[C---:B------:R-:W-:Y:S06]  /*a120*/  FSEL R2, R101.reuse, RZ, P0 ;  /* 0x000000ff65027208 */ /* 0x040fec0000000000 */
[----:B------:R3:W5:Y:S10]  /*a130*/  MUFU.EX2 R110, R3 ;  /* 0x00000003006e7308 */ /* 0x0007740000000800 */
[----:B------:R-:W-:Y:S10]  /*a140*/  MUFU.EX2 R225, R176 ;  /* 0x000000b000e17308 */ /* 0x000ff40000000800 */
[----:B------:R-:W-:Y:S01]  /*a150*/  MUFU.EX2 R229, R175 ;  /* 0x000000af00e57308 */ /* 0x000fe20000000800 */
[----:B---3--:R-:W-:Y:S02]  /*a160*/  FADD.FTZ R3, -R2, R108 ;  /* 0x0000006c02037221 */ /* 0x008fe40000010100 */
[----:B------:R-:W-:Y:S07]  /*a170*/  FMUL.FTZ R2, R101, c[0x0][0x2d0] ;  /* 0x0000b40065027a20 */ /* 0x000fee0000410000 */
[----:B------:R-:W-:Y:S01]  /*a180*/  MUFU.EX2 R227, R168 ;  /* 0x000000a800e37308 */ /* 0x000fe20000000800 */
[----:B------:R-:W-:Y:S01]  /*a190*/  FSEL R6, R2, RZ, P0 ;  /* 0x000000ff02067208 */ /* 0x000fe20000000000 */
[----:B------:R-:W-:Y:S01]  /*a1a0*/  FMUL.FTZ R2, R4, c[0x0][0x2d0] ;  /* 0x0000b40004027a20 */ /* 0x000fe20000410000 */
[C---:B------:R-:W-:Y:S02]  /*a1b0*/  ISETP.GT.AND P0, PT, R201.reuse, R233, PT ;  /* 0x000000e9c900720c */ /* 0x040fe40003f04270 */
[----:B------:R-:W-:Y:S01]  /*a1c0*/  IADD3 R201, R201, -0x1, RZ ;  /* 0xffffffffc9c97810 */ /* 0x000fe20007ffe0ff */
[--C-:B------:R-:W-:Y:S02]  /*a1d0*/  FFMA.FTZ R7, R22, c[0x0][0x2d0], -R6.reuse ;  /* 0x0000b40016077a23 */ /* 0x100fe40000010806 */
[--C-:B------:R-:W-:Y:S02]  /*a1e0*/  FFMA.FTZ R107, R21, c[0x0][0x2d0], -R6.reuse ;  /* 0x0000b400156b7a23 */ /* 0x100fe40000010806 */
[----:B-1----:R1:W-:Y:S01]  /*a1f0*/  MUFU.EX2 R100, R2 ;  /* 0x0000000200647308 */ /* 0x0023e20000000800 */
        /* <DEDUP_REMOVED lines=8> */
[--C-:B------:R-:W-:Y:S05]  /*a280*/  FFMA.FTZ R169, R16, c[0x0][0x2d0], -R6.reuse ;  /* 0x0000b40010a97a23 */ /* 0x100fea0000010806 */
[----:B------:R-:W-:Y:S01]  /*a290*/  MUFU.EX2 R228, R171 ;  /* 0x000000ab00e47308 */ /* 0x000fe20000000800 */
[--C-:B-1----:R-:W-:Y:S02]  /*a2a0*/  FFMA.FTZ R2, R19, c[0x0][0x2d0], -R6.reuse ;  /* 0x0000b40013027a23 */ /* 0x102fe40000010806 */
[----:B------:R-:W-:Y:S02]  /*a2b0*/  FFMA.FTZ R19, R23, c[0x0][0x2d0], -R6 ;  /* 0x0000b40017137a23 */ /* 0x000fe40000010806 */
[----:B------:R-:W1:Y:S05]  /*a2c0*/  LDSM.16.MT88.4 R20, [R185] ;  /* 0x00000000b914783b */ /* 0x000e6a0000004200 */
[----:B------:R3:W-:Y:S10]  /*a2d0*/  MUFU.EX2 R33, R2 ;  /* 0x0000000200217308 */ /* 0x0007f40000000800 */
[----:B------:R-:W-:Y:S10]  /*a2e0*/  MUFU.EX2 R226, R161 ;  /* 0x000000a100e27308 */ /* 0x000ff40000000800 */
[----:B------:R-:W-:Y:S01]  /*a2f0*/  MUFU.EX2 R107, R107 ;  /* 0x0000006b006b7308 */ /* 0x000fe20000000800 */
[----:B---3--:R-:W-:Y:S02]  /*a300*/  FMUL.FTZ R2, R3, c[0x0][0x2d0] ;  /* 0x0000b40003027a20 */ /* 0x008fe40000410000 */
[----:B------:R-:W-:Y:S07]  /*a310*/  FMUL.FTZ R3, R5, c[0x0][0x2d0] ;  /* 0x0000b40005037a20 */ /* 0x000fee0000410000 */
[----:B------:R-:W3:Y:S10]  /*a320*/  MUFU.EX2 R2, R2 ;  /* 0x0000000200027308 */ /* 0x000ef40000000800 */
[----:B------:R-:W-:Y:S10]  /*a330*/  MUFU.EX2 R219, R162 ;  /* 0x000000a200db7308 */ /* 0x000ff40000000800 */
        /* <DEDUP_REMOVED lines=8> */
[----:B------:R-:W-:Y:S01]  /*a3c0*/  MUFU.EX2 R166, R169 ;  /* 0x000000a900a67308 */ /* 0x000fe20000000800 */
[C---:B--2---:R-:W-:Y:S01]  /*a3d0*/  FMUL.FTZ R24, R0.reuse, R124 ;  /* 0x0000007c00187220 */ /* 0x044fe20000410000 */
[----:B------:R-:W-:Y:S01]  /*a3e0*/  F2FP.BF16.PACK_AB R108, R51, R105 ;  /* 0x00000069336c723e */ /* 0x000fe200000010ff */
[C---:B------:R-:W-:Y:S02]  /*a3f0*/  FMUL.FTZ R25, R0.reuse, R125 ;  /* 0x0000007d00197220 */ /* 0x040fe40000410000 */
[C---:B------:R-:W-:Y:S02]  /*a400*/  FMUL.FTZ R28, R0.reuse, R120 ;  /* 0x00000078001c7220 */ /* 0x040fe40000410000 */
[C---:B------:R-:W-:Y:S02]  /*a410*/  FMUL.FTZ R29, R0.reuse, R121 ;  /* 0x00000079001d7220 */ /* 0x040fe40000410000 */
[C---:B------:R-:W-:Y:S02]  /*a420*/  FMUL.FTZ R40, R0.reuse, R116 ;  /* 0x0000007400287220 */ /* 0x040fe40000410000 */
[C---:B------:R-:W-:Y:S02]  /*a430*/  FMUL.FTZ R41, R0.reuse, R117 ;  /* 0x0000007500297220 */ /* 0x040fe40000410000 */
[C---:B----4-:R-:W-:Y:S02]  /*a440*/  FFMA.FTZ R4, R0.reuse, R213, R167 ;  /* 0x000000d500047223 */ /* 0x050fe400000100a7 */
[C---:B------:R-:W-:Y:S01]  /*a450*/  FMUL.FTZ R8, R0.reuse, R132 ;  /* 0x0000008400087220 */ /* 0x040fe20000410000 */
[----:B------:R-:W2:Y:S01]  /*a460*/  MUFU.EX2 R213, R36 ;  /* 0x0000002400d57308 */ /* 0x000ea20000000800 */
[C---:B------:R-:W-:Y:S02]  /*a470*/  FMUL.FTZ R9, R0.reuse, R133 ;  /* 0x0000008500097220 */ /* 0x040fe40000410000 */
[C---:B------:R-:W-:Y:S02]  /*a480*/  FMUL.FTZ R12, R0.reuse, R128 ;  /* 0x00000080000c7220 */ /* 0x040fe40000410000 */
[C---:B------:R-:W-:Y:S02]  /*a490*/  FMUL.FTZ R13, R0.reuse, R129 ;  /* 0x00000081000d7220 */ /* 0x040fe40000410000 */
[----:B------:R-:W-:Y:S01]  /*a4a0*/  FMUL.FTZ R44, R0, R112 ;  /* 0x00000070002c7220 */ /* 0x000fe20000410000 */
[----:B-----5:R-:W-:Y:S01]  /*a4b0*/  F2FP.BF16.PACK_AB R112, R110, R167 ;  /* 0x000000a76e70723e */ /* 0x020fe200000010ff */
        /* <DEDUP_REMOVED lines=16> */
[C---:B---3--:R-:W-:Y:S02]  /*a5c0*/  FFMA.FTZ R106, R2.reuse, R214, R33 ;  /* 0x000000d6026a7223 */ /* 0x048fe40000010021 */
[C---:B------:R-:W-:Y:S02]  /*a5d0*/  FMUL.FTZ R10, R2.reuse, R134 ;  /* 0x00000086020a7220 */ /* 0x040fe40000410000 */
[C---:B------:R-:W-:Y:S01]  /*a5e0*/  FMUL.FTZ R11, R2.reuse, R135 ;  /* 0x00000087020b7220 */ /* 0x040fe20000410000 */
[----:B------:R-:W-:Y:S01]  /*a5f0*/  MUFU.EX2 R0, R3 ;  /* 0x0000000300007308 */ /* 0x000fe20000000800 */
[C---:B------:R-:W-:Y:S02]  /*a600*/  FMUL.FTZ R26, R2.reuse, R126 ;  /* 0x0000007e021a7220 */ /* 0x040fe40000410000 */
[C---:B------:R-:W-:Y:S02]  /*a610*/  FMUL.FTZ R27, R2.reuse, R127 ;  /* 0x0000007f021b7220 */ /* 0x040fe40000410000 */
[C---:B------:R-:W-:Y:S01]  /*a620*/  FMUL.FTZ R30, R2.reuse, R122 ;  /* 0x0000007a021e7220 */ /* 0x040fe20000410000 */
[----:B------:R-:W-:Y:S01]  /*a630*/  LDSM.16.MT88.4 R124, [R185+0x1000] ;  /* 0x00100000b97c783b */ /* 0x000fe20000004200 */
[C---:B------:R-:W-:Y:S02]  /*a640*/  FMUL.FTZ R31, R2.reuse, R123 ;  /* 0x0000007b021f7220 */ /* 0x040fe40000410000 */
[C---:B------:R-:W-:Y:S01]  /*a650*/  FMUL.FTZ R42, R2.reuse, R118 ;  /* 0x00000076022a7220 */ /* 0x040fe20000410000 */
[----:B------:R3:W-:Y:S01]  /*a660*/  MUFU.EX2 R214, R39 ;  /* 0x0000002700d67308 */ /* 0x0007e20000000800 */
[C---:B------:R-:W-:Y:S02]  /*a670*/  FMUL.FTZ R43, R2.reuse, R119 ;  /* 0x00000077022b7220 */ /* 0x040fe40000410000 */
[C---:B------:R-:W-:Y:S01]  /*a680*/  FMUL.FTZ R14, R2.reuse, R130 ;  /* 0x00000082020e7220 */ /* 0x040fe20000410000 */
[----:B------:R-:W-:Y:S01]  /*a690*/  LDSM.16.MT88.4 R116, [R185+0xc00] ;  /* 0x000c0000b974783b */ /* 0x000fe20000004200 */
[C---:B------:R-:W-:Y:S02]  /*a6a0*/  FMUL.FTZ R15, R2.reuse, R131 ;  /* 0x00000083020f7220 */ /* 0x040fe40000410000 */
[C---:B------:R-:W-:Y:S01]  /*a6b0*/  FMUL.FTZ R46, R2.reuse, R114 ;  /* 0x00000072022e7220 */ /* 0x040fe20000410000 */
[----:B--2---:R-:W-:Y:S01]  /*a6c0*/  F2FP.BF16.PACK_AB R114, R213, R212 ;  /* 0x000000d4d572723e */ /* 0x004fe200000010ff */
[C---:B------:R-:W-:Y:S01]  /*a6d0*/  FMUL.FTZ R47, R2.reuse, R115 ;  /* 0x00000073022f7220 */ /* 0x040fe20000410000 */
[----:B------:R-:W2:Y:S01]  /*a6e0*/  MUFU.EX2 R134, R32 ;  /* 0x0000002000867308 */ /* 0x000ea20000000800 */
[C---:B------:R-:W-:Y:S01]  /*a6f0*/  FMUL.FTZ R58, R2.reuse, R58 ;  /* 0x0000003a023a7220 */ /* 0x040fe20000410000 */
[----:B------:R-:W-:Y:S01]  /*a700*/  LDSM.16.MT88.4 R120, [R186+0x400] ;  /* 0x00040000ba78783b */ /* 0x000fe20000004200 */
[C---:B------:R-:W-:Y:S02]  /*a710*/  FMUL.FTZ R59, R2.reuse, R59 ;  /* 0x0000003b023b7220 */ /* 0x040fe40000410000 */
[C---:B------:R-:W-:Y:S02]  /*a720*/  FMUL.FTZ R62, R2.reuse, R62 ;  /* 0x0000003e023e7220 */ /* 0x040fe40000410000 */
[C---:B------:R-:W-:Y:S02]  /*a730*/  FMUL.FTZ R63, R2.reuse, R63 ;  /* 0x0000003f023f7220 */ /* 0x040fe40000410000 */
[C---:B------:R-:W-:Y:S01]  /*a740*/  FMUL.FTZ R74, R2.reuse, R74 ;  /* 0x0000004a024a7220 */ /* 0x040fe20000410000 */
[----:B------:R-:W4:Y:S01]  /*a750*/  MUFU.EX2 R135, R19 ;  /* 0x0000001300877308 */ /* 0x000f220000000800 */
[C---:B------:R-:W-:Y:S02]  /*a760*/  FMUL.FTZ R75, R2.reuse, R75 ;  /* 0x0000004b024b7220 */ /* 0x040fe40000410000 */
[C---:B------:R-:W-:Y:S01]  /*a770*/  FMUL.FTZ R78, R2.reuse, R78 ;  /* 0x0000004e024e7220 */ /* 0x040fe20000410000 */
[----:B---3--:R-:W3:Y:S01]  /*a780*/  LDSM.16.MT88.4 R36, [R186] ;  /* 0x00000000ba24783b */ /* 0x008ee20000004200 */
[C---:B------:R-:W-:Y:S02]  /*a790*/  FMUL.FTZ R79, R2.reuse, R79 ;  /* 0x0000004f024f7220 */ /* 0x040fe40000410000 */
[C---:B------:R-:W-:Y:S02]  /*a7a0*/  FMUL.FTZ R90, R2.reuse, R90 ;  /* 0x0000005a025a7220 */ /* 0x040fe40000410000 */
[C---:B------:R-:W-:Y:S01]  /*a7b0*/  FMUL.FTZ R91, R2.reuse, R91 ;  /* 0x0000005b025b7220 */ /* 0x040fe20000410000 */
[----:B------:R-:W-:Y:S01]  /*a7c0*/  MUFU.EX2 R130, R181 ;  /* 0x000000b500827308 */ /* 0x000fe20000000800 */
[C---:B------:R-:W-:Y:S02]  /*a7d0*/  FMUL.FTZ R94, R2.reuse, R94 ;  /* 0x0000005e025e7220 */ /* 0x040fe40000410000 */
[----:B------:R-:W-:Y:S01]  /*a7e0*/  FMUL.FTZ R95, R2, R95 ;  /* 0x0000005f025f7220 */ /* 0x000fe20000410000 */
[----:B--2---:R-:W-:Y:S01]  /*a7f0*/  F2FP.BF16.PACK_AB R113, R134, R33 ;  /* 0x000000218671723e */ /* 0x004fe200000010ff */
[----:B------:R-:W-:Y:S01]  /*a800*/  FFMA.FTZ R2, R0, R224, R109 ;  /* 0x000000e000027223 */ /* 0x000fe2000001006d */
[----:B------:R-:W-:Y:S01]  /*a810*/  F2FP.BF16.PACK_AB R109, R111, R109 ;  /* 0x0000006d6f6d723e */ /* 0x000fe200000010ff */
[----:B------:R-:W-:Y:S02]  /*a820*/  FMUL.FTZ R5, R100, R137 ;  /* 0x0000008964057220 */ /* 0x000fe40000410000 */
[C---:B------:R-:W-:Y:S01]  /*a830*/  FMUL.FTZ R6, R0.reuse, R138 ;  /* 0x0000008a00067220 */ /* 0x040fe20000410000 */
[----:B------:R-:W-:Y:S01]  /*a840*/  MUFU.EX2 R128, R165 ;  /* 0x000000a500807308 */ /* 0x000fe20000000800 */
[----:B------:R-:W-:Y:S02]  /*a850*/  FMUL.FTZ R7, R0, R139 ;  /* 0x0000008b00077220 */ /* 0x000fe40000410000 */
[----:B------:R-:W-:Y:S01]  /*a860*/  FFMA.FTZ R3, R100, R221, R105 ;  /* 0x000000dd64037223 */ /* 0x000fe20000010069 */
[----:B----4-:R-:W-:Y:S01]  /*a870*/  F2FP.BF16.PACK_AB R115, R231, R135 ;  /* 0x00000087e773723e */ /* 0x010fe200000010ff */
[----:B------:R-:W-:Y:S01]  /*a880*/  FADD.FTZ R2, R111, R2 ;  /* 0x000000026f027221 */ /* 0x000fe20000010000 */
[----:B------:R-:W-:Y:S01]  /*a890*/  F2FP.BF16.PACK_AB R111, R214, R220 ;  /* 0x000000dcd66f723e */ /* 0x000fe200000010ff */
[----:B------:R-:W-:Y:S01]  /*a8a0*/  FADD.FTZ R105, R110, R4 ;  /* 0x000000046e697221 */ /* 0x000fe20000010000 */
[----:B------:R-:W-:Y:S01]  /*a8b0*/  F2FP.BF16.PACK_AB R110, R223, R222 ;  /* 0x000000dedf6e723e */ /* 0x000fe200000010ff */
[C---:B------:R-:W-:Y:S01]  /*a8c0*/  FMUL.FTZ R4, R100.reuse, R136 ;  /* 0x0000008864047220 */ /* 0x040fe20000410000 */
[----:B------:R-:W-:Y:S01]  /*a8d0*/  MUFU.EX2 R131, R164 ;  /* 0x000000a400837308 */ /* 0x000fe20000000800 */
[C---:B------:R-:W-:Y:S02]  /*a8e0*/  FMUL.FTZ R16, R100.reuse, R140 ;  /* 0x0000008c64107220 */ /* 0x040fe40000410000 */
[----:B------:R-:W-:Y:S02]  /*a8f0*/  FMUL.FTZ R17, R100, R141 ;  /* 0x0000008d64117220 */ /* 0x000fe40000410000 */
[C---:B------:R-:W-:Y:S01]  /*a900*/  FMUL.FTZ R18, R0.reuse, R142 ;  /* 0x0000008e00127220 */ /* 0x040fe20000410000 */
[-C--:B-1----:R-:W-:Y:S04]  /*a910*/  HMMA.16816.F32.BF16 R4, R108, R20.reuse, R4 ;  /* 0x000000146c04723c */ /* 0x082fe80000041804 */
[----:B------:R-:W-:Y:S01]  /*a920*/  MUFU.EX2 R224, R163 ;  /* 0x000000a300e07308 */ /* 0x000fe20000000800 */
[----:B------:R-:W-:Y:S02]  /*a930*/  FMUL.FTZ R19, R0, R143 ;  /* 0x0000008f00137220 */ /* 0x000fe40000410000 */
[----:B------:R-:W-:Y:S01]  /*a940*/  LDSM.16.MT88.4 R140, [R185+0x800] ;  /* 0x00080000b98c783b */ /* 0x000fe20000004200 */
[C---:B------:R-:W-:Y:S04]  /*a950*/  HMMA.16816.F32.BF16 R8, R112.reuse, R20, R8 ;  /* 0x000000147008723c */ /* 0x040fe80000041808 */
[C---:B------:R-:W-:Y:S02]  /*a960*/  FMUL.FTZ R32, R100.reuse, R148 ;  /* 0x0000009464207220 */ /* 0x040fe40000410000 */
[----:B------:R-:W-:Y:S01]  /*a970*/  FMUL.FTZ R33, R100, R149 ;  /* 0x0000009564217220 */ /* 0x000fe20000410000 */
[----:B------:R-:W-:Y:S01]  /*a980*/  MUFU.EX2 R221, R160 ;  /* 0x000000a000dd7308 */ /* 0x000fe20000000800 */
[-C--:B------:R-:W-:Y:S04]  /*a990*/  HMMA.16816.F32.BF16 R12, R112, R22.reuse, R12 ;  /* 0x00000016700c723c */ /* 0x080fe8000004180c */
[C---:B------:R-:W-:Y:S02]  /*a9a0*/  FMUL.FTZ R34, R0.reuse, R150 ;  /* 0x0000009600227220 */ /* 0x040fe40000410000 */
[----:B------:R-:W-:Y:S02]  /*a9b0*/  FMUL.FTZ R35, R0, R151 ;  /* 0x0000009700237220 */ /* 0x000fe40000410000 */
[C---:B------:R-:W-:Y:S01]  /*a9c0*/  HMMA.16816.F32.BF16 R16, R108.reuse, R22, R16 ;  /* 0x000000166c10723c */ /* 0x040fe20000041810 */
[----:B------:R-:W-:Y:S01]  /*a9d0*/  LDSM.16.MT88.4 R148, [R186+0x800] ;  /* 0x00080000ba94783b */ /* 0x000fe20000004200 */
[----:B------:R-:W-:Y:S02]  /*a9e0*/  MUFU.EX2 R172, R211 ;  /* 0x000000d300ac7308 */ /* 0x000fe40000000800 */
[C---:B------:R-:W-:Y:S02]  /*a9f0*/  FMUL.FTZ R20, R100.reuse, R144 ;  /* 0x0000009064147220 */ /* 0x040fe40000410000 */
[----:B------:R-:W-:Y:S02]  /*aa00*/  FMUL.FTZ R21, R100, R145 ;  /* 0x0000009164157220 */ /* 0x000fe40000410000 */
[C---:B------:R-:W-:Y:S04]  /*aa10*/  FMUL.FTZ R22, R0.reuse, R146 ;  /* 0x0000009200167220 */ /* 0x040fe80000410000 */
[----:B------:R-:W-:Y:S01]  /*aa20*/  FMUL.FTZ R23, R0, R147 ;  /* 0x0000009300177220 */ /* 0x000fe20000410000 */
[----:B------:R-:W-:Y:S01]  /*aa30*/  MUFU.EX2 R181, R209 ;  /* 0x000000d100b57308 */ /* 0x000fe20000000800 */
[C---:B------:R-:W-:Y:S02]  /*aa40*/  FMUL.FTZ R48, R100.reuse, R156 ;  /* 0x0000009c64307220 */ /* 0x040fe40000410000 */
[----:B------:R-:W-:Y:S02]  /*aa50*/  FMUL.FTZ R49, R100, R157 ;  /* 0x0000009d64317220 */ /* 0x000fe40000410000 */
[C---:B------:R-:W-:Y:S01]  /*aa60*/  FMUL.FTZ R50, R0.reuse, R158 ;  /* 0x0000009e00327220 */ /* 0x040fe20000410000 */
[-C--:B---3--:R-:W-:Y:S03]  /*aa70*/  HMMA.16816.F32.BF16 R20, R108, R36.reuse, R20 ;  /* 0x000000246c14723c */ /* 0x088fe60000041814 */
[----:B------:R-:W-:Y:S01]  /*aa80*/  FADD.FTZ R3, R51, R3 ;  /* 0x0000000333037221 */ /* 0x000fe20000010000 */
[----:B------:R-:W-:Y:S01]  /*aa90*/  MUFU.EX2 R180, R205 ;  /* 0x000000cd00b47308 */ /* 0x000fe20000000800 */
[----:B------:R-:W-:Y:S02]  /*aaa0*/  FMUL.FTZ R51, R0, R159 ;  /* 0x0000009f00337220 */ /* 0x000fe40000410000 */
[----:B------:R-:W-:Y:S01]  /*aab0*/  LDSM.16.MT88.4 R156, [R185+0x1400] ;  /* 0x00140000b99c783b */ /* 0x000fe20000004200 */
[C---:B------:R-:W-:Y:S04]  /*aac0*/  HMMA.16816.F32.BF16 R24, R112.reuse, R36, R24 ;  /* 0x000000247018723c */ /* 0x040fe80000041818 */
[C---:B------:R-:W-:Y:S02]  /*aad0*/  FMUL.FTZ R52, R100.reuse, R52 ;  /* 0x0000003464347220 */ /* 0x040fe40000410000 */
[C---:B------:R-:W-:Y:S01]  /*aae0*/  FMUL.FTZ R53, R100.reuse, R53 ;  /* 0x0000003564357220 */ /* 0x040fe20000410000 */
[----:B------:R-:W1:Y:S01]  /*aaf0*/  MUFU.EX2 R170, R174 ;  /* 0x000000ae00aa7308 */ /* 0x000e620000000800 */
[-C--:B------:R-:W-:Y:S04]  /*ab00*/  HMMA.16816.F32.BF16 R28, R112, R38.reuse, R28 ;  /* 0x00000026701c723c */ /* 0x080fe8000004181c */
[C---:B------:R-:W-:Y:S02]  /*ab10*/  FMUL.FTZ R36, R100.reuse, R152 ;  /* 0x0000009864247220 */ /* 0x040fe40000410000 */
[----:B------:R-:W-:Y:S02]  /*ab20*/  FMUL.FTZ R37, R100, R153 ;  /* 0x0000009964257220 */ /* 0x000fe40000410000 */
[C---:B------:R-:W-:Y:S01]  /*ab30*/  HMMA.16816.F32.BF16 R32, R108.reuse, R38, R32 ;  /* 0x000000266c20723c */ /* 0x040fe20000041820 */
[----:B------:R-:W2:Y:S03]  /*ab40*/  MUFU.EX2 R167, R179 ;  /* 0x000000b300a77308 */ /* 0x000ea60000000800 */
[C---:B------:R-:W-:Y:S02]  /*ab50*/  FMUL.FTZ R54, R0.reuse, R54 ;  /* 0x0000003600367220 */ /* 0x040fe40000410000 */
[C---:B------:R-:W-:Y:S02]  /*ab60*/  FMUL.FTZ R55, R0.reuse, R55 ;  /* 0x0000003700377220 */ /* 0x040fe40000410000 */
[C---:B------:R-:W-:Y:S03]  /*ab70*/  FMUL.FTZ R38, R0.reuse, R154 ;  /* 0x0000009a00267220 */ /* 0x040fe60000410000 */
[----:B------:R-:W3:Y:S01]  /*ab80*/  MUFU.EX2 R165, R178 ;  /* 0x000000b200a57308 */ /* 0x000ee20000000800 */
[----:B------:R-:W-:Y:S02]  /*ab90*/  FMUL.FTZ R39, R0, R155 ;  /* 0x0000009b00277220 */ /* 0x000fe40000410000 */
[----:B------:R-:W-:Y:S01]  /*aba0*/  FMUL.FTZ R64, R100, R64 ;  /* 0x0000004064407220 */ /* 0x000fe20000410000 */
[----:B-1----:R-:W-:Y:S01]  /*abb0*/  F2FP.BF16.PACK_AB R160, R170, R168 ;  /* 0x000000a8aaa0723e */ /* 0x002fe200000010ff */
[----:B------:R-:W-:Y:S02]  /*abc0*/  FMUL.FTZ R65, R100, R65 ;  /* 0x0000004164417220 */ /* 0x000fe40000410000 */
[C---:B------:R-:W-:Y:S01]  /*abd0*/  FMUL.FTZ R66, R0.reuse, R66 ;  /* 0x0000004200427220 */ /* 0x040fe20000410000 */
[-C--:B------:R-:W-:Y:S02]  /*abe0*/  HMMA.16816.F32.BF16 R36, R108, R116.reuse, R36 ;  /* 0x000000746c24723c */ /* 0x080fe40000041824 */
[----:B------:R-:W-:Y:S01]  /*abf0*/  MUFU.EX2 R164, R182 ;  /* 0x000000b600a47308 */ /* 0x000fe20000000800 */
[----:B------:R-:W-:Y:S02]  /*ac00*/  FMUL.FTZ R67, R0, R67 ;  /* 0x0000004300437220 */ /* 0x000fe40000410000 */
[C---:B------:R-:W-:Y:S01]  /*ac10*/  FMUL.FTZ R68, R100.reuse, R68 ;  /* 0x0000004464447220 */ /* 0x040fe20000410000 */
[----:B--2---:R-:W-:Y:S01]  /*ac20*/  F2FP.BF16.PACK_AB R162, R167, R173 ;  /* 0x000000ada7a2723e */ /* 0x004fe200000010ff */
[----:B------:R-:W-:Y:S01]  /*ac30*/  FMUL.FTZ R69, R100, R69 ;  /* 0x0000004564457220 */ /* 0x000fe20000410000 */
[C---:B------:R-:W-:Y:S04]  /*ac40*/  HMMA.16816.F32.BF16 R40, R112.reuse, R116, R40 ;  /* 0x000000747028723c */ /* 0x040fe80000041828 */
[C---:B------:R-:W-:Y:S02]  /*ac50*/  FMUL.FTZ R70, R0.reuse, R70 ;  /* 0x0000004600467220 */ /* 0x040fe40000410000 */
[----:B------:R-:W-:Y:S02]  /*ac60*/  FMUL.FTZ R71, R0, R71 ;  /* 0x0000004700477220 */ /* 0x000fe40000410000 */
[-C--:B------:R-:W-:Y:S04]  /*ac70*/  HMMA.16816.F32.BF16 R44, R112, R118.reuse, R44 ;  /* 0x00000076702c723c */ /* 0x080fe8000004182c */
[C---:B------:R-:W-:Y:S01]  /*ac80*/  FMUL.FTZ R80, R100.reuse, R80 ;  /* 0x0000005064507220 */ /* 0x040fe20000410000 */
[----:B---3--:R-:W-:Y:S01]  /*ac90*/  F2FP.BF16.PACK_AB R161, R165, R166 ;  /* 0x000000a6a5a1723e */ /* 0x008fe200000010ff */
[----:B------:R-:W-:Y:S02]  /*aca0*/  FMUL.FTZ R81, R100, R81 ;  /* 0x0000005164517220 */ /* 0x000fe40000410000 */
[C---:B------:R-:W-:Y:S01]  /*acb0*/  HMMA.16816.F32.BF16 R48, R108.reuse, R118, R48 ;  /* 0x000000766c30723c */ /* 0x040fe20000041830 */
[----:B------:R-:W1:Y:S03]  /*acc0*/  LDSM.16.MT88.4 R116, [R186+0xc00] ;  /* 0x000c0000ba74783b */ /* 0x000e660000004200 */
[C---:B------:R-:W-:Y:S02]  /*acd0*/  FMUL.FTZ R82, R0.reuse, R82 ;  /* 0x0000005200527220 */ /* 0x040fe40000410000 */
[----:B------:R-:W-:Y:S02]  /*ace0*/  FMUL.FTZ R83, R0, R83 ;  /* 0x0000005300537220 */ /* 0x000fe40000410000 */
[C---:B------:R-:W-:Y:S04]  /*acf0*/  FMUL.FTZ R84, R100.reuse, R84 ;  /* 0x0000005464547220 */ /* 0x040fe80000410000 */
[----:B------:R-:W-:Y:S02]  /*ad00*/  FMUL.FTZ R85, R100, R85 ;  /* 0x0000005564557220 */ /* 0x000fe40000410000 */
[C---:B------:R-:W-:Y:S02]  /*ad10*/  FMUL.FTZ R86, R0.reuse, R86 ;  /* 0x0000005600567220 */ /* 0x040fe40000410000 */
[----:B------:R-:W-:Y:S02]  /*ad20*/  FMUL.FTZ R87, R0, R87 ;  /* 0x0000005700577220 */ /* 0x000fe40000410000 */
[C---:B------:R-:W-:Y:S02]  /*ad30*/  FMUL.FTZ R96, R100.reuse, R96 ;  /* 0x0000006064607220 */ /* 0x040fe40000410000 */
[----:B------:R-:W-:Y:S02]  /*ad40*/  FMUL.FTZ R97, R100, R97 ;  /* 0x0000006164617220 */ /* 0x000fe40000410000 */
[----:B------:R-:W-:Y:S02]  /*ad50*/  FADD.FTZ R100, R134, R106 ;  /* 0x0000006a86647221 */ /* 0x000fe40000010000 */
[C---:B------:R-:W-:Y:S01]  /*ad60*/  FMUL.FTZ R98, R0.reuse, R98 ;  /* 0x0000006200627220 */ /* 0x040fe20000410000 */
[----:B------:R-:W2:Y:S01]  /*ad70*/  MUFU.EX2 R106, R204 ;  /* 0x000000cc006a7308 */ /* 0x000ea20000000800 */
[----:B------:R-:W-:Y:S02]  /*ad80*/  FMUL.FTZ R99, R0, R99 ;  /* 0x0000006300637220 */ /* 0x000fe40000410000 */
[----:B------:R-:W-:Y:S02]  /*ad90*/  FADD.FTZ R0, R212, R105 ;  /* 0x00000069d4007221 */ /* 0x000fe40000010000 */
[----:B------:R-:W-:Y:S02]  /*ada0*/  FADD.FTZ R105, R135, R100 ;  /* 0x0000006487697221 */ /* 0x000fe40000010000 */
[----:B------:R-:W-:Y:S02]  /*adb0*/  FADD.FTZ R3, R222, R3 ;  /* 0x00000003de037221 */ /* 0x000fe40000010000 */
[----:B------:R-:W-:Y:S02]  /*adc0*/  FADD.FTZ R2, R220, R2 ;  /* 0x00000002dc027221 */ /* 0x000fe40000010000 */
[----:B------:R-:W-:Y:S02]  /*add0*/  FADD.FTZ R100, R223, R3 ;  /* 0x00000003df647221 */ /* 0x000fe40000010000 */
[----:B------:R-:W-:Y:S02]  /*ade0*/  FADD.FTZ R3, R214, R2 ;  /* 0x00000002d6037221 */ /* 0x000fe40000010000 */
[----:B------:R-:W-:Y:S01]  /*adf0*/  FADD.FTZ R100, R130, R100 ;  /* 0x0000006482647221 */ /* 0x000fe20000010000 */
[-C--:B-1----:R-:W-:Y:S03]  /*ae00*/  HMMA.16816.F32.BF16 R52, R108, R116.reuse, R52 ;  /* 0x000000746c34723c */ /* 0x082fe60000041834 */
[----:B------:R-:W-:Y:S02]  /*ae10*/  FADD.FTZ R3, R129, R3 ;  /* 0x0000000381037221 */ /* 0x000fe40000010000 */
[----:B------:R-:W-:Y:S02]  /*ae20*/  FADD.FTZ R100, R133, R100 ;  /* 0x0000006485647221 */ /* 0x000fe40000010000 */
[----:B------:R-:W-:Y:S01]  /*ae30*/  FADD.FTZ R3, R132, R3 ;  /* 0x0000000384037221 */ /* 0x000fe20000010000 */
[C---:B------:R-:W-:Y:S04]  /*ae40*/  HMMA.16816.F32.BF16 R56, R112.reuse, R116, R56 ;  /* 0x000000747038723c */ /* 0x040fe80000041838 */
[----:B--2---:R-:W-:Y:S01]  /*ae50*/  F2FP.BF16.PACK_AB R163, R106, R164 ;  /* 0x000000a46aa3723e */ /* 0x004fe200000010ff */
[----:B------:R-:W-:Y:S02]  /*ae60*/  FADD.FTZ R2, R213, R0 ;  /* 0x00000000d5027221 */ /* 0x000fe40000010000 */
[----:B------:R-:W-:Y:S01]  /*ae70*/  FADD.FTZ R0, R231, R105 ;  /* 0x00000069e7007221 */ /* 0x000fe20000010000 */
[-C--:B------:R-:W-:Y:S04]  /*ae80*/  HMMA.16816.F32.BF16 R60, R112, R118.reuse, R60 ;  /* 0x00000076703c723c */ /* 0x080fe8000004183c */
[----:B------:R-:W-:Y:S01]  /*ae90*/  FADD.FTZ R2, R128, R2 ;  /* 0x0000000280027221 */ /* 0x000fe20000010000 */
[----:B------:R-:W-:Y:S01]  /*aea0*/  MOV R105, R104 ;  /* 0x0000006800697202 */ /* 0x000fe20000000f00 */
[----:B------:R-:W-:Y:S02]  /*aeb0*/  FADD.FTZ R0, R107, R0 ;  /* 0x000000006b007221 */ /* 0x000fe40000010000 */
[C---:B------:R-:W-:Y:S01]  /*aec0*/  HMMA.16816.F32.BF16 R64, R108.reuse, R118, R64 ;  /* 0x000000766c40723c */ /* 0x040fe20000041840 */
[----:B------:R-:W1:Y:S03]  /*aed0*/  LDSM.16.MT88.4 R116, [R185+0x1800] ;  /* 0x00180000b974783b */ /* 0x000e660000004200 */
[----:B------:R-:W-:Y:S02]  /*aee0*/  FADD.FTZ R2, R131, R2 ;  /* 0x0000000283027221 */ /* 0x000fe40000010000 */
[----:B------:R-:W-:Y:S02]  /*aef0*/  FADD.FTZ R0, R221, R0 ;  /* 0x00000000dd007221 */ /* 0x000fe40000010000 */
[----:B------:R-:W-:Y:S04]  /*af00*/  FADD.FTZ R3, R227, R3 ;  /* 0x00000003e3037221 */ /* 0x000fe80000010000 */
[----:B------:R-:W-:Y:S02]  /*af10*/  FADD.FTZ R2, R224, R2 ;  /* 0x00000002e0027221 */ /* 0x000fe40000010000 */
[----:B------:R-:W-:Y:S01]  /*af20*/  FADD.FTZ R0, R219, R0 ;  /* 0x00000000db007221 */ /* 0x000fe20000010000 */
        /* <DEDUP_REMOVED lines=8> */
[-C--:B------:R-:W-:Y:S01]  /*afb0*/  HMMA.16816.F32.BF16 R92, R112, R118.reuse, R92 ;  /* 0x00000076705c723c */ /* 0x080fe2000004185c */
[----:B------:R-:W1:Y:S03]  /*afc0*/  LDSM.16.MT88.4 R112, [R185+0x400] ;  /* 0x00040000b970783b */ /* 0x000e660000004200 */
[----:B------:R-:W-:Y:S02]  /*afd0*/  F2FP.BF16.PACK_AB R117, R221, R107 ;  /* 0x0000006bdd75723e */ /* 0x000fe400000010ff */
[----:B------:R-:W-:Y:S02]  /*afe0*/  MOV R107, R102 ;  /* 0x00000066006b7202 */ /* 0x000fe40000000f00 */
[----:B------:R-:W-:Y:S07]  /*aff0*/  HMMA.16816.F32.BF16 R96, R108, R118, R96 ;  /* 0x000000766c60723c */ /* 0x000fee0000041860 */
[----:B------:R-:W-:Y:S02]  /*b000*/  F2FP.BF16.PACK_AB R108, R133, R130 ;  /* 0x00000082856c723e */ /* 0x000fe400000010ff */
[----:B------:R-:W-:Y:S03]  /*b010*/  F2FP.BF16.PACK_AB R109, R132, R129 ;  /* 0x00000081846d723e */ /* 0x000fe600000010ff */
[----:B------:R-:W-:Y:S02]  /*b020*/  F2FP.BF16.PACK_AB R110, R229, R225 ;  /* 0x000000e1e56e723e */ /* 0x000fe400000010ff */
[----:B------:R-:W-:Y:S02]  /*b030*/  F2FP.BF16.PACK_AB R111, R228, R227 ;  /* 0x000000e3e46f723e */ /* 0x000fe400000010ff */
[----:B------:R-:W-:Y:S02]  /*b040*/  F2FP.BF16.PACK_AB R118, R226, R224 ;  /* 0x000000e0e276723e */ /* 0x000fe400000010ff */
[----:B------:R-:W-:Y:S03]  /*b050*/  F2FP.BF16.PACK_AB R119, R215, R219 ;  /* 0x000000dbd777723e */ /* 0x000fe600000010ff */
[-C--:B-1----:R-:W-:Y:S08]  /*b060*/  HMMA.16816.F32.BF16 R4, R108, R112.reuse, R4 ;  /* 0x000000706c04723c */ /* 0x082ff00000041804 */
[C---:B------:R-:W-:Y:S08]  /*b070*/  HMMA.16816.F32.BF16 R8, R116.reuse, R112, R8 ;  /* 0x000000707408723c */ /* 0x040ff00000041808 */
[-C--:B------:R-:W-:Y:S08]  /*b080*/  HMMA.16816.F32.BF16 R12, R116, R114.reuse, R12 ;  /* 0x00000072740c723c */ /* 0x080ff0000004180c */
[C---:B------:R-:W-:Y:S01]  /*b090*/  HMMA.16816.F32.BF16 R16, R108.reuse, R114, R16 ;  /* 0x000000726c10723c */ /* 0x040fe20000041810 */
[----:B------:R-:W1:Y:S07]  /*b0a0*/  LDSM.16.MT88.4 R112, [R186+0x1000] ;  /* 0x00100000ba70783b */ /* 0x000e6e0000004200 */
[-C--:B------:R-:W-:Y:S08]  /*b0b0*/  HMMA.16816.F32.BF16 R20, R108, R120.reuse, R20 ;  /* 0x000000786c14723c */ /* 0x080ff00000041814 */
[C---:B------:R-:W-:Y:S08]  /*b0c0*/  HMMA.16816.F32.BF16 R24, R116.reuse, R120, R24 ;  /* 0x000000787418723c */ /* 0x040ff00000041818 */
[-C--:B------:R-:W-:Y:S08]  /*b0d0*/  HMMA.16816.F32.BF16 R28, R116, R122.reuse, R28 ;  /* 0x0000007a741c723c */ /* 0x080ff0000004181c */
[C---:B------:R-:W-:Y:S01]  /*b0e0*/  HMMA.16816.F32.BF16 R32, R108.reuse, R122, R32 ;  /* 0x0000007a6c20723c */ /* 0x040fe20000041820 */
[----:B------:R-:W2:Y:S07]  /*b0f0*/  LDSM.16.MT88.4 R120, [R185+0x1c00] ;  /* 0x001c0000b978783b */ /* 0x000eae0000004200 */
[-C--:B------:R-:W-:Y:S08]  /*b100*/  HMMA.16816.F32.BF16 R36, R108, R124.reuse, R36 ;  /* 0x0000007c6c24723c */ /* 0x080ff00000041824 */
[C---:B------:R-:W-:Y:S08]  /*b110*/  HMMA.16816.F32.BF16 R40, R116.reuse, R124, R40 ;  /* 0x0000007c7428723c */ /* 0x040ff00000041828 */
[-C--:B------:R-:W-:Y:S08]  /*b120*/  HMMA.16816.F32.BF16 R44, R116, R126.reuse, R44 ;  /* 0x0000007e742c723c */ /* 0x080ff0000004182c */
[C---:B------:R-:W-:Y:S01]  /*b130*/  HMMA.16816.F32.BF16 R48, R108.reuse, R126, R48 ;  /* 0x0000007e6c30723c */ /* 0x040fe20000041830 */
[----:B------:R-:W3:Y:S07]  /*b140*/  LDSM.16.MT88.4 R124, [R186+0x1c00] ;  /* 0x001c0000ba7c783b */ /* 0x000eee0000004200 */
        /* <DEDUP_REMOVED lines=8> */
[-C--:B---3--:R-:W-:Y:S08]  /*b1d0*/  HMMA.16816.F32.BF16 R84, R108, R124.reuse, R84 ;  /* 0x0000007c6c54723c */ /* 0x088ff00000041854 */
[C---:B------:R-:W-:Y:S08]  /*b1e0*/  HMMA.16816.F32.BF16 R88, R116.reuse, R124, R88 ;  /* 0x0000007c7458723c */ /* 0x040ff00000041858 */
[-C--:B------:R-:W-:Y:S08]  /*b1f0*/  HMMA.16816.F32.BF16 R92, R116, R126.reuse, R92 ;  /* 0x0000007e745c723c */ /* 0x080ff0000004185c */
[----:B------:R-:W-:Y:S07]  /*b200*/  HMMA.16816.F32.BF16 R96, R108, R126, R96 ;  /* 0x0000007e6c60723c */ /* 0x000fee0000041860 */
[----:B------:R-:W-:Y:S02]  /*b210*/  F2FP.BF16.PACK_AB R108, R176, R172 ;  /* 0x000000acb06c723e */ /* 0x000fe400000010ff */
[----:B------:R-:W-:Y:S03]  /*b220*/  F2FP.BF16.PACK_AB R109, R175, R171 ;  /* 0x000000abaf6d723e */ /* 0x000fe600000010ff */
[----:B------:R-:W-:Y:S02]  /*b230*/  F2FP.BF16.PACK_AB R110, R206, R181 ;  /* 0x000000b5ce6e723e */ /* 0x000fe400000010ff */
[----:B------:R-:W-:Y:S07]  /*b240*/  F2FP.BF16.PACK_AB R111, R183, R180 ;  /* 0x000000b4b76f723e */ /* 0x000fee00000010ff */
[-C--:B------:R-:W-:Y:S01]  /*b250*/  HMMA.16816.F32.BF16 R136, R108, R140.reuse, R4 ;  /* 0x0000008c6c88723c */ /* 0x080fe20000041804 */
[----:B------:R-:W1:Y:S07]  /*b260*/  LDSM.16.MT88.4 R4, [R186+0x1400] ;  /* 0x00140000ba04783b */ /* 0x000e6e0000004200 */
[C---:B------:R-:W-:Y:S01]  /*b270*/  HMMA.16816.F32.BF16 R132, R160.reuse, R140, R8 ;  /* 0x0000008ca084723c */ /* 0x040fe20000041808 */
[----:B------:R-:W2:Y:S07]  /*b280*/  LDSM.16.MT88.4 R8, [R185+0x2000] ;  /* 0x00200000b908783b */ /* 0x000eae0000004200 */
[-C--:B------:R-:W-:Y:S01]  /*b290*/  HMMA.16816.F32.BF16 R128, R160, R142.reuse, R12 ;  /* 0x0000008ea080723c */ /* 0x080fe2000004180c */
[----:B------:R-:W3:Y:S07]  /*b2a0*/  LDSM.16.MT88.4 R12, [R186+0x2000] ;  /* 0x00200000ba0c783b */ /* 0x000eee0000004200 */
        /* <DEDUP_REMOVED lines=39> */
[----:B------:R-:W-:Y:S04]  /*b520*/  HMMA.16816.F32.BF16 R96, R108, R14, R96 ;  /* 0x0000000e6c60723c */ /* 0x000fe80000041860 */
[----:B------:R-:W-:Y:S02]  /*b530*/  FADD.FTZ R213, R167, R2 ;  /* 0x00000002a7d57221 */ /* 0x000fe40000010000 */
[----:B------:R-:W-:Y:S01]  /*b540*/  FADD.FTZ R214, R106, R0 ;  /* 0x000000006ad67221 */ /* 0x000fe20000010000 */
[----:B------:R-:W-:Y:S02]  /*b550*/  MOV R106, R103 ;  /* 0x00000067006a7202 */ /* 0x000fe40000000f00 */
[----:B------:R-:W-:Y:S01]  /*b560*/  MOV R108, R101 ;  /* 0x00000065006c7202 */ /* 0x000fe20000000f00 */
[----:B------:R-:W-:-:S05]  /*b570*/  @P0 BRA `(.L_x_654) ;  /* 0xffffbcb000000947 */ /* 0x000fca000383ffff */
.L_x_621:
[----:B------:R-:W-:Y:S01]  /*b580*/  IMAD.MOV.U32 R0, RZ, RZ, c[0x0][0x2c4] ;  /* 0x0000b100ff007624 */ /* 0x000fe200078e00ff */
[----:B------:R-:W-:Y:S01]  /*b590*/  IADD3 R2, R232, 0x1, -R230 ;  /* 0x00000001e8027810 */ /* 0x000fe20007ffe8e6 */
[----:B------:R-:W-:-:S03]  /*b5a0*/  IMAD.MOV.U32 R4, RZ, RZ, c[0x0][0x32c] ;  /* 0x0000cb00ff047624 */ /* 0x000fc600078e00ff */
[----:B------:R-:W-:Y:S02]  /*b5b0*/  ISETP.NE.AND P1, PT, R0, 0x1, PT ;  /* 0x000000010000780c */ /* 0x000fe40003f25270 */
[----:B------:R-:W-:Y:S02]  /*b5c0*/  IADD3 R0, R252, 0x7f, RZ ;  /* 0x0000007ffc007810 */ /* 0x000fe40007ffe0ff */
[----:B------:R-:W-:-:S09]  /*b5d0*/  ISETP.GE.AND P0, PT, R4, 0x1, PT ;  /* 0x000000010400780c */ /* 0x000fd20003f06270 */
[----:B------:R-:W-:-:S05]  /*b5e0*/  @P1 IMAD.HI.U32 R3, R0, c[0x0][0x2c8], RZ ;  /* 0x0000b20000031a27 */ /* 0x000fca00078e00ff */
[----:B------:R-:W-:-:S05]  /*b5f0*/  @P1 SHF.R.U32.HI R0, RZ, c[0x0][0x2cc], R3 ;  /* 0x0000b300ff001a19 */ /* 0x000fca0000011603 */
[----:B------:R-:W-:-:S05]  /*b600*/  IMAD.IADD R0, R2, 0x1, R0 ;  /* 0x0000000102007824 */ /* 0x000fca00078e0200 */
[----:B------:R-:W-:Y:S01]  /*b610*/  IADD3 R2, R0, -c[0x0][0x324], RZ ;  /* 0x8000c90000027a10 */ /* 0x000fe20007ffe0ff */
[----:B------:R-:W-:Y:S05]  /*b620*/  @!P0 BRA `(.L_x_655) ;  /* 0x0000011000008947 */ /* 0x000fea0003800000 */
[----:B------:R-:W-:Y:S01]  /*b630*/  ISETP.GT.AND P0, PT, R0, -0x1, PT ;  /* 0xffffffff0000780c */ /* 0x000fe20003f04270 */
[----:B------:R-:W-:-:S12]  /*b640*/  BSSY B0, `(.L_x_656) ;  /* 0x000000d000007945 */ /* 0x000fd80003800000 */
        /* <DEDUP_REMOVED lines=8> */
.L_x_657:
[----:B------:R-:W-:-:S04]  /*b6d0*/  MOV R3, 0x1 ;  /* 0x0000000100037802 */ /* 0x000fc80000000f00 */
[----:B------:R-:W-:-:S13]  /*b6e0*/  ISETP.NE.AND P0, PT, R3, c[0x0][0x32c], PT ;  /* 0x0000cb0003007a0c */ /* 0x000fda0003f05270 */
[----:B------:R-:W-:-:S05]  /*b6f0*/  @P0 IMAD.HI.U32 R3, R0, c[0x0][0x330], RZ ;  /* 0x0000cc0000030a27 */ /* 0x000fca00078e00ff */
[----:B------:R-:W-:Y:S02]  /*b700*/  @P0 SHF.R.U32.HI R0, RZ, c[0x0][0x334], R3 ;  /* 0x0000cd00ff000a19 */ /* 0x000fe40000011603 */
.L_x_658:
[----:B------:R-:W-:Y:S05]  /*b710*/  BSYNC B0 ;  /* 0x0000000000007941 */ /* 0x000fea0003800000 */
.L_x_656:
[----:B------:R-:W-:-:S05]  /*b720*/  IMAD R0, R0, c[0x0][0x32c], RZ ;  /* 0x0000cb0000007a24 */ /* 0x000fca00078e02ff */
[----:B------:R-:W-:-:S04]  /*b730*/  IMNMX R2, R2, R0, !PT ;  /* 0x0000000002027217 */ /* 0x000fc80007800200 */
.L_x_655:
[----:B------:R-:W-:-:S05]  /*b740*/  IADD3 R2, R2, 0x2f, RZ ;  /* 0x0000002f02027810 */ /* 0x000fca0007ffe0ff */
[----:B------:R-:W-:-:S05]  /*b750*/  IMAD.HI R2, R2, 0x2aaaaaab, RZ ;  /* 0x2aaaaaab02027827 */ /* 0x000fca00078e02ff */
[----:B------:R-:W-:-:S04]  /*b760*/  SHF.R.U32.HI R0, RZ, 0x1f, R2 ;  /* 0x0000001fff007819 */ /* 0x000fc80000011602 */
[----:B------:R-:W-:-:S04]  /*b770*/  LEA.HI.SX32 R0, R2, R0, 0x1d ;  /* 0x0000000002007211 */ /* 0x000fc800078feaff */
[----:B------:R-:W-:-:S04]  /*b780*/  IMNMX R231, R239, R0, !PT ;  /* 0x00000000efe77217 */ /* 0x000fc80007800200 */
[----:B------:R-:W-:-:S13]  /*b790*/  ISETP.GE.AND P0, PT, R201, R231, PT ;  /* 0x000000e7c900720c */ /* 0x000fda0003f06270 */
[----:B------:R-:W-:Y:S05]  /*b7a0*/  @!P0 BRA `(.L_x_659) ;  /* 0x00002bd000008947 */ /* 0x000fea0003800000 */
.L_x_672:
[----:B------:R-:W-:Y:S04]  /*b7b0*/  DEPBAR.LE SB0, 0x0 ;  /* 0x000080000000791a */ /* 0x000fe80000000000 */
[----:B------:R-:W-:Y:S01]  /*b7c0*/  WARPSYNC 0xffffffff ;  /* 0xffffffff00007948 */ /* 0x000fe20003800000 */
[----:B------:R-:W-:Y:S01]  /*b7d0*/  BAR.SYNC.DEFER_BLOCKING 0x0 ;  /* 0x0000000000007b1d */ /* 0x000fe20000010000 */
[----:B------:R-:W-:Y:S01]  /*b7e0*/  ISETP.GT.AND P0, PT, R239, R201, PT ;  /* 0x000000c9ef00720c */ /* 0x000fe20003f04270 */
[----:B------:R-:W-:Y:S01]  /*b7f0*/  IMAD.MOV.U32 R107, RZ, RZ, R104 ;  /* 0x000000ffff6b7224 */ /* 0x000fe200078e0068 */
[----:B------:R-:W-:Y:S01]  /*b800*/  MOV R108, R103 ;  /* 0x00000067006c7202 */ /* 0x000fe20000000f00 */
[----:B------:R-:W-:Y:S02]  /*b810*/  IMAD.MOV.U32 R106, RZ, RZ, R102 ;  /* 0x000000ffff6a7224 */ /* 0x000fe400078e0066 */
        /* <DEDUP_REMOVED lines=27> */
.L_x_808:
[----:B------:R-:W-:-:S05]  /*b9d0*/  BRA.DIV ~URZ, `(.L_x_663) ;  /* 0x0000d9027f007947 */ /* 0x000fca000b800000 */
[----:B------:R4:W3:Y:S02]  /*b9e0*/  SHFL.IDX PT, R0, R10, RZ, 0x1c1f ;  /* 0x001c1fff0a007589 */ /* 0x0008e400000e0000 */
.L_x_809:
        /* <DEDUP_REMOVED lines=24> */
.L_x_810:
        /* <DEDUP_REMOVED lines=15> */
.L_x_661:
[----:B------:R-:W-:Y:S05]  /*bc60*/  BSYNC B0 ;  /* 0x0000000000007941 */ /* 0x000fea0003800000 */
.L_x_660:
        /* <DEDUP_REMOVED lines=102> */
[----:B------:R-:W-:Y:S01]  /*c2d0*/  IMAD R2, R201, 0x30, R242 ;  /* 0x00000030c9027824 */ /* 0x000fe200078e02f2 */
[----:B------:R-:W-:Y:S01]  /*c2e0*/  IADD3 R105, -R241, 0x30, RZ ;  /* 0x00000030f1697810 */ /* 0x000fe20007ffe1ff */
[----:B------:R-:W-:Y:S01]  /*c2f0*/  IMAD.MOV.U32 R200, RZ, RZ, RZ ;  /* 0x000000ffffc87224 */ /* 0x000fe200078e00ff */
[----:B------:R-:W-:Y:S02]  /*c300*/  ISETP.NE.AND P2, PT, R0, 0x1, PT ;  /* 0x000000010000780c */ /* 0x000fe40003f45270 */
[----:B------:R-:W-:Y:S05]  /*c310*/  IADD3 R2, R2, -0x30, R240 ;  /* 0xffffffd002027810 */ /* 0x000fea0007ffe0f0 */
[----:B------:R-:W-:Y:S06]  /*c320*/  IMAD.MOV.U32 R0, RZ, RZ, R2 ;  /* 0x000000ffff007224 */ /* 0x000fec00078e0002 */
[----:B------:R-:W-:Y:S05]  /*c330*/  @P2 IMAD.HI.U32 R3, R2, c[0x0][0x2bc], RZ ;  /* 0x0000af0002032a27 */ /* 0x000fea00078e00ff */
[----:B------:R-:W-:Y:S04]  /*c340*/  @P2 SHF.R.U32.HI R0, RZ, c[0x0][0x2c0], R3 ;  /* 0x0000b000ff002a19 */ /* 0x000fe80000011603 */
[C---:B------:R-:W-:Y:S01]  /*c350*/  @!P1 IADD3 R3, P0, R0.reuse, R246, RZ ;  /* 0x000000f600039210 */ /* 0x040fe20007f1e0ff */
[----:B------:R-:W-:Y:S03]  /*c360*/  IMAD.MOV R100, RZ, RZ, -R0 ;  /* 0x000000ffff647224 */ /* 0x000fe600078e0a00 */
[----:B------:R-:W-:Y:S01]  /*c370*/  @!P1 LEA.HI.X.SX32 R0, R0, R250, 0x1, P0 ;  /* 0x000000fa00009211 */ /* 0x000fe200000f0eff */
        /* <DEDUP_REMOVED lines=12> */
[----:B------:R-:W-:Y:S03]  /*c440*/  IADD3 R0, P0, R244, R2, RZ ;  /* 0x00000002f4007210 */ /* 0x000fe60007f1e0ff */
[----:B------:R-:W-:Y:S05]  /*c450*/  IMAD R100, R200, c[0x0][0x1f4], R100 ;  /* 0x00007d00c8647a24 */ /* 0x000fea00078e0264 */
[----:B------:R-:W-:Y:S02]  /*c460*/  IADD3.X R2, R243, R3, R100, P0, !PT ;  /* 0x00000003f3027210 */ /* 0x000fe400007fe464 */
[C---:B------:R-:W-:Y:S04]  /*c470*/  LEA R111, P0, R0.reuse, c[0x0][0x1c8], 0x1 ;  /* 0x00007200006f7a11 */ /* 0x040fe800078008ff */
[----:B------:R-:W-:Y:S02]  /*c480*/  LEA.HI.X R110, R0, c[0x0][0x1cc], R2, 0x1, P0 ;  /* 0x00007300006e7a11 */ /* 0x000fe400000f0c02 */
[----:B------:R-:W-:Y:S01]  /*c490*/  ISETP.GE.AND P0, PT, R105, 0x1, PT ;  /* 0x000000016900780c */ /* 0x000fe20003f06270 */
[----:B------:R-:W-:-:S10]  /*c4a0*/  BRA.DIV ~URZ, `(.L_x_667) ;  /* 0x0000cf727f007947 */ /* 0x000fd4000b800000 */
[----:B------:R1:W2:Y:S02]  /*c4b0*/  SHFL.IDX PT, R100, R110, RZ, 0x1c1f ;  /* 0x001c1fff6e647589 */ /* 0x0002a400000e0000 */
.L_x_811:
[----:B------:R-:W-:-:S05]  /*c4c0*/  BRA.DIV ~URZ, `(.L_x_668) ;  /* 0x0000cfc27f007947 */ /* 0x000fca000b800000 */
[----:B------:R3:W4:Y:S02]  /*c4d0*/  SHFL.IDX PT, R0, R111, RZ, 0x1c1f ;  /* 0x001c1fff6f007589 */ /* 0x00072400000e0000 */
.L_x_812:
        /* <DEDUP_REMOVED lines=25> */
.L_x_813:
[----:B--2---:R-:W-:Y:S02]  /*c670*/  IMAD.SHL.U32 R2, R203, 0x2, RZ ;  /* 0x00000002cb027824 */ /* 0x004fe400078e00ff */
[----:B------:R-:W-:Y:S03]  /*c680*/  IMAD.SHL.U32 R105, R237, 0x2, RZ ;  /* 0x00000002ed697824 */ /* 0x000fe600078e00ff */
[----:B------:R-:W-:Y:S05]  /*c690*/  @P0 IADD3 R2, P1, R0, R2, RZ ;  /* 0x0000000200020210 */ /* 0x000fea0007f3e0ff */
[----:B-1----:R-:W-:Y:S01]  /*c6a0*/  @P0 IMAD.X R3, R100, 0x1, R218, P1 ;  /* 0x0000000164030824 */ /* 0x002fe200008e06da */
[----:B------:R-:W-:Y:S11]  /*c6b0*/  @P0 ISETP.GE.AND P1, PT, R203, c[0x0][0x1d4], PT ;  /* 0x00007500cb000a0c */ /* 0x000ff60003f26270 */
[----:B------:R-:W-:Y:S02]  /*c6c0*/  @!UPT UIADD3 URZ, URZ, URZ, URZ ;  /* 0x0000003f3f3ff290 */ /* 0x000fe4000fffe03f */
[----:B------:R-:W-:Y:S01]  /*c6d0*/  @!PT LDS RZ, [RZ] ;  /* 0x00000000fffff984 */ /* 0x000fe20000000800 */
[----:B------:R-:W-:Y:S01]  /*c6e0*/  @!PT LDS RZ, [RZ] ;  /* 0x00000000fffff984 */ /* 0x000fe20000000800 */
[----:B------:R-:W-:Y:S01]  /*c6f0*/  @!PT LDS RZ, [RZ] ;  /* 0x00000000fffff984 */ /* 0x000fe20000000800 */
[----:B------:R1:W-:Y:S02]  /*c700*/  @P0 LDGSTS.E.BYPASS.LTC128B.128 [R199+0x4480], [R2.64], !P1 ;  /* 0x0448000002c70fae */ /* 0x0003e4000c901d46 */
[----:B-1----:R-:W-:Y:S01]  /*c710*/  @P0 IADD3 R2, P1, R0, R105, RZ ;  /* 0x0000006900020210 */ /* 0x002fe20007f3e0ff */
[----:B------:R-:W-:Y:S04]  /*c720*/  IMAD.SHL.U32 R105, R238, 0x2, RZ ;  /* 0x00000002ee697824 */ /* 0x000fe800078e00ff */
[----:B------:R-:W-:Y:S01]  /*c730*/  @P0 IMAD.X R3, R100, 0x1, R216, P1 ;  /* 0x0000000164030824 */ /* 0x000fe200008e06d8 */
[----:B------:R-:W-:Y:S11]  /*c740*/  @P0 ISETP.GE.AND P1, PT, R237, c[0x0][0x1d4], PT ;  /* 0x00007500ed000a0c */ /* 0x000ff60003f26270 */
[----:B------:R-:W-:Y:S02]  /*c750*/  @!UPT UIADD3 URZ, URZ, URZ, URZ ;  /* 0x0000003f3f3ff290 */ /* 0x000fe4000fffe03f */
[----:B------:R1:W-:Y:S02]  /*c760*/  @P0 LDGSTS.E.BYPASS.LTC128B.128 [R199+0x5080], [R2.64], !P1 ;  /* 0x0508000002c70fae */ /* 0x0003e4000c901d46 */
[----:B-1----:R-:W-:Y:S05]  /*c770*/  @P0 IADD3 R2, P1, R0, R105, RZ ;  /* 0x0000006900020210 */ /* 0x002fea0007f3e0ff */
[----:B------:R-:W-:Y:S01]  /*c780*/  @P0 IMAD.X R3, R100, 0x1, R217, P1 ;  /* 0x0000000164030824 */ /* 0x000fe200008e06d9 */
[----:B------:R-:W-:Y:S11]  /*c790*/  @P0 ISETP.GE.AND P1, PT, R238, c[0x0][0x1d4], PT ;  /* 0x00007500ee000a0c */ /* 0x000ff60003f26270 */
[----:B------:R-:W-:Y:S02]  /*c7a0*/  @!UPT UIADD3 URZ, URZ, URZ, URZ ;  /* 0x0000003f3f3ff290 */ /* 0x000fe4000fffe03f */
[----:B------:R1:W-:Y:S02]  /*c7b0*/  @P0 LDGSTS.E.BYPASS.LTC128B.128 [R199+0x5c80], [R2.64], !P1 ;  /* 0x05c8000002c70fae */ /* 0x0003e4000c901d46 */
.L_x_666:
[----:B------:R-:W-:Y:S05]  /*c7c0*/  BSYNC B0 ;  /* 0x0000000000007941 */ /* 0x000fea0003800000 */
.L_x_665:
        /* <DEDUP_REMOVED lines=51> */
.L_x_814:
        /* <DEDUP_REMOVED lines=15> */
.L_x_815:
[----:B--2---:R-:W-:Y:S01]  /*cbf0*/  FMNMX.FTZ R105, R0, R100, !PT ;  /* 0x0000006400697209 */ /* 0x004fe20007810000 */
[----:B------:R-:W-:Y:S01]  /*cc00*/  FMUL.FTZ R0, R104, c[0x0][0x2d0] ;  /* 0x0000b40068007a20 */ /* 0x000fe20000410000 */
[----:B------:R-:W-:Y:S01]  /*cc10*/  WARPSYNC 0xffffffff ;  /* 0xffffffff00007948 */ /* 0x000fe20003800000 */
[----:B------:R-:W-:Y:S01]  /*cc20*/  FMUL.FTZ R3, R103, c[0x0][0x2d0] ;  /* 0x0000b40067037a20 */ /* 0x000fe20000410000 */
[----:B------:R-:W-:Y:S01]  /*cc30*/  ISETP.GT.AND P0, PT, R201, R231, PT ;  /* 0x000000e7c900720c */ /* 0x000fe20003f04270 */
        /* <DEDUP_REMOVED lines=14> */
[C---:B------:R-:W-:Y:S02]  /*cd20*/  FADD.FTZ R0, -R102.reuse, R106 ;  /* 0x0000006a66007221 */ /* 0x040fe40000010100 */
[----:B------:R-:W-:Y:S01]  /*cd30*/  FMUL.FTZ R4, R102, c[0x0][0x2d0] ;  /* 0x0000b40066047a20 */ /* 0x000fe20000410000 */
[----:B------:R-:W-:Y:S01]  /*cd40*/  MUFU.EX2 R219, R16 ;  /* 0x0000001000db7308 */ /* 0x000fe20000000800 */
[----:B------:R-:W-:Y:S02]  /*cd50*/  FMUL.FTZ R0, R0, c[0x0][0x2d0] ;  /* 0x0000b40000007a20 */ /* 0x000fe40000410000 */
[--C-:B------:R-:W-:Y:S02]  /*cd60*/  FFMA.FTZ R20, R18, c[0x0][0x2d0], -R3.reuse ;  /* 0x0000b40012147a23 */ /* 0x100fe40000010803 */
[--C-:B------:R-:W-:Y:S02]  /*cd70*/  FFMA.FTZ R168, R23, c[0x0][0x2d0], -R3.reuse ;  /* 0x0000b40017a87a23 */ /* 0x100fe40000010803 */
[--C-:B------:R-:W-:Y:S02]  /*cd80*/  FFMA.FTZ R205, R38, c[0x0][0x2d0], -R3.reuse ;  /* 0x0000b40026cd7a23 */ /* 0x100fe40000010803 */
[--C-:B------:R-:W-:Y:S01]  /*cd90*/  FFMA.FTZ R183, R39, c[0x0][0x2d0], -R3.reuse ;  /* 0x0000b40027b77a23 */ /* 0x100fe20000010803 */
[----:B------:R2:W-:Y:S01]  /*cda0*/  MUFU.EX2 R2, R0 ;  /* 0x0000000000027308 */ /* 0x0005e20000000800 */
        /* <DEDUP_REMOVED lines=9> */
[--C-:B------:R-:W-:Y:S02]  /*ce40*/  FFMA.FTZ R19, R12, c[0x0][0x2d0], -R4.reuse ;  /* 0x0000b4000c137a23 */ /* 0x100fe40000010804 */
[--C-:B------:R-:W-:Y:S01]  /*ce50*/  FFMA.FTZ R18, R13, c[0x0][0x2d0], -R4.reuse ;  /* 0x0000b4000d127a23 */ /* 0x100fe20000010804 */
[----:B------:R-:W-:Y:S01]  /*ce60*/  MUFU.EX2 R35, R6 ;  /* 0x0000000600237308 */ /* 0x000fe20000000800 */
[--C-:B------:R-:W-:Y:S02]  /*ce70*/  FFMA.FTZ R163, R24, c[0x0][0x2d0], -R4.reuse ;  /* 0x0000b40018a37a23 */ /* 0x100fe40000010804 */
[--C-:B------:R-:W-:Y:S02]  /*ce80*/  FFMA.FTZ R162, R25, c[0x0][0x2d0], -R4.reuse ;  /* 0x0000b40019a27a23 */ /* 0x100fe40000010804 */
[--C-:B--2---:R-:W-:Y:S02]  /*ce90*/  FFMA.FTZ R0, R8, c[0x0][0x2d0], -R4.reuse ;  /* 0x0000b40008007a23 */ /* 0x104fe40000010804 */
[--C-:B------:R-:W-:Y:S02]  /*cea0*/  FFMA.FTZ R161, R28, c[0x0][0x2d0], -R4.reuse ;  /* 0x0000b4001ca17a23 */ /* 0x100fe40000010804 */
[--C-:B------:R-:W-:Y:S01]  /*ceb0*/  FFMA.FTZ R160, R29, c[0x0][0x2d0], -R4.reuse ;  /* 0x0000b4001da07a23 */ /* 0x100fe20000010804 */
[----:B------:R2:W5:Y:S01]  /*cec0*/  MUFU.EX2 R36, R0 ;  /* 0x0000000000247308 */ /* 0x0005620000000800 */
[--C-:B------:R-:W-:Y:S02]  /*ced0*/  FFMA.FTZ R176, R40, c[0x0][0x2d0], -R4.reuse ;  /* 0x0000b40028b07a23 */ /* 0x100fe40000010804 */
[--C-:B------:R-:W-:Y:S02]  /*cee0*/  FFMA.FTZ R175, R41, c[0x0][0x2d0], -R4.reuse ;  /* 0x0000b40029af7a23 */ /* 0x100fe40000010804 */
[--C-:B------:R-:W-:Y:S02]  /*cef0*/  FFMA.FTZ R174, R44, c[0x0][0x2d0], -R4.reuse ;  /* 0x0000b4002cae7a23 */ /* 0x100fe40000010804 */
[----:B------:R-:W-:Y:S03]  /*cf00*/  FFMA.FTZ R178, R45, c[0x0][0x2d0], -R4 ;  /* 0x0000b4002db27a23 */ /* 0x000fe60000010804 */
[----:B------:R-:W1:Y:S10]  /*cf10*/  MUFU.EX2 R34, R7 ;  /* 0x0000000700227308 */ /* 0x000e740000000800 */
[----:B------:R-:W-:Y:S01]  /*cf20*/  MUFU.EX2 R212, R20 ;  /* 0x0000001400d47308 */ /* 0x000fe20000000800 */
[----:B--2---:R-:W-:Y:S04]  /*cf30*/  FADD.FTZ R0, -R104, R107 ;  /* 0x0000006b68007221 */ /* 0x004fe80000010100 */
[----:B------:R-:W-:Y:S05]  /*cf40*/  FMUL.FTZ R0, R0, c[0x0][0x2d0] ;  /* 0x0000b40000007a20 */ /* 0x000fea0000410000 */
[----:B------:R-:W2:Y:S10]  /*cf50*/  MUFU.EX2 R220, R17 ;  /* 0x0000001100dc7308 */ /* 0x000eb40000000800 */
[----:B-1----:R1:W-:Y:S10]  /*cf60*/  MUFU.EX2 R100, R0 ;  /* 0x0000000000647308 */ /* 0x0023f40000000800 */
        /* <DEDUP_REMOVED lines=8> */
[----:B-1----:R-:W-:Y:S02]  /*cff0*/  FFMA.FTZ R0, R9, c[0x0][0x2d0], -R4 ;  /* 0x0000b40009007a23 */ /* 0x002fe40000010804 */
[----:B------:R-:W-:Y:S07]  /*d000*/  FMUL.FTZ R4, R105, c[0x0][0x2d0] ;  /* 0x0000b40069047a20 */ /* 0x000fee0000410000 */
        /* <DEDUP_REMOVED lines=14> */
[----:B------:R-:W-:Y:S02]  /*d0f0*/  FFMA.FTZ R204, R47, c[0x0][0x2d0], -R4 ;  /* 0x0000b4002fcc7a23 */ /* 0x000fe40000010804 */
[----:B-1----:R-:W-:Y:S04]  /*d100*/  FADD.FTZ R0, -R105, R101 ;  /* 0x0000006569007221 */ /* 0x002fe80000010100 */
[----:B------:R-:W-:Y:S01]  /*d110*/  FMUL.FTZ R0, R0, c[0x0][0x2d0] ;  /* 0x0000b40000007a20 */ /* 0x000fe20000410000 */
        /* <DEDUP_REMOVED lines=12> */
[----:B------:R-:W1:Y:S10]  /*d1e0*/  MUFU.EX2 R165, R179 ;  /* 0x000000b300a57308 */ /* 0x000e740000000800 */
[----:B------:R-:W-:Y:S01]  /*d1f0*/  MUFU.EX2 R107, R204 ;  /* 0x000000cc006b7308 */ /* 0x000fe20000000800 */
[C---:B-----5:R-:W-:Y:S01]  /*d200*/  FFMA.FTZ R4, R2.reuse, R213, R36 ;  /* 0x000000d502047223 */ /* 0x060fe20000010024 */
[----:B------:R-:W-:Y:S01]  /*d210*/  F2FP.BF16.PACK_AB R108, R21, R22 ;  /* 0x00000016156c723e */ /* 0x000fe200000010ff */
[----:B------:R-:W-:Y:S01]  /*d220*/  FMUL.FTZ R24, R2, R124 ;  /* 0x0000007c02187220 */ /* 0x000fe20000410000 */
[----:B------:R-:W-:Y:S01]  /*d230*/  F2FP.BF16.PACK_AB R109, R34, R35 ;  /* 0x00000023226d723e */ /* 0x000fe200000010ff */
[----:B------:R-:W-:Y:S01]  /*d240*/  FMUL.FTZ R25, R2, R125 ;  /* 0x0000007d02197220 */ /* 0x000fe20000410000 */
[----:B--2-4-:R-:W-:Y:S01]  /*d250*/  F2FP.BF16.PACK_AB R110, R220, R219 ;  /* 0x000000dbdc6e723e */ /* 0x014fe200000010ff */
[C---:B------:R-:W-:Y:S02]  /*d260*/  FMUL.FTZ R28, R2.reuse, R120 ;  /* 0x00000078021c7220 */ /* 0x040fe40000410000 */
[C---:B------:R-:W-:Y:S01]  /*d270*/  FMUL.FTZ R29, R2.reuse, R121 ;  /* 0x00000079021d7220 */ /* 0x040fe20000410000 */
[----:B------:R-:W-:Y:S01]  /*d280*/  MUFU.EX2 R213, R18 ;  /* 0x0000001200d57308 */ /* 0x000fe20000000800 */
[C---:B------:R-:W-:Y:S02]  /*d290*/  FMUL.FTZ R40, R2.reuse, R116 ;  /* 0x0000007402287220 */ /* 0x040fe40000410000 */
[C---:B------:R-:W-:Y:S01]  /*d2a0*/  FMUL.FTZ R41, R2.reuse, R117 ;  /* 0x0000007502297220 */ /* 0x040fe20000410000 */
[----:B-1----:R-:W-:Y:S01]  /*d2b0*/  F2FP.BF16.PACK_AB R161, R165, R166 ;  /* 0x000000a6a5a1723e */ /* 0x002fe200000010ff */
[C---:B------:R-:W-:Y:S02]  /*d2c0*/  FMUL.FTZ R8, R2.reuse, R132 ;  /* 0x0000008402087220 */ /* 0x040fe40000410000 */
[C---:B------:R-:W-:Y:S02]  /*d2d0*/  FMUL.FTZ R9, R2.reuse, R133 ;  /* 0x0000008502097220 */ /* 0x040fe40000410000 */
[C---:B------:R-:W-:Y:S01]  /*d2e0*/  FMUL.FTZ R12, R2.reuse, R128 ;  /* 0x00000080020c7220 */ /* 0x040fe20000410000 */
[----:B------:R-:W-:Y:S01]  /*d2f0*/  MUFU.EX2 R133, R168 ;  /* 0x000000a800857308 */ /* 0x000fe20000000800 */
[C---:B------:R-:W-:Y:S02]  /*d300*/  FMUL.FTZ R13, R2.reuse, R129 ;  /* 0x00000081020d7220 */ /* 0x040fe40000410000 */
[C---:B------:R-:W-:Y:S01]  /*d310*/  FMUL.FTZ R44, R2.reuse, R112 ;  /* 0x00000070022c7220 */ /* 0x040fe20000410000 */
[----:B------:R-:W-:Y:S01]  /*d320*/  F2FP.BF16.PACK_AB R112, R33, R36 ;  /* 0x000000242170723e */ /* 0x000fe200000010ff */
[C---:B------:R-:W-:Y:S01]  /*d330*/  FMUL.FTZ R45, R2.reuse, R113 ;  /* 0x00000071022d7220 */ /* 0x040fe20000410000 */
[----:B------:R-:W-:Y:S01]  /*d340*/  LDSM.16.MT88.4 R36, [R186] ;  /* 0x00000000ba24783b */ /* 0x000fe20000004200 */
        /* <DEDUP_REMOVED lines=13> */
[----:B------:R-:W-:Y:S01]  /*d420*/  FMUL.FTZ R93, R2, R93 ;  /* 0x0000005d025d7220 */ /* 0x000fe20000410000 */
[----:B------:R-:W1:Y:S01]  /*d430*/  MUFU.EX2 R168, R176 ;  /* 0x000000b000a87308 */ /* 0x000e620000000800 */
[----:B------:R-:W-:Y:S02]  /*d440*/  FFMA.FTZ R2, R100, R221, R22 ;  /* 0x000000dd64027223 */ /* 0x000fe40000010016 */
[C---:B------:R-:W-:Y:S02]  /*d450*/  FFMA.FTZ R101, R0.reuse, R214, R17 ;  /* 0x000000d600657223 */ /* 0x040fe40000010011 */
[----:B------:R-:W-:Y:S02]  /*d460*/  FADD.FTZ R128, R21, R2 ;  /* 0x0000000215807221 */ /* 0x000fe40000010000 */
[----:B------:R-:W2:Y:S01]  /*d470*/  LDSM.16.MT88.4 R20, [R185] ;  /* 0x00000000b914783b */ /* 0x000ea20000004200 */
[C---:B------:R-:W-:Y:S02]  /*d480*/  FMUL.FTZ R11, R0.reuse, R135 ;  /* 0x00000087000b7220 */ /* 0x040fe40000410000 */
[----:B------:R-:W4:Y:S01]  /*d490*/  MUFU.EX2 R214, R32 ;  /* 0x0000002000d67308 */ /* 0x000f220000000800 */
[C---:B------:R-:W-:Y:S02]  /*d4a0*/  FMUL.FTZ R26, R0.reuse, R126 ;  /* 0x0000007e001a7220 */ /* 0x040fe40000410000 */
[C---:B------:R-:W-:Y:S02]  /*d4b0*/  FMUL.FTZ R27, R0.reuse, R127 ;  /* 0x0000007f001b7220 */ /* 0x040fe40000410000 */
[C---:B------:R-:W-:Y:S01]  /*d4c0*/  FMUL.FTZ R30, R0.reuse, R122 ;  /* 0x0000007a001e7220 */ /* 0x040fe20000410000 */
[----:B------:R-:W-:Y:S01]  /*d4d0*/  LDSM.16.MT88.4 R124, [R185+0x1000] ;  /* 0x00100000b97c783b */ /* 0x000fe20000004200 */
[C---:B------:R-:W-:Y:S02]  /*d4e0*/  FMUL.FTZ R31, R0.reuse, R123 ;  /* 0x0000007b001f7220 */ /* 0x040fe40000410000 */
[C---:B------:R-:W-:Y:S01]  /*d4f0*/  FMUL.FTZ R42, R0.reuse, R118 ;  /* 0x00000076002a7220 */ /* 0x040fe20000410000 */
[----:B------:R-:W5:Y:S01]  /*d500*/  MUFU.EX2 R135, R16 ;  /* 0x0000001000877308 */ /* 0x000f620000000800 */
[C---:B------:R-:W-:Y:S02]  /*d510*/  FMUL.FTZ R43, R0.reuse, R119 ;  /* 0x00000077002b7220 */ /* 0x040fe40000410000 */
[C---:B------:R-:W-:Y:S01]  /*d520*/  FMUL.FTZ R10, R0.reuse, R134 ;  /* 0x00000086000a7220 */ /* 0x040fe20000410000 */
[----:B------:R-:W3:Y:S01]  /*d530*/  LDSM.16.MT88.4 R116, [R185+0xc00] ;  /* 0x000c0000b974783b */ /* 0x000ee20000004200 */
[C---:B------:R-:W-:Y:S01]  /*d540*/  FMUL.FTZ R14, R0.reuse, R130 ;  /* 0x00000082000e7220 */ /* 0x040fe20000410000 */
[----:B-1----:R-:W-:Y:S01]  /*d550*/  F2FP.BF16.PACK_AB R160, R171, R168 ;  /* 0x000000a8aba0723e */ /* 0x002fe200000010ff */
[C---:B------:R-:W-:Y:S02]  /*d560*/  FMUL.FTZ R15, R0.reuse, R131 ;  /* 0x00000083000f7220 */ /* 0x040fe40000410000 */
[C---:B------:R-:W-:Y:S01]  /*d570*/  FMUL.FTZ R46, R0.reuse, R114 ;  /* 0x00000072002e7220 */ /* 0x040fe20000410000 */
[----:B------:R-:W-:Y:S01]  /*d580*/  F2FP.BF16.PACK_AB R114, R213, R211 ;  /* 0x000000d3d572723e */ /* 0x000fe200000010ff */
[C---:B------:R-:W-:Y:S01]  /*d590*/  FMUL.FTZ R47, R0.reuse, R115 ;  /* 0x00000073002f7220 */ /* 0x040fe20000410000 */
[----:B------:R-:W-:Y:S01]  /*d5a0*/  F2FP.BF16.PACK_AB R115, R229, R210 ;  /* 0x000000d2e573723e */ /* 0x000fe200000010ff */
[----:B------:R-:W-:Y:S01]  /*d5b0*/  FMUL.FTZ R58, R0, R58 ;  /* 0x0000003a003a7220 */ /* 0x000fe20000410000 */
[----:B---34-:R-:W-:Y:S01]  /*d5c0*/  F2FP.BF16.PACK_AB R111, R214, R212 ;  /* 0x000000d4d66f723e */ /* 0x018fe200000010ff */
[C---:B------:R-:W-:Y:S01]  /*d5d0*/  FMUL.FTZ R59, R0.reuse, R59 ;  /* 0x0000003b003b7220 */ /* 0x040fe20000410000 */
[----:B------:R-:W-:Y:S01]  /*d5e0*/  LDSM.16.MT88.4 R120, [R186+0x400] ;  /* 0x00040000ba78783b */ /* 0x000fe20000004200 */
[C---:B------:R-:W-:Y:S01]  /*d5f0*/  FMUL.FTZ R62, R0.reuse, R62 ;  /* 0x0000003e003e7220 */ /* 0x040fe20000410000 */
[----:B------:R-:W-:Y:S01]  /*d600*/  MUFU.EX2 R131, R173 ;  /* 0x000000ad00837308 */ /* 0x000fe20000000800 */
[C---:B------:R-:W-:Y:S02]  /*d610*/  FMUL.FTZ R63, R0.reuse, R63 ;  /* 0x0000003f003f7220 */ /* 0x040fe40000410000 */
[C---:B------:R-:W-:Y:S02]  /*d620*/  FMUL.FTZ R74, R0.reuse, R74 ;  /* 0x0000004a004a7220 */ /* 0x040fe40000410000 */
[C---:B------:R-:W-:Y:S01]  /*d630*/  FMUL.FTZ R75, R0.reuse, R75 ;  /* 0x0000004b004b7220 */ /* 0x040fe20000410000 */
[----:B-----5:R-:W-:Y:S01]  /*d640*/  F2FP.BF16.PACK_AB R113, R135, R17 ;  /* 0x000000118771723e */ /* 0x020fe200000010ff */
[C---:B------:R-:W-:Y:S02]  /*d650*/  FMUL.FTZ R78, R0.reuse, R78 ;  /* 0x0000004e004e7220 */ /* 0x040fe40000410000 */
[C---:B------:R-:W-:Y:S01]  /*d660*/  FMUL.FTZ R79, R0.reuse, R79 ;  /* 0x0000004f004f7220 */ /* 0x040fe20000410000 */
[----:B------:R-:W-:Y:S01]  /*d670*/  MUFU.EX2 R134, R172 ;  /* 0x000000ac00867308 */ /* 0x000fe20000000800 */
[C---:B------:R-:W-:Y:S02]  /*d680*/  FMUL.FTZ R90, R0.reuse, R90 ;  /* 0x0000005a005a7220 */ /* 0x040fe40000410000 */
[C---:B------:R-:W-:Y:S02]  /*d690*/  FMUL.FTZ R91, R0.reuse, R91 ;  /* 0x0000005b005b7220 */ /* 0x040fe40000410000 */
[C---:B------:R-:W-:Y:S02]  /*d6a0*/  FMUL.FTZ R94, R0.reuse, R94 ;  /* 0x0000005e005e7220 */ /* 0x040fe40000410000 */
[----:B------:R-:W-:Y:S02]  /*d6b0*/  FMUL.FTZ R95, R0, R95 ;  /* 0x0000005f005f7220 */ /* 0x000fe40000410000 */
[----:B------:R-:W-:Y:S01]  /*d6c0*/  FFMA.FTZ R0, R3, R224, R35 ;  /* 0x000000e003007223 */ /* 0x000fe20000010023 */
[----:B------:R-:W-:Y:S01]  /*d6d0*/  MUFU.EX2 R130, R169 ;  /* 0x000000a900827308 */ /* 0x000fe20000000800 */
[----:B------:R-:W-:Y:S02]  /*d6e0*/  FMUL.FTZ R5, R100, R137 ;  /* 0x0000008964057220 */ /* 0x000fe40000410000 */
[----:B------:R-:W-:Y:S02]  /*d6f0*/  FADD.FTZ R2, R34, R0 ;  /* 0x0000000022027221 */ /* 0x000fe40000010000 */
[----:B------:R-:W-:Y:S02]  /*d700*/  FADD.FTZ R0, R33, R4 ;  /* 0x0000000421007221 */ /* 0x000fe40000010000 */
[C---:B------:R-:W-:Y:S02]  /*d710*/  FMUL.FTZ R4, R100.reuse, R136 ;  /* 0x0000008864047220 */ /* 0x040fe40000410000 */
[C---:B------:R-:W-:Y:S01]  /*d720*/  FMUL.FTZ R6, R3.reuse, R138 ;  /* 0x0000008a03067220 */ /* 0x040fe20000410000 */
[----:B------:R-:W-:Y:S01]  /*d730*/  MUFU.EX2 R224, R167 ;  /* 0x000000a700e07308 */ /* 0x000fe20000000800 */
[C---:B------:R-:W-:Y:S02]  /*d740*/  FMUL.FTZ R7, R3.reuse, R139 ;  /* 0x0000008b03077220 */ /* 0x040fe40000410000 */
[C---:B------:R-:W-:Y:S02]  /*d750*/  FMUL.FTZ R16, R100.reuse, R140 ;  /* 0x0000008c64107220 */ /* 0x040fe40000410000 */
[C---:B------:R-:W-:Y:S02]  /*d760*/  FMUL.FTZ R17, R100.reuse, R141 ;  /* 0x0000008d64117220 */ /* 0x040fe40000410000 */
[C---:B------:R-:W-:Y:S01]  /*d770*/  FMUL.FTZ R18, R3.reuse, R142 ;  /* 0x0000008e03127220 */ /* 0x040fe20000410000 */
[-C--:B--2---:R-:W-:Y:S02]  /*d780*/  HMMA.16816.F32.BF16 R4, R108, R20.reuse, R4 ;  /* 0x000000146c04723c */ /* 0x084fe40000041804 */
[----:B------:R-:W-:Y:S03]  /*d790*/  MUFU.EX2 R221, R164 ;  /* 0x000000a400dd7308 */ /* 0x000fe60000000800 */
[C---:B------:R-:W-:Y:S02]  /*d7a0*/  FMUL.FTZ R19, R3.reuse, R143 ;  /* 0x0000008f03137220 */ /* 0x040fe40000410000 */
[----:B------:R-:W-:Y:S01]  /*d7b0*/  LDSM.16.MT88.4 R140, [R185+0x800] ;  /* 0x00080000b98c783b */ /* 0x000fe20000004200 */
[C---:B------:R-:W-:Y:S04]  /*d7c0*/  HMMA.16816.F32.BF16 R8, R112.reuse, R20, R8 ;  /* 0x000000147008723c */ /* 0x040fe80000041808 */
[C---:B------:R-:W-:Y:S01]  /*d7d0*/  FMUL.FTZ R32, R100.reuse, R148 ;  /* 0x0000009464207220 */ /* 0x040fe20000410000 */
[----:B------:R-:W-:Y:S01]  /*d7e0*/  MUFU.EX2 R169, R205 ;  /* 0x000000cd00a97308 */ /* 0x000fe20000000800 */
[C---:B------:R-:W-:Y:S02]  /*d7f0*/  FMUL.FTZ R33, R100.reuse, R149 ;  /* 0x0000009564217220 */ /* 0x040fe40000410000 */
[-C--:B------:R-:W-:Y:S04]  /*d800*/  HMMA.16816.F32.BF16 R12, R112, R22.reuse, R12 ;  /* 0x00000016700c723c */ /* 0x080fe8000004180c */
[C---:B------:R-:W-:Y:S02]  /*d810*/  FMUL.FTZ R34, R3.reuse, R150 ;  /* 0x0000009603227220 */ /* 0x040fe40000410000 */
[C---:B------:R-:W-:Y:S01]  /*d820*/  FMUL.FTZ R35, R3.reuse, R151 ;  /* 0x0000009703237220 */ /* 0x040fe20000410000 */
[----:B------:R-:W-:Y:S01]  /*d830*/  MUFU.EX2 R172, R183 ;  /* 0x000000b700ac7308 */ /* 0x000fe20000000800 */
[C---:B------:R-:W-:Y:S01]  /*d840*/  HMMA.16816.F32.BF16 R16, R108.reuse, R22, R16 ;  /* 0x000000166c10723c */ /* 0x040fe20000041810 */
[----:B------:R-:W-:Y:S03]  /*d850*/  LDSM.16.MT88.4 R148, [R186+0x800] ;  /* 0x00080000ba94783b */ /* 0x000fe60000004200 */
[C---:B------:R-:W-:Y:S02]  /*d860*/  FMUL.FTZ R20, R100.reuse, R144 ;  /* 0x0000009064147220 */ /* 0x040fe40000410000 */
[C---:B------:R-:W-:Y:S02]  /*d870*/  FMUL.FTZ R21, R100.reuse, R145 ;  /* 0x0000009164157220 */ /* 0x040fe40000410000 */
[C---:B------:R-:W-:Y:S01]  /*d880*/  FMUL.FTZ R22, R3.reuse, R146 ;  /* 0x0000009203167220 */ /* 0x040fe20000410000 */
[----:B------:R-:W-:Y:S03]  /*d890*/  MUFU.EX2 R183, R207 ;  /* 0x000000cf00b77308 */ /* 0x000fe60000000800 */
[C---:B------:R-:W-:Y:S02]  /*d8a0*/  FMUL.FTZ R23, R3.reuse, R147 ;  /* 0x0000009303177220 */ /* 0x040fe40000410000 */
[C---:B------:R-:W-:Y:S02]  /*d8b0*/  FMUL.FTZ R48, R100.reuse, R156 ;  /* 0x0000009c64307220 */ /* 0x040fe40000410000 */
[C---:B------:R-:W-:Y:S02]  /*d8c0*/  FMUL.FTZ R49, R100.reuse, R157 ;  /* 0x0000009d64317220 */ /* 0x040fe40000410000 */
[C---:B------:R-:W-:Y:S01]  /*d8d0*/  FMUL.FTZ R50, R3.reuse, R158 ;  /* 0x0000009e03327220 */ /* 0x040fe20000410000 */
[-C--:B------:R-:W-:Y:S01]  /*d8e0*/  HMMA.16816.F32.BF16 R20, R108, R36.reuse, R20 ;  /* 0x000000246c14723c */ /* 0x080fe20000041814 */
[----:B------:R-:W-:Y:S02]  /*d8f0*/  MUFU.EX2 R173, R182 ;  /* 0x000000b600ad7308 */ /* 0x000fe40000000800 */
[C---:B------:R-:W-:Y:S02]  /*d900*/  FMUL.FTZ R51, R3.reuse, R159 ;  /* 0x0000009f03337220 */ /* 0x040fe40000410000 */
[----:B------:R-:W-:Y:S01]  /*d910*/  LDSM.16.MT88.4 R156, [R185+0x1400] ;  /* 0x00140000b99c783b */ /* 0x000fe20000004200 */
[C---:B------:R-:W-:Y:S02]  /*d920*/  FMUL.FTZ R52, R100.reuse, R52 ;  /* 0x0000003464347220 */ /* 0x040fe40000410000 */
[C---:B------:R-:W-:Y:S03]  /*d930*/  HMMA.16816.F32.BF16 R24, R112.reuse, R36, R24 ;  /* 0x000000247018723c */ /* 0x040fe60000041818 */
[----:B------:R-:W1:Y:S01]  /*d940*/  MUFU.EX2 R167, R178 ;  /* 0x000000b200a77308 */ /* 0x000e620000000800 */
[C---:B------:R-:W-:Y:S02]  /*d950*/  FMUL.FTZ R53, R100.reuse, R53 ;  /* 0x0000003564357220 */ /* 0x040fe40000410000 */
[C---:B------:R-:W-:Y:S02]  /*d960*/  FMUL.FTZ R54, R3.reuse, R54 ;  /* 0x0000003603367220 */ /* 0x040fe40000410000 */
[-C--:B------:R-:W-:Y:S04]  /*d970*/  HMMA.16816.F32.BF16 R28, R112, R38.reuse, R28 ;  /* 0x00000026701c723c */ /* 0x080fe8000004181c */
[C---:B------:R-:W-:Y:S01]  /*d980*/  FMUL.FTZ R36, R100.reuse, R152 ;  /* 0x0000009864247220 */ /* 0x040fe20000410000 */
[----:B------:R-:W2:Y:S01]  /*d990*/  MUFU.EX2 R164, R180 ;  /* 0x000000b400a47308 */ /* 0x000ea20000000800 */
[C---:B------:R-:W-:Y:S02]  /*d9a0*/  FMUL.FTZ R37, R100.reuse, R153 ;  /* 0x0000009964257220 */ /* 0x040fe40000410000 */
[C---:B------:R-:W-:Y:S04]  /*d9b0*/  HMMA.16816.F32.BF16 R32, R108.reuse, R38, R32 ;  /* 0x000000266c20723c */ /* 0x040fe80000041820 */
[C---:B------:R-:W-:Y:S02]  /*d9c0*/  FMUL.FTZ R55, R3.reuse, R55 ;  /* 0x0000003703377220 */ /* 0x040fe40000410000 */
[C---:B------:R-:W-:Y:S02]  /*d9d0*/  FMUL.FTZ R64, R100.reuse, R64 ;  /* 0x0000004064407220 */ /* 0x040fe40000410000 */
[C---:B------:R-:W-:Y:S04]  /*d9e0*/  FMUL.FTZ R38, R3.reuse, R154 ;  /* 0x0000009a03267220 */ /* 0x040fe80000410000 */
[----:B------:R-:W-:Y:S01]  /*d9f0*/  FMUL.FTZ R39, R3, R155 ;  /* 0x0000009b03277220 */ /* 0x000fe20000410000 */
[----:B-1----:R-:W-:Y:S01]  /*da00*/  F2FP.BF16.PACK_AB R162, R167, R174 ;  /* 0x000000aea7a2723e */ /* 0x002fe200000010ff */
[C---:B------:R-:W-:Y:S02]  /*da10*/  FMUL.FTZ R65, R100.reuse, R65 ;  /* 0x0000004164417220 */ /* 0x040fe40000410000 */
[C---:B------:R-:W-:Y:S02]  /*da20*/  FMUL.FTZ R66, R3.reuse, R66 ;  /* 0x0000004203427220 */ /* 0x040fe40000410000 */
[----:B------:R-:W-:Y:S01]  /*da30*/  FMUL.FTZ R67, R3, R67 ;  /* 0x0000004303437220 */ /* 0x000fe20000410000 */
[-C--:B------:R-:W-:Y:S03]  /*da40*/  HMMA.16816.F32.BF16 R36, R108, R116.reuse, R36 ;  /* 0x000000746c24723c */ /* 0x080fe60000041824 */
[C---:B------:R-:W-:Y:S01]  /*da50*/  FMUL.FTZ R68, R100.reuse, R68 ;  /* 0x0000004464447220 */ /* 0x040fe20000410000 */
[----:B--2---:R-:W-:Y:S01]  /*da60*/  F2FP.BF16.PACK_AB R163, R107, R164 ;  /* 0x000000a46ba3723e */ /* 0x004fe200000010ff */
        /* <DEDUP_REMOVED lines=9> */
[----:B------:R-:W1:Y:S03]  /*db00*/  LDSM.16.MT88.4 R116, [R186+0xc00] ;  /* 0x000c0000ba74783b */ /* 0x000e660000004200 */
[C---:B------:R-:W-:Y:S02]  /*db10*/  FMUL.FTZ R83, R3.reuse, R83 ;  /* 0x0000005303537220 */ /* 0x040fe40000410000 */
[C---:B------:R-:W-:Y:S02]  /*db20*/  FMUL.FTZ R84, R100.reuse, R84 ;  /* 0x0000005464547220 */ /* 0x040fe40000410000 */
[C---:B------:R-:W-:Y:S04]  /*db30*/  FMUL.FTZ R85, R100.reuse, R85 ;  /* 0x0000005564557220 */ /* 0x040fe80000410000 */
[C---:B------:R-:W-:Y:S02]  /*db40*/  FMUL.FTZ R86, R3.reuse, R86 ;  /* 0x0000005603567220 */ /* 0x040fe40000410000 */
[----:B------:R-:W-:Y:S02]  /*db50*/  FMUL.FTZ R87, R3, R87 ;  /* 0x0000005703577220 */ /* 0x000fe40000410000 */
[C---:B------:R-:W-:Y:S02]  /*db60*/  FMUL.FTZ R96, R100.reuse, R96 ;  /* 0x0000006064607220 */ /* 0x040fe40000410000 */
[----:B------:R-:W-:Y:S02]  /*db70*/  FMUL.FTZ R97, R100, R97 ;  /* 0x0000006164617220 */ /* 0x000fe40000410000 */
[----:B------:R-:W-:Y:S02]  /*db80*/  FADD.FTZ R100, R135, R101 ;  /* 0x0000006587647221 */ /* 0x000fe40000010000 */
[C---:B------:R-:W-:Y:S02]  /*db90*/  FMUL.FTZ R98, R3.reuse, R98 ;  /* 0x0000006203627220 */ /* 0x040fe40000410000 */
[----:B------:R-:W-:Y:S02]  /*dba0*/  FMUL.FTZ R99, R3, R99 ;  /* 0x0000006303637220 */ /* 0x000fe40000410000 */
[----:B------:R-:W-:Y:S02]  /*dbb0*/  FADD.FTZ R3, R219, R128 ;  /* 0x00000080db037221 */ /* 0x000fe40000010000 */
        /* <DEDUP_REMOVED lines=12> */
[----:B------:R-:W-:Y:S02]  /*dc80*/  FADD.FTZ R101, R133, R3 ;  /* 0x0000000385657221 */ /* 0x000fe40000010000 */
[----:B------:R-:W-:Y:S02]  /*dc90*/  FADD.FTZ R0, R106, R0 ;  /* 0x000000006a007221 */ /* 0x000fe40000010000 */
[-C--:B------:R-:W-:Y:S04]  /*dca0*/  HMMA.16816.F32.BF16 R60, R112, R118.reuse, R60 ;  /* 0x00000076703c723c */ /* 0x080fe8000004183c */
[----:B------:R-:W-:Y:S04]  /*dcb0*/  FADD.FTZ R0, R222, R0 ;  /* 0x00000000de007221 */ /* 0x000fe80000010000 */
[C---:B------:R-:W-:Y:S01]  /*dcc0*/  HMMA.16816.F32.BF16 R64, R108.reuse, R118, R64 ;  /* 0x000000766c40723c */ /* 0x040fe20000041840 */
[----:B------:R-:W1:Y:S07]  /*dcd0*/  LDSM.16.MT88.4 R116, [R185+0x1800] ;  /* 0x00180000b974783b */ /* 0x000e6e0000004200 */
        /* <DEDUP_REMOVED lines=10> */
[----:B------:R-:W-:Y:S01]  /*dd80*/  F2FP.BF16.PACK_AB R117, R222, R106 ;  /* 0x0000006ade75723e */ /* 0x000fe200000010ff */
[----:B------:R-:W-:Y:S02]  /*dd90*/  FADD.FTZ R106, R134, R100 ;  /* 0x00000064866a7221 */ /* 0x000fe40000010000 */
[----:B------:R-:W-:Y:S01]  /*dda0*/  FADD.FTZ R100, R132, R2 ;  /* 0x0000000284647221 */ /* 0x000fe20000010000 */
[----:B------:R-:W-:Y:S04]  /*ddb0*/  HMMA.16816.F32.BF16 R96, R108, R118, R96 ;  /* 0x000000766c60723c */ /* 0x000fe80000041860 */
[----:B------:R-:W-:Y:S02]  /*ddc0*/  FADD.FTZ R3, R225, R106 ;  /* 0x0000006ae1037221 */ /* 0x000fe40000010000 */
[----:B------:R-:W-:Y:S01]  /*ddd0*/  FADD.FTZ R2, R224, R101 ;  /* 0x00000065e0027221 */ /* 0x000fe20000010000 */
[----:B------:R-:W-:Y:S01]  /*dde0*/  F2FP.BF16.PACK_AB R108, R134, R131 ;  /* 0x00000083866c723e */ /* 0x000fe200000010ff */
[C---:B------:R-:W-:Y:S01]  /*ddf0*/  FADD.FTZ R3, R228.reuse, R3 ;  /* 0x00000003e4037221 */ /* 0x040fe20000010000 */
[----:B------:R-:W-:Y:S03]  /*de00*/  F2FP.BF16.PACK_AB R109, R133, R130 ;  /* 0x00000082856d723e */ /* 0x000fe600000010ff */
[----:B------:R-:W-:Y:S01]  /*de10*/  F2FP.BF16.PACK_AB R110, R228, R225 ;  /* 0x000000e1e46e723e */ /* 0x000fe200000010ff */
[C---:B------:R-:W-:Y:S01]  /*de20*/  FADD.FTZ R2, R227.reuse, R2 ;  /* 0x00000002e3027221 */ /* 0x040fe20000010000 */
[----:B------:R-:W-:Y:S02]  /*de30*/  F2FP.BF16.PACK_AB R111, R227, R224 ;  /* 0x000000e0e36f723e */ /* 0x000fe400000010ff */
[----:B------:R-:W-:Y:S02]  /*de40*/  F2FP.BF16.PACK_AB R118, R226, R223 ;  /* 0x000000dfe276723e */ /* 0x000fe400000010ff */
[----:B------:R-:W-:Y:S02]  /*de50*/  F2FP.BF16.PACK_AB R119, R215, R221 ;  /* 0x000000ddd777723e */ /* 0x000fe400000010ff */
[----:B------:R-:W-:Y:S01]  /*de60*/  MOV R101, R105 ;  /* 0x0000006900657202 */ /* 0x000fe20000000f00 */
        /* <DEDUP_REMOVED lines=50> */
[----:B------:R-:W-:Y:S04]  /*e190*/  FADD.FTZ R5, R170, R3 ;  /* 0x00000003aa057221 */ /* 0x000fe80000010000 */
[C---:B------:R-:W-:Y:S07]  /*e1a0*/  HMMA.16816.F32.BF16 R64, R108.reuse, R6, R64 ;  /* 0x000000066c40723c */ /* 0x040fee0000041840 */
        /* <DEDUP_REMOVED lines=28> */
[----:B------:R-:W-:-:S05]  /*e370*/  @P0 BRA `(.L_x_672) ;  /* 0xffffd43000000947 */ /* 0x000fca000383ffff */
.L_x_659:
[----:B------:R-:W-:-:S13]  /*e380*/  ISETP.GE.AND P0, PT, R201, R239, PT ;  /* 0x000000efc900720c */ /* 0x000fda0003f06270 */
[----:B------:R-:W-:Y:S05]  /*e390*/  @!P0 BRA `(.L_x_673) ;  /* 0x000042a000008947 */ /* 0x000fea0003800000 */
[----:B------:R-:W-:Y:S01]  /*e3a0*/  IMAD.MOV.U32 R107, RZ, RZ, R103 ;  /* 0x000000ffff6b7224 */ /* 0x000fe200078e0067 */
[----:B------:R-:W-:Y:S01]  /*e3b0*/  MOV R108, R101 ;  /* 0x00000065006c7202 */ /* 0x000fe20000000f00 */
[----:B------:R-:W-:Y:S01]  /*e3c0*/  IMAD.MOV.U32 R106, RZ, RZ, R104 ;  /* 0x000000ffff6a7224 */ /* 0x000fe200078e0068 */
[----:B------:R-:W-:Y:S02]  /*e3d0*/  MOV R105, R102 ;  /* 0x0000006600697202 */ /* 0x000fe40000000f00 */
.L_x_705:
[----:B------:R-:W-:Y:S04]  /*e3e0*/  DEPBAR.LE SB0, 0x0 ;  /* 0x000080000000791a */ /* 0x000fe80000000000 */
[----:B------:R-:W-:Y:S01]  /*e3f0*/  WARPSYNC 0xffffffff ;  /* 0xffffffff00007948 */ /* 0x000fe20003800000 */
[----:B------:R-:W-:Y:S01]  /*e400*/  BAR.SYNC.DEFER_BLOCKING 0x0 ;  /* 0x0000000000007b1d */ /* 0x000fe20000010000 */
[----:B------:R-:W-:Y:S01]  /*e410*/  SHF.R.S32.HI R0, RZ, 0x1f, R202 ;  /* 0x0000001fff007819 */ /* 0x000fe200000114ca */
[----:B------:R-:W-:Y:S04]  /*e420*/  IMAD.WIDE.U32 R2, R202, c[0x0][0x208], RZ ;  /* 0x00008200ca027a25 */ /* 0x000fe800078e00ff */
[----:B------:R-:W-:Y:S04]  /*e430*/  IMAD R0, R0, c[0x0][0x208], RZ ;  /* 0x0000820000007a24 */ /* 0x000fe800078e02ff */
[----:B------:R-:W-:Y:S05]  /*e440*/  IMAD R0, R202, c[0x0][0x20c], R0 ;  /* 0x00008300ca007a24 */ /* 0x000fea00078e0200 */
[----:B------:R-:W-:Y:S02]  /*e450*/  IADD3 R3, R3, R0, RZ ;  /* 0x0000000003037210 */ /* 0x000fe40007ffe0ff */
[----:B------:R-:W-:Y:S03]  /*e460*/  SHF.R.S32.HI R0, RZ, 0x1f, R200 ;  /* 0x0000001fff007819 */ /* 0x000fe600000114c8 */
[----:B------:R-:W-:Y:S01]  /*e470*/  IMAD.WIDE.U32 R2, R200, c[0x0][0x218], R2 ;  /* 0x00008600c8027a25 */ /* 0x000fe200078e0002 */
[----:B------:R1:W2:Y:S03]  /*e480*/  LDSM.16.M88.4 R48, [R187] ;  /* 0x00000000bb30783b */ /* 0x0002a60000000200 */
[----:B------:R-:W-:Y:S01]  /*e490*/  IMAD R4, R0, c[0x0][0x218], RZ ;  /* 0x0000860000047a24 */ /* 0x000fe200078e02ff */
[----:B------:R-:W-:Y:S01]  /*e4a0*/  IADD3 R0, P1, R248, R2, RZ ;  /* 0x00000002f8007210 */ /* 0x000fe20007f3e0ff */
[----:B------:R1:W3:Y:S02]  /*e4b0*/  LDSM.16.M88.4 R44, [R187+0x1000] ;  /* 0x00100000bb2c783b */ /* 0x0002e40000000200 */
[----:B------:R-:W-:Y:S01]  /*e4c0*/  IMAD R4, R200, c[0x0][0x21c], R4 ;  /* 0x00008700c8047a24 */ /* 0x000fe200078e0204 */
[C---:B------:R-:W-:Y:S01]  /*e4d0*/  LEA R8, P0, R0.reuse, c[0x0][0x1f8], 0x1 ;  /* 0x00007e0000087a11 */ /* 0x040fe200078008ff */
[----:B------:R1:W4:Y:S03]  /*e4e0*/  LDSM.16.M88.4 R16, [R184] ;  /* 0x00000000b810783b */ /* 0x0003260000000200 */
[----:B------:R-:W-:Y:S01]  /*e4f0*/  IADD3.X R2, R251, R3, R4, P1, !PT ;  /* 0x00000003fb027210 */ /* 0x000fe20000ffe404 */
[----:B------:R1:W1:Y:S03]  /*e500*/  LDSM.16.M88.4 R32, [R184+0x400] ;  /* 0x00040000b820783b */ /* 0x0002660000000200 */
[----:B------:R-:W-:Y:S01]  /*e510*/  LEA.HI.X R109, R0, c[0x0][0x1fc], R2, 0x1, P0 ;  /* 0x00007f00006d7a11 */ /* 0x000fe200000f0c02 */
        /* <DEDUP_REMOVED lines=8> */
.L_x_816:
[----:B------:R-:W5:Y:S01]  /*e5a0*/  SHFL.IDX PT, R2, R8, RZ, 0x1c1f ;  /* 0x001c1fff08027589 */ /* 0x000f6200000e0000 */
[C---:B------:R-:W-:Y:S01]  /*e5b0*/  IMAD.SHL.U32 R5, R203.reuse, 0x2, RZ ;  /* 0x00000002cb057824 */ /* 0x040fe200078e00ff */
[----:B------:R-:W-:Y:S01]  /*e5c0*/  ISETP.GE.AND P4, PT, R203, c[0x0][0x1d4], PT ;  /* 0x00007500cb007a0c */ /* 0x000fe20003f86270 */
[C---:B------:R-:W-:Y:S01]  /*e5d0*/  IMAD.SHL.U32 R4, R237.reuse, 0x2, RZ ;  /* 0x00000002ed047824 */ /* 0x040fe200078e00ff */
[----:B------:R-:W4:Y:S01]  /*e5e0*/  S2R R9, SR_TID.X ;  /* 0x0000000000097919 */ /* 0x000f220000002100 */
[----:B------:R-:W-:Y:S01]  /*e5f0*/  ISETP.GE.AND P3, PT, R237, c[0x0][0x1d4], PT ;  /* 0x00007500ed007a0c */ /* 0x000fe20003f66270 */
[C---:B------:R-:W-:Y:S01]  /*e600*/  IMAD.SHL.U32 R3, R238.reuse, 0x2, RZ ;  /* 0x00000002ee037824 */ /* 0x040fe200078e00ff */
[----:B------:R-:W-:Y:S01]  /*e610*/  ISETP.GE.AND P2, PT, R238, c[0x0][0x1d4], PT ;  /* 0x00007500ee007a0c */ /* 0x000fe20003f46270 */
[----:B------:R-:W-:Y:S01]  /*e620*/  BSSY B0, `(.L_x_675) ;  /* 0x0000020000007945 */ /* 0x000fe20003800000 */
[----:B----4-:R-:W-:Y:S02]  /*e630*/  ISETP.GT.AND P5, PT, R9, 0x3f, PT ;  /* 0x0000003f0900780c */ /* 0x010fe40003fa4270 */
[C---:B-----5:R-:W-:Y:S02]  /*e640*/  IADD3 R6, P0, R2.reuse, R5, RZ ;  /* 0x0000000502067210 */ /* 0x060fe40007f1e0ff */
[----:B------:R-:W-:Y:S03]  /*e650*/  IADD3 R4, P1, R2, R4, RZ ;  /* 0x0000000402047210 */ /* 0x000fe60007f3e0ff */
[----:B---3--:R-:W-:Y:S01]  /*e660*/  IMAD.X R7, R0, 0x1, R218, P0 ;  /* 0x0000000100077824 */ /* 0x008fe200000e06da */
[----:B------:R-:W-:Y:S01]  /*e670*/  IADD3 R2, P0, R2, R3, RZ ;  /* 0x0000000302027210 */ /* 0x000fe20007f1e0ff */
[C---:B------:R-:W-:Y:S03]  /*e680*/  IMAD.X R5, R0.reuse, 0x1, R216, P1 ;  /* 0x0000000100057824 */ /* 0x040fe600008e06d8 */
[----:B------:R-:W-:Y:S01]  /*e690*/  @!PT LDS RZ, [RZ] ;  /* 0x00000000fffff984 */ /* 0x000fe20000000800 */
[----:B------:R-:W-:Y:S01]  /*e6a0*/  @!PT LDS RZ, [RZ] ;  /* 0x00000000fffff984 */ /* 0x000fe20000000800 */
[----:B------:R3:W-:Y:S01]  /*e6b0*/  LDGSTS.E.BYPASS.LTC128B.128 [R199+0x1880], [R6.64], !P4 ;  /* 0x0188000006c77fae */ /* 0x0007e2000e101d46 */
[----:B------:R-:W-:Y:S03]  /*e6c0*/  IMAD.X R3, R0, 0x1, R217, P0 ;  /* 0x0000000100037824 */ /* 0x000fe600000e06d9 */
[----:B------:R3:W-:Y:S04]  /*e6d0*/  LDGSTS.E.BYPASS.LTC128B.128 [R199+0x2480], [R4.64], !P3 ;  /* 0x0248000004c77fae */ /* 0x0007e8000d901d46 */
[----:B------:R3:W-:Y:S01]  /*e6e0*/  LDGSTS.E.BYPASS.LTC128B.128 [R199+0x3080], [R2.64], !P2 ;  /* 0x0308000002c77fae */ /* 0x0007e2000d101d46 */
[----:B------:R-:W-:-:S05]  /*e6f0*/  @P5 BRA `(.L_x_676) ;  /* 0x0000012000005947 */ /* 0x000fca0003800000 */
[----:B------:R-:W-:-:S05]  /*e700*/  BRA.DIV ~URZ, `(.L_x_677) ;  /* 0x0000b1527f007947 */ /* 0x000fca000b800000 */
[----:B---3--:R3:W4:Y:S04]  /*e710*/  SHFL.IDX PT, R4, R109, 0x1, 0x1c1f ;  /* 0x003c1f006d047f89 */ /* 0x00872800000e0000 */
[----:B------:R3:W2:Y:S02]  /*e720*/  SHFL.IDX PT, R0, R8, 0x1, 0x1c1f ;  /* 0x003c1f0008007f89 */ /* 0x0006a400000e0000 */
.L_x_817:
[----:B------:R-:W-:Y:S02]  /*e730*/  IMAD.SHL.U32 R2, R203, 0x2, RZ ;  /* 0x00000002cb027824 */ /* 0x000fe400078e00ff */
[----:B------:R-:W-:Y:S03]  /*e740*/  IMAD.SHL.U32 R3, R237, 0x2, RZ ;  /* 0x00000002ed037824 */ /* 0x000fe600078e00ff */
[----:B--23--:R-:W-:Y:S02]  /*e750*/  IADD3 R8, P0, R0, R2, RZ ;  /* 0x0000000200087210 */ /* 0x00cfe40007f1e0ff */
        /* <DEDUP_REMOVED lines=12> */
.L_x_676:
[----:B------:R-:W-:Y:S05]  /*e820*/  BSYNC B0 ;  /* 0x0000000000007941 */ /* 0x000fea0003800000 */
.L_x_675:
[----:B------:R-:W0:Y:S01]  /*e830*/  LDGDEPBAR ;  /* 0x00000000000079af */ /* 0x000e220000000000 */
[----:B------:R-:W-:Y:S01]  /*e840*/  WARPSYNC 0xffffffff ;  /* 0xffffffff00007948 */ /* 0x000fe20003800000 */
[-C--:B--23--:R-:W-:Y:S01]  /*e850*/  HMMA.16816.F32.BF16 R4, R48, R16.reuse, RZ ;  /* 0x000000103004723c */ /* 0x08cfe200000418ff */
        /* <DEDUP_REMOVED lines=118> */
[----:B-1----:R-:W-:Y:S02]  /*efc0*/  IADD3 R101, -R241, 0x30, RZ ;  /* 0x00000030f1657810 */ /* 0x002fe40007ffe1ff */
[----:B--2---:R-:W-:Y:S01]  /*efd0*/  SHF.R.S32.HI R0, RZ, 0x1f, R200 ;  /* 0x0000001fff007819 */ /* 0x004fe200000114c8 */
        /* <DEDUP_REMOVED lines=10> */
.L_x_818:
[----:B------:R-:W-:-:S05]  /*f080*/  BRA.DIV ~URZ, `(.L_x_681) ;  /* 0x0000a9027f007947 */ /* 0x000fca000b800000 */
[----:B------:R3:W4:Y:S02]  /*f090*/  SHFL.IDX PT, R0, R103, RZ, 0x1c1f ;  /* 0x001c1fff67007589 */ /* 0x00072400000e0000 */
.L_x_819:
[----:B------:R-:W-:Y:S01]  /*f0a0*/  IMAD.SHL.U32 R2, R203, 0x2, RZ ;  /* 0x00000002cb027824 */ /* 0x000fe200078e00ff */
[----:B------:R-:W-:Y:S01]  /*f0b0*/  SHF.L.U32 R104, R238, 0x1, RZ ;  /* 0x00000001ee687819 */ /* 0x000fe200000006ff */
[----:B------:R-:W-:Y:S03]  /*f0c0*/  IMAD.SHL.U32 R109, R237, 0x2, RZ ;  /* 0x00000002ed6d7824 */ /* 0x000fe600078e00ff */
[----:B----4-:R-:W-:Y:S05]  /*f0d0*/  @P0 IADD3 R2, P1, R0, R2, RZ ;  /* 0x0000000200020210 */ /* 0x010fea0007f3e0ff */
[----:B--2---:R-:W-:Y:S05]  /*f0e0*/  @P0 IMAD.X R3, R100, 0x1, R218, P1 ;  /* 0x0000000164030824 */ /* 0x004fea00008e06da */
[----:B------:R-:W-:Y:S01]  /*f0f0*/  @!PT LDS RZ, [RZ] ;  /* 0x00000000fffff984 */ /* 0x000fe20000000800 */
[----:B------:R-:W-:Y:S01]  /*f100*/  @!PT LDS RZ, [RZ] ;  /* 0x00000000fffff984 */ /* 0x000fe20000000800 */
[----:B------:R-:W-:Y:S01]  /*f110*/  @!PT LDS RZ, [RZ] ;  /* 0x00000000fffff984 */ /* 0x000fe20000000800 */
[----:B------:R2:W-:Y:S02]  /*f120*/  @P0 LDGSTS.E.BYPASS.LTC128B.128 [R199+0x3c80], [R2.64], !P4 ;  /* 0x03c8000002c70fae */ /* 0x0005e4000e101d46 */
[----:B--2---:R-:W-:Y:S05]  /*f130*/  @P0 IADD3 R2, P1, R0, R109, RZ ;  /* 0x0000006d00020210 */ /* 0x004fea0007f3e0ff */
[----:B------:R-:W-:Y:S05]  /*f140*/  @P0 IMAD.X R3, R100, 0x1, R216, P1 ;  /* 0x0000000164030824 */ /* 0x000fea00008e06d8 */
[----:B------:R2:W-:Y:S02]  /*f150*/  @P0 LDGSTS.E.BYPASS.LTC128B.128 [R199+0x4880], [R2.64], !P3 ;  /* 0x0488000002c70fae */ /* 0x0005e4000d901d46 */
[----:B--2---:R-:W-:Y:S04]  /*f160*/  @P0 IADD3 R2, P1, R0, R104, RZ ;  /* 0x0000006800020210 */ /* 0x004fe80007f3e0ff */
[----:B------:R-:W-:Y:S05]  /*f170*/  @P0 IADD3.X R3, R100, R217, RZ, P1, !PT ;  /* 0x000000d964030210 */ /* 0x000fea0000ffe4ff */
[----:B------:R2:W-:Y:S01]  /*f180*/  @P0 LDGSTS.E.BYPASS.LTC128B.128 [R199+0x5480], [R2.64], !P2 ;  /* 0x0548000002c70fae */ /* 0x0005e2000d101d46 */
[----:B------:R-:W-:Y:S01]  /*f190*/  ISETP.GE.AND P0, PT, R101, 0x21, PT ;  /* 0x000000216500780c */ /* 0x000fe20003f06270 */
[----:B------:R-:W-:-:S06]  /*f1a0*/  BRA.DIV ~URZ, `(.L_x_682) ;  /* 0x0000a8527f007947 */ /* 0x000fcc000b800000 */
[----:B------:R4:W1:Y:S04]  /*f1b0*/  SHFL.IDX PT, R100, R102, 0x1, 0x1c1f ;  /* 0x003c1f0066647f89 */ /* 0x00086800000e0000 */
[----:B------:R4:W2:Y:S02]  /*f1c0*/  SHFL.IDX PT, R0, R103, 0x1, 0x1c1f ;  /* 0x003c1f0067007f89 */ /* 0x0008a400000e0000 */
.L_x_820:
[----:B--2---:R-:W-:Y:S02]  /*f1d0*/  IMAD.SHL.U32 R2, R203, 0x2, RZ ;  /* 0x00000002cb027824 */ /* 0x004fe400078e00ff */
[----:B------:R-:W-:Y:S03]  /*f1e0*/  IMAD.SHL.U32 R3, R237, 0x2, RZ ;  /* 0x00000002ed037824 */ /* 0x000fe600078e00ff */
[----:B------:R-:W-:Y:S02]  /*f1f0*/  @P0 IADD3 R110, P1, R0, R2, RZ ;  /* 0x00000002006e0210 */ /* 0x000fe40007f3e0ff */
[----:B------:R-:W-:Y:S03]  /*f200*/  SHF.L.U32 R2, R238, 0x1, RZ ;  /* 0x00000001ee027819 */ /* 0x000fe600000006ff */
[----:B-1----:R-:W-:Y:S01]  /*f210*/  @P0 IMAD.X R111, R100, 0x1, R218, P1 ;  /* 0x00000001646f0824 */ /* 0x002fe200008e06da */
[----:B----4-:R-:W-:Y:S04]  /*f220*/  @P0 IADD3 R102, P1, R0, R3, RZ ;  /* 0x0000000300660210 */ /* 0x010fe80007f3e0ff */
[----:B------:R-:W-:Y:S01]  /*f230*/  @!PT LDS RZ, [RZ] ;  /* 0x00000000fffff984 */ /* 0x000fe20000000800 */
[----:B------:R-:W-:Y:S01]  /*f240*/  @!PT LDS RZ, [RZ] ;  /* 0x00000000fffff984 */ /* 0x000fe20000000800 */
[----:B------:R-:W-:Y:S01]  /*f250*/  @!PT LDS RZ, [RZ] ;  /* 0x00000000fffff984 */ /* 0x000fe20000000800 */
[----:B------:R1:W-:Y:S01]  /*f260*/  @P0 LDGSTS.E.BYPASS.LTC128B.128 [R199+0x4480], [R110.64], !P4 ;  /* 0x044800006ec70fae */ /* 0x0003e2000e101d46 */
[----:B---3--:R-:W-:Y:S02]  /*f270*/  @P0 IADD3.X R103, R100, R216, RZ, P1, !PT ;  /* 0x000000d864670210 */ /* 0x008fe40000ffe4ff */
[----:B------:R-:W-:Y:S03]  /*f280*/  @P0 IADD3 R2, P1, R0, R2, RZ ;  /* 0x0000000200020210 */ /* 0x000fe60007f3e0ff */
[----:B------:R1:W-:Y:S02]  /*f290*/  @P0 LDGSTS.E.BYPASS.LTC128B.128 [R199+0x5080], [R102.64], !P3 ;  /* 0x0508000066c70fae */ /* 0x0003e4000d901d46 */
[----:B------:R-:W-:Y:S05]  /*f2a0*/  @P0 IMAD.X R3, R100, 0x1, R217, P1 ;  /* 0x0000000164030824 */ /* 0x000fea00008e06d9 */
[----:B------:R1:W-:Y:S03]  /*f2b0*/  @P0 LDGSTS.E.BYPASS.LTC128B.128 [R199+0x5c80], [R2.64], !P2 ;  /* 0x05c8000002c70fae */ /* 0x0003e6000d101d46 */
.L_x_679:
[----:B------:R-:W-:Y:S05]  /*f2c0*/  BSYNC B0 ;  /* 0x0000000000007941 */ /* 0x000fea0003800000 */
.L_x_678:
[----:B-1----:R-:W-:Y:S01]  /*f2d0*/  LOP3.LUT R111, RZ, c[0x0][0x324], RZ, 0x33, !PT ;  /* 0x0000c900ff6f7a12 */ /* 0x002fe200078e33ff */
[----:B------:R-:W2:Y:S01]  /*f2e0*/  LDL R0, [R1+0x10] ;  /* 0x0000100001007983 */ /* 0x000ea20000100800 */
[----:B------:R-:W-:Y:S02]  /*f2f0*/  IMAD.MOV.U32 R2, RZ, RZ, c[0x0][0x2c4] ;  /* 0x0000b100ff027624 */ /* 0x000fe400078e00ff */
        /* <DEDUP_REMOVED lines=11> */
.L_x_821:
        /* <DEDUP_REMOVED lines=19> */
.L_x_686:
[----:B------:R-:W-:Y:S04]  /*f4e0*/  MOV R2, 0x1 ;  /* 0x0000000100027802 */ /* 0x000fe80000000f00 */
[----:B------:R-:W-:Y:S11]  /*f4f0*/  ISETP.NE.AND P0, PT, R2, c[0x0][0x32c], PT ;  /* 0x0000cb0002007a0c */ /* 0x000ff60003f05270 */
[----:B------:R-:W-:Y:S02]  /*f500*/  @!UPT UIADD3 URZ, URZ, URZ, URZ ;  /* 0x0000003f3f3ff290 */ /* 0x000fe4000fffe03f */
[----:B------:R-:W-:Y:S05]  /*f510*/  @P0 IMAD.HI.U32 R2, R0, c[0x0][0x330], RZ ;  /* 0x0000cc0000020a27 */ /* 0x000fea00078e00ff */
[----:B------:R-:W-:Y:S02]  /*f520*/  @P0 SHF.R.U32.HI R0, RZ, c[0x0][0x334], R2 ;  /* 0x0000cd00ff000a19 */ /* 0x000fe40000011602 */
.L_x_687:
[----:B------:R-:W-:Y:S05]  /*f530*/  BSYNC B0 ;  /* 0x0000000000007941 */ /* 0x000fea0003800000 */
.L_x_685:
[----:B------:R-:W-:Y:S04]  /*f540*/  IMAD.IADD R2, R100, 0x1, -R236 ;  /* 0x0000000164027824 */ /* 0x000fe800078e0aec */
[----:B------:R-:W-:Y:S05]  /*f550*/  IMAD R0, R0, c[0x0][0x32c], R2 ;  /* 0x0000cb0000007a24 */ /* 0x000fea00078e0202 */
[----:B------:R-:W-:Y:S02]  /*f560*/  IMNMX R101, R101, R0, !PT ;  /* 0x0000000065657217 */ /* 0x000fe40007800200 */
[----:B------:R-:W-:Y:S04]  /*f570*/  IADD3 R0, R0, c[0x0][0x32c], RZ ;  /* 0x0000cb0000007a10 */ /* 0x000fe80007ffe0ff */
[----:B------:R-:W-:Y:S02]  /*f580*/  IMNMX R103, R103, R0, PT ;  /* 0x0000000067677217 */ /* 0x000fe40003800200 */
.L_x_684:
[----:B------:R-:W-:-:S05]  /*f590*/  BRA.DIV ~URZ, `(.L_x_688) ;  /* 0x0000a5927f007947 */ /* 0x000fca000b800000 */
[----:B------:R2:W3:Y:S02]  /*f5a0*/  SHFL.IDX PT, R2, R109, 0x1, 0x1c1f ;  /* 0x003c1f006d027f89 */ /* 0x0004e400000e0000 */
.L_x_822:
        /* <DEDUP_REMOVED lines=19> */
.L_x_691:
[----:B------:R-:W-:Y:S04]  /*f6e0*/  MOV R3, 0x1 ;  /* 0x0000000100037802 */ /* 0x000fe80000000f00 */
[----:B------:R-:W-:Y:S11]  /*f6f0*/  ISETP.NE.AND P0, PT, R3, c[0x0][0x32c], PT ;  /* 0x0000cb0003007a0c */ /* 0x000ff60003f05270 */
[----:B------:R-:W-:Y:S02]  /*f700*/  @!UPT UIADD3 URZ, URZ, URZ, URZ ;  /* 0x0000003f3f3ff290 */ /* 0x000fe4000fffe03f */
[----:B------:R-:W-:Y:S05]  /*f710*/  @P0 IMAD.HI.U32 R3, R2, c[0x0][0x330], RZ ;  /* 0x0000cc0002030a27 */ /* 0x000fea00078e00ff */
[----:B------:R-:W-:Y:S02]  /*f720*/  @P0 SHF.R.U32.HI R2, RZ, c[0x0][0x334], R3 ;  /* 0x0000cd00ff020a19 */ /* 0x000fe40000011603 */
.L_x_692:
[----:B------:R-:W-:Y:S05]  /*f730*/  BSYNC B0 ;  /* 0x0000000000007941 */ /* 0x000fea0003800000 */
.L_x_690:
[----:B------:R-:W-:Y:S04]  /*f740*/  IMAD.IADD R3, R100, 0x1, -R236 ;  /* 0x0000000164037824 */ /* 0x000fe800078e0aec */
[----:B------:R-:W-:Y:S05]  /*f750*/  IMAD R2, R2, c[0x0][0x32c], R3 ;  /* 0x0000cb0002027a24 */ /* 0x000fea00078e0203 */
[----:B------:R-:W-:Y:S02]  /*f760*/  IMNMX R0, R0, R2, !PT ;  /* 0x0000000200007217 */ /* 0x000fe40007800200 */
[----:B------:R-:W-:Y:S04]  /*f770*/  IADD3 R2, R2, c[0x0][0x32c], RZ ;  /* 0x0000cb0002027a10 */ /* 0x000fe80007ffe0ff */
[----:B------:R-:W-:Y:S02]  /*f780*/  IMNMX R102, R102, R2, PT ;  /* 0x0000000266667217 */ /* 0x000fe40003800200 */
.L_x_689:
[----:B------:R-:W-:-:S05]  /*f790*/  BRA.DIV ~URZ, `(.L_x_693) ;  /* 0x0000a3f27f007947 */ /* 0x000fca000b800000 */
[----:B------:R3:W4:Y:S02]  /*f7a0*/  SHFL.IDX PT, R104, R109, 0x2, 0x1c1f ;  /* 0x005c1f006d687f89 */ /* 0x00072400000e0000 */
.L_x_823:
        /* <DEDUP_REMOVED lines=19> */
.L_x_696:
[----:B------:R-:W-:Y:S04]  /*f8e0*/  MOV R160, 0x1 ;  /* 0x0000000100a07802 */ /* 0x000fe80000000f00 */
[----:B------:R-:W-:Y:S11]  /*f8f0*/  ISETP.NE.AND P0, PT, R160, c[0x0][0x32c], PT ;  /* 0x0000cb00a0007a0c */ /* 0x000ff60003f05270 */
[----:B------:R-:W-:Y:S02]  /*f900*/  @!UPT UIADD3 URZ, URZ, URZ, URZ ;  /* 0x0000003f3f3ff290 */ /* 0x000fe4000fffe03f */
[----:B------:R-:W-:Y:S05]  /*f910*/  @P0 IMAD.HI.U32 R160, R104, c[0x0][0x330], RZ ;  /* 0x0000cc0068a00a27 */ /* 0x000fea00078e00ff */
[----:B------:R-:W-:Y:S02]  /*f920*/  @P0 SHF.R.U32.HI R104, RZ, c[0x0][0x334], R160 ;  /* 0x0000cd00ff680a19 */ /* 0x000fe400000116a0 */
.L_x_697:
[----:B------:R-:W-:Y:S05]  /*f930*/  BSYNC B0 ;  /* 0x0000000000007941 */ /* 0x000fea0003800000 */
.L_x_695:
[----:B------:R-:W-:Y:S04]  /*f940*/  IMAD.IADD R160, R100, 0x1, -R236 ;  /* 0x0000000164a07824 */ /* 0x000fe800078e0aec */
[----:B------:R-:W-:Y:S05]  /*f950*/  IMAD R104, R104, c[0x0][0x32c], R160 ;  /* 0x0000cb0068687a24 */ /* 0x000fea00078e02a0 */
[----:B------:R-:W-:Y:S02]  /*f960*/  IMNMX R2, R2, R104, !PT ;  /* 0x0000006802027217 */ /* 0x000fe40007800200 */
[----:B------:R-:W-:Y:S04]  /*f970*/  IADD3 R104, R104, c[0x0][0x32c], RZ ;  /* 0x0000cb0068687a10 */ /* 0x000fe80007ffe0ff */
[----:B------:R-:W-:Y:S02]  /*f980*/  IMNMX R3, R3, R104, PT ;  /* 0x0000006803037217 */ /* 0x000fe40003800200 */
.L_x_694:
        /* <DEDUP_REMOVED lines=108> */
[----:B------:R-:W-:Y:S02]  /*10050*/  LOP3.LUT P0, RZ, R198, 0x20, RZ, 0xc0, !PT ;  /* 0x00000020c6ff7812 */ /* 0x000fe4000780c0ff */
[----:B------:R-:W-:Y:S02]  /*10060*/  FSEL R160, R48, -INF , !P2 ;  /* 0xff80000030a07808 */ /* 0x000fe40005000000 */
[----:B------:R-:W-:Y:S02]  /*10070*/  ISETP.GT.AND P0, PT, R0, 0x19, !P0 ;  /* 0x000000190000780c */ /* 0x000fe40004704270 */
[----:B------:R-:W-:Y:S02]  /*10080*/  LOP3.LUT P2, RZ, R198, 0x200000, RZ, 0xc0, !PT ;  /* 0x00200000c6ff7812 */ /* 0x000fe4000784c0ff */
        /* <DEDUP_REMOVED lines=70> */
.L_x_824:
        /* <DEDUP_REMOVED lines=19> */
.L_x_701:
[----:B------:R-:W-:Y:S04]  /*10620*/  MOV R4, 0x1 ;  /* 0x0000000100047802 */ /* 0x000fe80000000f00 */
[----:B------:R-:W-:Y:S11]  /*10630*/  ISETP.NE.AND P0, PT, R4, c[0x0][0x32c], PT ;  /* 0x0000cb0004007a0c */ /* 0x000ff60003f05270 */
[----:B------:R-:W-:Y:S02]  /*10640*/  @!UPT UIADD3 URZ, URZ, URZ, URZ ;  /* 0x0000003f3f3ff290 */ /* 0x000fe4000fffe03f */
[----:B------:R-:W-:Y:S05]  /*10650*/  @P0 IMAD.HI.U32 R4, R3, c[0x0][0x330], RZ ;  /* 0x0000cc0003040a27 */ /* 0x000fea00078e00ff */
[----:B------:R-:W-:Y:S02]  /*10660*/  @P0 SHF.R.U32.HI R3, RZ, c[0x0][0x334], R4 ;  /* 0x0000cd00ff030a19 */ /* 0x000fe40000011604 */
.L_x_702:
[----:B------:R-:W-:Y:S05]  /*10670*/  BSYNC B0 ;  /* 0x0000000000007941 */ /* 0x000fea0003800000 */
.L_x_700:
[----:B------:R-:W-:Y:S04]  /*10680*/  IMAD.IADD R4, R100, 0x1, -R236 ;  /* 0x0000000164047824 */ /* 0x000fe800078e0aec */
[----:B------:R-:W-:Y:S05]  /*10690*/  IMAD R3, R3, c[0x0][0x32c], R4 ;  /* 0x0000cb0003037a24 */ /* 0x000fea00078e0204 */
[----:B------:R-:W-:Y:S02]  /*106a0*/  IADD3 R4, R3, c[0x0][0x32c], RZ ;  /* 0x0000cb0003047a10 */ /* 0x000fe40007ffe0ff */
[----:B------:R-:W-:Y:S02]  /*106b0*/  IMNMX R0, R0, R3, !PT ;  /* 0x0000000300007217 */ /* 0x000fe40007800200 */
[----:B------:R-:W-:Y:S02]  /*106c0*/  IMNMX R2, R2, R4, PT ;  /* 0x0000000402027217 */ /* 0x000fe40003800200 */
.L_x_699:
        /* <DEDUP_REMOVED lines=96> */
.L_x_825:
[----:B-12---:R-:W-:Y:S01]  /*10cd0*/  FMNMX.FTZ R100, R100, R0, !PT ;  /* 0x0000000064647209 */ /* 0x006fe20007810000 */
[----:B------:R-:W-:-:S05]  /*10ce0*/  BRA.DIV ~URZ, `(.L_x_704) ;  /* 0x00008fa27f007947 */ /* 0x000fca000b800000 */
[----:B------:R-:W-:Y:S04]  /*10cf0*/  SHFL.BFLY PT, R0, R4, 0x2, 0x1f ;  /* 0x0c401f0004007f89 */ /* 0x000fe800000e0000 */
[----:B------:R-:W-:Y:S04]  /*10d00*/  SHFL.BFLY PT, R3, R100, 0x1, 0x1f ;  /* 0x0c201f0064037f89 */ /* 0x000fe800000e0000 */
[----:B------:R-:W1:Y:S02]  /*10d10*/  SHFL.BFLY PT, R2, R5, 0x2, 0x1f ;  /* 0x0c401f0005027f89 */ /* 0x000e6400000e0000 */
[----:B-1----:R-:W-:Y:S02]  /*10d20*/  FMNMX.FTZ R2, R5, R2, !PT ;  /* 0x0000000205027209 */ /* 0x002fe40007810000 */
[----:B------:R-:W-:Y:S02]  /*10d30*/  FMNMX.FTZ R0, R4, R0, !PT ;  /* 0x0000000004007209 */ /* 0x000fe40007810000 */
[----:B------:R-:W-:Y:S01]  /*10d40*/  FMNMX.FTZ R104, R100, R3, !PT ;  /* 0x0000000364687209 */ /* 0x000fe20007810000 */
[----:B------:R-:W1:Y:S04]  /*10d50*/  SHFL.BFLY PT, R5, R2, 0x1, 0x1f ;  /* 0x0c201f0002057f89 */ /* 0x000e6800000e0000 */
[----:B------:R-:W2:Y:S04]  /*10d60*/  SHFL.BFLY PT, R4, R0, 0x1, 0x1f ;  /* 0x0c201f0000047f89 */ /* 0x000ea800000e0000 */
[----:B------:R-:W5:Y:S01]  /*10d70*/  SHFL.BFLY PT, R3, R6, 0x2, 0x1f ;  /* 0x0c401f0006037f89 */ /* 0x000f6200000e0000 */
[----:B-1----:R-:W-:Y:S02]  /*10d80*/  FMNMX.FTZ R102, R2, R5, !PT ;  /* 0x0000000502667209 */ /* 0x002fe40007810000 */
[----:B--2---:R-:W-:Y:S02]  /*10d90*/  FMNMX.FTZ R103, R0, R4, !PT ;  /* 0x0000000400677209 */ /* 0x004fe40007810000 */
[----:B-----5:R-:W-:Y:S05]  /*10da0*/  FMNMX.FTZ R4, R6, R3, !PT ;  /* 0x0000000306047209 */ /* 0x020fea0007810000 */
[----:B------:R1:W2:Y:S02]  /*10db0*/  SHFL.BFLY PT, R0, R4, 0x1, 0x1f ;  /* 0x0c201f0004007f89 */ /* 0x0002a400000e0000 */
.L_x_826:
[C---:B------:R-:W-:Y:S01]  /*10dc0*/  FSETP.NEU.FTZ.AND P0, PT, R102.reuse, -INF , PT ;  /* 0xff8000006600780b */ /* 0x040fe20003f1d000 */
[----:B------:R-:W-:Y:S01]  /*10dd0*/  FMUL.FTZ R3, R102, c[0x0][0x2d0] ;  /* 0x0000b40066037a20 */ /* 0x000fe20000410000 */
[----:B--2---:R-:W-:Y:S01]  /*10de0*/  FMNMX.FTZ R101, R0, R4, !PT ;  /* 0x0000000400657209 */ /* 0x004fe20007810000 */
[----:B------:R-:W-:Y:S01]  /*10df0*/  WARPSYNC 0xffffffff ;  /* 0xffffffff00007948 */ /* 0x000fe20003800000 */
[----:B------:R-:W-:Y:S02]  /*10e00*/  FSEL R0, R102, RZ, P0 ;  /* 0x000000ff66007208 */ /* 0x000fe40000000000 */
[----:B------:R-:W-:Y:S02]  /*10e10*/  FSETP.NEU.FTZ.AND P1, PT, R104, -INF , PT ;  /* 0xff8000006800780b */ /* 0x000fe40003f3d000 */
[----:B------:R-:W-:Y:S01]  /*10e20*/  FSEL R5, R3, RZ, P0 ;  /* 0x000000ff03057208 */ /* 0x000fe20000000000 */
[----:B------:R-:W-:Y:S01]  /*10e30*/  FADD.FTZ R2, -R0, R105 ;  /* 0x0000006900027221 */ /* 0x000fe20000010100 */
[----:B------:R-:W-:Y:S02]  /*10e40*/  FSEL R0, R104, RZ, P1 ;  /* 0x000000ff68007208 */ /* 0x000fe40000800000 */
[----:B------:R-:W-:Y:S01]  /*10e50*/  FSETP.NEU.FTZ.AND P0, PT, R103, -INF , PT ;  /* 0xff8000006700780b */ /* 0x000fe20003f1d000 */
[--C-:B------:R-:W-:Y:S02]  /*10e60*/  FFMA.FTZ R6, R7, c[0x0][0x2d0], -R5.reuse ;  /* 0x0000b40007067a23 */ /* 0x100fe40000010805 */
[----:B------:R-:W-:Y:S01]  /*10e70*/  FADD.FTZ R3, -R0, R106 ;  /* 0x0000006a00037221 */ /* 0x000fe20000010100 */
[----:B------:R-:W-:Y:S01]  /*10e80*/  FSEL R0, R103, RZ, P0 ;  /* 0x000000ff67007208 */ /* 0x000fe20000000000 */
[----:B------:R2:W-:Y:S01]  /*10e90*/  MUFU.EX2 R180, R6 ;  /* 0x0000000600b47308 */ /* 0x0005e20000000800 */
[--C-:B------:R-:W-:Y:S02]  /*10ea0*/  FFMA.FTZ R38, R38, c[0x0][0x2d0], -R5.reuse ;  /* 0x0000b40026267a23 */ /* 0x100fe40000010805 */
[----:B------:R-:W-:Y:S02]  /*10eb0*/  FFMA.FTZ R181, R23, c[0x0][0x2d0], -R5 ;  /* 0x0000b40017b57a23 */ /* 0x000fe40000010805 */
[----:B-1----:R-:W-:Y:S02]  /*10ec0*/  FADD.FTZ R4, -R0, R107 ;  /* 0x0000006b00047221 */ /* 0x002fe40000010100 */
[----:B------:R-:W-:Y:S02]  /*10ed0*/  FMUL.FTZ R0, R104, c[0x0][0x2d0] ;  /* 0x0000b40068007a20 */ /* 0x000fe40000410000 */
[----:B------:R-:W-:Y:S02]  /*10ee0*/  FMUL.FTZ R4, R4, c[0x0][0x2d0] ;  /* 0x0000b40004047a20 */ /* 0x000fe40000410000 */
[----:B------:R-:W-:Y:S01]  /*10ef0*/  FMUL.FTZ R3, R3, c[0x0][0x2d0] ;  /* 0x0000b40003037a20 */ /* 0x000fe20000410000 */
[----:B------:R-:W-:Y:S05]  /*10f00*/  FSEL R0, R0, RZ, P1 ;  /* 0x000000ff00007208 */ /* 0x000fea0000800000 */
[--C-:B------:R-:W-:Y:S01]  /*10f10*/  FFMA.FTZ R7, R32, c[0x0][0x2d0], -R0.reuse ;  /* 0x0000b40020077a23 */ /* 0x100fe20000010800 */
[----:B------:R-:W-:Y:S01]  /*10f20*/  MUFU.EX2 R3, R3 ;  /* 0x0000000300037308 */ /* 0x000fe20000000800 */
[--C-:B------:R-:W-:Y:S02]  /*10f30*/  FFMA.FTZ R209, R39, c[0x0][0x2d0], -R0.reuse ;  /* 0x0000b40027d17a23 */ /* 0x100fe40000010800 */
        /* <DEDUP_REMOVED lines=11> */
[----:B------:R-:W-:Y:S02]  /*10ff0*/  FFMA.FTZ R211, R163, c[0x0][0x2d0], -R0 ;  /* 0x0000b400a3d37a23 */ /* 0x000fe40000010800 */
[----:B------:R-:W-:Y:S02]  /*11000*/  FMUL.FTZ R0, R103, c[0x0][0x2d0] ;  /* 0x0000b40067007a20 */ /* 0x000fe40000410000 */
[--C-:B------:R-:W-:Y:S02]  /*11010*/  FFMA.FTZ R32, R37, c[0x0][0x2d0], -R5.reuse ;  /* 0x0000b40025207a23 */ /* 0x100fe40000010805 */
[--C-:B------:R-:W-:Y:S01]  /*11020*/  FFMA.FTZ R164, R34, c[0x0][0x2d0], -R5.reuse ;  /* 0x0000b40022a47a23 */ /* 0x100fe20000010805 */
[----:B------:R-:W-:Y:S01]  /*11030*/  FSEL R0, R0, RZ, P0 ;  /* 0x000000ff00007208 */ /* 0x000fe20000000000 */
[--C-:B------:R-:W-:Y:S01]  /*11040*/  FFMA.FTZ R163, R33, c[0x0][0x2d0], -R5.reuse ;  /* 0x0000b40021a37a23 */ /* 0x100fe20000010805 */
[----:B------:R-:W-:Y:S01]  /*11050*/  FSETP.NEU.FTZ.AND P0, PT, R101, -INF , PT ;  /* 0xff8000006500780b */ /* 0x000fe20003f1d000 */
[----:B------:R-:W-:Y:S02]  /*11060*/  MUFU.EX2 R228, R9 ;  /* 0x0000000900e47308 */ /* 0x000fe40000000800 */
[--C-:B--2---:R-:W-:Y:S02]  /*11070*/  FFMA.FTZ R6, R36, c[0x0][0x2d0], -R0.reuse ;  /* 0x0000b40024067a23 */ /* 0x104fe40000010800 */
[--C-:B------:R-:W-:Y:S02]  /*11080*/  FFMA.FTZ R39, R177, c[0x0][0x2d0], -R0.reuse ;  /* 0x0000b400b1277a23 */ /* 0x100fe40000010800 */
[--C-:B------:R-:W-:Y:S02]  /*11090*/  FFMA.FTZ R204, R50, c[0x0][0x2d0], -R0.reuse ;  /* 0x0000b40032cc7a23 */ /* 0x100fe40000010800 */
[--C-:B------:R-:W-:Y:S02]  /*110a0*/  FFMA.FTZ R183, R51, c[0x0][0x2d0], -R0.reuse ;  /* 0x0000b40033b77a23 */ /* 0x100fe40000010800 */
        /* <DEDUP_REMOVED lines=14> */
[--C-:B-1----:R-:W-:Y:S02]  /*11190*/  FFMA.FTZ R6, R162, c[0x0][0x2d0], -R0.reuse ;  /* 0x0000b400a2067a23 */ /* 0x102fe40000010800 */
[----:B------:R-:W-:Y:S05]  /*111a0*/  FFMA.FTZ R162, R29, c[0x0][0x2d0], -R5 ;  /* 0x0000b4001da27a23 */ /* 0x000fea0000010805 */
[----:B------:R1:W-:Y:S10]  /*111b0*/  MUFU.EX2 R49, R6 ;  /* 0x0000000600317308 */ /* 0x0003f40000000800 */
[----:B------:R-:W-:Y:S10]  /*111c0*/  MUFU.EX2 R235, R32 ;  /* 0x0000002000eb7308 */ /* 0x000ff40000000800 */
[----:B------:R-:W-:Y:S01]  /*111d0*/  MUFU.EX2 R225, R175 ;  /* 0x000000af00e17308 */ /* 0x000fe20000000800 */
[----:B-1----:R-:W-:Y:S02]  /*111e0*/  FFMA.FTZ R6, R178, c[0x0][0x2d0], -R0 ;  /* 0x0000b400b2067a23 */ /* 0x002fe40000010800 */
[----:B------:R-:W-:Y:S07]  /*111f0*/  FMUL.FTZ R0, R101, c[0x0][0x2d0] ;  /* 0x0000b40065007a20 */ /* 0x000fee0000410000 */
[----:B------:R1:W-:Y:S10]  /*11200*/  MUFU.EX2 R222, R6 ;  /* 0x0000000600de7308 */ /* 0x0003f40000000800 */
[----:B------:R-:W-:Y:S10]  /*11210*/  MUFU.EX2 R233, R172 ;  /* 0x000000ac00e97308 */ /* 0x000ff40000000800 */
[----:B------:R-:W-:Y:S01]  /*11220*/  MUFU.EX2 R227, R170 ;  /* 0x000000aa00e37308 */ /* 0x000fe20000000800 */
[----:B-1----:R-:W-:Y:S01]  /*11230*/  FSEL R6, R0, RZ, P0 ;  /* 0x000000ff00067208 */ /* 0x002fe20000000000 */
[----:B------:R-:W-:Y:S04]  /*11240*/  FMUL.FTZ R0, R2, c[0x0][0x2d0] ;  /* 0x0000b40002007a20 */ /* 0x000fe80000410000 */
[--C-:B------:R-:W-:Y:S04]  /*11250*/  FFMA.FTZ R5, R16, c[0x0][0x2d0], -R6.reuse ;  /* 0x0000b40010057a23 */ /* 0x100fe80000010806 */
[----:B------:R1:W2:Y:S01]  /*11260*/  MUFU.EX2 R2, R0 ;  /* 0x0000000000027308 */ /* 0x0002a20000000800 */
[--C-:B------:R-:W-:Y:S02]  /*11270*/  FFMA.FTZ R16, R22, c[0x0][0x2d0], -R6.reuse ;  /* 0x0000b40016107a23 */ /* 0x100fe40000010806 */
        /* <DEDUP_REMOVED lines=9> */
[----:B------:R-:W-:Y:S01]  /*11310*/  FFMA.FTZ R178, R14, c[0x0][0x2d0], -R6 ;  /* 0x0000b4000eb27a23 */ /* 0x000fe20000010806 */
[----:B------:R-:W-:Y:S01]  /*11320*/  MUFU.EX2 R229, R169 ;  /* 0x000000a900e57308 */ /* 0x000fe20000000800 */
[----:B-1----:R-:W-:Y:S02]  /*11330*/  FSEL R0, R101, RZ, P0 ;  /* 0x000000ff65007208 */ /* 0x002fe40000000000 */
[----:B------:R-:W-:Y:S03]  /*11340*/  ISETP.GT.AND P0, PT, R201, R239, PT ;  /* 0x000000efc900720c */ /* 0x000fe60003f04270 */
[----:B------:R-:W-:Y:S04]  /*11350*/  FADD.FTZ R0, -R0, R108 ;  /* 0x0000006c00007221 */ /* 0x000fe80000010100 */
[----:B------:R-:W-:Y:S01]  /*11360*/  MUFU.EX2 R223, R164 ;  /* 0x000000a400df7308 */ /* 0x000fe20000000800 */
[----:B------:R-:W-:Y:S02]  /*11370*/  FMUL.FTZ R0, R0, c[0x0][0x2d0] ;  /* 0x0000b40000007a20 */ /* 0x000fe40000410000 */
[----:B---3--:R-:W-:Y:S02]  /*11380*/  FFMA.FTZ R5, R20, c[0x0][0x2d0], -R6 ;  /* 0x0000b40014057a23 */ /* 0x008fe40000010806 */
[----:B------:R-:W1:Y:S05]  /*11390*/  LDSM.16.MT88.4 R20, [R185] ;  /* 0x00000000b914783b */ /* 0x000e6a0000004200 */
        /* <DEDUP_REMOVED lines=13> */
[----:B--2---:R-:W-:Y:S01]  /*11470*/  FMUL.FTZ R24, R2, R124 ;  /* 0x0000007c02187220 */ /* 0x004fe20000410000 */
[----:B------:R-:W-:Y:S01]  /*11480*/  F2FP.BF16.PACK_AB R108, R106, R109 ;  /* 0x0000006d6a6c723e */ /* 0x000fe200000010ff */
[C---:B------:R-:W-:Y:S01]  /*11490*/  FMUL.FTZ R25, R2.reuse, R125 ;  /* 0x0000007d02197220 */ /* 0x040fe20000410000 */
[----:B------:R-:W-:Y:S01]  /*114a0*/  F2FP.BF16.PACK_AB R110, R231, R228 ;  /* 0x000000e4e76e723e */ /* 0x000fe200000010ff */
[C---:B------:R-:W-:Y:S01]  /*114b0*/  FMUL.FTZ R28, R2.reuse, R120 ;  /* 0x00000078021c7220 */ /* 0x040fe20000410000 */
[----:B------:R-:W-:Y:S01]  /*114c0*/  F2FP.BF16.PACK_AB R111, R215, R222 ;  /* 0x000000ded76f723e */ /* 0x000fe200000010ff */
        /* <DEDUP_REMOVED lines=25> */
[----:B------:R-:W-:Y:S02]  /*11660*/  FFMA.FTZ R107, R2, R213, R180 ;  /* 0x000000d5026b7223 */ /* 0x000fe400000100b4 */
[C---:B---3--:R-:W-:Y:S02]  /*11670*/  FFMA.FTZ R100, R0.reuse, R214, R33 ;  /* 0x000000d600647223 */ /* 0x048fe40000010021 */
[C---:B------:R-:W-:Y:S02]  /*11680*/  FMUL.FTZ R11, R0.reuse, R135 ;  /* 0x00000087000b7220 */ /* 0x040fe40000410000 */
[C---:B------:R-:W-:Y:S01]  /*11690*/  FMUL.FTZ R10, R0.reuse, R134 ;  /* 0x00000086000a7220 */ /* 0x040fe20000410000 */
[----:B------:R-:W2:Y:S01]  /*116a0*/  MUFU.EX2 R2, R4 ;  /* 0x0000000400027308 */ /* 0x000ea20000000800 */
[C---:B------:R-:W-:Y:S02]  /*116b0*/  FMUL.FTZ R26, R0.reuse, R126 ;  /* 0x0000007e001a7220 */ /* 0x040fe40000410000 */
[C---:B------:R-:W-:Y:S02]  /*116c0*/  FMUL.FTZ R27, R0.reuse, R127 ;  /* 0x0000007f001b7220 */ /* 0x040fe40000410000 */
[C---:B------:R-:W-:Y:S01]  /*116d0*/  FMUL.FTZ R30, R0.reuse, R122 ;  /* 0x0000007a001e7220 */ /* 0x040fe20000410000 */
[----:B------:R-:W-:Y:S01]  /*116e0*/  LDSM.16.MT88.4 R124, [R185+0x1000] ;  /* 0x00100000b97c783b */ /* 0x000fe20000004200 */
[C---:B------:R-:W-:Y:S02]  /*116f0*/  FMUL.FTZ R31, R0.reuse, R123 ;  /* 0x0000007b001f7220 */ /* 0x040fe40000410000 */
[C---:B------:R-:W-:Y:S01]  /*11700*/  FMUL.FTZ R42, R0.reuse, R118 ;  /* 0x00000076002a7220 */ /* 0x040fe20000410000 */
[----:B------:R-:W3:Y:S01]  /*11710*/  MUFU.EX2 R214, R7 ;  /* 0x0000000700d67308 */ /* 0x000ee20000000800 */
[C---:B------:R-:W-:Y:S02]  /*11720*/  FMUL.FTZ R43, R0.reuse, R119 ;  /* 0x00000077002b7220 */ /* 0x040fe40000410000 */
[C---:B------:R-:W-:Y:S01]  /*11730*/  FMUL.FTZ R14, R0.reuse, R130 ;  /* 0x00000082000e7220 */ /* 0x040fe20000410000 */
[----:B------:R-:W-:Y:S01]  /*11740*/  LDSM.16.MT88.4 R116, [R185+0xc00] ;  /* 0x000c0000b974783b */ /* 0x000fe20000004200 */
[C---:B------:R-:W-:Y:S02]  /*11750*/  FMUL.FTZ R15, R0.reuse, R131 ;  /* 0x00000083000f7220 */ /* 0x040fe40000410000 */
[C---:B------:R-:W-:Y:S02]  /*11760*/  FMUL.FTZ R46, R0.reuse, R114 ;  /* 0x00000072002e7220 */ /* 0x040fe40000410000 */
[C---:B------:R-:W-:Y:S01]  /*11770*/  FMUL.FTZ R47, R0.reuse, R115 ;  /* 0x00000073002f7220 */ /* 0x040fe20000410000 */
[----:B------:R-:W4:Y:S01]  /*11780*/  MUFU.EX2 R135, R36 ;  /* 0x0000002400877308 */ /* 0x000f220000000800 */
[C---:B------:R-:W-:Y:S01]  /*11790*/  FMUL.FTZ R58, R0.reuse, R58 ;  /* 0x0000003a003a7220 */ /* 0x040fe20000410000 */
[----:B------:R-:W-:Y:S01]  /*117a0*/  LDSM.16.MT88.4 R120, [R186+0x400] ;  /* 0x00040000ba78783b */ /* 0x000fe20000004200 */
[----:B------:R-:W-:Y:S02]  /*117b0*/  FMUL.FTZ R59, R0, R59 ;  /* 0x0000003b003b7220 */ /* 0x000fe40000410000 */
[----:B--2---:R-:W-:Y:S02]  /*117c0*/  FFMA.FTZ R4, R2, R224, R105 ;  /* 0x000000e002047223 */ /* 0x004fe40000010069 */
[C---:B------:R-:W-:Y:S02]  /*117d0*/  FMUL.FTZ R62, R0.reuse, R62 ;  /* 0x0000003e003e7220 */ /* 0x040fe40000410000 */
[C---:B------:R-:W-:Y:S01]  /*117e0*/  FMUL.FTZ R63, R0.reuse, R63 ;  /* 0x0000003f003f7220 */ /* 0x040fe20000410000 */
[----:B------:R2:W5:Y:S01]  /*117f0*/  MUFU.EX2 R213, R38 ;  /* 0x0000002600d57308 */ /* 0x0005620000000800 */
[C---:B------:R-:W-:Y:S02]  /*11800*/  FMUL.FTZ R74, R0.reuse, R74 ;  /* 0x0000004a004a7220 */ /* 0x040fe40000410000 */
[----:B------:R-:W-:Y:S01]  /*11810*/  FMUL.FTZ R75, R0, R75 ;  /* 0x0000004b004b7220 */ /* 0x000fe20000410000 */
[----:B---3--:R-:W-:Y:S01]  /*11820*/  F2FP.BF16.PACK_AB R115, R234, R214 ;  /* 0x000000d6ea73723e */ /* 0x008fe200000010ff */
[C---:B------:R-:W-:Y:S02]  /*11830*/  FMUL.FTZ R78, R0.reuse, R78 ;  /* 0x0000004e004e7220 */ /* 0x040fe40000410000 */
[C---:B------:R-:W-:Y:S02]  /*11840*/  FMUL.FTZ R79, R0.reuse, R79 ;  /* 0x0000004f004f7220 */ /* 0x040fe40000410000 */
[C---:B------:R-:W-:Y:S01]  /*11850*/  FMUL.FTZ R90, R0.reuse, R90 ;  /* 0x0000005a005a7220 */ /* 0x040fe20000410000 */
[----:B------:R-:W3:Y:S01]  /*11860*/  MUFU.EX2 R134, R16 ;  /* 0x0000001000867308 */ /* 0x000ee20000000800 */
[C---:B------:R-:W-:Y:S02]  /*11870*/  FMUL.FTZ R91, R0.reuse, R91 ;  /* 0x0000005b005b7220 */ /* 0x040fe40000410000 */
[C---:B------:R-:W-:Y:S01]  /*11880*/  FMUL.FTZ R94, R0.reuse, R94 ;  /* 0x0000005e005e7220 */ /* 0x040fe20000410000 */
[----:B----4-:R-:W-:Y:S01]  /*11890*/  F2FP.BF16.PACK_AB R112, R135, R180 ;  /* 0x000000b48770723e */ /* 0x010fe200000010ff */
[----:B------:R-:W-:Y:S02]  /*118a0*/  FMUL.FTZ R95, R0, R95 ;  /* 0x0000005f005f7220 */ /* 0x000fe40000410000 */
[C---:B------:R-:W-:Y:S02]  /*118b0*/  FMUL.FTZ R5, R3.reuse, R137 ;  /* 0x0000008903057220 */ /* 0x040fe40000410000 */
[C---:B------:R-:W-:Y:S01]  /*118c0*/  FMUL.FTZ R6, R2.reuse, R138 ;  /* 0x0000008a02067220 */ /* 0x040fe20000410000 */
[----:B------:R-:W-:Y:S01]  /*118d0*/  MUFU.EX2 R131, R179 ;  /* 0x000000b300837308 */ /* 0x000fe20000000800 */
[C---:B------:R-:W-:Y:S02]  /*118e0*/  FMUL.FTZ R7, R2.reuse, R139 ;  /* 0x0000008b02077220 */ /* 0x040fe40000410000 */
[----:B------:R-:W-:Y:S01]  /*118f0*/  FFMA.FTZ R0, R3, R221, R109 ;  /* 0x000000dd03007223 */ /* 0x000fe2000001006d */
[C---:B------:R-:W-:Y:S01]  /*11900*/  F2FP.BF16.PACK_AB R109, R49.reuse, R105 ;  /* 0x00000069316d723e */ /* 0x040fe200000010ff */
[----:B------:R-:W-:Y:S01]  /*11910*/  FADD.FTZ R105, R49, R4 ;  /* 0x0000000431697221 */ /* 0x000fe20000010000 */
[----:B--2---:R-:W2:Y:S01]  /*11920*/  LDSM.16.MT88.4 R36, [R186] ;  /* 0x00000000ba24783b */ /* 0x004ea20000004200 */
[----:B------:R-:W-:Y:S01]  /*11930*/  FMUL.FTZ R4, R3, R136 ;  /* 0x0000008803047220 */ /* 0x000fe20000410000 */
[----:B-----5:R-:W-:Y:S01]  /*11940*/  F2FP.BF16.PACK_AB R114, R235, R213 ;  /* 0x000000d5eb72723e */ /* 0x020fe200000010ff */
[C---:B------:R-:W-:Y:S01]  /*11950*/  FMUL.FTZ R17, R3.reuse, R141 ;  /* 0x0000008d03117220 */ /* 0x040fe20000410000 */
[----:B------:R-:W-:Y:S01]  /*11960*/  MUFU.EX2 R130, R171 ;  /* 0x000000ab00827308 */ /* 0x000fe20000000800 */
[C---:B------:R-:W-:Y:S02]  /*11970*/  FMUL.FTZ R18, R2.reuse, R142 ;  /* 0x0000008e02127220 */ /* 0x040fe40000410000 */
[----:B------:R-:W-:Y:S01]  /*11980*/  FMUL.FTZ R19, R2, R143 ;  /* 0x0000008f02137220 */ /* 0x000fe20000410000 */
[-C--:B-1----:R-:W-:Y:S05]  /*11990*/  HMMA.16816.F32.BF16 R4, R108, R20.reuse, R4 ;  /* 0x000000146c04723c */ /* 0x082fea0000041804 */
[----:B---3--:R-:W-:Y:S01]  /*119a0*/  F2FP.BF16.PACK_AB R113, R134, R33 ;  /* 0x000000218671723e */ /* 0x008fe200000010ff */
[C---:B------:R-:W-:Y:S01]  /*119b0*/  FMUL.FTZ R16, R3.reuse, R140 ;  /* 0x0000008c03107220 */ /* 0x040fe20000410000 */
[----:B------:R-:W-:Y:S01]  /*119c0*/  MUFU.EX2 R224, R163 ;  /* 0x000000a300e07308 */ /* 0x000fe20000000800 */
[----:B------:R-:W-:Y:S01]  /*119d0*/  LDSM.16.MT88.4 R140, [R185+0x800] ;  /* 0x00080000b98c783b */ /* 0x000fe20000004200 */
[C---:B------:R-:W-:Y:S03]  /*119e0*/  FMUL.FTZ R32, R3.reuse, R148 ;  /* 0x0000009403207220 */ /* 0x040fe60000410000 */
[C---:B------:R-:W-:Y:S04]  /*119f0*/  HMMA.16816.F32.BF16 R8, R112.reuse, R20, R8 ;  /* 0x000000147008723c */ /* 0x040fe80000041808 */
[C---:B------:R-:W-:Y:S01]  /*11a00*/  FMUL.FTZ R33, R3.reuse, R149 ;  /* 0x0000009503217220 */ /* 0x040fe20000410000 */
[----:B------:R1:W-:Y:S01]  /*11a10*/  MUFU.EX2 R221, R161 ;  /* 0x000000a100dd7308 */ /* 0x0003e20000000800 */
[C---:B------:R-:W-:Y:S02]  /*11a20*/  FMUL.FTZ R34, R2.reuse, R150 ;  /* 0x0000009602227220 */ /* 0x040fe40000410000 */
[-C--:B------:R-:W-:Y:S04]  /*11a30*/  HMMA.16816.F32.BF16 R12, R112, R22.reuse, R12 ;  /* 0x00000016700c723c */ /* 0x080fe8000004180c */
[C---:B------:R-:W-:Y:S02]  /*11a40*/  FMUL.FTZ R35, R2.reuse, R151 ;  /* 0x0000009702237220 */ /* 0x040fe40000410000 */
[----:B------:R-:W-:Y:S01]  /*11a50*/  LDSM.16.MT88.4 R148, [R186+0x800] ;  /* 0x00080000ba94783b */ /* 0x000fe20000004200 */
[C---:B------:R-:W-:Y:S01]  /*11a60*/  FMUL.FTZ R48, R3.reuse, R156 ;  /* 0x0000009c03307220 */ /* 0x040fe20000410000 */
[C---:B------:R-:W-:Y:S01]  /*11a70*/  HMMA.16816.F32.BF16 R16, R108.reuse, R22, R16 ;  /* 0x000000166c10723c */ /* 0x040fe20000041810 */
[----:B------:R-:W-:Y:S03]  /*11a80*/  MUFU.EX2 R171, R205 ;  /* 0x000000cd00ab7308 */ /* 0x000fe60000000800 */
[C---:B------:R-:W-:Y:S02]  /*11a90*/  FMUL.FTZ R20, R3.reuse, R144 ;  /* 0x0000009003147220 */ /* 0x040fe40000410000 */
[C---:B------:R-:W-:Y:S02]  /*11aa0*/  FMUL.FTZ R21, R3.reuse, R145 ;  /* 0x0000009103157220 */ /* 0x040fe40000410000 */
[C---:B------:R-:W-:Y:S03]  /*11ab0*/  FMUL.FTZ R22, R2.reuse, R146 ;  /* 0x0000009202167220 */ /* 0x040fe60000410000 */
[----:B------:R-:W-:Y:S01]  /*11ac0*/  MUFU.EX2 R176, R210 ;  /* 0x000000d200b07308 */ /* 0x000fe20000000800 */
[----:B------:R-:W-:Y:S01]  /*11ad0*/  FMUL.FTZ R23, R2, R147 ;  /* 0x0000009302177220 */ /* 0x000fe20000410000 */
[----:B-1----:R-:W-:Y:S01]  /*11ae0*/  F2FP.BF16.PACK_AB R161, R164, R165 ;  /* 0x000000a5a4a1723e */ /* 0x002fe200000010ff */
[C---:B------:R-:W-:Y:S02]  /*11af0*/  FMUL.FTZ R49, R3.reuse, R157 ;  /* 0x0000009d03317220 */ /* 0x040fe40000410000 */
[C---:B------:R-:W-:Y:S02]  /*11b00*/  FMUL.FTZ R50, R2.reuse, R158 ;  /* 0x0000009e02327220 */ /* 0x040fe40000410000 */
[C---:B------:R-:W-:Y:S01]  /*11b10*/  FMUL.FTZ R51, R2.reuse, R159 ;  /* 0x0000009f02337220 */ /* 0x040fe20000410000 */
[-C--:B--2---:R-:W-:Y:S01]  /*11b20*/  HMMA.16816.F32.BF16 R20, R108, R36.reuse, R20 ;  /* 0x000000246c14723c */ /* 0x084fe20000041814 */
[----:B------:R-:W-:Y:S01]  /*11b30*/  LDSM.16.MT88.4 R156, [R185+0x1400] ;  /* 0x00140000b99c783b */ /* 0x000fe20000004200 */
[----:B------:R-:W-:Y:S01]  /*11b40*/  MUFU.EX2 R180, R209 ;  /* 0x000000d100b47308 */ /* 0x000fe20000000800 */
[C---:B------:R-:W-:Y:S02]  /*11b50*/  FMUL.FTZ R52, R3.reuse, R52 ;  /* 0x0000003403347220 */ /* 0x040fe40000410000 */
[C---:B------:R-:W-:Y:S02]  /*11b60*/  FMUL.FTZ R53, R3.reuse, R53 ;  /* 0x0000003503357220 */ /* 0x040fe40000410000 */
[C---:B------:R-:W-:Y:S01]  /*11b70*/  FMUL.FTZ R54, R2.reuse, R54 ;  /* 0x0000003602367220 */ /* 0x040fe20000410000 */
[C---:B------:R-:W-:Y:S04]  /*11b80*/  HMMA.16816.F32.BF16 R24, R112.reuse, R36, R24 ;  /* 0x000000247018723c */ /* 0x040fe80000041818 */
[C---:B------:R-:W-:Y:S01]  /*11b90*/  FMUL.FTZ R55, R2.reuse, R55 ;  /* 0x0000003702377220 */ /* 0x040fe20000410000 */
[----:B------:R-:W-:Y:S01]  /*11ba0*/  MUFU.EX2 R179, R183 ;  /* 0x000000b700b37308 */ /* 0x000fe20000000800 */
[C---:B------:R-:W-:Y:S02]  /*11bb0*/  FMUL.FTZ R64, R3.reuse, R64 ;  /* 0x0000004003407220 */ /* 0x040fe40000410000 */
[-C--:B------:R-:W-:Y:S04]  /*11bc0*/  HMMA.16816.F32.BF16 R28, R112, R38.reuse, R28 ;  /* 0x00000026701c723c */ /* 0x080fe8000004181c */
[C---:B------:R-:W-:Y:S02]  /*11bd0*/  FMUL.FTZ R36, R3.reuse, R152 ;  /* 0x0000009803247220 */ /* 0x040fe40000410000 */
[C---:B------:R-:W-:Y:S01]  /*11be0*/  FMUL.FTZ R37, R3.reuse, R153 ;  /* 0x0000009903257220 */ /* 0x040fe20000410000 */
[----:B------:R-:W1:Y:S01]  /*11bf0*/  MUFU.EX2 R168, R174 ;  /* 0x000000ae00a87308 */ /* 0x000e620000000800 */
[C---:B------:R-:W-:Y:S04]  /*11c00*/  HMMA.16816.F32.BF16 R32, R108.reuse, R38, R32 ;  /* 0x000000266c20723c */ /* 0x040fe80000041820 */
[C---:B------:R-:W-:Y:S02]  /*11c10*/  FMUL.FTZ R65, R3.reuse, R65 ;  /* 0x0000004103417220 */ /* 0x040fe40000410000 */
[C---:B------:R-:W-:Y:S02]  /*11c20*/  FMUL.FTZ R66, R2.reuse, R66 ;  /* 0x0000004202427220 */ /* 0x040fe40000410000 */
[C---:B------:R-:W-:Y:S01]  /*11c30*/  FMUL.FTZ R38, R2.reuse, R154 ;  /* 0x0000009a02267220 */ /* 0x040fe20000410000 */
[----:B------:R-:W2:Y:S03]  /*11c40*/  MUFU.EX2 R166, R181 ;  /* 0x000000b500a67308 */ /* 0x000ea60000000800 */
[C---:B------:R-:W-:Y:S02]  /*11c50*/  FMUL.FTZ R39, R2.reuse, R155 ;  /* 0x0000009b02277220 */ /* 0x040fe40000410000 */
[C---:B------:R-:W-:Y:S02]  /*11c60*/  FMUL.FTZ R67, R2.reuse, R67 ;  /* 0x0000004302437220 */ /* 0x040fe40000410000 */
[C---:B------:R-:W-:Y:S02]  /*11c70*/  FMUL.FTZ R68, R3.reuse, R68 ;  /* 0x0000004403447220 */ /* 0x040fe40000410000 */
[C---:B------:R-:W-:Y:S01]  /*11c80*/  FMUL.FTZ R69, R3.reuse, R69 ;  /* 0x0000004503457220 */ /* 0x040fe20000410000 */
[-C--:B------:R-:W-:Y:S03]  /*11c90*/  HMMA.16816.F32.BF16 R36, R108, R116.reuse, R36 ;  /* 0x000000746c24723c */ /* 0x080fe60000041824 */
[----:B------:R-:W-:Y:S01]  /*11ca0*/  FMUL.FTZ R70, R2, R70 ;  /* 0x0000004602467220 */ /* 0x000fe20000410000 */
[----:B-1----:R-:W-:Y:S01]  /*11cb0*/  F2FP.BF16.PACK_AB R160, R168, R167 ;  /* 0x000000a7a8a0723e */ /* 0x002fe200000010ff */
[C---:B------:R-:W-:Y:S02]  /*11cc0*/  FMUL.FTZ R71, R2.reuse, R71 ;  /* 0x0000004702477220 */ /* 0x040fe40000410000 */
[C---:B------:R-:W-:Y:S01]  /*11cd0*/  FMUL.FTZ R80, R3.reuse, R80 ;  /* 0x0000005003507220 */ /* 0x040fe20000410000 */
[C---:B------:R-:W-:Y:S04]  /*11ce0*/  HMMA.16816.F32.BF16 R40, R112.reuse, R116, R40 ;  /* 0x000000747028723c */ /* 0x040fe80000041828 */
[C---:B------:R-:W-:Y:S02]  /*11cf0*/  FMUL.FTZ R81, R3.reuse, R81 ;  /* 0x0000005103517220 */ /* 0x040fe40000410000 */
[----:B------:R-:W-:Y:S01]  /*11d00*/  FMUL.FTZ R82, R2, R82 ;  /* 0x0000005202527220 */ /* 0x000fe20000410000 */
[----:B--2---:R-:W-:Y:S01]  /*11d10*/  F2FP.BF16.PACK_AB R162, R166, R173 ;  /* 0x000000ada6a2723e */ /* 0x004fe200000010ff */
[-C--:B------:R-:W-:Y:S04]  /*11d20*/  HMMA.16816.F32.BF16 R44, R112, R118.reuse, R44 ;  /* 0x00000076702c723c */ /* 0x080fe8000004182c */
[----:B------:R-:W-:Y:S02]  /*11d30*/  FMUL.FTZ R83, R2, R83 ;  /* 0x0000005302537220 */ /* 0x000fe40000410000 */
[----:B------:R-:W-:Y:S02]  /*11d40*/  FADD.FTZ R100, R134, R100 ;  /* 0x0000006486647221 */ /* 0x000fe40000010000 */
[C---:B------:R-:W-:Y:S01]  /*11d50*/  HMMA.16816.F32.BF16 R48, R108.reuse, R118, R48 ;  /* 0x000000766c30723c */ /* 0x040fe20000041830 */
[----:B------:R-:W1:Y:S03]  /*11d60*/  LDSM.16.MT88.4 R116, [R186+0xc00] ;  /* 0x000c0000ba74783b */ /* 0x000e660000004200 */
[C---:B------:R-:W-:Y:S02]  /*11d70*/  FMUL.FTZ R84, R3.reuse, R84 ;  /* 0x0000005403547220 */ /* 0x040fe40000410000 */
[C---:B------:R-:W-:Y:S02]  /*11d80*/  FMUL.FTZ R85, R3.reuse, R85 ;  /* 0x0000005503557220 */ /* 0x040fe40000410000 */
[C---:B------:R-:W-:Y:S04]  /*11d90*/  FMUL.FTZ R86, R2.reuse, R86 ;  /* 0x0000005602567220 */ /* 0x040fe80000410000 */
[C---:B------:R-:W-:Y:S02]  /*11da0*/  FMUL.FTZ R87, R2.reuse, R87 ;  /* 0x0000005702577220 */ /* 0x040fe40000410000 */
[C---:B------:R-:W-:Y:S02]  /*11db0*/  FMUL.FTZ R96, R3.reuse, R96 ;  /* 0x0000006003607220 */ /* 0x040fe40000410000 */
[----:B------:R-:W-:Y:S02]  /*11dc0*/  FMUL.FTZ R97, R3, R97 ;  /* 0x0000006103617220 */ /* 0x000fe40000410000 */
[C---:B------:R-:W-:Y:S02]  /*11dd0*/  FMUL.FTZ R98, R2.reuse, R98 ;  /* 0x0000006202627220 */ /* 0x040fe40000410000 */
[----:B------:R-:W-:Y:S02]  /*11de0*/  FMUL.FTZ R99, R2, R99 ;  /* 0x0000006302637220 */ /* 0x000fe40000410000 */
[----:B------:R-:W-:Y:S02]  /*11df0*/  FADD.FTZ R106, R106, R0 ;  /* 0x000000006a6a7221 */ /* 0x000fe40000010000 */
[----:B------:R-:W-:Y:S02]  /*11e00*/  FADD.FTZ R0, R135, R107 ;  /* 0x0000006b87007221 */ /* 0x000fe40000010000 */
[----:B------:R-:W-:Y:S01]  /*11e10*/  MUFU.EX2 R107, R207 ;  /* 0x000000cf006b7308 */ /* 0x000fe20000000800 */
[----:B------:R-:W-:Y:S02]  /*11e20*/  FADD.FTZ R2, R222, R105 ;  /* 0x00000069de027221 */ /* 0x000fe40000010000 */
[----:B------:R-:W-:Y:S02]  /*11e30*/  FADD.FTZ R3, R228, R106 ;  /* 0x0000006ae4037221 */ /* 0x000fe40000010000 */
[----:B------:R-:W-:Y:S02]  /*11e40*/  FADD.FTZ R2, R215, R2 ;  /* 0x00000002d7027221 */ /* 0x000fe40000010000 */
[----:B------:R-:W-:Y:S02]  /*11e50*/  FADD.FTZ R3, R231, R3 ;  /* 0x00000003e7037221 */ /* 0x000fe40000010000 */
[----:B------:R-:W-:Y:S01]  /*11e60*/  FADD.FTZ R2, R130, R2 ;  /* 0x0000000282027221 */ /* 0x000fe20000010000 */
[----:B------:R-:W2:Y:S01]  /*11e70*/  MUFU.EX2 R106, R208 ;  /* 0x000000d0006a7308 */ /* 0x000ea20000000800 */
        /* <DEDUP_REMOVED lines=10> */
[----:B--2---:R-:W-:Y:S01]  /*11f20*/  F2FP.BF16.PACK_AB R163, R106, R107 ;  /* 0x0000006b6aa3723e */ /* 0x004fe200000010ff */
[----:B------:R-:W-:Y:S02]  /*11f30*/  FADD.FTZ R0, R129, R100 ;  /* 0x0000006481007221 */ /* 0x000fe40000010000 */
[----:B------:R-:W-:Y:S01]  /*11f40*/  FADD.FTZ R100, R132, R2 ;  /* 0x0000000284647221 */ /* 0x000fe20000010000 */
[C---:B------:R-:W-:Y:S01]  /*11f50*/  HMMA.16816.F32.BF16 R64, R108.reuse, R118, R64 ;  /* 0x000000766c40723c */ /* 0x040fe20000041840 */
[----:B------:R-:W1:Y:S03]  /*11f60*/  LDSM.16.MT88.4 R116, [R185+0x1800] ;  /* 0x00180000b974783b */ /* 0x000e660000004200 */
[----:B------:R-:W-:Y:S01]  /*11f70*/  FADD.FTZ R2, R223, R105 ;  /* 0x00000069df027221 */ /* 0x000fe20000010000 */
[----:B------:R-:W-:Y:S01]  /*11f80*/  MOV R105, R102 ;  /* 0x0000006600697202 */ /* 0x000fe20000000f00 */
[----:B------:R-:W-:Y:S02]  /*11f90*/  FADD.FTZ R0, R221, R0 ;  /* 0x00000000dd007221 */ /* 0x000fe40000010000 */
[----:B------:R-:W-:Y:S04]  /*11fa0*/  FADD.FTZ R2, R224, R2 ;  /* 0x00000002e0027221 */ /* 0x000fe80000010000 */
        /* <DEDUP_REMOVED lines=11> */
[----:B------:R-:W-:Y:S04]  /*12060*/  F2FP.BF16.PACK_AB R117, R221, R129 ;  /* 0x00000081dd75723e */ /* 0x000fe800000010ff */
        /* <DEDUP_REMOVED lines=81> */
[----:B------:R-:W-:Y:S01]  /*12580*/  FADD.FTZ R2, R107, R0 ;  /* 0x000000006b027221 */ /* 0x000fe20000010000 */
[----:B------:R-:W-:Y:S01]  /*12590*/  IADD3 R0, R201, -0x1, RZ ;  /* 0xffffffffc9007810 */ /* 0x000fe20007ffe0ff */
[----:B------:R-:W-:Y:S01]  /*125a0*/  FADD.FTZ R221, R180, R3 ;  /* 0x00000003b4dd7221 */ /* 0x000fe20000010000 */
[----:B------:R-:W-:Y:S01]  /*125b0*/  MOV R107, R103 ;  /* 0x00000067006b7202 */ /* 0x000fe20000000f00 */
[----:B------:R-:W-:Y:S04]  /*125c0*/  HMMA.16816.F32.BF16 R96, R108, R14, R96 ;  /* 0x0000000e6c60723c */ /* 0x000fe80000041860 */
[----:B------:R-:W-:Y:S01]  /*125d0*/  MOV R201, R0 ;  /* 0x0000000000c97202 */ /* 0x000fe20000000f00 */
[----:B------:R-:W-:Y:S02]  /*125e0*/  FADD.FTZ R224, R179, R5 ;  /* 0x00000005b3e07221 */ /* 0x000fe40000010000 */
[----:B------:R-:W-:Y:S01]  /*125f0*/  MOV R108, R101 ;  /* 0x00000065006c7202 */ /* 0x000fe20000000f00 */
[----:B------:R-:W-:Y:S04]  /*12600*/  FADD.FTZ R213, R166, R4 ;  /* 0x00000004a6d57221 */ /* 0x000fe80000010000 */
[----:B------:R-:W-:Y:S01]  /*12610*/  FADD.FTZ R214, R106, R2 ;  /* 0x000000026ad67221 */ /* 0x000fe20000010000 */
[----:B------:R-:W-:Y:S01]  /*12620*/  MOV R106, R104 ;  /* 0x00000068006a7202 */ /* 0x000fe20000000f00 */
[----:B------:R-:W-:-:S05]  /*12630*/  @P0 BRA `(.L_x_705) ;  /* 0xffffbda000000947 */ /* 0x000fca000383ffff */
.L_x_673:
[----:B------:R-:W-:Y:S05]  /*12640*/  BRA.DIV ~URZ, `(.L_x_706) ;  /* 0x000078427f007947 */ /* 0x000fea000b800000 */
[----:B------:R1:W2:Y:S02]  /*12650*/  SHFL.BFLY PT, R0, R221, 0x2, 0x1f ;  /* 0x0c401f00dd007f89 */ /* 0x0002a400000e0000 */
.L_x_827:
[----:B--2---:R-:W-:Y:S01]  /*12660*/  FADD.FTZ R7, R0, R221 ;  /* 0x000000dd00077221 */ /* 0x004fe20000010000 */
[----:B------:R-:W-:Y:S05]  /*12670*/  BRA.DIV ~URZ, `(.L_x_707) ;  /* 0x000078627f007947 */ /* 0x000fea000b800000 */
[----:B------:R-:W2:Y:S04]  /*12680*/  SHFL.BFLY PT, R2, R224, 0x2, 0x1f ;  /* 0x0c401f00e0027f89 */ /* 0x000ea800000e0000 */
[----:B------:R-:W3:Y:S04]  /*12690*/  SHFL.BFLY PT, R0, R213, 0x2, 0x1f ;  /* 0x0c401f00d5007f89 */ /* 0x000ee800000e0000 */
[----:B------:R-:W4:Y:S04]  /*126a0*/  SHFL.BFLY PT, R4, R214, 0x2, 0x1f ;  /* 0x0c401f00d6047f89 */ /* 0x000f2800000e0000 */
[----:B------:R-:W5:Y:S01]  /*126b0*/  SHFL.BFLY PT, R3, R7, 0x1, 0x1f ;  /* 0x0c201f0007037f89 */ /* 0x000f6200000e0000 */
[----:B--2---:R-:W-:-:S02]  /*126c0*/  FADD.FTZ R2, R2, R224 ;  /* 0x000000e002027221 */ /* 0x004fc40000010000 */
[----:B---3--:R-:W-:-:S03]  /*126d0*/  FADD.FTZ R0, R0, R213 ;  /* 0x000000d500007221 */ /* 0x008fc60000010000 */
[----:B------:R-:W2:Y:S01]  /*126e0*/  SHFL.BFLY PT, R6, R2, 0x1, 0x1f ;  /* 0x0c201f0002067f89 */ /* 0x000ea200000e0000 */
[----:B----4-:R-:W-:-:S03]  /*126f0*/  FADD.FTZ R4, R4, R214 ;  /* 0x000000d604047221 */ /* 0x010fc60000010000 */
[----:B------:R-:W3:Y:S01]  /*12700*/  SHFL.BFLY PT, R5, R0, 0x1, 0x1f ;  /* 0x0c201f0000057f89 */ /* 0x000ee200000e0000 */
[----:B-----5:R-:W-:-:S03]  /*12710*/  FADD.FTZ R7, R7, R3 ;  /* 0x0000000307077221 */ /* 0x020fc60000010000 */
[----:B------:R4:W1:Y:S01]  /*12720*/  SHFL.BFLY PT, R8, R4, 0x1, 0x1f ;  /* 0x0c201f0004087f89 */ /* 0x00086200000e0000 */
[----:B--2---:R-:W-:Y:S02]  /*12730*/  FADD.FTZ R6, R2, R6 ;  /* 0x0000000602067221 */ /* 0x004fe40000010000 */
[----:B---3--:R-:W-:Y:S02]  /*12740*/  FADD.FTZ R5, R0, R5 ;  /* 0x0000000500057221 */ /* 0x008fe40000010000 */
.L_x_828:
[----:B------:R-:W-:Y:S01]  /*12750*/  FSETP.NE.FTZ.AND P3, PT, R7, RZ, PT ;  /* 0x000000ff0700720b */ /* 0x000fe20003f75000 */
[----:B------:R-:W-:Y:S01]  /*12760*/  CS2R R2, SRZ ;  /* 0x0000000000027805 */ /* 0x000fe2000001ff00 */
[----:B------:R-:W-:Y:S01]  /*12770*/  MOV R0, RZ ;  /* 0x000000ff00007202 */ /* 0x000fe20000000f00 */
[----:B-1--4-:R-:W-:Y:S01]  /*12780*/  FADD.FTZ R4, R8, R4 ;  /* 0x0000000408047221 */ /* 0x012fe20000010000 */
[----:B------:R-:W-:Y:S02]  /*12790*/  FSETP.NE.FTZ.AND P2, PT, R6, RZ, PT ;  /* 0x000000ff0600720b */ /* 0x000fe40003f55000 */
[----:B------:R-:W-:Y:S02]  /*127a0*/  FSETP.NE.FTZ.AND P1, PT, R5, RZ, PT ;  /* 0x000000ff0500720b */ /* 0x000fe40003f35000 */
[----:B------:R-:W-:-:S02]  /*127b0*/  FSETP.NE.FTZ.AND P0, PT, R4, RZ, PT ;  /* 0x000000ff0400720b */ /* 0x000fc40003f15000 */
        /* <DEDUP_REMOVED lines=47> */
[----:B------:R-:W-:Y:S02]  /*12ab0*/  FMUL.FTZ R151, R3, R83 ;  /* 0x0000005303977220 */ /* 0x000fe40000410000 */
[C---:B------:R-:W-:Y:S01]  /*12ac0*/  FMUL.FTZ R46, R2.reuse, R60 ;  /* 0x0000003c022e7220 */ /* 0x040fe20000410000 */
[----:B------:R-:W1:Y:S01]  /*12ad0*/  @P0 MUFU.RCP R0, R4 ;  /* 0x0000000400000308 */ /* 0x000e620000001000 */
        /* <DEDUP_REMOVED lines=77> */
.L_x_572:
[----:B------:R3:W5:Y:S04]  /*12fb0*/  LDL R6, [R1] ;  /* 0x0000000001067983 */ /* 0x0007680000100800 */
[----:B------:R-:W4:Y:S01]  /*12fc0*/  S2R R2, SR_TID.X ;  /* 0x0000000000027919 */ /* 0x000f220000002100 */
[----:B------:R-:W-:Y:S01]  /*12fd0*/  BSSY B0, `(.L_x_708) ;  /* 0x0000011000007945 */ /* 0x000fe20003800000 */
[----:B----4-:R-:W-:-:S13]  /*12fe0*/  LOP3.LUT P0, RZ, R2, 0x7f, RZ, 0xc0, !PT ;  /* 0x0000007f02ff7812 */ /* 0x010fda000780c0ff */
[----:B------:R-:W-:Y:S05]  /*12ff0*/  @P0 BRA `(.L_x_709) ;  /* 0x000000e000000947 */ /* 0x000fea0003800000 */
[----:B---3--:R-:W3:Y:S01]  /*13000*/  S2R R4, SR_LANEID ;  /* 0x0000000000047919 */ /* 0x008ee20000000000 */
[----:B------:R-:W-:Y:S01]  /*13010*/  VOTEU.ANY UR4, UPT, PT ;  /* 0x0000000000047886 */ /* 0x000fe200038e0100 */
[----:B--2---:R-:W-:Y:S01]  /*13020*/  IMAD.MOV.U32 R5, RZ, RZ, c[0x0][0x564] ;  /* 0x00015900ff057624 */ /* 0x004fe200078e00ff */
[----:B------:R-:W3:Y:S08]  /*13030*/  FLO.U32 R3, UR4 ;  /* 0x0000000400037d00 */ /* 0x000ef000080e0000 */
[----:B------:R-:W2:Y:S01]  /*13040*/  POPC R2, UR4 ;  /* 0x0000000400027d09 */ /* 0x000ea20008000000 */
[----:B---3--:R-:W-:Y:S01]  /*13050*/  ISETP.EQ.U32.AND P0, PT, R3, R4, PT ;  /* 0x000000040300720c */ /* 0x008fe20003f02070 */
[----:B------:R-:W-:-:S12]  /*13060*/  IMAD.MOV.U32 R4, RZ, RZ, c[0x0][0x560] ;  /* 0x00015800ff047624 */ /* 0x000fd800078e00ff */
[----:B--2---:R2:W3:Y:S04]  /*13070*/  @P0 ATOMG.E.ADD.STRONG.GPU PT, R2, [R4.64], R2 ;  /* 0x00000002040209a8 */ /* 0x0044e800081ee1c6 */
[----:B--2---:R-:W2:Y:S04]  /*13080*/  S2R R4, SR_LTMASK ;  /* 0x0000000000047919 */ /* 0x004ea80000003900 */
[----:B---3--:R2:W3:Y:S02]  /*13090*/  SHFL.IDX PT, R3, R2, R3, 0x1f ;  /* 0x00001f0302037589 */ /* 0x0084e400000e0000 */
[----:B--2---:R-:W-:-:S06]  /*130a0*/  LOP3.LUT R2, R4, UR4, RZ, 0xc0, !PT ;  /* 0x0000000404027c12 */ /* 0x004fcc000f8ec0ff */
[----:B------:R-:W3:Y:S02]  /*130b0*/  POPC R2, R2 ;  /* 0x0000000200027309 */ /* 0x000ee40000000000 */
[----:B---3-5:R-:W-:-:S05]  /*130c0*/  IADD3 R6, R3, c[0x0][0xc], R2 ;  /* 0x0000030003067a10 */ /* 0x028fca0007ffe002 */
[----:B------:R2:W-:Y:S02]  /*130d0*/  STL [R1], R6 ;  /* 0x0000000601007387 */ /* 0x0005e40000100800 */
.L_x_709:
[----:B---3--:R-:W-:Y:S05]  /*130e0*/  BSYNC B0 ;  /* 0x0000000000007941 */ /* 0x008fea0003800000 */
.L_x_708:
[----:B------:R-:W-:Y:S01]  /*130f0*/  PRMT R0, R0, 0x9910, RZ ;  /* 0x0000991000007816 */ /* 0x000fe200000000ff */
[----:B------:R-:W-:Y:S01]  /*13100*/  BSSY B1, `(.L_x_710) ;  /* 0x00003b4000017945 */ /* 0x000fe20003800000 */
[----:B-----5:R-:W-:Y:S02]  /*13110*/  IMAD.MOV.U32 R74, RZ, RZ, R6 ;  /* 0x000000ffff4a7224 */ /* 0x020fe400078e0006 */
[----:B------:R-:W-:-:S13]  /*13120*/  ISETP.NE.AND P0, PT, R0, RZ, PT ;  /* 0x000000ff0000720c */ /* 0x000fda0003f05270 */
[----:B------:R-:W-:Y:S05]  /*13130*/  @!P0 BRA `(.L_x_711) ;  /* 0x00002e4000008947 */ /* 0x000fea0003800000 */
[----:B------:R-:W3:Y:S04]  /*13140*/  LDL R8, [R1+0x14] ;  /* 0x0000140001087983 */ /* 0x000ee80000100800 */
[----:B-1----:R-:W4:Y:S04]  /*13150*/  LDL R7, [R1+0x18] ;  /* 0x0000180001077983 */ /* 0x002f280000100800 */
[----:B--2---:R-:W2:Y:S04]  /*13160*/  LDL R6, [R1+0x20] ;  /* 0x0000200001067983 */ /* 0x004ea80000100800 */
[----:B------:R-:W2:Y:S04]  /*13170*/  LDL R9, [R1+0x1c] ;  /* 0x00001c0001097983 */ /* 0x000ea80000100800 */
[----:B------:R-:W2:Y:S01]  /*13180*/  LDL R10, [R1+0xc] ;  /* 0x00000c00010a7983 */ /* 0x000ea20000100800 */
[----:B------:R-:W-:Y:S01]  /*13190*/  WARPSYNC 0xffffffff ;  /* 0xffffffff00007948 */ /* 0x000fe20003800000 */
[----:B------:R-:W-:-:S02]  /*131a0*/  F2FP.BF16.PACK_AB R0, R161, R160 ;  /* 0x000000a0a100723e */ /* 0x000fc400000010ff */
[----:B------:R-:W-:Y:S01]  /*131b0*/  BAR.SYNC.DEFER_BLOCKING 0x1, 0x80 ;  /* 0x0042000000007b1d */ /* 0x000fe20000010000 */
[----:B------:R-:W-:Y:S02]  /*131c0*/  F2FP.BF16.PACK_AB R3, R145, R144 ;  /* 0x000000909103723e */ /* 0x000fe400000010ff */
[----:B------:R-:W-:Y:S02]  /*131d0*/  F2FP.BF16.PACK_AB R2, R163, R162 ;  /* 0x000000a2a302723e */ /* 0x000fe400000010ff */
[----:B------:R-:W-:Y:S02]  /*131e0*/  F2FP.BF16.PACK_AB R4, R31, R30 ;  /* 0x0000001e1f04723e */ /* 0x000fe400000010ff */
[----:B------:R-:W-:Y:S02]  /*131f0*/  F2FP.BF16.PACK_AB R5, R61, R60 ;  /* 0x0000003c3d05723e */ /* 0x000fe400000010ff */
[----:B------:R-:W-:Y:S02]  /*13200*/  ISETP.NE.U32.AND P0, PT, RZ, c[0x0][0x508], PT ;  /* 0x00014200ff007a0c */ /* 0x000fe40003f05070 */
[----:B------:R-:W-:-:S02]  /*13210*/  ISETP.NE.U32.AND P2, PT, RZ, c[0x0][0x500], PT ;  /* 0x00014000ff007a0c */ /* 0x000fc40003f45070 */
[----:B------:R-:W-:Y:S02]  /*13220*/  ISETP.NE.AND.EX P1, PT, RZ, c[0x0][0x50c], PT, P0 ;  /* 0x00014300ff007a0c */ /* 0x000fe40003f25300 */
[----:B------:R-:W-:Y:S01]  /*13230*/  ISETP.NE.AND.EX P2, PT, RZ, c[0x0][0x504], PT, P2 ;  /* 0x00014100ff007a0c */ /* 0x000fe20003f45320 */
[----:B------:R-:W-:Y:S01]  /*13240*/  IMAD.MOV.U32 R11, RZ, RZ, c[0x0][0x388] ;  /* 0x0000e200ff0b7624 */ /* 0x000fe200078e00ff */
[----:B---3--:R1:W-:Y:S04]  /*13250*/  STS [R8+0x80], R0 ;  /* 0x0000800008007388 */ /* 0x0083e80000000800 */
[----:B------:R3:W-:Y:S04]  /*13260*/  STS [R8+0x280], R3 ;  /* 0x0002800308007388 */ /* 0x0007e80000000800 */
[----:B----4-:R4:W-:Y:S01]  /*13270*/  STS [R7], R2 ;  /* 0x0000000207007388 */ /* 0x0109e20000000800 */
[----:B-1----:R-:W-:-:S02]  /*13280*/  F2FP.BF16.PACK_AB R0, R143, R142 ;  /* 0x0000008e8f00723e */ /* 0x002fc400000010ff */
[----:B---3--:R-:W-:-:S03]  /*13290*/  F2FP.BF16.PACK_AB R3, R35, R34 ;  /* 0x000000222303723e */ /* 0x008fc600000010ff */
[----:B------:R1:W-:Y:S01]  /*132a0*/  STS [R7+0x200], R0 ;  /* 0x0002000007007388 */ /* 0x0003e20000000800 */
[----:B----4-:R-:W-:-:S03]  /*132b0*/  F2FP.BF16.PACK_AB R2, R53, R52 ;  /* 0x000000343502723e */ /* 0x010fc600000010ff */
        /* <DEDUP_REMOVED lines=54> */
[----:B---3--:R-:W-:Y:S02]  /*13620*/  F2FP.BF16.PACK_AB R0, R107, R106 ;  /* 0x0000006a6b00723e */ /* 0x008fe400000010ff */
[----:B----4-:R-:W-:-:S03]  /*13630*/  F2FP.BF16.PACK_AB R2, R155, R154 ;  /* 0x0000009a9b02723e */ /* 0x010fc600000010ff */
[----:B------:R2:W-:Y:S04]  /*13640*/  STS [R8+0x4080], R0 ;  /* 0x0040800008007388 */ /* 0x0005e80000000800 */
[----:B------:R3:W-:Y:S01]  /*13650*/  STS [R8+0x4280], R2 ;  /* 0x0042800208007388 */ /* 0x0007e20000000800 */
[----:B-1----:R-:W-:-:S05]  /*13660*/  F2FP.BF16.PACK_AB R3, R173, R172 ;  /* 0x000000acad03723e */ /* 0x002fca00000010ff */
[----:B------:R1:W-:Y:S01]  /*13670*/  STS [R7+0x4000], R3 ;  /* 0x0040000307007388 */ /* 0x0003e20000000800 */
[----:B--2---:R-:W-:Y:S02]  /*13680*/  F2FP.BF16.PACK_AB R0, R151, R150 ;  /* 0x000000969700723e */ /* 0x004fe400000010ff */
[----:B---3--:R-:W-:-:S03]  /*13690*/  F2FP.BF16.PACK_AB R2, R69, R68 ;  /* 0x000000444502723e */ /* 0x008fc600000010ff */
[----:B------:R2:W-:Y:S04]  /*136a0*/  STS [R7+0x4200], R0 ;  /* 0x0042000007007388 */ /* 0x0005e80000000800 */
[----:B------:R3:W-:Y:S04]  /*136b0*/  STS [R8+0x5080], R2 ;  /* 0x0050800208007388 */ /* 0x0007e80000000800 */
[----:B------:R4:W-:Y:S04]  /*136c0*/  STS [R8+0x5280], R4 ;  /* 0x0052800408007388 */ /* 0x0009e80000000800 */
[----:B------:R-:W-:Y:S01]  /*136d0*/  STS [R7+0x5000], R5 ;  /* 0x0050000507007388 */ /* 0x000fe20000000800 */
[----:B-1----:R-:W-:-:S05]  /*136e0*/  F2FP.BF16.PACK_AB R3, R63, R62 ;  /* 0x0000003e3f03723e */ /* 0x002fca00000010ff */
[----:B------:R1:W-:Y:S01]  /*136f0*/  STS [R7+0x5200], R3 ;  /* 0x0052000307007388 */ /* 0x0003e20000000800 */
[----:B--2---:R-:W-:Y:S02]  /*13700*/  F2FP.BF16.PACK_AB R0, R83, R82 ;  /* 0x000000525300723e */ /* 0x004fe400000010ff */
[----:B---3--:R-:W-:Y:S02]  /*13710*/  F2FP.BF16.PACK_AB R2, R171, R170 ;  /* 0x000000aaab02723e */ /* 0x008fe400000010ff */
[----:B----4-:R-:W-:-:S03]  /*13720*/  F2FP.BF16.PACK_AB R4, R49, R48 ;  /* 0x000000303104723e */ /* 0x010fc600000010ff */
[----:B------:R2:W-:Y:S04]  /*13730*/  STS [R6+0x4080], R2 ;  /* 0x0040800206007388 */ /* 0x0005e80000000800 */
[----:B------:R3:W-:Y:S04]  /*13740*/  STS [R6+0x4280], R0 ;  /* 0x0042800006007388 */ /* 0x0007e80000000800 */
[----:B------:R-:W4:Y:S01]  /*13750*/  LDL.LU R8, [R1+0x28] ;  /* 0x0000280001087983 */ /* 0x000f220000300800 */
[----:B-1----:R-:W-:Y:S02]  /*13760*/  F2FP.BF16.PACK_AB R3, R51, R50 ;  /* 0x000000323303723e */ /* 0x002fe400000010ff */
[----:B--2---:R-:W-:-:S02]  /*13770*/  F2FP.BF16.PACK_AB R2, R85, R84 ;  /* 0x000000545502723e */ /* 0x004fc400000010ff */
[----:B---3--:R-:W-:-:S03]  /*13780*/  F2FP.BF16.PACK_AB R0, R81, R80 ;  /* 0x000000505100723e */ /* 0x008fc600000010ff */
[----:B------:R1:W-:Y:S04]  /*13790*/  STS [R9+0x4000], R2 ;  /* 0x0040000209007388 */ /* 0x0003e80000000800 */
[----:B------:R2:W-:Y:S04]  /*137a0*/  STS [R9+0x4200], R0 ;  /* 0x0042000009007388 */ /* 0x0005e80000000800 */
[----:B------:R3:W-:Y:S04]  /*137b0*/  STS [R6+0x5080], R4 ;  /* 0x0050800406007388 */ /* 0x0007e80000000800 */
[----:B------:R3:W-:Y:S01]  /*137c0*/  STS [R6+0x5280], R3 ;  /* 0x0052800306007388 */ /* 0x0007e20000000800 */
[----:B-1----:R-:W-:Y:S01]  /*137d0*/  F2FP.BF16.PACK_AB R2, R29, R28 ;  /* 0x0000001c1d02723e */ /* 0x002fe200000010ff */
[----:B--2---:R-:W-:-:S02]  /*137e0*/  IMAD.MOV.U32 R0, RZ, RZ, RZ ;  /* 0x000000ffff007224 */ /* 0x004fc400078e00ff */
[----:B---3--:R-:W-:Y:S01]  /*137f0*/  IMAD.MOV.U32 R4, RZ, RZ, 0x4 ;  /* 0x00000004ff047424 */ /* 0x008fe200078e00ff */
[----:B------:R-:W-:-:S03]  /*13800*/  F2FP.BF16.PACK_AB R3, R27, R26 ;  /* 0x0000001a1b03723e */ /* 0x000fc600000010ff */
[CC--:B------:R-:W-:Y:S02]  /*13810*/  @P1 IMAD.WIDE R6, R10.reuse, R4.reuse, c[0x0][0x508] ;  /* 0x000142000a061625 */ /* 0x0c0fe400078e0204 */
[----:B------:R1:W-:Y:S02]  /*13820*/  STS [R9+0x5000], R3 ;  /* 0x0050000309007388 */ /* 0x0003e40000000800 */
[----:B------:R-:W-:Y:S02]  /*13830*/  IMAD.WIDE R4, R10, R4, c[0x0][0x500] ;  /* 0x000140000a047625 */ /* 0x000fe400078e0204 */
[----:B------:R2:W-:Y:S04]  /*13840*/  STS [R9+0x5200], R2 ;  /* 0x0052000209007388 */ /* 0x0005e80000000800 */
[----:B------:R-:W-:Y:S06]  /*13850*/  BAR.SYNC.DEFER_BLOCKING 0x1, 0x80 ;  /* 0x0042000000007b1d */ /* 0x000fec0000010000 */
[----:B------:R2:W5:Y:S04]  /*13860*/  @P1 LDG.E R11, [R6.64] ;  /* 0x00000006060b1981 */ /* 0x000568000c1e1900 */
[----:B------:R2:W5:Y:S01]  /*13870*/  @P2 LDG.E R0, [R4.64] ;  /* 0x0000000604002981 */ /* 0x000562000c1e1900 */
[----:B----4-:R-:W-:-:S04]  /*13880*/  ISETP.NE.AND P0, PT, R8, RZ, PT ;  /* 0x000000ff0800720c */ /* 0x010fc80003f05270 */
[----:B-1----:R-:W-:Y:S01]  /*13890*/  SEL R3, R8, c[0x0][0x3d4], P0 ;  /* 0x0000f50008037a07 */ /* 0x002fe20000000000 */
[----:B------:R-:W-:Y:S05]  /*138a0*/  @P1 BRA `(.L_x_712) ;  /* 0x0000004000001947 */ /* 0x000fea0003800000 */
[----:B--2---:R-:W-:Y:S05]  /*138b0*/  @!P2 BRA `(.L_x_712) ;  /* 0x000000300000a947 */ /* 0x004fea0003800000 */
[----:B------:R1:W2:Y:S04]  /*138c0*/  LDG.E R2, [R4.64] ;  /* 0x0000000604027981 */ /* 0x0002a8000c1e1900 */
[----:B-1----:R-:W2:Y:S02]  /*138d0*/  LDG.E R4, [R4.64+0x4] ;  /* 0x0000040604047981 */ /* 0x002ea4000c1e1900 */
[----:B--2--5:R-:W-:Y:S02]  /*138e0*/  IADD3 R11, -R2, R4, RZ ;  /* 0x00000004020b7210 */ /* 0x024fe40007ffe1ff */
.L_x_712:
[----:B--2---:R-:W2:Y:S04]  /*138f0*/  LDL R4, [R1+0x10] ;  /* 0x0000100001047983 */ /* 0x004ea80000100800 */
[----:B------:R-:W3:Y:S04]  /*13900*/  LDL.LU R7, [R1+0x8] ;  /* 0x0000080001077983 */ /* 0x000ee80000300800 */
[----:B------:R-:W4:Y:S01]  /*13910*/  LDL R16, [R1+0x30] ;  /* 0x0000300001107983 */ /* 0x000f220000100800 */
[----:B------:R-:W-:Y:S01]  /*13920*/  IMAD.MOV.U32 R2, RZ, RZ, 0x368 ;  /* 0x00000368ff027424 */ /* 0x000fe200078e00ff */
[----:B------:R-:W-:-:S02]  /*13930*/  ISETP.GT.AND P2, PT, R3, 0x1, PT ;  /* 0x000000010300780c */ /* 0x000fc40003f44270 */
[----:B------:R-:W4:Y:S01]  /*13940*/  LDL R75, [R1+0x38] ;  /* 0x00003800014b7983 */ /* 0x000f220000100800 */
[----:B------:R-:W-:Y:S02]  /*13950*/  ISETP.NE.U32.AND P0, PT, RZ, c[0x0][0x500], PT ;  /* 0x00014000ff007a0c */ /* 0x000fe40003f05070 */
[----:B------:R-:W-:Y:S02]  /*13960*/  SEL R2, R2, 0x328, P2 ;  /* 0x0000032802027807 */ /* 0x000fe40001000000 */
[----:B------:R-:W-:Y:S02]  /*13970*/  ISETP.NE.AND.EX P0, PT, RZ, c[0x0][0x504], PT, P0 ;  /* 0x00014100ff007a0c */ /* 0x000fe40003f05300 */
[----:B------:R1:W2:Y:S01]  /*13980*/  LDC.64 R8, c[0x0][R2+0x170] ;  /* 0x00005c0002087b82 */ /* 0x0002a20000000a00 */
[----:B------:R-:W-:-:S04]  /*13990*/  SHF.R.S32.HI R3, RZ, 0x1f, R10 ;  /* 0x0000001fff037819 */ /* 0x000fc8000001140a */
[----:B------:R-:W-:-:S03]  /*139a0*/  SEL R6, R3, RZ, !P0 ;  /* 0x000000ff03067207 */ /* 0x000fc60004000000 */
[----:B------:R1:W2:Y:S08]  /*139b0*/  LDC.64 R14, c[0x0][R2+0x168] ;  /* 0x00005a00020e7b82 */ /* 0x0002b00000000a00 */
[----:B------:R1:W2:Y:S08]  /*139c0*/  LDC.64 R18, c[0x0][R2+0x178] ;  /* 0x00005e0002127b82 */ /* 0x0002b00000000a00 */
[----:B------:R1:W2:Y:S02]  /*139d0*/  LDC.64 R20, c[0x0][R2+0x160] ;  /* 0x0000580002147b82 */ /* 0x0002a40000000a00 */
[----:B-1----:R-:W-:-:S05]  /*139e0*/  IMAD.MOV.U32 R2, RZ, RZ, c[0x0][0x4e8] ;  /* 0x00013a00ff027624 */ /* 0x002fca00078e00ff */
[----:B------:R-:W-:Y:S02]  /*139f0*/  ISETP.NE.AND P5, PT, R2, 0x1, PT ;  /* 0x000000010200780c */ /* 0x000fe40003fa5270 */
[----:B------:R-:W-:Y:S01]  /*13a00*/  SEL R2, R10, RZ, !P0 ;  /* 0x000000ff0a027207 */ /* 0x000fe20004000000 */
[----:B------:R-:W1:Y:S01]  /*13a10*/  S2R R76, SR_TID.X ;  /* 0x00000000004c7919 */ /* 0x000e620000002100 */
[----:B-----5:R-:W-:Y:S02]  /*13a20*/  SHF.R.S32.HI R17, RZ, 0x1f, R0 ;  /* 0x0000001fff117819 */ /* 0x020fe40000011400 */
[----:B------:R-:W-:-:S04]  /*13a30*/  LOP3.LUT R198, R198, 0xfffffffd, RZ, 0xc0, !PT ;  /* 0xfffffffdc6c67812 */ /* 0x000fc800078ec0ff */
[----:B------:R-:W-:Y:S01]  /*13a40*/  LOP3.LUT R198, R198, 0xfffffffe, RZ, 0xc0, !PT ;  /* 0xfffffffec6c67812 */ /* 0x000fe200078ec0ff */
[----:B--2---:R-:W-:Y:S02]  /*13a50*/  IMAD.IADD R5, R4, 0x1, R252 ;  /* 0x0000000104057824 */ /* 0x004fe400078e02fc */
[----:B------:R-:W-:Y:S01]  /*13a60*/  IMAD R4, R9, R2, RZ ;  /* 0x0000000209047224 */ /* 0x000fe200078e02ff */
[----:B---3--:R-:W-:Y:S01]  /*13a70*/  LOP3.LUT R3, R7, 0xffff, RZ, 0xc0, !PT ;  /* 0x0000ffff07037812 */ /* 0x008fe200078ec0ff */
[----:B------:R-:W-:-:S04]  /*13a80*/  @P5 IMAD.HI.U32 R10, R5, c[0x0][0x4ec], RZ ;  /* 0x00013b00050a5a27 */ /* 0x000fc800078e00ff */
[C---:B------:R-:W-:Y:S02]  /*13a90*/  IMAD R12, R8.reuse, R6, R4 ;  /* 0x00000006080c7224 */ /* 0x040fe400078e0204 */
[----:B------:R-:W-:-:S04]  /*13aa0*/  IMAD.WIDE.U32 R6, R8, R2, RZ ;  /* 0x0000000208067225 */ /* 0x000fc800078e00ff */
[----:B------:R-:W-:-:S04]  /*13ab0*/  IMAD.WIDE.U32 R8, R14, R3, RZ ;  /* 0x000000030e087225 */ /* 0x000fc800078e00ff */
[----:B------:R-:W-:Y:S01]  /*13ac0*/  IMAD.MOV.U32 R4, RZ, RZ, R5 ;  /* 0x000000ffff047224 */ /* 0x000fe200078e0005 */
[----:B------:R-:W-:Y:S01]  /*13ad0*/  @P5 SHF.R.U32.HI R4, RZ, c[0x0][0x4f0], R10 ;  /* 0x00013c00ff045a19 */ /* 0x000fe2000001160a */
[----:B------:R-:W-:Y:S01]  /*13ae0*/  IMAD R13, R15, R3, RZ ;  /* 0x000000030f0d7224 */ /* 0x000fe200078e02ff */
[----:B----4-:R-:W-:Y:S01]  /*13af0*/  SEL R10, R16, RZ, P2 ;  /* 0x000000ff100a7207 */ /* 0x010fe20001000000 */
[----:B------:R-:W-:Y:S01]  /*13b00*/  IMAD.IADD R14, R7, 0x1, R12 ;  /* 0x00000001070e7824 */ /* 0x000fe200078e020c */
[----:B------:R-:W-:Y:S01]  /*13b10*/  IADD3 R15, P1, P0, R6, R8, R0 ;  /* 0x00000008060f7210 */ /* 0x000fe2000783e000 */
[----:B------:R-:W-:Y:S02]  /*13b20*/  IMAD.IADD R6, R9, 0x1, R13 ;  /* 0x0000000109067824 */ /* 0x000fe400078e020d */
[----:B------:R-:W-:Y:S02]  /*13b30*/  IMAD R12, R19, R10, RZ ;  /* 0x0000000a130c7224 */ /* 0x000fe400078e02ff */
[----:B------:R-:W-:-:S02]  /*13b40*/  IMAD.MOV R7, RZ, RZ, -R4 ;  /* 0x000000ffff077224 */ /* 0x000fc400078e0a04 */
        /* <DEDUP_REMOVED lines=14> */
[----:B-1----:R-:W-:Y:S01]  /*13c30*/  SHF.R.S32.HI R16, RZ, 0x1f, R76 ;  /* 0x0000001fff107819 */ /* 0x002fe2000001144c */
[----:B------:R-:W-:Y:S01]  /*13c40*/  IMAD.IADD R4, R7, 0x1, R4 ;  /* 0x0000000107047824 */ /* 0x000fe200078e0204 */
[----:B------:R-:W-:Y:S02]  /*13c50*/  LEA R7, P0, R6, R8, 0x2 ;  /* 0x0000000806077211 */ /* 0x000fe400078010ff */
[----:B------:R-:W-:Y:S02]  /*13c60*/  SEL R9, R9, c[0x0][0x454], P2 ;  /* 0x0001150009097a07 */ /* 0x000fe40001000000 */
[----:B------:R-:W-:Y:S02]  /*13c70*/  LEA.HI R16, R16, R76, RZ, 0x5 ;  /* 0x0000004c10107211 */ /* 0x000fe400078f28ff */
[----:B------:R-:W-:Y:S02]  /*13c80*/  LEA.HI.X R6, R6, R9, R4, 0x2, P0 ;  /* 0x0000000906067211 */ /* 0x000fe400000f1404 */
[----:B------:R-:W-:Y:S01]  /*13c90*/  LOP3.LUT R16, R16, 0xffffffe0, RZ, 0xc0, !PT ;  /* 0xffffffe010107812 */ /* 0x000fe200078ec0ff */
[----:B------:R-:W-:Y:S01]  /*13ca0*/  SHFL.IDX PT, R14, R7, RZ, 0x1c1f ;  /* 0x001c1fff070e7589 */ /* 0x000fe200000e0000 */
[----:B------:R-:W-:-:S03]  /*13cb0*/  IMAD R4, R11, c[0x0][0x4e8], RZ ;  /* 0x00013a000b047a24 */ /* 0x000fc600078e02ff */
        /* <DEDUP_REMOVED lines=8> */
[----:B------:R1:W1:Y:S01]  /*13d40*/  SHFL.IDX PT, R8, R7, 0x3, 0x1c1f ;  /* 0x007c1f0007087f89 */ /* 0x00026200000e0000 */
[----:B---3--:R-:W-:-:S05]  /*13d50*/  IMAD.IADD R6, R75, 0x1, R252 ;  /* 0x000000014b067824 */ /* 0x008fca00078e02fc */
[C---:B------:R-:W-:Y:S02]  /*13d60*/  IADD3 R18, R6.reuse, 0x8, RZ ;  /* 0x0000000806127810 */ /* 0x040fe40007ffe0ff */
[CC--:B------:R-:W-:Y:S02]  /*13d70*/  ISETP.GE.OR P4, PT, R6.reuse, R4.reuse, P0 ;  /* 0x000000040600720c */ /* 0x0c0fe40000786670 */
[----:B------:R-:W-:Y:S02]  /*13d80*/  IADD3 R16, R6, 0x40, RZ ;  /* 0x0000004006107810 */ /* 0x000fe40007ffe0ff */
[-C--:B------:R-:W-:Y:S02]  /*13d90*/  ISETP.GE.OR P3, PT, R18, R4.reuse, P0 ;  /* 0x000000041200720c */ /* 0x080fe40000766670 */
[----:B------:R-:W-:Y:S02]  /*13da0*/  ISETP.GE.OR P1, PT, R16, R4, P0 ;  /* 0x000000041000720c */ /* 0x000fe40000726670 */
[----:B-1----:R-:W-:-:S05]  /*13db0*/  IADD3 R7, R6, 0x48, RZ ;  /* 0x0000004806077810 */ /* 0x002fca0007ffe0ff */
[----:B------:R1:W-:Y:S04]  /*13dc0*/  @!P4 ST.E [R14.64], R23 ;  /* 0x000000170e00c985 */ /* 0x0003e8000c101906 */
        /* <DEDUP_REMOVED lines=11> */
[----:B------:R-:W2:Y:S01]  /*13e80*/  LDL R19, [R1+0x2c] ;  /* 0x00002c0001137983 */ /* 0x000ea20000100800 */
[----:B------:R-:W-:Y:S01]  /*13e90*/  IMAD R17, R17, c[0x0][0x3a0], RZ ;  /* 0x0000e80011117a24 */ /* 0x000fe200078e02ff */
[----:B-1----:R-:W-:Y:S01]  /*13ea0*/  IADD3 R8, R240, R252, RZ ;  /* 0x000000fcf0087210 */ /* 0x002fe20007ffe0ff */
[----:B------:R-:W-:-:S03]  /*13eb0*/  IMAD.WIDE.U32 R6, R0, c[0x0][0x3a0], RZ ;  /* 0x0000e80000067a25 */ /* 0x000fc600078e00ff */
[----:B------:R-:W-:Y:S01]  /*13ec0*/  MOV R5, R8 ;  /* 0x0000000800057202 */ /* 0x000fe20000000f00 */
[----:B------:R-:W-:Y:S02]  /*13ed0*/  IMAD R0, R0, c[0x0][0x3a4], R17 ;  /* 0x0000e90000007a24 */ /* 0x000fe400078e0211 */
[----:B------:R-:W-:-:S03]  /*13ee0*/  @P5 IMAD.HI.U32 R9, R8, c[0x0][0x4ec], RZ ;  /* 0x00013b0008095a27 */ /* 0x000fc600078e00ff */
        /* <DEDUP_REMOVED lines=38> */
.L_x_829:
[----:B------:R-:W-:Y:S05]  /*14150*/  BRA.DIV ~URZ, `(.L_x_715) ;  /* 0x000060227f007947 */ /* 0x000fea000b800000 */
[----:B------:R3:W4:Y:S02]  /*14160*/  SHFL.IDX PT, R0, R12, RZ, 0x1c1f ;  /* 0x001c1fff0c007589 */ /* 0x00072400000e0000 */
.L_x_830:
[----:B------:R-:W-:Y:S01]  /*14170*/  IADD3 R11, R241, R252, RZ ;  /* 0x000000fcf10b7210 */ /* 0x000fe20007ffe0ff */
        /* <DEDUP_REMOVED lines=18> */
.L_x_717:
[----:B------:R-:W-:Y:S05]  /*142a0*/  BSYNC B0 ;  /* 0x0000000000007941 */ /* 0x000fea0003800000 */
.L_x_716:
[----:B------:R-:W-:Y:S05]  /*142b0*/  BRA.DIV ~URZ, `(.L_x_718) ;  /* 0x00005f327f007947 */ /* 0x000fea000b800000 */
[----:B--2---:R2:W1:Y:S04]  /*142c0*/  SHFL.IDX PT, R5, R10, 0x1, 0x1c1f ;  /* 0x003c1f000a057f89 */ /* 0x00446800000e0000 */
[----:B----4-:R2:W4:Y:S02]  /*142d0*/  SHFL.IDX PT, R0, R12, 0x1, 0x1c1f ;  /* 0x003c1f000c007f89 */ /* 0x01052400000e0000 */
.L_x_831:
        /* <DEDUP_REMOVED lines=19> */
.L_x_720:
[----:B------:R-:W-:Y:S05]  /*14410*/  BSYNC B0 ;  /* 0x0000000000007941 */ /* 0x000fea0003800000 */
.L_x_719:
[----:B------:R-:W-:Y:S05]  /*14420*/  BRA.DIV ~URZ, `(.L_x_721) ;  /* 0x00005e927f007947 */ /* 0x000fea000b800000 */
[----:B-1----:R1:W2:Y:S02]  /*14430*/  SHFL.IDX PT, R5, R10, 0x2, 0x1c1f ;  /* 0x005c1f000a057f89 */ /* 0x0022a400000e0000 */
.L_x_832:
[----:B------:R-:W-:Y:S05]  /*14440*/  BRA.DIV ~URZ, `(.L_x_722) ;  /* 0x00005ee27f007947 */ /* 0x000fea000b800000 */
[----:B----4-:R4:W1:Y:S02]  /*14450*/  SHFL.IDX PT, R0, R12, 0x2, 0x1c1f ;  /* 0x005c1f000c007f89 */ /* 0x01086400000e0000 */
.L_x_833:
        /* <DEDUP_REMOVED lines=19> */
.L_x_724:
[----:B------:R-:W-:Y:S05]  /*14590*/  BSYNC B0 ;  /* 0x0000000000007941 */ /* 0x000fea0003800000 */
.L_x_723:
[----:B------:R-:W-:Y:S05]  /*145a0*/  BRA.DIV ~URZ, `(.L_x_725) ;  /* 0x00005df27f007947 */ /* 0x000fea000b800000 */
[----:B-1----:R1:W3:Y:S04]  /*145b0*/  SHFL.IDX PT, R6, R10, 0x3, 0x1c1f ;  /* 0x007c1f000a067f89 */ /* 0x0022e800000e0000 */
[----:B------:R1:W4:Y:S02]  /*145c0*/  SHFL.IDX PT, R0, R12, 0x3, 0x1c1f ;  /* 0x007c1f000c007f89 */ /* 0x00032400000e0000 */
.L_x_834:
        /* <DEDUP_REMOVED lines=20> */
.L_x_713:
        /* <DEDUP_REMOVED lines=33> */
.L_x_835:
[----:B------:R-:W-:Y:S05]  /*14920*/  BRA.DIV ~URZ, `(.L_x_728) ;  /* 0x00005bb27f007947 */ /* 0x000fea000b800000 */
[----:B------:R3:W4:Y:S02]  /*14930*/  SHFL.IDX PT, R0, R12, RZ, 0x1c1f ;  /* 0x001c1fff0c007589 */ /* 0x00072400000e0000 */
.L_x_836:
[----:B------:R-:W-:Y:S01]  /*14940*/  BSSY B0, `(.L_x_729) ;  /* 0x0000054000007945 */ /* 0x000fe20003800000 */
[----:B------:R-:W-:Y:S05]  /*14950*/  @P0 BRA `(.L_x_730) ;  /* 0x0000052000000947 */ /* 0x000fea0003800000 */
[C---:B------:R-:W-:Y:S02]  /*14960*/  ISETP.GE.AND P1, PT, R236.reuse, c[0x0][0x3c8], PT ;  /* 0x0000f200ec007a0c */ /* 0x040fe40003f26270 */
[C---:B------:R-:W-:Y:S02]  /*14970*/  IADD3 R10, R236.reuse, 0x8, RZ ;  /* 0x00000008ec0a7810 */ /* 0x040fe40007ffe0ff */
[----:B------:R-:W-:Y:S02]  /*14980*/  IADD3 R11, R236, 0x10, RZ ;  /* 0x00000010ec0b7810 */ /* 0x000fe40007ffe0ff */
[----:B------:R-:W-:Y:S02]  /*14990*/  ISETP.GE.AND P2, PT, R10, c[0x0][0x3c8], PT ;  /* 0x0000f2000a007a0c */ /* 0x000fe40003f46270 */
[----:B------:R-:W-:-:S02]  /*149a0*/  SHF.R.S32.HI R6, RZ, 0x1f, R236 ;  /* 0x0000001fff067819 */ /* 0x000fc400000114ec */
[----:B------:R-:W-:Y:S02]  /*149b0*/  ISETP.GE.AND P4, PT, R11, c[0x0][0x3c8], PT ;  /* 0x0000f2000b007a0c */ /* 0x000fe40003f86270 */
[C---:B------:R-:W-:Y:S02]  /*149c0*/  IADD3 R13, R236.reuse, 0x8, RZ ;  /* 0x00000008ec0d7810 */ /* 0x040fe40007ffe0ff */
[C---:B----4-:R-:W-:Y:S02]  /*149d0*/  @!P1 LEA R2, P0, R236.reuse, R0, 0x2 ;  /* 0x00000000ec029211 */ /* 0x050fe400078010ff */
[----:B------:R-:W-:Y:S02]  /*149e0*/  SHF.R.S32.HI R13, RZ, 0x1f, R13 ;  /* 0x0000001fff0d7819 */ /* 0x000fe4000001140d */
[----:B--2---:R-:W-:Y:S02]  /*149f0*/  @!P1 LEA.HI.X R3, R236, R4, R6, 0x2, P0 ;  /* 0x00000004ec039211 */ /* 0x004fe400000f1406 */
[----:B------:R-:W-:-:S02]  /*14a00*/  @!P2 LEA R6, P0, R10, R0, 0x2 ;  /* 0x000000000a06a211 */ /* 0x000fc400078010ff */
[----:B------:R-:W-:Y:S01]  /*14a10*/  IADD3 R9, R236, 0x18, RZ ;  /* 0x00000018ec097810 */ /* 0x000fe20007ffe0ff */
[----:B------:R2:W-:Y:S01]  /*14a20*/  @!P1 ST.E.64 [R2.64], R160 ;  /* 0x000000a002009985 */ /* 0x0005e2000c101b06 */
[----:B------:R-:W-:Y:S02]  /*14a30*/  @!P2 LEA.HI.X R7, R10, R4, R13, 0x2, P0 ;  /* 0x000000040a07a211 */ /* 0x000fe400000f140d */
[----:B------:R-:W-:Y:S02]  /*14a40*/  ISETP.GE.AND P3, PT, R9, c[0x0][0x3c8], PT ;  /* 0x0000f20009007a0c */ /* 0x000fe40003f66270 */
[C---:B------:R-:W-:Y:S01]  /*14a50*/  IADD3 R13, R236.reuse, 0x10, RZ ;  /* 0x00000010ec0d7810 */ /* 0x040fe20007ffe0ff */
[----:B------:R4:W-:Y:S01]  /*14a60*/  @!P2 ST.E.64 [R6.64], R162 ;  /* 0x000000a20600a985 */ /* 0x0009e2000c101b06 */
[----:B------:R-:W-:Y:S02]  /*14a70*/  IADD3 R8, R236, 0x20, RZ ;  /* 0x00000020ec087810 */ /* 0x000fe40007ffe0ff */
[----:B------:R-:W-:-:S02]  /*14a80*/  SHF.R.S32.HI R13, RZ, 0x1f, R13 ;  /* 0x0000001fff0d7819 */ /* 0x000fc4000001140d */
[----:B------:R-:W-:Y:S02]  /*14a90*/  ISETP.GE.AND P1, PT, R8, c[0x0][0x3c8], PT ;  /* 0x0000f20008007a0c */ /* 0x000fe40003f26270 */
[C---:B------:R-:W-:Y:S02]  /*14aa0*/  IADD3 R10, R236.reuse, 0x28, RZ ;  /* 0x00000028ec0a7810 */ /* 0x040fe40007ffe0ff */
[----:B------:R-:W-:-:S04]  /*14ab0*/  IADD3 R14, R236, 0x48, RZ ;  /* 0x00000048ec0e7810 */ /* 0x000fc80007ffe0ff */
[----:B------:R-:W-:Y:S02]  /*14ac0*/  SHF.R.S32.HI R14, RZ, 0x1f, R14 ;  /* 0x0000001fff0e7819 */ /* 0x000fe4000001140e */
[----:B--2---:R-:W-:-:S04]  /*14ad0*/  @!P4 LEA R2, P0, R11, R0, 0x2 ;  /* 0x000000000b02c211 */ /* 0x004fc800078010ff */
[----:B------:R-:W-:Y:S02]  /*14ae0*/  @!P4 LEA.HI.X R3, R11, R4, R13, 0x2, P0 ;  /* 0x000000040b03c211 */ /* 0x000fe400000f140d */
[----:B------:R-:W-:Y:S02]  /*14af0*/  IADD3 R13, R236, 0x18, RZ ;  /* 0x00000018ec0d7810 */ /* 0x000fe40007ffe0ff */
[C---:B----4-:R-:W-:Y:S01]  /*14b00*/  @!P3 LEA R6, P0, R9.reuse, R0, 0x2 ;  /* 0x000000000906b211 */ /* 0x050fe200078010ff */
[----:B------:R2:W-:Y:S01]  /*14b10*/  @!P4 ST.E.64 [R2.64], R164 ;  /* 0x000000a40200c985 */ /* 0x0005e2000c101b06 */
[----:B------:R-:W-:Y:S02]  /*14b20*/  SHF.R.S32.HI R13, RZ, 0x1f, R13 ;  /* 0x0000001fff0d7819 */ /* 0x000fe4000001140d */
[----:B------:R-:W-:Y:S02]  /*14b30*/  ISETP.GE.AND P4, PT, R10, c[0x0][0x3c8], PT ;  /* 0x0000f2000a007a0c */ /* 0x000fe40003f86270 */
[----:B------:R-:W-:-:S02]  /*14b40*/  @!P3 LEA.HI.X R7, R9, R4, R13, 0x2, P0 ;  /* 0x000000040907b211 */ /* 0x000fc400000f140d */
[C---:B------:R-:W-:Y:S02]  /*14b50*/  IADD3 R13, R236.reuse, 0x20, RZ ;  /* 0x00000020ec0d7810 */ /* 0x040fe40007ffe0ff */
[C---:B------:R-:W-:Y:S01]  /*14b60*/  IADD3 R11, R236.reuse, 0x30, RZ ;  /* 0x00000030ec0b7810 */ /* 0x040fe20007ffe0ff */
[----:B------:R4:W-:Y:S01]  /*14b70*/  @!P3 ST.E.64 [R6.64], R148 ;  /* 0x000000940600b985 */ /* 0x0009e2000c101b06 */
[----:B------:R-:W-:Y:S02]  /*14b80*/  SHF.R.S32.HI R13, RZ, 0x1f, R13 ;  /* 0x0000001fff0d7819 */ /* 0x000fe4000001140d */
[----:B------:R-:W-:Y:S02]  /*14b90*/  ISETP.GE.AND P2, PT, R11, c[0x0][0x3c8], PT ;  /* 0x0000f2000b007a0c */ /* 0x000fe40003f46270 */
[----:B------:R-:W-:Y:S02]  /*14ba0*/  IADD3 R9, R236, 0x38, RZ ;  /* 0x00000038ec097810 */ /* 0x000fe40007ffe0ff */
[----:B--2---:R-:W-:-:S04]  /*14bb0*/  @!P1 LEA R2, P0, R8, R0, 0x2 ;  /* 0x0000000008029211 */ /* 0x004fc800078010ff */
[----:B------:R-:W-:Y:S02]  /*14bc0*/  @!P1 LEA.HI.X R3, R8, R4, R13, 0x2, P0 ;  /* 0x0000000408039211 */ /* 0x000fe400000f140d */
[C---:B------:R-:W-:Y:S02]  /*14bd0*/  IADD3 R13, R236.reuse, 0x28, RZ ;  /* 0x00000028ec0d7810 */ /* 0x040fe40007ffe0ff */
[----:B------:R-:W-:Y:S01]  /*14be0*/  IADD3 R8, R236, 0x40, RZ ;  /* 0x00000040ec087810 */ /* 0x000fe20007ffe0ff */
[----:B------:R2:W-:Y:S01]  /*14bf0*/  @!P1 ST.E.64 [R2.64], R152 ;  /* 0x0000009802009985 */ /* 0x0005e2000c101b06 */
[----:B----4-:R-:W-:Y:S02]  /*14c00*/  @!P4 LEA R6, P0, R10, R0, 0x2 ;  /* 0x000000000a06c211 */ /* 0x010fe400078010ff */
[----:B------:R-:W-:Y:S02]  /*14c10*/  SHF.R.S32.HI R13, RZ, 0x1f, R13 ;  /* 0x0000001fff0d7819 */ /* 0x000fe4000001140d */
[----:B------:R-:W-:-:S02]  /*14c20*/  ISETP.GE.AND P1, PT, R9, c[0x0][0x3c8], PT ;  /* 0x0000f20009007a0c */ /* 0x000fc40003f26270 */
[----:B------:R-:W-:Y:S02]  /*14c30*/  @!P4 LEA.HI.X R7, R10, R4, R13, 0x2, P0 ;  /* 0x000000040a07c211 */ /* 0x000fe400000f140d */
[C---:B------:R-:W-:Y:S02]  /*14c40*/  IADD3 R13, R236.reuse, 0x30, RZ ;  /* 0x00000030ec0d7810 */ /* 0x040fe40007ffe0ff */
[----:B------:R-:W-:Y:S01]  /*14c50*/  IADD3 R10, R236, 0x38, RZ ;  /* 0x00000038ec0a7810 */ /* 0x000fe20007ffe0ff */
[----:B------:R4:W-:Y:S01]  /*14c60*/  @!P4 ST.E.64 [R6.64], R156 ;  /* 0x0000009c0600c985 */ /* 0x0009e2000c101b06 */
[----:B------:R-:W-:Y:S02]  /*14c70*/  SHF.R.S32.HI R13, RZ, 0x1f, R13 ;  /* 0x0000001fff0d7819 */ /* 0x000fe4000001140d */
[----:B------:R-:W-:Y:S02]  /*14c80*/  ISETP.GE.AND P4, PT, R8, c[0x0][0x3c8], PT ;  /* 0x0000f20008007a0c */ /* 0x000fe40003f86270 */
[----:B------:R-:W-:-:S02]  /*14c90*/  SHF.R.S32.HI R10, RZ, 0x1f, R10 ;  /* 0x0000001fff0a7819 */ /* 0x000fc4000001140a */
[----:B--2---:R-:W-:-:S04]  /*14ca0*/  @!P2 LEA R2, P0, R11, R0, 0x2 ;  /* 0x000000000b02a211 */ /* 0x004fc800078010ff */
[----:B------:R-:W-:Y:S02]  /*14cb0*/  @!P2 LEA.HI.X R3, R11, R4, R13, 0x2, P0 ;  /* 0x000000040b03a211 */ /* 0x000fe400000f140d */
[C---:B------:R-:W-:Y:S02]  /*14cc0*/  IADD3 R11, R236.reuse, 0x48, RZ ;  /* 0x00000048ec0b7810 */ /* 0x040fe40007ffe0ff */
[----:B------:R-:W-:Y:S01]  /*14cd0*/  IADD3 R13, R236, 0x50, RZ ;  /* 0x00000050ec0d7810 */ /* 0x000fe20007ffe0ff */
[----:B------:R2:W-:Y:S01]  /*14ce0*/  @!P2 ST.E.64 [R2.64], R166 ;  /* 0x000000a60200a985 */ /* 0x0005e2000c101b06 */
[----:B------:R-:W-:Y:S02]  /*14cf0*/  ISETP.GE.AND P3, PT, R11, c[0x0][0x3c8], PT ;  /* 0x0000f2000b007a0c */ /* 0x000fe40003f66270 */
[----:B----4-:R-:W-:Y:S02]  /*14d00*/  @!P1 LEA R6, P0, R9, R0, 0x2 ;  /* 0x0000000009069211 */ /* 0x010fe400078010ff */
[----:B------:R-:W-:-:S02]  /*14d10*/  ISETP.GE.AND P2, PT, R13, c[0x0][0x3c8], PT ;  /* 0x0000f2000d007a0c */ /* 0x000fc40003f46270 */
[----:B------:R-:W-:Y:S02]  /*14d20*/  @!P1 LEA.HI.X R7, R9, R4, R10, 0x2, P0 ;  /* 0x0000000409079211 */ /* 0x000fe400000f140a */
[C---:B------:R-:W-:Y:S02]  /*14d30*/  IADD3 R9, R236.reuse, 0x40, RZ ;  /* 0x00000040ec097810 */ /* 0x040fe40007ffe0ff */
[----:B------:R-:W-:Y:S01]  /*14d40*/  IADD3 R10, R236, 0x58, RZ ;  /* 0x00000058ec0a7810 */ /* 0x000fe20007ffe0ff */
[----:B------:R4:W-:Y:S01]  /*14d50*/  @!P1 ST.E.64 [R6.64], R168 ;  /* 0x000000a806009985 */ /* 0x0009e2000c101b06 */
[----:B------:R-:W-:Y:S02]  /*14d60*/  SHF.R.S32.HI R9, RZ, 0x1f, R9 ;  /* 0x0000001fff097819 */ /* 0x000fe40000011409 */
[----:B------:R-:W-:Y:S02]  /*14d70*/  ISETP.GE.AND P1, PT, R10, c[0x0][0x3c8], PT ;  /* 0x0000f2000a007a0c */ /* 0x000fe40003f26270 */
[----:B--2---:R-:W-:-:S04]  /*14d80*/  @!P4 LEA R2, P0, R8, R0, 0x2 ;  /* 0x000000000802c211 */ /* 0x004fc800078010ff */
[----:B------:R-:W-:Y:S02]  /*14d90*/  @!P4 LEA.HI.X R3, R8, R4, R9, 0x2, P0 ;  /* 0x000000040803c211 */ /* 0x000fe400000f1409 */
[----:B------:R-:W-:-:S03]  /*14da0*/  @!P3 LEA R8, P0, R11, R0, 0x2 ;  /* 0x000000000b08b211 */ /* 0x000fc600078010ff */
[----:B------:R2:W-:Y:S01]  /*14db0*/  @!P4 ST.E.64 [R2.64], R106 ;  /* 0x0000006a0200c985 */ /* 0x0005e2000c101b06 */
[----:B------:R-:W-:Y:S02]  /*14dc0*/  @!P3 LEA.HI.X R9, R11, R4, R14, 0x2, P0 ;  /* 0x000000040b09b211 */ /* 0x000fe400000f140e */
[C---:B------:R-:W-:Y:S02]  /*14dd0*/  IADD3 R14, R236.reuse, 0x50, RZ ;  /* 0x00000050ec0e7810 */ /* 0x040fe40007ffe0ff */
[C---:B----4-:R-:W-:Y:S01]  /*14de0*/  @!P2 LEA R6, P0, R13.reuse, R0, 0x2 ;  /* 0x000000000d06a211 */ /* 0x050fe200078010ff */
[----:B------:R4:W-:Y:S01]  /*14df0*/  @!P3 ST.E.64 [R8.64], R172 ;  /* 0x000000ac0800b985 */ /* 0x0009e2000c101b06 */
[----:B------:R-:W-:Y:S02]  /*14e00*/  SHF.R.S32.HI R14, RZ, 0x1f, R14 ;  /* 0x0000001fff0e7819 */ /* 0x000fe4000001140e */
[----:B------:R-:W-:Y:S02]  /*14e10*/  IADD3 R11, R236, 0x58, RZ ;  /* 0x00000058ec0b7810 */ /* 0x000fe40007ffe0ff */
[----:B------:R-:W-:-:S02]  /*14e20*/  @!P2 LEA.HI.X R7, R13, R4, R14, 0x2, P0 ;  /* 0x000000040d07a211 */ /* 0x000fc400000f140e */
[----:B------:R-:W-:-:S03]  /*14e30*/  SHF.R.S32.HI R11, RZ, 0x1f, R11 ;  /* 0x0000001fff0b7819 */ /* 0x000fc6000001140b */
[----:B------:R4:W-:Y:S01]  /*14e40*/  @!P2 ST.E.64 [R6.64], R170 ;  /* 0x000000aa0600a985 */ /* 0x0009e2000c101b06 */
[----:B--2---:R-:W-:-:S04]  /*14e50*/  @!P1 LEA R2, P0, R10, R0, 0x2 ;  /* 0x000000000a029211 */ /* 0x004fc800078010ff */
[----:B------:R-:W-:-:S05]  /*14e60*/  @!P1 LEA.HI.X R3, R10, R4, R11, 0x2, P0 ;  /* 0x000000040a039211 */ /* 0x000fca00000f140b */
[----:B------:R4:W-:Y:S04]  /*14e70*/  @!P1 ST.E.64 [R2.64], R84 ;  /* 0x0000005402009985 */ /* 0x0009e8000c101b06 */
.L_x_730:
[----:B------:R-:W-:Y:S05]  /*14e80*/  BSYNC B0 ;  /* 0x0000000000007941 */ /* 0x000fea0003800000 */
.L_x_729:
[----:B------:R-:W-:Y:S05]  /*14e90*/  BRA.DIV ~URZ, `(.L_x_731) ;  /* 0x000056b27f007947 */ /* 0x000fea000b800000 */
[----:B--2---:R2:W1:Y:S04]  /*14ea0*/  SHFL.IDX PT, R4, R5, 0x1, 0x1c1f ;  /* 0x003c1f0005047f89 */ /* 0x00446800000e0000 */
[----:B----4-:R2:W4:Y:S02]  /*14eb0*/  SHFL.IDX PT, R0, R12, 0x1, 0x1c1f ;  /* 0x003c1f000c007f89 */ /* 0x01052400000e0000 */
.L_x_837:
[----:B------:R-:W-:Y:S01]  /*14ec0*/  BSSY B0, `(.L_x_732) ;  /* 0x0000054000007945 */ /* 0x000fe20003800000 */
[----:B------:R-:W-:Y:S05]  /*14ed0*/  @P6 BRA `(.L_x_733) ;  /* 0x0000052000006947 */ /* 0x000fea0003800000 */
[C---:B------:R-:W-:Y:S02]  /*14ee0*/  ISETP.GE.AND P1, PT, R236.reuse, c[0x0][0x3c8], PT ;  /* 0x0000f200ec007a0c */ /* 0x040fe40003f26270 */
[C---:B------:R-:W-:Y:S02]  /*14ef0*/  IADD3 R10, R236.reuse, 0x8, RZ ;  /* 0x00000008ec0a7810 */ /* 0x040fe40007ffe0ff */
[----:B------:R-:W-:Y:S02]  /*14f00*/  IADD3 R13, R236, 0x10, RZ ;  /* 0x00000010ec0d7810 */ /* 0x000fe40007ffe0ff */
[----:B------:R-:W-:-:S02]  /*14f10*/  ISETP.GE.AND P0, PT, R10, c[0x0][0x3c8], PT ;  /* 0x0000f2000a007a0c */ /* 0x000fc40003f06270 */
[C---:B------:R-:W-:Y:S02]  /*14f20*/  IADD3 R9, R236.reuse, 0x18, RZ ;  /* 0x00000018ec097810 */ /* 0x040fe40007ffe0ff */
[----:B------:R-:W-:Y:S02]  /*14f30*/  SHF.R.S32.HI R6, RZ, 0x1f, R236 ;  /* 0x0000001fff067819 */ /* 0x000fe400000114ec */
[----:B------:R-:W-:Y:S02]  /*14f40*/  ISETP.GE.AND P3, PT, R13, c[0x0][0x3c8], PT ;  /* 0x0000f2000d007a0c */ /* 0x000fe40003f66270 */
[C---:B----4-:R-:W-:Y:S02]  /*14f50*/  @!P1 LEA R2, P2, R236.reuse, R0, 0x2 ;  /* 0x00000000ec029211 */ /* 0x050fe400078410ff */
[----:B------:R-:W-:Y:S02]  /*14f60*/  IADD3 R11, R236, 0x8, RZ ;  /* 0x00000008ec0b7810 */ /* 0x000fe40007ffe0ff */
[----:B------:R-:W-:-:S02]  /*14f70*/  ISETP.GE.AND P5, PT, R9, c[0x0][0x3c8], PT ;  /* 0x0000f20009007a0c */ /* 0x000fc40003fa6270 */
[----:B-1----:R-:W-:Y:S02]  /*14f80*/  @!P1 LEA.HI.X R3, R236, R4, R6, 0x2, P2 ;  /* 0x00000004ec039211 */ /* 0x002fe400010f1406 */
[----:B------:R-:W-:Y:S02]  /*14f90*/  SHF.R.S32.HI R11, RZ, 0x1f, R11 ;  /* 0x0000001fff0b7819 */ /* 0x000fe4000001140b */
[----:B------:R-:W-:Y:S01]  /*14fa0*/  @!P0 LEA R6, P2, R10, R0, 0x2 ;  /* 0x000000000a068211 */ /* 0x000fe200078410ff */
[----:B------:R1:W-:Y:S01]  /*14fb0*/  @!P1 ST.E.64 [R2.64], R144 ;  /* 0x0000009002009985 */ /* 0x0003e2000c101b06 */
[----:B------:R-:W-:Y:S02]  /*14fc0*/  IADD3 R8, R236, 0x20, RZ ;  /* 0x00000020ec087810 */ /* 0x000fe40007ffe0ff */
[----:B------:R-:W-:Y:S02]  /*14fd0*/  @!P0 LEA.HI.X R7, R10, R4, R11, 0x2, P2 ;  /* 0x000000040a078211 */ /* 0x000fe400010f140b */
[----:B------:R-:W-:-:S02]  /*14fe0*/  IADD3 R14, R236, 0x10, RZ ;  /* 0x00000010ec0e7810 */ /* 0x000fc40007ffe0ff */
[----:B------:R-:W-:Y:S01]  /*14ff0*/  ISETP.GE.AND P2, PT, R8, c[0x0][0x3c8], PT ;  /* 0x0000f20008007a0c */ /* 0x000fe20003f46270 */
[----:B------:R4:W-:Y:S01]  /*15000*/  @!P0 ST.E.64 [R6.64], R142 ;  /* 0x0000008e06008985 */ /* 0x0009e2000c101b06 */
[C---:B------:R-:W-:Y:S02]  /*15010*/  IADD3 R10, R236.reuse, 0x18, RZ ;  /* 0x00000018ec0a7810 */ /* 0x040fe40007ffe0ff */
[----:B------:R-:W-:Y:S02]  /*15020*/  IADD3 R11, R236, 0x28, RZ ;  /* 0x00000028ec0b7810 */ /* 0x000fe40007ffe0ff */
[----:B------:R-:W-:Y:S02]  /*15030*/  SHF.R.S32.HI R14, RZ, 0x1f, R14 ;  /* 0x0000001fff0e7819 */ /* 0x000fe4000001140e */
[----:B------:R-:W-:Y:S02]  /*15040*/  SHF.R.S32.HI R10, RZ, 0x1f, R10 ;  /* 0x0000001fff0a7819 */ /* 0x000fe4000001140a */
[----:B------:R-:W-:-:S02]  /*15050*/  ISETP.GE.AND P1, PT, R11, c[0x0][0x3c8], PT ;  /* 0x0000f2000b007a0c */ /* 0x000fc40003f26270 */
[C---:B------:R-:W-:Y:S02]  /*15060*/  IADD3 R17, R236.reuse, 0x40, RZ ;  /* 0x00000040ec117810 */ /* 0x040fe40007ffe0ff */
[C---:B------:R-:W-:Y:S02]  /*15070*/  IADD3 R15, R236.reuse, 0x30, RZ ;  /* 0x00000030ec0f7810 */ /* 0x040fe40007ffe0ff */
[----:B------:R-:W-:Y:S02]  /*15080*/  IADD3 R18, R236, 0x40, RZ ;  /* 0x00000040ec127810 */ /* 0x000fe40007ffe0ff */
[----:B------:R-:W-:Y:S02]  /*15090*/  SHF.R.S32.HI R15, RZ, 0x1f, R15 ;  /* 0x0000001fff0f7819 */ /* 0x000fe4000001140f */
[----:B------:R-:W-:Y:S02]  /*150a0*/  SHF.R.S32.HI R18, RZ, 0x1f, R18 ;  /* 0x0000001fff127819 */ /* 0x000fe40000011412 */
[----:B-1----:R-:W-:-:S02]  /*150b0*/  @!P3 LEA R2, P4, R13, R0, 0x2 ;  /* 0x000000000d02b211 */ /* 0x002fc400078810ff */
[C---:B------:R-:W-:Y:S02]  /*150c0*/  IADD3 R16, R236.reuse, 0x48, RZ ;  /* 0x00000048ec107810 */ /* 0x040fe40007ffe0ff */
[----:B------:R-:W-:Y:S02]  /*150d0*/  @!P3 LEA.HI.X R3, R13, R4, R14, 0x2, P4 ;  /* 0x000000040d03b211 */ /* 0x000fe400020f140e */
[C---:B------:R-:W-:Y:S02]  /*150e0*/  IADD3 R13, R236.reuse, 0x30, RZ ;  /* 0x00000030ec0d7810 */ /* 0x040fe40007ffe0ff */
[C---:B----4-:R-:W-:Y:S01]  /*150f0*/  @!P5 LEA R6, P0, R9.reuse, R0, 0x2 ;  /* 0x000000000906d211 */ /* 0x050fe200078010ff */
[----:B------:R1:W-:Y:S01]  /*15100*/  @!P3 ST.E.64 [R2.64], R146 ;  /* 0x000000920200b985 */ /* 0x0003e2000c101b06 */
[----:B------:R-:W-:Y:S02]  /*15110*/  IADD3 R14, R236, 0x28, RZ ;  /* 0x00000028ec0e7810 */ /* 0x000fe40007ffe0ff */
[----:B------:R-:W-:-:S02]  /*15120*/  @!P5 LEA.HI.X R7, R9, R4, R10, 0x2, P0 ;  /* 0x000000040907d211 */ /* 0x000fc400000f140a */
[C---:B------:R-:W-:Y:S02]  /*15130*/  IADD3 R9, R236.reuse, 0x20, RZ ;  /* 0x00000020ec097810 */ /* 0x040fe40007ffe0ff */
[----:B------:R-:W-:Y:S01]  /*15140*/  ISETP.GE.AND P0, PT, R13, c[0x0][0x3c8], PT ;  /* 0x0000f2000d007a0c */ /* 0x000fe20003f06270 */
[----:B------:R4:W-:Y:S01]  /*15150*/  @!P5 ST.E.64 [R6.64], R96 ;  /* 0x000000600600d985 */ /* 0x0009e2000c101b06 */
[----:B------:R-:W-:Y:S02]  /*15160*/  IADD3 R10, R236, 0x38, RZ ;  /* 0x00000038ec0a7810 */ /* 0x000fe40007ffe0ff */
[----:B------:R-:W-:Y:S02]  /*15170*/  SHF.R.S32.HI R9, RZ, 0x1f, R9 ;  /* 0x0000001fff097819 */ /* 0x000fe40000011409 */
[----:B------:R-:W-:Y:S02]  /*15180*/  ISETP.GE.AND P4, PT, R10, c[0x0][0x3c8], PT ;  /* 0x0000f2000a007a0c */ /* 0x000fe40003f86270 */
[----:B------:R-:W-:-:S02]  /*15190*/  SHF.R.S32.HI R14, RZ, 0x1f, R14 ;  /* 0x0000001fff0e7819 */ /* 0x000fc4000001140e */
[----:B------:R-:W-:Y:S02]  /*151a0*/  ISETP.GE.AND P5, PT, R17, c[0x0][0x3c8], PT ;  /* 0x0000f20011007a0c */ /* 0x000fe40003fa6270 */
[----:B------:R-:W-:Y:S02]  /*151b0*/  SHF.R.S32.HI R16, RZ, 0x1f, R16 ;  /* 0x0000001fff107819 */ /* 0x000fe40000011410 */
[----:B-1----:R-:W-:-:S04]  /*151c0*/  @!P2 LEA R2, P3, R8, R0, 0x2 ;  /* 0x000000000802a211 */ /* 0x002fc800078610ff */
[----:B------:R-:W-:Y:S02]  /*151d0*/  @!P2 LEA.HI.X R3, R8, R4, R9, 0x2, P3 ;  /* 0x000000040803a211 */ /* 0x000fe400018f1409 */
[----:B------:R-:W-:-:S03]  /*151e0*/  @!P1 LEA R8, P3, R11, R0, 0x2 ;  /* 0x000000000b089211 */ /* 0x000fc600078610ff */
[----:B------:R1:W-:Y:S01]  /*151f0*/  @!P2 ST.E.64 [R2.64], R110 ;  /* 0x0000006e0200a985 */ /* 0x0003e2000c101b06 */
[----:B------:R-:W-:Y:S02]  /*15200*/  @!P1 LEA.HI.X R9, R11, R4, R14, 0x2, P3 ;  /* 0x000000040b099211 */ /* 0x000fe400018f140e */
[C---:B------:R-:W-:Y:S02]  /*15210*/  IADD3 R14, R236.reuse, 0x48, RZ ;  /* 0x00000048ec0e7810 */ /* 0x040fe40007ffe0ff */
[C---:B----4-:R-:W-:Y:S01]  /*15220*/  @!P0 LEA R6, P2, R13.reuse, R0, 0x2 ;  /* 0x000000000d068211 */ /* 0x050fe200078410ff */
[----:B------:R4:W-:Y:S01]  /*15230*/  @!P1 ST.E.64 [R8.64], R136 ;  /* 0x0000008808009985 */ /* 0x0009e2000c101b06 */
[----:B------:R-:W-:Y:S02]  /*15240*/  IADD3 R11, R236, 0x38, RZ ;  /* 0x00000038ec0b7810 */ /* 0x000fe40007ffe0ff */
[----:B------:R-:W-:Y:S02]  /*15250*/  ISETP.GE.AND P3, PT, R14, c[0x0][0x3c8], PT ;  /* 0x0000f2000e007a0c */ /* 0x000fe40003f66270 */
[----:B------:R-:W-:-:S02]  /*15260*/  @!P0 LEA.HI.X R7, R13, R4, R15, 0x2, P2 ;  /* 0x000000040d078211 */ /* 0x000fc400010f140f */
[----:B------:R-:W-:Y:S02]  /*15270*/  SHF.R.S32.HI R11, RZ, 0x1f, R11 ;  /* 0x0000001fff0b7819 */ /* 0x000fe4000001140b */
[C---:B------:R-:W-:Y:S01]  /*15280*/  IADD3 R15, R236.reuse, 0x50, RZ ;  /* 0x00000050ec0f7810 */ /* 0x040fe20007ffe0ff */
[----:B------:R5:W-:Y:S01]  /*15290*/  @!P0 ST.E.64 [R6.64], R138 ;  /* 0x0000008a06008985 */ /* 0x000be2000c101b06 */
[----:B------:R-:W-:Y:S02]  /*152a0*/  IADD3 R13, R236, 0x58, RZ ;  /* 0x00000058ec0d7810 */ /* 0x000fe40007ffe0ff */
[----:B------:R-:W-:Y:S02]  /*152b0*/  ISETP.GE.AND P2, PT, R15, c[0x0][0x3c8], PT ;  /* 0x0000f2000f007a0c */ /* 0x000fe40003f46270 */
[----:B-1----:R-:W-:-:S04]  /*152c0*/  @!P4 LEA R2, P1, R10, R0, 0x2 ;  /* 0x000000000a02c211 */ /* 0x002fc800078210ff */
[----:B------:R-:W-:Y:S02]  /*152d0*/  @!P4 LEA.HI.X R3, R10, R4, R11, 0x2, P1 ;  /* 0x000000040a03c211 */ /* 0x000fe400008f140b */
[----:B------:R-:W-:Y:S02]  /*152e0*/  @!P5 LEA R10, P0, R17, R0, 0x2 ;  /* 0x00000000110ad211 */ /* 0x000fe400078010ff */
[----:B------:R-:W-:Y:S01]  /*152f0*/  ISETP.GE.AND P1, PT, R13, c[0x0][0x3c8], PT ;  /* 0x0000f2000d007a0c */ /* 0x000fe20003f26270 */
[----:B------:R1:W-:Y:S01]  /*15300*/  @!P4 ST.E.64 [R2.64], R140 ;  /* 0x0000008c0200c985 */ /* 0x0003e2000c101b06 */
[----:B------:R-:W-:Y:S02]  /*15310*/  @!P5 LEA.HI.X R11, R17, R4, R18, 0x2, P0 ;  /* 0x00000004110bd211 */ /* 0x000fe400000f1412 */
[----:B----4-:R-:W-:-:S03]  /*15320*/  @!P3 LEA R8, P0, R14, R0, 0x2 ;  /* 0x000000000e08b211 */ /* 0x010fc600078010ff */
[----:B------:R4:W-:Y:S01]  /*15330*/  @!P5 ST.E.64 [R10.64], R154 ;  /* 0x0000009a0a00d985 */ /* 0x0009e2000c101b06 */
[----:B------:R-:W-:Y:S02]  /*15340*/  @!P3 LEA.HI.X R9, R14, R4, R16, 0x2, P0 ;  /* 0x000000040e09b211 */ /* 0x000fe400000f1410 */
[C---:B------:R-:W-:Y:S02]  /*15350*/  IADD3 R16, R236.reuse, 0x50, RZ ;  /* 0x00000050ec107810 */ /* 0x040fe40007ffe0ff */
[C---:B-----5:R-:W-:Y:S01]  /*15360*/  @!P2 LEA R6, P0, R15.reuse, R0, 0x2 ;  /* 0x000000000f06a211 */ /* 0x060fe200078010ff */
[----:B------:R4:W-:Y:S01]  /*15370*/  @!P3 ST.E.64 [R8.64], R150 ;  /* 0x000000960800b985 */ /* 0x0009e2000c101b06 */
[----:B------:R-:W-:Y:S02]  /*15380*/  SHF.R.S32.HI R16, RZ, 0x1f, R16 ;  /* 0x0000001fff107819 */ /* 0x000fe40000011410 */
[----:B------:R-:W-:Y:S02]  /*15390*/  IADD3 R14, R236, 0x58, RZ ;  /* 0x00000058ec0e7810 */ /* 0x000fe40007ffe0ff */
[----:B------:R-:W-:-:S02]  /*153a0*/  @!P2 LEA.HI.X R7, R15, R4, R16, 0x2, P0 ;  /* 0x000000040f07a211 */ /* 0x000fc400000f1410 */
[----:B------:R-:W-:-:S03]  /*153b0*/  SHF.R.S32.HI R14, RZ, 0x1f, R14 ;  /* 0x0000001fff0e7819 */ /* 0x000fc6000001140e */
[----:B------:R4:W-:Y:S01]  /*153c0*/  @!P2 ST.E.64 [R6.64], R82 ;  /* 0x000000520600a985 */ /* 0x0009e2000c101b06 */
[----:B-1----:R-:W-:-:S04]  /*153d0*/  @!P1 LEA R2, P0, R13, R0, 0x2 ;  /* 0x000000000d029211 */ /* 0x002fc800078010ff */
[----:B------:R-:W-:-:S05]  /*153e0*/  @!P1 LEA.HI.X R3, R13, R4, R14, 0x2, P0 ;  /* 0x000000040d039211 */ /* 0x000fca00000f140e */
[----:B------:R4:W-:Y:S04]  /*153f0*/  @!P1 ST.E.64 [R2.64], R80 ;  /* 0x0000005002009985 */ /* 0x0009e8000c101b06 */
.L_x_733:
[----:B------:R-:W-:Y:S05]  /*15400*/  BSYNC B0 ;  /* 0x0000000000007941 */ /* 0x000fea0003800000 */
.L_x_732:
[----:B------:R-:W-:Y:S05]  /*15410*/  BRA.DIV ~URZ, `(.L_x_734) ;  /* 0x000052027f007947 */ /* 0x000fea000b800000 */
[----:B-1----:R1:W2:Y:S02]  /*15420*/  SHFL.IDX PT, R4, R5, 0x2, 0x1c1f ;  /* 0x005c1f0005047f89 */ /* 0x0022a400000e0000 */
.L_x_838:
[----:B------:R-:W-:Y:S05]  /*15430*/  BRA.DIV ~URZ, `(.L_x_735) ;  /* 0x000052527f007947 */ /* 0x000fea000b800000 */
[----:B----4-:R4:W1:Y:S02]  /*15440*/  SHFL.IDX PT, R0, R12, 0x2, 0x1c1f ;  /* 0x005c1f000c007f89 */ /* 0x01086400000e0000 */
.L_x_839:
[----:B------:R-:W-:Y:S01]  /*15450*/  LOP3.LUT P0, RZ, R198, 0x1, RZ, 0xc0, !PT ;  /* 0x00000001c6ff7812 */ /* 0x000fe2000780c0ff */
[----:B------:R-:W-:-:S12]  /*15460*/  BSSY B0, `(.L_x_736) ;  /* 0x0000054000007945 */ /* 0x000fd80003800000 */
[----:B------:R-:W-:Y:S05]  /*15470*/  @P0 BRA `(.L_x_737) ;  /* 0x0000052000000947 */ /* 0x000fea0003800000 */
[C---:B------:R-:W-:Y:S02]  /*15480*/  IADD3 R6, R236.reuse, 0x8, RZ ;  /* 0x00000008ec067810 */ /* 0x040fe40007ffe0ff */
[----:B------:R-:W-:Y:S02]  /*15490*/  ISETP.GE.AND P0, PT, R236, c[0x0][0x3c8], PT ;  /* 0x0000f200ec007a0c */ /* 0x000fe40003f06270 */
[----:B------:R-:W-:Y:S02]  /*154a0*/  ISETP.GE.AND P2, PT, R6, c[0x0][0x3c8], PT ;  /* 0x0000f20006007a0c */ /* 0x000fe40003f46270 */
[C---:B------:R-:W-:Y:S02]  /*154b0*/  IADD3 R16, R236.reuse, 0x10, RZ ;  /* 0x00000010ec107810 */ /* 0x040fe40007ffe0ff */
[----:B------:R-:W-:Y:S02]  /*154c0*/  IADD3 R10, R236, 0x18, RZ ;  /* 0x00000018ec0a7810 */ /* 0x000fe40007ffe0ff */
[----:B------:R-:W-:-:S02]  /*154d0*/  ISETP.GE.AND P4, PT, R16, c[0x0][0x3c8], PT ;  /* 0x0000f20010007a0c */ /* 0x000fc40003f86270 */
[----:B------:R-:W-:Y:S02]  /*154e0*/  IADD3 R7, R236, 0x8, RZ ;  /* 0x00000008ec077810 */ /* 0x000fe40007ffe0ff */
[----:B------:R-:W-:Y:S02]  /*154f0*/  ISETP.GE.AND P3, PT, R10, c[0x0][0x3c8], PT ;  /* 0x0000f2000a007a0c */ /* 0x000fe40003f66270 */
[-C--:B-1----:R-:W-:Y:S02]  /*15500*/  @!P0 LEA R2, P5, R236, R0.reuse, 0x2 ;  /* 0x00000000ec028211 */ /* 0x082fe400078a10ff */
[----:B------:R-:W-:Y:S02]  /*15510*/  SHF.R.S32.HI R11, RZ, 0x1f, R236 ;  /* 0x0000001fff0b7819 */ /* 0x000fe400000114ec */
[----:B------:R-:W-:Y:S02]  /*15520*/  SHF.R.S32.HI R7, RZ, 0x1f, R7 ;  /* 0x0000001fff077819 */ /* 0x000fe40000011407 */
[----:B------:R-:W-:-:S02]  /*15530*/  @!P2 LEA R8, P1, R6, R0, 0x2 ;  /* 0x000000000608a211 */ /* 0x000fc400078210ff */
[CC--:B--2---:R-:W-:Y:S02]  /*15540*/  @!P0 LEA.HI.X R3, R236.reuse, R4.reuse, R11, 0x2, P5 ;  /* 0x00000004ec038211 */ /* 0x0c4fe400028f140b */
[C---:B------:R-:W-:Y:S02]  /*15550*/  IADD3 R13, R236.reuse, 0x28, RZ ;  /* 0x00000028ec0d7810 */ /* 0x040fe40007ffe0ff */
[----:B------:R-:W-:Y:S01]  /*15560*/  IADD3 R14, R236, 0x20, RZ ;  /* 0x00000020ec0e7810 */ /* 0x000fe20007ffe0ff */
[----:B------:R1:W-:Y:S01]  /*15570*/  @!P0 ST.E.64 [R2.64], R34 ;  /* 0x0000002202008985 */ /* 0x0003e2000c101b06 */
[----:B------:R-:W-:Y:S02]  /*15580*/  @!P2 LEA.HI.X R9, R6, R4, R7, 0x2, P1 ;  /* 0x000000040609a211 */ /* 0x000fe400008f1407 */
[C---:B------:R-:W-:Y:S02]  /*15590*/  IADD3 R17, R236.reuse, 0x10, RZ ;  /* 0x00000010ec117810 */ /* 0x040fe40007ffe0ff */
[----:B------:R-:W-:Y:S01]  /*155a0*/  IADD3 R15, R236, 0x18, RZ ;  /* 0x00000018ec0f7810 */ /* 0x000fe20007ffe0ff */
[----:B------:R2:W-:Y:S01]  /*155b0*/  @!P2 ST.E.64 [R8.64], R36 ;  /* 0x000000240800a985 */ /* 0x0005e2000c101b06 */
[----:B------:R-:W-:-:S02]  /*155c0*/  ISETP.GE.AND P0, PT, R13, c[0x0][0x3c8], PT ;  /* 0x0000f2000d007a0c */ /* 0x000fc40003f06270 */
[----:B------:R-:W-:Y:S02]  /*155d0*/  ISETP.GE.AND P1, PT, R14, c[0x0][0x3c8], PT ;  /* 0x0000f2000e007a0c */ /* 0x000fe40003f26270 */
[----:B------:R-:W-:Y:S02]  /*155e0*/  @!P4 LEA R6, P5, R16, R0, 0x2 ;  /* 0x000000001006c211 */ /* 0x000fe400078a10ff */
[----:B------:R-:W-:Y:S02]  /*155f0*/  SHF.R.S32.HI R17, RZ, 0x1f, R17 ;  /* 0x0000001fff117819 */ /* 0x000fe40000011411 */
[----:B------:R-:W-:Y:S02]  /*15600*/  SHF.R.S32.HI R15, RZ, 0x1f, R15 ;  /* 0x0000001fff0f7819 */ /* 0x000fe4000001140f */
[----:B------:R-:W-:Y:S02]  /*15610*/  IADD3 R11, R236, 0x30, RZ ;  /* 0x00000030ec0b7810 */ /* 0x000fe40007ffe0ff */
[----:B------:R-:W-:-:S02]  /*15620*/  @!P4 LEA.HI.X R7, R16, R4, R17, 0x2, P5 ;  /* 0x000000041007c211 */ /* 0x000fc400028f1411 */
[----:B------:R-:W-:Y:S02]  /*15630*/  ISETP.GE.AND P6, PT, R11, c[0x0][0x3c8], PT ;  /* 0x0000f2000b007a0c */ /* 0x000fe40003fc6270 */
[C---:B------:R-:W-:Y:S01]  /*15640*/  IADD3 R16, R236.reuse, 0x20, RZ ;  /* 0x00000020ec107810 */ /* 0x040fe20007ffe0ff */
[----:B------:R5:W-:Y:S01]  /*15650*/  @!P4 ST.E.64 [R6.64], R38 ;  /* 0x000000260600c985 */ /* 0x000be2000c101b06 */
[----:B------:R-:W-:Y:S02]  /*15660*/  IADD3 R17, R236, 0x48, RZ ;  /* 0x00000048ec117810 */ /* 0x000fe40007ffe0ff */
[----:B------:R-:W-:Y:S02]  /*15670*/  SHF.R.S32.HI R16, RZ, 0x1f, R16 ;  /* 0x0000001fff107819 */ /* 0x000fe40000011410 */
[----:B-1----:R-:W-:Y:S02]  /*15680*/  @!P3 LEA R2, P2, R10, R0, 0x2 ;  /* 0x000000000a02b211 */ /* 0x002fe400078410ff */
[----:B------:R-:W-:-:S02]  /*15690*/  IADD3 R18, R236, 0x48, RZ ;  /* 0x00000048ec127810 */ /* 0x000fc40007ffe0ff */
[----:B------:R-:W-:Y:S02]  /*156a0*/  @!P3 LEA.HI.X R3, R10, R4, R15, 0x2, P2 ;  /* 0x000000040a03b211 */ /* 0x000fe400010f140f */
[C---:B------:R-:W-:Y:S02]  /*156b0*/  IADD3 R15, R236.reuse, 0x28, RZ ;  /* 0x00000028ec0f7810 */ /* 0x040fe40007ffe0ff */
[----:B------:R-:W-:Y:S01]  /*156c0*/  IADD3 R10, R236, 0x38, RZ ;  /* 0x00000038ec0a7810 */ /* 0x000fe20007ffe0ff */
[----:B------:R1:W-:Y:S01]  /*156d0*/  @!P3 ST.E.64 [R2.64], R40 ;  /* 0x000000280200b985 */ /* 0x0003e2000c101b06 */
[----:B------:R-:W-:Y:S02]  /*156e0*/  SHF.R.S32.HI R15, RZ, 0x1f, R15 ;  /* 0x0000001fff0f7819 */ /* 0x000fe4000001140f */
[----:B--2---:R-:W-:Y:S02]  /*156f0*/  @!P1 LEA R8, P5, R14, R0, 0x2 ;  /* 0x000000000e089211 */ /* 0x004fe400078a10ff */
[----:B------:R-:W-:-:S02]  /*15700*/  ISETP.GE.AND P4, PT, R10, c[0x0][0x3c8], PT ;  /* 0x0000f2000a007a0c */ /* 0x000fc40003f86270 */
[----:B------:R-:W-:Y:S02]  /*15710*/  @!P1 LEA.HI.X R9, R14, R4, R16, 0x2, P5 ;  /* 0x000000040e099211 */ /* 0x000fe400028f1410 */
[C---:B------:R-:W-:Y:S02]  /*15720*/  IADD3 R14, R236.reuse, 0x40, RZ ;  /* 0x00000040ec0e7810 */ /* 0x040fe40007ffe0ff */
[----:B------:R-:W-:Y:S01]  /*15730*/  IADD3 R16, R236, 0x40, RZ ;  /* 0x00000040ec107810 */ /* 0x000fe20007ffe0ff */
[----:B------:R-:W-:Y:S01]  /*15740*/  @!P1 ST.E.64 [R8.64], R64 ;  /* 0x0000004008009985 */ /* 0x000fe2000c101b06 */
[----:B------:R-:W-:Y:S02]  /*15750*/  ISETP.GE.AND P3, PT, R14, c[0x0][0x3c8], PT ;  /* 0x0000f2000e007a0c */ /* 0x000fe40003f66270 */
[----:B-----5:R-:W-:Y:S02]  /*15760*/  @!P6 LEA R6, P5, R11, R0, 0x2 ;  /* 0x000000000b06e211 */ /* 0x020fe400078a10ff */
[----:B------:R-:W-:-:S02]  /*15770*/  SHF.R.S32.HI R16, RZ, 0x1f, R16 ;  /* 0x0000001fff107819 */ /* 0x000fc40000011410 */
[----:B------:R-:W-:Y:S02]  /*15780*/  SHF.R.S32.HI R18, RZ, 0x1f, R18 ;  /* 0x0000001fff127819 */ /* 0x000fe40000011412 */
[----:B-1----:R-:W-:-:S04]  /*15790*/  @!P0 LEA R2, P2, R13, R0, 0x2 ;  /* 0x000000000d028211 */ /* 0x002fc800078410ff */
[-C--:B------:R-:W-:Y:S02]  /*157a0*/  @!P0 LEA.HI.X R3, R13, R4.reuse, R15, 0x2, P2 ;  /* 0x000000040d038211 */ /* 0x080fe400010f140f */
[C---:B------:R-:W-:Y:S02]  /*157b0*/  IADD3 R13, R236.reuse, 0x30, RZ ;  /* 0x00000030ec0d7810 */ /* 0x040fe40007ffe0ff */
[----:B------:R-:W-:Y:S01]  /*157c0*/  IADD3 R15, R236, 0x50, RZ ;  /* 0x00000050ec0f7810 */ /* 0x000fe20007ffe0ff */
[----:B------:R1:W-:Y:S01]  /*157d0*/  @!P0 ST.E.64 [R2.64], R42 ;  /* 0x0000002a02008985 */ /* 0x0003e2000c101b06 */
[----:B------:R-:W-:Y:S02]  /*157e0*/  SHF.R.S32.HI R13, RZ, 0x1f, R13 ;  /* 0x0000001fff0d7819 */ /* 0x000fe4000001140d */
[----:B------:R-:W-:Y:S02]  /*157f0*/  ISETP.GE.AND P2, PT, R17, c[0x0][0x3c8], PT ;  /* 0x0000f20011007a0c */ /* 0x000fe40003f46270 */
[----:B------:R-:W-:-:S02]  /*15800*/  @!P6 LEA.HI.X R7, R11, R4, R13, 0x2, P5 ;  /* 0x000000040b07e211 */ /* 0x000fc400028f140d */
[C---:B------:R-:W-:Y:S02]  /*15810*/  IADD3 R11, R236.reuse, 0x38, RZ ;  /* 0x00000038ec0b7810 */ /* 0x040fe40007ffe0ff */
[----:B------:R-:W-:Y:S01]  /*15820*/  IADD3 R13, R236, 0x58, RZ ;  /* 0x00000058ec0d7810 */ /* 0x000fe20007ffe0ff */
[----:B------:R2:W-:Y:S01]  /*15830*/  @!P6 ST.E.64 [R6.64], R44 ;  /* 0x0000002c0600e985 */ /* 0x0005e2000c101b06 */
[----:B------:R-:W-:Y:S02]  /*15840*/  SHF.R.S32.HI R11, RZ, 0x1f, R11 ;  /* 0x0000001fff0b7819 */ /* 0x000fe4000001140b */
[----:B------:R-:W-:Y:S02]  /*15850*/  ISETP.GE.AND P1, PT, R15, c[0x0][0x3c8], PT ;  /* 0x0000f2000f007a0c */ /* 0x000fe40003f26270 */
[----:B------:R-:W-:Y:S02]  /*15860*/  ISETP.GE.AND P0, PT, R13, c[0x0][0x3c8], PT ;  /* 0x0000f2000d007a0c */ /* 0x000fe40003f06270 */
[----:B-1----:R-:W-:-:S04]  /*15870*/  @!P4 LEA R2, P5, R10, R0, 0x2 ;  /* 0x000000000a02c211 */ /* 0x002fc800078a10ff */
[----:B------:R-:W-:Y:S02]  /*15880*/  @!P4 LEA.HI.X R3, R10, R4, R11, 0x2, P5 ;  /* 0x000000040a03c211 */ /* 0x000fe400028f140b */
[----:B------:R-:W-:-:S03]  /*15890*/  @!P3 LEA R10, P5, R14, R0, 0x2 ;  /* 0x000000000e0ab211 */ /* 0x000fc600078a10ff */
[----:B------:R1:W-:Y:S01]  /*158a0*/  @!P4 ST.E.64 [R2.64], R46 ;  /* 0x0000002e0200c985 */ /* 0x0003e2000c101b06 */
[----:B------:R-:W-:Y:S02]  /*158b0*/  @!P3 LEA.HI.X R11, R14, R4, R16, 0x2, P5 ;  /* 0x000000040e0bb211 */ /* 0x000fe400028f1410 */
[-C--:B------:R-:W-:Y:S02]  /*158c0*/  @!P2 LEA R8, P4, R17, R0.reuse, 0x2 ;  /* 0x000000001108a211 */ /* 0x080fe400078810ff */
[C---:B------:R-:W-:Y:S01]  /*158d0*/  IADD3 R16, R236.reuse, 0x50, RZ ;  /* 0x00000050ec107810 */ /* 0x040fe20007ffe0ff */
[----:B------:R3:W-:Y:S01]  /*158e0*/  @!P3 ST.E.64 [R10.64], R68 ;  /* 0x000000440a00b985 */ /* 0x0007e2000c101b06 */
[----:B------:R-:W-:Y:S02]  /*158f0*/  IADD3 R14, R236, 0x58, RZ ;  /* 0x00000058ec0e7810 */ /* 0x000fe40007ffe0ff */
[----:B--2---:R-:W-:Y:S02]  /*15900*/  @!P1 LEA R6, P5, R15, R0, 0x2 ;  /* 0x000000000f069211 */ /* 0x004fe400078a10ff */
[----:B------:R-:W-:-:S02]  /*15910*/  SHF.R.S32.HI R16, RZ, 0x1f, R16 ;  /* 0x0000001fff107819 */ /* 0x000fc40000011410 */
[-C--:B------:R-:W-:Y:S02]  /*15920*/  @!P2 LEA.HI.X R9, R17, R4.reuse, R18, 0x2, P4 ;  /* 0x000000041109a211 */ /* 0x080fe400020f1412 */
[----:B------:R-:W-:Y:S02]  /*15930*/  SHF.R.S32.HI R14, RZ, 0x1f, R14 ;  /* 0x0000001fff0e7819 */ /* 0x000fe4000001140e */
[----:B------:R-:W-:Y:S01]  /*15940*/  @!P1 LEA.HI.X R7, R15, R4, R16, 0x2, P5 ;  /* 0x000000040f079211 */ /* 0x000fe200028f1410 */
[----:B------:R3:W-:Y:S04]  /*15950*/  @!P2 ST.E.64 [R8.64], R60 ;  /* 0x0000003c0800a985 */ /* 0x0007e8000c101b06 */
[----:B------:R3:W-:Y:S01]  /*15960*/  @!P1 ST.E.64 [R6.64], R48 ;  /* 0x0000003006009985 */ /* 0x0007e2000c101b06 */
[----:B-1----:R-:W-:-:S04]  /*15970*/  @!P0 LEA R2, P4, R13, R0, 0x2 ;  /* 0x000000000d028211 */ /* 0x002fc800078810ff */
[----:B------:R-:W-:-:S05]  /*15980*/  @!P0 LEA.HI.X R3, R13, R4, R14, 0x2, P4 ;  /* 0x000000040d038211 */ /* 0x000fca00020f140e */
[----:B------:R3:W-:Y:S04]  /*15990*/  @!P0 ST.E.64 [R2.64], R26 ;  /* 0x0000001a02008985 */ /* 0x0007e8000c101b06 */
.L_x_737:
[----:B------:R-:W-:Y:S05]  /*159a0*/  BSYNC B0 ;  /* 0x0000000000007941 */ /* 0x000fea0003800000 */
.L_x_736:
[----:B------:R-:W-:Y:S05]  /*159b0*/  BRA.DIV ~URZ, `(.L_x_738) ;  /* 0x00004d427f007947 */ /* 0x000fea000b800000 */
[----:B--2---:R2:W3:Y:S04]  /*159c0*/  SHFL.IDX PT, R4, R5, 0x3, 0x1c1f ;  /* 0x007c1f0005047f89 */ /* 0x0044e800000e0000 */
[----:B-1----:R2:W1:Y:S02]  /*159d0*/  SHFL.IDX PT, R0, R12, 0x3, 0x1c1f ;  /* 0x007c1f000c007f89 */ /* 0x00246400000e0000 */
.L_x_840:
[----:B------:R-:W-:-:S13]  /*159e0*/  LOP3.LUT P0, RZ, R198, 0x2, RZ, 0xc0, !PT ;  /* 0x00000002c6ff7812 */ /* 0x000fda000780c0ff */
[----:B------:R-:W-:Y:S05]  /*159f0*/  @P0 BRA `(.L_x_726) ;  /* 0x0000124000000947 */ /* 0x000fea0003800000 */
[C---:B------:R-:W-:Y:S02]  /*15a00*/  ISETP.GE.AND P4, PT, R236.reuse, c[0x0][0x3c8], PT ;  /* 0x0000f200ec007a0c */ /* 0x040fe40003f86270 */
[C---:B---3--:R-:W-:Y:S02]  /*15a10*/  IADD3 R8, R236.reuse, 0x8, RZ ;  /* 0x00000008ec087810 */ /* 0x048fe40007ffe0ff */
[----:B--2-4-:R-:W-:Y:S02]  /*15a20*/  IADD3 R12, R236, 0x18, RZ ;  /* 0x00000018ec0c7810 */ /* 0x014fe40007ffe0ff */
[----:B------:R-:W-:Y:S02]  /*15a30*/  ISETP.GE.AND P3, PT, R8, c[0x0][0x3c8], PT ;  /* 0x0000f20008007a0c */ /* 0x000fe40003f66270 */
[----:B------:R-:W-:Y:S02]  /*15a40*/  ISETP.GE.AND P1, PT, R12, c[0x0][0x3c8], PT ;  /* 0x0000f2000c007a0c */ /* 0x000fe40003f26270 */
[----:B------:R-:W-:-:S02]  /*15a50*/  SHF.R.S32.HI R10, RZ, 0x1f, R236 ;  /* 0x0000001fff0a7819 */ /* 0x000fc400000114ec */
[C---:B------:R-:W-:Y:S02]  /*15a60*/  IADD3 R11, R236.reuse, 0x10, RZ ;  /* 0x00000010ec0b7810 */ /* 0x040fe40007ffe0ff */
[C---:B-1----:R-:W-:Y:S02]  /*15a70*/  @!P4 LEA R6, P6, R236.reuse, R0, 0x2 ;  /* 0x00000000ec06c211 */ /* 0x042fe400078c10ff */
[C---:B------:R-:W-:Y:S02]  /*15a80*/  IADD3 R9, R236.reuse, 0x8, RZ ;  /* 0x00000008ec097810 */ /* 0x040fe40007ffe0ff */
[----:B------:R-:W-:Y:S02]  /*15a90*/  @!P4 LEA.HI.X R7, R236, R4, R10, 0x2, P6 ;  /* 0x00000004ec07c211 */ /* 0x000fe400030f140a */
[----:B------:R-:W-:Y:S02]  /*15aa0*/  ISETP.GE.AND P2, PT, R11, c[0x0][0x3c8], PT ;  /* 0x0000f2000b007a0c */ /* 0x000fe40003f46270 */
[----:B------:R-:W-:Y:S01]  /*15ab0*/  SHF.R.S32.HI R9, RZ, 0x1f, R9 ;  /* 0x0000001fff097819 */ /* 0x000fe20000011409 */
[----:B------:R1:W-:Y:S01]  /*15ac0*/  @!P4 ST.E.64 [R6.64], R52 ;  /* 0x000000340600c985 */ /* 0x0003e2000c101b06 */
[----:B------:R-:W-:-:S02]  /*15ad0*/  @!P3 LEA R2, P5, R8, R0, 0x2 ;  /* 0x000000000802b211 */ /* 0x000fc400078a10ff */
[----:B------:R-:W-:Y:S02]  /*15ae0*/  IADD3 R5, R236, 0x20, RZ ;  /* 0x00000020ec057810 */ /* 0x000fe40007ffe0ff */
[----:B------:R-:W-:Y:S02]  /*15af0*/  @!P3 LEA.HI.X R3, R8, R4, R9, 0x2, P5 ;  /* 0x000000040803b211 */ /* 0x000fe400028f1409 */
[----:B------:R-:W-:Y:S02]  /*15b00*/  IADD3 R13, R236, 0x10, RZ ;  /* 0x00000010ec0d7810 */ /* 0x000fe40007ffe0ff */
[----:B------:R-:W-:Y:S01]  /*15b10*/  ISETP.GE.AND P0, PT, R5, c[0x0][0x3c8], PT ;  /* 0x0000f20005007a0c */ /* 0x000fe20003f06270 */
[----:B------:R2:W-:Y:S01]  /*15b20*/  @!P3 ST.E.64 [R2.64], R30 ;  /* 0x0000001e0200b985 */ /* 0x0005e2000c101b06 */
[----:B------:R-:W-:Y:S02]  /*15b30*/  @!P2 LEA R8, P3, R11, R0, 0x2 ;  /* 0x000000000b08a211 */ /* 0x000fe400078610ff */
[----:B------:R-:W-:-:S02]  /*15b40*/  SHF.R.S32.HI R13, RZ, 0x1f, R13 ;  /* 0x0000001fff0d7819 */ /* 0x000fc4000001140d */
[C---:B------:R-:W-:Y:S02]  /*15b50*/  IADD3 R14, R236.reuse, 0x28, RZ ;  /* 0x00000028ec0e7810 */ /* 0x040fe40007ffe0ff */
[----:B------:R-:W-:Y:S02]  /*15b60*/  @!P2 LEA.HI.X R9, R11, R4, R13, 0x2, P3 ;  /* 0x000000040b09a211 */ /* 0x000fe400018f140d */
[C---:B------:R-:W-:Y:S02]  /*15b70*/  IADD3 R13, R236.reuse, 0x18, RZ ;  /* 0x00000018ec0d7810 */ /* 0x040fe40007ffe0ff */
[----:B------:R-:W-:Y:S01]  /*15b80*/  IADD3 R11, R236, 0x20, RZ ;  /* 0x00000020ec0b7810 */ /* 0x000fe20007ffe0ff */
[----:B------:R-:W-:Y:S01]  /*15b90*/  @!P2 ST.E.64 [R8.64], R66 ;  /* 0x000000420800a985 */ /* 0x000fe2000c101b06 */
[----:B------:R-:W-:Y:S02]  /*15ba0*/  ISETP.GE.AND P5, PT, R14, c[0x0][0x3c8], PT ;  /* 0x0000f2000e007a0c */ /* 0x000fe40003fa6270 */
[----:B------:R-:W-:-:S02]  /*15bb0*/  IADD3 R10, R236, 0x30, RZ ;  /* 0x00000030ec0a7810 */ /* 0x000fc40007ffe0ff */
[----:B------:R-:W-:Y:S02]  /*15bc0*/  SHF.R.S32.HI R13, RZ, 0x1f, R13 ;  /* 0x0000001fff0d7819 */ /* 0x000fe4000001140d */
[----:B-1----:R-:W-:Y:S02]  /*15bd0*/  @!P1 LEA R6, P4, R12, R0, 0x2 ;  /* 0x000000000c069211 */ /* 0x002fe400078810ff */
[----:B------:R-:W-:Y:S02]  /*15be0*/  SHF.R.S32.HI R11, RZ, 0x1f, R11 ;  /* 0x0000001fff0b7819 */ /* 0x000fe4000001140b */
[C---:B------:R-:W-:Y:S02]  /*15bf0*/  IADD3 R16, R236.reuse, 0x28, RZ ;  /* 0x00000028ec107810 */ /* 0x040fe40007ffe0ff */
[----:B------:R-:W-:Y:S02]  /*15c00*/  IADD3 R15, R236, 0x40, RZ ;  /* 0x00000040ec0f7810 */ /* 0x000fe40007ffe0ff */
[----:B------:R-:W-:-:S02]  /*15c10*/  SHF.R.S32.HI R16, RZ, 0x1f, R16 ;  /* 0x0000001fff107819 */ /* 0x000fc40000011410 */
[----:B--2---:R-:W-:Y:S02]  /*15c20*/  @!P0 LEA R2, P6, R5, R0, 0x2 ;  /* 0x0000000005028211 */ /* 0x004fe400078c10ff */
[----:B------:R-:W-:Y:S02]  /*15c30*/  ISETP.GE.AND P2, PT, R15, c[0x0][0x3c8], PT ;  /* 0x0000f2000f007a0c */ /* 0x000fe40003f46270 */
[----:B------:R-:W-:Y:S02]  /*15c40*/  P2R R3, PR, RZ, 0x10 ;  /* 0x00000010ff037803 */ /* 0x000fe40000000000 */
[----:B------:R-:W-:Y:S02]  /*15c50*/  ISETP.GE.AND P4, PT, R10, c[0x0][0x3c8], PT ;  /* 0x0000f2000a007a0c */ /* 0x000fe40003f86270 */
[----:B------:R-:W-:Y:S02]  /*15c60*/  ISETP.NE.AND P3, PT, R3, RZ, PT ;  /* 0x000000ff0300720c */ /* 0x000fe40003f65270 */
[----:B------:R-:W-:-:S02]  /*15c70*/  @!P0 LEA.HI.X R3, R5, R4, R11, 0x2, P6 ;  /* 0x0000000405038211 */ /* 0x000fc400030f140b */
[----:B------:R-:W-:Y:S02]  /*15c80*/  @!P1 LEA.HI.X R7, R12, R4, R13, 0x2, P3 ;  /* 0x000000040c079211 */ /* 0x000fe400018f140d */
[C---:B------:R-:W-:Y:S02]  /*15c90*/  IADD3 R12, R236.reuse, 0x38, RZ ;  /* 0x00000038ec0c7810 */ /* 0x040fe40007ffe0ff */
[----:B------:R-:W-:Y:S01]  /*15ca0*/  IADD3 R11, R236, 0x30, RZ ;  /* 0x00000030ec0b7810 */ /* 0x000fe20007ffe0ff */
[----:B------:R1:W-:Y:S01]  /*15cb0*/  @!P1 ST.E.64 [R6.64], R56 ;  /* 0x0000003806009985 */ /* 0x0003e2000c101b06 */
[----:B------:R-:W-:Y:S02]  /*15cc0*/  ISETP.GE.AND P3, PT, R12, c[0x0][0x3c8], PT ;  /* 0x0000f2000c007a0c */ /* 0x000fe40003f66270 */
[----:B------:R-:W-:Y:S01]  /*15cd0*/  SHF.R.S32.HI R11, RZ, 0x1f, R11 ;  /* 0x0000001fff0b7819 */ /* 0x000fe2000001140b */
[----:B------:R2:W-:Y:S01]  /*15ce0*/  @!P0 ST.E.64 [R2.64], R32 ;  /* 0x0000002002008985 */ /* 0x0005e2000c101b06 */
[----:B------:R-:W-:-:S02]  /*15cf0*/  IADD3 R13, R236, 0x48, RZ ;  /* 0x00000048ec0d7810 */ /* 0x000fc40007ffe0ff */
[----:B------:R-:W-:Y:S02]  /*15d00*/  IADD3 R5, R236, 0x50, RZ ;  /* 0x00000050ec057810 */ /* 0x000fe40007ffe0ff */
[----:B------:R-:W-:Y:S02]  /*15d10*/  ISETP.GE.AND P1, PT, R13, c[0x0][0x3c8], PT ;  /* 0x0000f2000d007a0c */ /* 0x000fe40003f26270 */
[----:B-1----:R-:W-:-:S04]  /*15d20*/  @!P5 LEA R6, P0, R14, R0, 0x2 ;  /* 0x000000000e06d211 */ /* 0x002fc800078010ff */
[----:B------:R-:W-:Y:S02]  /*15d30*/  @!P5 LEA.HI.X R7, R14, R4, R16, 0x2, P0 ;  /* 0x000000040e07d211 */ /* 0x000fe400000f1410 */
[----:B--2---:R-:W-:Y:S02]  /*15d40*/  @!P4 LEA R2, P6, R10, R0, 0x2 ;  /* 0x000000000a02c211 */ /* 0x004fe400078c10ff */
[----:B------:R-:W-:Y:S01]  /*15d50*/  IADD3 R14, R236, 0x38, RZ ;  /* 0x00000038ec0e7810 */ /* 0x000fe20007ffe0ff */
[----:B------:R-:W-:Y:S01]  /*15d60*/  @!P5 ST.E.64 [R6.64], R54 ;  /* 0x000000360600d985 */ /* 0x000fe2000c101b06 */
[----:B------:R-:W-:Y:S02]  /*15d70*/  @!P4 LEA.HI.X R3, R10, R4, R11, 0x2, P6 ;  /* 0x000000040a03c211 */ /* 0x000fe400030f140b */
[----:B------:R-:W-:Y:S02]  /*15d80*/  @!P3 LEA R10, P5, R12, R0, 0x2 ;  /* 0x000000000c0ab211 */ /* 0x000fe400078a10ff */
[----:B------:R-:W-:Y:S01]  /*15d90*/  ISETP.GE.AND P0, PT, R5, c[0x0][0x3c8], PT ;  /* 0x0000f20005007a0c */ /* 0x000fe20003f06270 */
[----:B------:R1:W-:Y:S01]  /*15da0*/  @!P4 ST.E.64 [R2.64], R58 ;  /* 0x0000003a0200c985 */ /* 0x0003e2000c101b06 */
[----:B------:R-:W-:-:S02]  /*15db0*/  SHF.R.S32.HI R14, RZ, 0x1f, R14 ;  /* 0x0000001fff0e7819 */ /* 0x000fc4000001140e */
[----:B------:R-:W-:Y:S02]  /*15dc0*/  IADD3 R16, R236, 0x40, RZ ;  /* 0x00000040ec107810 */ /* 0x000fe40007ffe0ff */
[----:B------:R-:W-:Y:S02]  /*15dd0*/  @!P2 LEA R8, P6, R15, R0, 0x2 ;  /* 0x000000000f08a211 */ /* 0x000fe400078c10ff */
[----:B------:R-:W-:-:S04]  /*15de0*/  SHF.R.S32.HI R16, RZ, 0x1f, R16 ;  /* 0x0000001fff107819 */ /* 0x000fc80000011410 */
[----:B------:R-:W-:Y:S02]  /*15df0*/  @!P2 LEA.HI.X R9, R15, R4, R16, 0x2, P6 ;  /* 0x000000040f09a211 */ /* 0x000fe400030f1410 */
[----:B-1----:R-:W-:Y:S02]  /*15e00*/  P2R R2, PR, RZ, 0x20 ;  /* 0x00000020ff027803 */ /* 0x002fe40000000000 */
[----:B------:R-:W-:Y:S02]  /*15e10*/  @!P1 LEA R6, P5, R13, R0, 0x2 ;  /* 0x000000000d069211 */ /* 0x000fe400078a10ff */
[----:B------:R-:W-:-:S04]  /*15e20*/  ISETP.NE.AND P4, PT, R2, RZ, PT ;  /* 0x000000ff0200720c */ /* 0x000fc80003f85270 */
[----:B------:R-:W-:Y:S02]  /*15e30*/  @!P3 LEA.HI.X R11, R12, R4, R14, 0x2, P4 ;  /* 0x000000040c0bb211 */ /* 0x000fe400020f140e */
[C---:B------:R-:W-:Y:S02]  /*15e40*/  IADD3 R14, R236.reuse, 0x48, RZ ;  /* 0x00000048ec0e7810 */ /* 0x040fe40007ffe0ff */
[----:B------:R-:W-:Y:S01]  /*15e50*/  IADD3 R12, R236, 0x50, RZ ;  /* 0x00000050ec0c7810 */ /* 0x000fe20007ffe0ff */
[----:B------:R1:W-:Y:S01]  /*15e60*/  @!P3 ST.E.64 [R10.64], R72 ;  /* 0x000000480a00b985 */ /* 0x0003e2000c101b06 */
[----:B------:R-:W-:Y:S02]  /*15e70*/  SHF.R.S32.HI R14, RZ, 0x1f, R14 ;  /* 0x0000001fff0e7819 */ /* 0x000fe4000001140e */
[----:B------:R-:W-:Y:S01]  /*15e80*/  SHF.R.S32.HI R12, RZ, 0x1f, R12 ;  /* 0x0000001fff0c7819 */ /* 0x000fe2000001140c */
[----:B------:R1:W-:Y:S01]  /*15e90*/  @!P2 ST.E.64 [R8.64], R70 ;  /* 0x000000460800a985 */ /* 0x0003e2000c101b06 */
[----:B------:R-:W-:-:S02]  /*15ea0*/  @!P0 LEA R2, P4, R5, R0, 0x2 ;  /* 0x0000000005028211 */ /* 0x000fc400078810ff */
[-C--:B------:R-:W-:Y:S02]  /*15eb0*/  @!P1 LEA.HI.X R7, R13, R4.reuse, R14, 0x2, P5 ;  /* 0x000000040d079211 */ /* 0x080fe400028f140e */
[----:B------:R-:W-:Y:S02]  /*15ec0*/  @!P0 LEA.HI.X R3, R5, R4, R12, 0x2, P4 ;  /* 0x0000000405038211 */ /* 0x000fe400020f140c */
[----:B------:R-:W-:Y:S01]  /*15ed0*/  IADD3 R5, R236, 0x58, RZ ;  /* 0x00000058ec057810 */ /* 0x000fe20007ffe0ff */
[----:B------:R1:W-:Y:S04]  /*15ee0*/  @!P1 ST.E.64 [R6.64], R62 ;  /* 0x0000003e06009985 */ /* 0x0003e8000c101b06 */
[----:B------:R1:W-:Y:S01]  /*15ef0*/  @!P0 ST.E.64 [R2.64], R50 ;  /* 0x0000003202008985 */ /* 0x0003e2000c101b06 */
[----:B------:R-:W-:-:S13]  /*15f00*/  ISETP.GE.AND P0, PT, R5, c[0x0][0x3c8], PT ;  /* 0x0000f20005007a0c */ /* 0x000fda0003f06270 */
[----:B------:R-:W-:Y:S05]  /*15f10*/  @P0 BRA `(.L_x_726) ;  /* 0x00000d2000000947 */ /* 0x000fea0003800000 */
[----:B------:R-:W-:Y:S02]  /*15f20*/  IADD3 R12, R236, 0x58, RZ ;  /* 0x00000058ec0c7810 */ /* 0x000fe40007ffe0ff */
[----:B-1----:R-:W-:Y:S02]  /*15f30*/  LEA R2, P0, R5, R0, 0x2 ;  /* 0x0000000005027211 */ /* 0x002fe400078010ff */
[----:B------:R-:W-:-:S04]  /*15f40*/  SHF.R.S32.HI R12, RZ, 0x1f, R12 ;  /* 0x0000001fff0c7819 */ /* 0x000fc8000001140c */
[----:B------:R-:W-:-:S05]  /*15f50*/  LEA.HI.X R3, R5, R4, R12, 0x2, P0 ;  /* 0x0000000405037211 */ /* 0x000fca00000f140c */
[----:B------:R1:W-:Y:S01]  /*15f60*/  ST.E.64 [R2.64], R28 ;  /* 0x0000001c02007985 */ /* 0x0003e2000c101b06 */
[----:B------:R-:W-:Y:S05]  /*15f70*/  BRA `(.L_x_726) ;  /* 0x00000cc000007947 */ /* 0x000fea0003800000 */
.L_x_711:
[----:B-1----:R-:W3:Y:S04]  /*15f80*/  LDL.LU R7, [R1+0x28] ;  /* 0x0000280001077983 */ /* 0x002ee80000300800 */
[----:B--2---:R-:W2:Y:S01]  /*15f90*/  LDL R6, [R1+0xc] ;  /* 0x00000c0001067983 */ /* 0x004ea20000100800 */
[----:B------:R-:W-:Y:S01]  /*15fa0*/  ISETP.NE.U32.AND P0, PT, RZ, c[0x0][0x508], PT ;  /* 0x00014200ff007a0c */ /* 0x000fe20003f05070 */
[----:B------:R-:W-:Y:S01]  /*15fb0*/  IMAD.MOV.U32 R4, RZ, RZ, 0x4 ;  /* 0x00000004ff047424 */ /* 0x000fe200078e00ff */
[----:B------:R-:W-:Y:S01]  /*15fc0*/  ISETP.NE.U32.AND P2, PT, RZ, c[0x0][0x500], PT ;  /* 0x00014000ff007a0c */ /* 0x000fe20003f45070 */
[----:B------:R-:W-:Y:S01]  /*15fd0*/  IMAD.MOV.U32 R20, RZ, RZ, c[0x0][0x388] ;  /* 0x0000e200ff147624 */ /* 0x000fe200078e00ff */
[----:B------:R-:W-:Y:S01]  /*15fe0*/  ISETP.NE.AND.EX P0, PT, RZ, c[0x0][0x50c], PT, P0 ;  /* 0x00014300ff007a0c */ /* 0x000fe20003f05300 */
[----:B------:R-:W-:Y:S01]  /*15ff0*/  IMAD.MOV.U32 R0, RZ, RZ, RZ ;  /* 0x000000ffff007224 */ /* 0x000fe200078e00ff */
[----:B------:R-:W-:Y:S01]  /*16000*/  ISETP.NE.AND.EX P2, PT, RZ, c[0x0][0x504], PT, P2 ;  /* 0x00014100ff007a0c */ /* 0x000fe20003f45320 */
[----:B--2---:R-:W-:-:S10]  /*16010*/  IMAD.WIDE R2, R6, R4, c[0x0][0x500] ;  /* 0x0001400006027625 */ /* 0x004fd400078e0204 */
[----:B------:R-:W-:Y:S02]  /*16020*/  @P0 IMAD.WIDE R4, R6, R4, c[0x0][0x508] ;  /* 0x0001420006040625 */ /* 0x000fe400078e0204 */
[----:B------:R1:W5:Y:S04]  /*16030*/  @P2 LDG.E R0, [R2.64] ;  /* 0x0000000602002981 */ /* 0x000368000c1e1900 */
[----:B------:R1:W5:Y:S01]  /*16040*/  @P0 LDG.E R20, [R4.64] ;  /* 0x0000000604140981 */ /* 0x000362000c1e1900 */
[----:B---3--:R-:W-:-:S04]  /*16050*/  ISETP.NE.AND P1, PT, R7, RZ, PT ;  /* 0x000000ff0700720c */ /* 0x008fc80003f25270 */
[----:B------:R-:W-:Y:S01]  /*16060*/  SEL R19, R7, c[0x0][0x3d4], P1 ;  /* 0x0000f50007137a07 */ /* 0x000fe20000800000 */
[----:B------:R-:W-:Y:S05]  /*16070*/  @P0 BRA `(.L_x_739) ;  /* 0x0000004000000947 */ /* 0x000fea0003800000 */
[----:B------:R-:W-:Y:S05]  /*16080*/  @!P2 BRA `(.L_x_739) ;  /* 0x000000300000a947 */ /* 0x000fea0003800000 */
[----:B-1----:R1:W2:Y:S04]  /*16090*/  LDG.E R4, [R2.64] ;  /* 0x0000000602047981 */ /* 0x0022a8000c1e1900 */
[----:B-1----:R-:W2:Y:S02]  /*160a0*/  LDG.E R2, [R2.64+0x4] ;  /* 0x0000040602027981 */ /* 0x002ea4000c1e1900 */
[----:B--2--5:R-:W-:Y:S02]  /*160b0*/  IADD3 R20, -R4, R2, RZ ;  /* 0x0000000204147210 */ /* 0x024fe40007ffe1ff */
.L_x_739:
[----:B-1----:R-:W2:Y:S01]  /*160c0*/  LDL.LU R4, [R1+0x8] ;  /* 0x0000080001047983 */ /* 0x002ea20000300800 */
[----:B------:R-:W-:Y:S01]  /*160d0*/  SHF.R.S32.HI R2, RZ, 0x1f, R6 ;  /* 0x0000001fff027819 */ /* 0x000fe20000011406 */
[----:B------:R-:W-:Y:S01]  /*160e0*/  BSSY B0, `(.L_x_740) ;  /* 0x0000038000007945 */ /* 0x000fe20003800000 */
[----:B-----5:R-:W-:Y:S01]  /*160f0*/  SHF.R.S32.HI R18, RZ, 0x1f, R0 ;  /* 0x0000001fff127819 */ /* 0x020fe20000011400 */
[----:B------:R-:W1:Y:S01]  /*16100*/  S2R R3, SR_TID.X ;  /* 0x0000000000037919 */ /* 0x000e620000002100 */
[----:B------:R-:W-:-:S02]  /*16110*/  SEL R13, R6, RZ, !P2 ;  /* 0x000000ff060d7207 */ /* 0x000fc40005000000 */
[----:B------:R-:W-:Y:S02]  /*16120*/  SEL R21, R2, RZ, !P2 ;  /* 0x000000ff02157207 */ /* 0x000fe40005000000 */
[----:B-1----:R-:W-:Y:S02]  /*16130*/  ISETP.GT.AND P0, PT, R3, 0x7f, PT ;  /* 0x0000007f0300780c */ /* 0x002fe40003f04270 */
[----:B--2---:R-:W-:-:S11]  /*16140*/  LOP3.LUT R12, R4, 0xffff, RZ, 0xc0, !PT ;  /* 0x0000ffff040c7812 */ /* 0x004fd600078ec0ff */
[----:B------:R-:W-:Y:S05]  /*16150*/  @P0 BRA `(.L_x_741) ;  /* 0x0000030000000947 */ /* 0x000fea0003800000 */
[----:B------:R-:W-:Y:S01]  /*16160*/  IMAD R2, R20, c[0x0][0x4e8], RZ ;  /* 0x00013a0014027a24 */ /* 0x000fe200078e02ff */
[----:B------:R-:W-:-:S04]  /*16170*/  IADD3 R16, R252, R3, RZ ;  /* 0x00000003fc107210 */ /* 0x000fc80007ffe0ff */
        /* <DEDUP_REMOVED lines=24> */
[----:B------:R-:W-:Y:S02]  /*16300*/  IADD3.X R9, R7, R9, R18, P1, P0 ;  /* 0x0000000907097210 */ /* 0x000fe40000fe0412 */
[----:B--2---:R-:W-:-:S05]  /*16310*/  SEL R3, R22, RZ, P2 ;  /* 0x000000ff16037207 */ /* 0x004fca0001000000 */
[-C--:B-----5:R-:W-:Y:S02]  /*16320*/  IMAD R8, R15, R3.reuse, RZ ;  /* 0x000000030f087224 */ /* 0x0a0fe400078e02ff */
[----:B------:R-:W-:-:S04]  /*16330*/  IMAD.WIDE.U32 R4, R14, R3, RZ ;  /* 0x000000030e047225 */ /* 0x000fc800078e00ff */
[----:B------:R-:W-:Y:S01]  /*16340*/  IMAD R3, R6, c[0x0][0x4e8], R16 ;  /* 0x00013a0006037a24 */ /* 0x000fe200078e0210 */
        /* <DEDUP_REMOVED lines=17> */
.L_x_741:
[----:B------:R-:W-:Y:S05]  /*16460*/  BSYNC B0 ;  /* 0x0000000000007941 */ /* 0x000fea0003800000 */
.L_x_740:
[----:B------:R-:W-:-:S13]  /*16470*/  ISETP.GT.AND P0, PT, R19, 0x1, PT ;  /* 0x000000011300780c */ /* 0x000fda0003f04270 */
[----:B------:R-:W-:Y:S05]  /*16480*/  @P0 BRA `(.L_x_726) ;  /* 0x000007b000000947 */ /* 0x000fea0003800000 */
[----:B-1----:R-:W-:Y:S01]  /*16490*/  MOV R2, c[0x0][0x4e8] ;  /* 0x00013a0000027a02 */ /* 0x002fe20000000f00 */
[----:B------:R-:W-:Y:S02]  /*164a0*/  IMAD R4, R18, c[0x0][0x3a0], RZ ;  /* 0x0000e80012047a24 */ /* 0x000fe400078e02ff */
[----:B------:R-:W-:Y:S01]  /*164b0*/  IMAD R5, R21, c[0x0][0x3f0], RZ ;  /* 0x0000fc0015057a24 */ /* 0x000fe200078e02ff */
[----:B------:R-:W-:Y:S01]  /*164c0*/  ISETP.NE.AND P0, PT, R2, 0x1, PT ;  /* 0x000000010200780c */ /* 0x000fe20003f05270 */
[----:B------:R-:W-:-:S04]  /*164d0*/  IMAD.WIDE.U32 R2, R0, c[0x0][0x3a0], RZ ;  /* 0x0000e80000027a25 */ /* 0x000fc800078e00ff */
[----:B------:R-:W-:Y:S01]  /*164e0*/  IMAD R0, R0, c[0x0][0x3a4], R4 ;  /* 0x0000e90000007a24 */ /* 0x000fe200078e0204 */
[----:B------:R-:W-:Y:S01]  /*164f0*/  IADD3 R4, R240, R252, RZ ;  /* 0x000000fcf0047210 */ /* 0x000fe20007ffe0ff */
[----:B------:R-:W-:-:S03]  /*16500*/  IMAD R7, R13, c[0x0][0x3f4], R5 ;  /* 0x0000fd000d077a24 */ /* 0x000fc600078e0205 */
[----:B------:R-:W-:Y:S02]  /*16510*/  IADD3 R3, R3, R0, RZ ;  /* 0x0000000003037210 */ /* 0x000fe40007ffe0ff */
[----:B------:R-:W-:Y:S01]  /*16520*/  MOV R0, R4 ;  /* 0x0000000400007202 */ /* 0x000fe20000000f00 */
        /* <DEDUP_REMOVED lines=22> */
.L_x_841:
[----:B------:R-:W-:Y:S05]  /*16690*/  BRA.DIV ~URZ, `(.L_x_743) ;  /* 0x000041a27f007947 */ /* 0x000fea000b800000 */
[----:B------:R3:W4:Y:S02]  /*166a0*/  SHFL.IDX PT, R0, R12, RZ, 0x1c1f ;  /* 0x001c1fff0c007589 */ /* 0x00072400000e0000 */
.L_x_842:
[----:B------:R-:W-:Y:S01]  /*166b0*/  IMAD R11, R20, c[0x0][0x4e8], RZ ;  /* 0x00013a00140b7a24 */ /* 0x000fe200078e02ff */
        /* <DEDUP_REMOVED lines=19> */
.L_x_745:
[----:B------:R-:W-:Y:S05]  /*167f0*/  BSYNC B0 ;  /* 0x0000000000007941 */ /* 0x000fea0003800000 */
.L_x_744:
[----:B------:R-:W-:Y:S05]  /*16800*/  BRA.DIV ~URZ, `(.L_x_746) ;  /* 0x000040a27f007947 */ /* 0x000fea000b800000 */
[----:B--2---:R2:W1:Y:S04]  /*16810*/  SHFL.IDX PT, R4, R5, 0x1, 0x1c1f ;  /* 0x003c1f0005047f89 */ /* 0x00446800000e0000 */
[----:B----4-:R2:W4:Y:S02]  /*16820*/  SHFL.IDX PT, R0, R12, 0x1, 0x1c1f ;  /* 0x003c1f000c007f89 */ /* 0x01052400000e0000 */
.L_x_843:
        /* <DEDUP_REMOVED lines=19> */
.L_x_748:
[----:B------:R-:W-:Y:S05]  /*16960*/  BSYNC B0 ;  /* 0x0000000000007941 */ /* 0x000fea0003800000 */
.L_x_747:
[----:B------:R-:W-:Y:S05]  /*16970*/  BRA.DIV ~URZ, `(.L_x_749) ;  /* 0x000040027f007947 */ /* 0x000fea000b800000 */
[----:B-1----:R1:W2:Y:S02]  /*16980*/  SHFL.IDX PT, R4, R5, 0x2, 0x1c1f ;  /* 0x005c1f0005047f89 */ /* 0x0022a400000e0000 */
.L_x_844:
[----:B------:R-:W-:Y:S05]  /*16990*/  BRA.DIV ~URZ, `(.L_x_750) ;  /* 0x000040527f007947 */ /* 0x000fea000b800000 */
[----:B----4-:R4:W1:Y:S02]  /*169a0*/  SHFL.IDX PT, R0, R12, 0x2, 0x1c1f ;  /* 0x005c1f000c007f89 */ /* 0x01086400000e0000 */
.L_x_845:
        /* <DEDUP_REMOVED lines=19> */
.L_x_752:
[----:B------:R-:W-:Y:S05]  /*16ae0*/  BSYNC B0 ;  /* 0x0000000000007941 */ /* 0x000fea0003800000 */
.L_x_751:
[----:B------:R-:W-:Y:S05]  /*16af0*/  BRA.DIV ~URZ, `(.L_x_753) ;  /* 0x00003f627f007947 */ /* 0x000fea000b800000 */
[----:B--2---:R2:W3:Y:S04]  /*16b00*/  SHFL.IDX PT, R4, R5, 0x3, 0x1c1f ;  /* 0x007c1f0005047f89 */ /* 0x0044e800000e0000 */
[----:B-1----:R2:W1:Y:S02]  /*16b10*/  SHFL.IDX PT, R0, R12, 0x3, 0x1c1f ;  /* 0x007c1f000c007f89 */ /* 0x00246400000e0000 */
.L_x_846:
        /* <DEDUP_REMOVED lines=18> */
.L_x_726:
[----:B------:R-:W-:Y:S05]  /*16c40*/  BSYNC B1 ;  /* 0x0000000000017941 */ /* 0x000fea0003800000 */
.L_x_710:
[----:B-1--4-:R-:W4:Y:S02]  /*16c50*/  LDL R0, [R1+0x34] ;  /* 0x0000340001007983 */ /* 0x012f240000100800 */
[----:B----4-:R-:W-:-:S13]  /*16c60*/  ISETP.NE.AND P0, PT, R0, RZ, PT ;  /* 0x000000ff0000720c */ /* 0x010fda0003f05270 */
[----:B------:R-:W-:Y:S01]  /*16c70*/  @P0 WARPSYNC 0xffffffff ;  /* 0xffffffff00000948 */ /* 0x000fe20003800000 */
[----:B------:R-:W-:Y:S06]  /*16c80*/  @P0 BAR.SYNC.DEFER_BLOCKING 0x5, 0x80 ;  /* 0x0142000000000b1d */ /* 0x000fec0000010000 */
[----:B--23--:R-:W1:Y:S04]  /*16c90*/  @P0 LDS.128 R4, [0xc080] ;  /* 0x00c08000ff040984 */ /* 0x00ce680000000c00 */
[----:B-1----:R1:W-:Y:S04]  /*16ca0*/  @P0 STL.64 [R1], R4 ;  /* 0x0000000401000387 */ /* 0x0023e80000100a00 */
[----:B------:R1:W-:Y:S04]  /*16cb0*/  @P0 STL.64 [R1+0x8], R6 ;  /* 0x0000080601000387 */ /* 0x0003e80000100a00 */
[----:B------:R-:W-:Y:S06]  /*16cc0*/  @P0 BAR.ARV 0x4, 0x80 ;  /* 0x0102000000000b1d */ /* 0x000fec0000002000 */
[----:B------:R-:W-:Y:S05]  /*16cd0*/  @P0 BRA `(.L_x_754) ;  /* 0x0000104000000947 */ /* 0x000fea0003800000 */
[----:B------:R-:W2:Y:S01]  /*16ce0*/  S2R R0, SR_TID.X ;  /* 0x0000000000007919 */ /* 0x000ea20000002100 */
[----:B-1----:R-:W-:Y:S01]  /*16cf0*/  IMAD.MOV.U32 R7, RZ, RZ, RZ ;  /* 0x000000ffff077224 */ /* 0x002fe200078e00ff */
[----:B--2---:R-:W-:-:S04]  /*16d00*/  LOP3.LUT R12, R0, 0x1f, RZ, 0xc0, !PT ;  /* 0x0000001f000c7812 */ /* 0x004fc800078ec0ff */
[----:B------:R-:W-:Y:S01]  /*16d10*/  ISETP.NE.AND P6, PT, R12, 0x1f, PT ;  /* 0x0000001f0c00780c */ /* 0x000fe20003fc5270 */
[----:B------:R-:W-:Y:S10]  /*16d20*/  BRA.DIV ~URZ, `(.L_x_755) ;  /* 0x00003e027f007947 */ /* 0x000ff4000b800000 */
[----:B------:R1:W2:Y:S02]  /*16d30*/  SHFL.IDX PT, R9, R74, RZ, 0x1f ;  /* 0x00001fff4a097589 */ /* 0x0002a400000e0000 */
.L_x_847:
[----:B------:R-:W-:Y:S05]  /*16d40*/  BRA.DIV ~URZ, `(.L_x_756) ;  /* 0x00003e527f007947 */ /* 0x000fea000b800000 */
[----:B------:R3:W4:Y:S02]  /*16d50*/  SHFL.IDX PT, R8, R74, 0x1, 0x1f ;  /* 0x00201f004a087f89 */ /* 0x00072400000e0000 */
.L_x_848:
[----:B------:R-:W5:Y:S01]  /*16d60*/  LDL R0, [R1+0xc] ;  /* 0x00000c0001007983 */ /* 0x000f620000100800 */
[----:B------:R-:W-:Y:S02]  /*16d70*/  IMAD.MOV.U32 R6, RZ, RZ, RZ ;  /* 0x000000ffff067224 */ /* 0x000fe400078e00ff */
[----:B-----5:R-:W-:-:S05]  /*16d80*/  IMAD.IADD R0, R0, 0x1, R12 ;  /* 0x0000000100007824 */ /* 0x020fca00078e020c */
[----:B------:R-:W-:-:S13]  /*16d90*/  ISETP.GE.OR P0, PT, R0, c[0x0][0x53c], !P6 ;  /* 0x00014f0000007a0c */ /* 0x000fda0007706670 */
[----:B------:R-:W-:Y:S01]  /*16da0*/  @!P0 IMAD.MOV.U32 R2, RZ, RZ, 0x4 ;  /* 0x00000004ff028424 */ /* 0x000fe200078e00ff */
[----:B------:R-:W-:-:S03]  /*16db0*/  @!P0 MOV R3, 0x4 ;  /* 0x0000000400038802 */ /* 0x000fc60000000f00 */
[----:B------:R-:W-:-:S04]  /*16dc0*/  @!P0 IMAD.WIDE R4, R0, R2, c[0x0][0x580] ;  /* 0x0001600000048625 */ /* 0x000fc800078e0202 */
[----:B------:R-:W-:Y:S01]  /*16dd0*/  @!P0 IMAD.WIDE R2, R0, R3, c[0x0][0x578] ;  /* 0x00015e0000028625 */ /* 0x000fe200078e0203 */
[----:B------:R-:W5:Y:S04]  /*16de0*/  @!P0 LDG.E R6, [R4.64] ;  /* 0x0000000604068981 */ /* 0x000f68000c1e1900 */
[----:B------:R-:W5:Y:S01]  /*16df0*/  @!P0 LDG.E R7, [R2.64] ;  /* 0x0000000602078981 */ /* 0x000f62000c1e1900 */
[C---:B------:R-:W-:Y:S02]  /*16e00*/  ISETP.GE.U32.AND P4, PT, R12.reuse, 0x10, PT ;  /* 0x000000100c00780c */ /* 0x040fe40003f86070 */
[C---:B------:R-:W-:Y:S02]  /*16e10*/  ISETP.GE.U32.AND P3, PT, R12.reuse, 0x8, PT ;  /* 0x000000080c00780c */ /* 0x040fe40003f66070 */
[----:B------:R-:W-:-:S02]  /*16e20*/  ISETP.GE.U32.AND P2, PT, R12, 0x4, PT ;  /* 0x000000040c00780c */ /* 0x000fc40003f46070 */
[C---:B------:R-:W-:Y:S02]  /*16e30*/  ISETP.GE.U32.AND P1, PT, R12.reuse, 0x2, PT ;  /* 0x000000020c00780c */ /* 0x040fe40003f26070 */
[----:B------:R-:W-:Y:S02]  /*16e40*/  ISETP.NE.AND P5, PT, R12, RZ, PT ;  /* 0x000000ff0c00720c */ /* 0x000fe40003fa5270 */
[----:B------:R-:W-:Y:S01]  /*16e50*/  MOV R11, RZ ;  /* 0x000000ff000b7202 */ /* 0x000fe20000000f00 */
[----:B-----5:R-:W-:Y:S01]  /*16e60*/  IMAD R0, R7, R6, RZ ;  /* 0x0000000607007224 */ /* 0x020fe200078e02ff */
[----:B------:R-:W-:Y:S07]  /*16e70*/  BRA.DIV ~URZ, `(.L_x_757) ;  /* 0x00003d927f007947 */ /* 0x000fee000b800000 */
[----:B------:R1:W3:Y:S02]  /*16e80*/  SHFL.UP PT, R4, R0, 0x1, RZ ;  /* 0x0420000000047989 */ /* 0x0002e400000e00ff */
.L_x_849:
        /* <DEDUP_REMOVED lines=16> */
.L_x_850:
[----:B---3--:R-:W-:Y:S01]  /*16f90*/  IMAD R0, R0, c[0x0][0x538], RZ ;  /* 0x00014e0000007a24 */ /* 0x008fe200078e02ff */
[----:B------:R-:W-:Y:S04]  /*16fa0*/  BSSY B1, `(.L_x_759) ;  /* 0x00000ce000017945 */ /* 0x000fe80003800000 */
[----:B----4-:R-:W-:-:S04]  /*16fb0*/  IADD3 R8, R0, R8, RZ ;  /* 0x0000000800087210 */ /* 0x010fc80007ffe0ff */
[----:B--2---:R-:W-:-:S13]  /*16fc0*/  ISETP.GT.AND P0, PT, R8, R9, PT ;  /* 0x000000090800720c */ /* 0x004fda0003f04270 */
[----:B------:R-:W-:Y:S05]  /*16fd0*/  @P0 BRA `(.L_x_760) ;  /* 0x0000025000000947 */ /* 0x000fea0003800000 */
.L_x_764:
[----:B------:R-:W2:Y:S02]  /*16fe0*/  LDL.LU R0, [R1+0xc] ;  /* 0x00000c0001007983 */ /* 0x000ea40000300800 */
[----:B--2---:R-:W-:-:S04]  /*16ff0*/  IADD3 R0, R0, 0x1f, RZ ;  /* 0x0000001f00007810 */ /* 0x004fc80007ffe0ff */
[----:B------:R-:W-:-:S13]  /*17000*/  ISETP.GE.AND P0, PT, R0, c[0x0][0x53c], PT ;  /* 0x00014f0000007a0c */ /* 0x000fda0003f06270 */
[----:B------:R-:W-:Y:S05]  /*17010*/  @P0 BRA `(.L_x_761) ;  /* 0x00000c1000000947 */ /* 0x000fea0003800000 */
[----:B------:R2:W-:Y:S01]  /*17020*/  STL [R1+0xc], R0 ;  /* 0x00000c0001007387 */ /* 0x0005e20000100800 */
[----:B------:R-:W-:Y:S01]  /*17030*/  CS2R R6, SRZ ;  /* 0x0000000000067805 */ /* 0x000fe2000001ff00 */
[----:B--2---:R-:W-:-:S04]  /*17040*/  IADD3 R0, R0, R12, RZ ;  /* 0x0000000c00007210 */ /* 0x004fc80007ffe0ff */
        /* <DEDUP_REMOVED lines=10> */
.L_x_851:
        /* <DEDUP_REMOVED lines=16> */
.L_x_852:
[----:B--2---:R-:W-:-:S05]  /*171f0*/  IMAD R0, R0, c[0x0][0x538], RZ ;  /* 0x00014e0000007a24 */ /* 0x004fca00078e02ff */
[----:B------:R-:W-:-:S04]  /*17200*/  IADD3 R8, R0, R8, RZ ;  /* 0x0000000800087210 */ /* 0x000fc80007ffe0ff */
[----:B------:R-:W-:-:S13]  /*17210*/  ISETP.GT.AND P0, PT, R8, R9, PT ;  /* 0x000000090800720c */ /* 0x000fda0003f04270 */
[----:B-1----:R-:W-:Y:S05]  /*17220*/  @!P0 BRA `(.L_x_764) ;  /* 0xfffffdb000008947 */ /* 0x002fea000383ffff */
.L_x_760:
[----:B------:R-:W-:-:S05]  /*17230*/  IADD3 R5, -R0, R8, RZ ;  /* 0x0000000800057210 */ /* 0x000fca0007ffe1ff */
[----:B------:R-:W-:-:S05]  /*17240*/  IMAD R0, R4, c[0x0][0x538], R5 ;  /* 0x00014e0004007a24 */ /* 0x000fca00078e0205 */
[----:B------:R-:W-:Y:S01]  /*17250*/  ISETP.GT.AND P0, PT, R0, R9, PT ;  /* 0x000000090000720c */ /* 0x000fe20003f04270 */
[----:B------:R-:W-:-:S12]  /*17260*/  BRA.DIV ~URZ, `(.L_x_765) ;  /* 0x00003d927f007947 */ /* 0x000fd8000b800000 */
[----:B------:R-:W-:-:S03]  /*17270*/  VOTE.ANY R10, PT, !P0 ;  /* 0x00000000000a7806 */ /* 0x000fc600040e0100 */
.L_x_853:
[----:B------:R-:W2:Y:S01]  /*17280*/  LDL.LU R2, [R1+0xc] ;  /* 0x00000c0001027983 */ /* 0x000ea20000300800 */
[----:B------:R-:W2:Y:S02]  /*17290*/  POPC R0, R10 ;  /* 0x0000000a00007309 */ /* 0x000ea40000000000 */
[----:B--2---:R-:W-:-:S05]  /*172a0*/  IADD3 R2, R0, R2, RZ ;  /* 0x0000000200027210 */ /* 0x004fca0007ffe0ff */
[----:B------:R2:W-:Y:S01]  /*172b0*/  STL [R1+0xc], R2 ;  /* 0x00000c0201007387 */ /* 0x0005e20000100800 */
[----:B------:R-:W-:Y:S05]  /*172c0*/  BRA.DIV ~URZ, `(.L_x_766) ;  /* 0x00003d827f007947 */ /* 0x000fea000b800000 */
[----:B------:R3:W4:Y:S04]  /*172d0*/  SHFL.IDX PT, R8, R6, R0, 0x1f ;  /* 0x00001f0006087589 */ /* 0x00072800000e0000 */
[----:B------:R3:W1:Y:S02]  /*172e0*/  SHFL.IDX PT, R7, R7, R0, 0x1f ;  /* 0x00001f0007077589 */ /* 0x00066400000e0000 */
.L_x_854:
[----:B------:R-:W-:Y:S01]  /*172f0*/  ISETP.NE.AND P0, PT, R10, RZ, PT ;  /* 0x000000ff0a00720c */ /* 0x000fe20003f05270 */
[----:B------:R-:W-:-:S12]  /*17300*/  BSSY B0, `(.L_x_767) ;  /* 0x0000005000007945 */ /* 0x000fd80003800000 */
[----:B------:R-:W-:Y:S05]  /*17310*/  @!P0 BRA `(.L_x_768) ;  /* 0x0000003000008947 */ /* 0x000fea0003800000 */
[----:B---3--:R-:W-:Y:S01]  /*17320*/  IADD3 R0, R0, -0x1, RZ ;  /* 0xffffffff00007810 */ /* 0x008fe20007ffe0ff */
[----:B------:R-:W-:Y:S05]  /*17330*/  BRA.DIV ~URZ, `(.L_x_769) ;  /* 0x00003de27f007947 */ /* 0x000fea000b800000 */
[----:B------:R3:W2:Y:S02]  /*17340*/  SHFL.IDX PT, R11, R4, R0, 0x1f ;  /* 0x00001f00040b7589 */ /* 0x0006a400000e0000 */
.L_x_768:
[----:B------:R-:W-:Y:S05]  /*17350*/  BSYNC B0 ;  /* 0x0000000000007941 */ /* 0x000fea0003800000 */
.L_x_767:
[----:B--23--:R-:W-:Y:S01]  /*17360*/  IMAD R0, R11, c[0x0][0x538], R5 ;  /* 0x00014e000b007a24 */ /* 0x00cfe200078e0205 */
[----:B-1----:R-:W-:Y:S01]  /*17370*/  ISETP.NE.AND P0, PT, R7, 0x1, PT ;  /* 0x000000010700780c */ /* 0x002fe20003f05270 */
[----:B------:R-:W-:Y:S03]  /*17380*/  BSSY B0, `(.L_x_770) ;  /* 0x0000086000007945 */ /* 0x000fe60003800000 */
[----:B------:R1:W-:Y:S01]  /*17390*/  STL [R1], R0 ;  /* 0x0000000001007387 */ /* 0x0003e20000100800 */
[----:B------:R-:W-:-:S08]  /*173a0*/  IADD3 R9, -R0, R9, RZ ;  /* 0x0000000900097210 */ /* 0x000fd00007ffe1ff */
[----:B------:R-:W-:Y:S05]  /*173b0*/  @!P0 BRA `(.L_x_771) ;  /* 0x000003e000008947 */ /* 0x000fea0003800000 */
[-C--:B----4-:R-:W-:Y:S02]  /*173c0*/  IABS R2, R8.reuse ;  /* 0x0000000800027213 */ /* 0x090fe40000000000 */
[----:B------:R-:W-:Y:S02]  /*173d0*/  IABS R10, R8 ;  /* 0x00000008000a7213 */ /* 0x000fe40000000000 */
[----:B-1----:R-:W1:Y:S08]  /*173e0*/  I2F.RP R0, R2 ;  /* 0x0000000200007306 */ /* 0x002e700000209400 */
[----:B-1----:R-:W1:Y:S02]  /*173f0*/  MUFU.RCP R0, R0 ;  /* 0x0000000000007308 */ /* 0x002e640000001000 */
[----:B-1----:R-:W-:-:S06]  /*17400*/  IADD3 R0, R0, 0xffffffe, RZ ;  /* 0x0ffffffe00007810 */ /* 0x002fcc0007ffe0ff */
[----:B------:R-:W1:Y:S02]  /*17410*/  F2I.FTZ.U32.TRUNC.NTZ R5, R0 ;  /* 0x0000000000057305 */ /* 0x000e64000021f000 */
[----:B-1----:R-:W-:Y:S01]  /*17420*/  IMAD.MOV R3, RZ, RZ, -R5 ;  /* 0x000000ffff037224 */ /* 0x002fe200078e0a05 */
[----:B------:R-:W-:-:S03]  /*17430*/  IABS R0, R7 ;  /* 0x0000000700007213 */ /* 0x000fc60000000000 */
[----:B------:R-:W-:Y:S01]  /*17440*/  IMAD.MOV.U32 R4, RZ, RZ, R3 ;  /* 0x000000ffff047224 */ /* 0x000fe200078e0003 */
[----:B------:R-:W-:Y:S01]  /*17450*/  IABS R3, R9 ;  /* 0x0000000900037213 */ /* 0x000fe20000000000 */
[----:B------:R-:W-:Y:S02]  /*17460*/  IMAD.MOV.U32 R6, RZ, RZ, R0 ;  /* 0x000000ffff067224 */ /* 0x000fe400078e0000 */
[----:B------:R-:W-:Y:S02]  /*17470*/  IMAD R0, R4, R2, RZ ;  /* 0x0000000204007224 */ /* 0x000fe400078e02ff */
[----:B------:R-:W-:Y:S01]  /*17480*/  IMAD.MOV.U32 R4, RZ, RZ, RZ ;  /* 0x000000ffff047224 */ /* 0x000fe200078e00ff */
[----:B------:R-:W1:Y:S03]  /*17490*/  I2F.RP R11, R6 ;  /* 0x00000006000b7306 */ /* 0x000e660000209400 */
[----:B------:R-:W-:-:S04]  /*174a0*/  IMAD.HI.U32 R5, R5, R0, R4 ;  /* 0x0000000005057227 */ /* 0x000fc800078e0004 */
[----:B------:R-:W-:-:S05]  /*174b0*/  IMAD.MOV R0, RZ, RZ, -R10 ;  /* 0x000000ffff007224 */ /* 0x000fca00078e0a0a */
[----:B------:R-:W-:Y:S01]  /*174c0*/  MOV R4, R0 ;  /* 0x0000000000047202 */ /* 0x000fe20000000f00 */
[----:B------:R-:W-:-:S04]  /*174d0*/  IMAD.HI.U32 R0, R5, R3, RZ ;  /* 0x0000000305007227 */ /* 0x000fc800078e00ff */
[----:B------:R-:W-:Y:S02]  /*174e0*/  IMAD R3, R0, R4, R3 ;  /* 0x0000000400037224 */ /* 0x000fe400078e0203 */
[----:B-1----:R-:W1:Y:S03]  /*174f0*/  MUFU.RCP R4, R11 ;  /* 0x0000000b00047308 */ /* 0x002e660000001000 */
        /* <DEDUP_REMOVED lines=9> */
[----:B------:R-:W-:Y:S01]  /*17590*/  @P2 IADD3 R0, R0, 0x1, RZ ;  /* 0x0000000100002810 */ /* 0x000fe20007ffe0ff */
[----:B-1----:R-:W-:-:S06]  /*175a0*/  IMAD.MOV R2, RZ, RZ, -R3 ;  /* 0x000000ffff027224 */ /* 0x002fcc00078e0a03 */
[----:B------:R-:W-:Y:S01]  /*175b0*/  @!P1 IMAD.MOV R0, RZ, RZ, -R0 ;  /* 0x000000ffff009224 */ /* 0x000fe200078e0a00 */
[----:B------:R-:W-:Y:S02]  /*175c0*/  @!P0 LOP3.LUT R0, RZ, R8, RZ, 0x33, !PT ;  /* 0x00000008ff008212 */ /* 0x000fe400078e33ff */
[----:B------:R-:W-:Y:S02]  /*175d0*/  MOV R4, R2 ;  /* 0x0000000200047202 */ /* 0x000fe40000000f00 */
[----:B------:R-:W-:Y:S02]  /*175e0*/  IABS R2, R7 ;  /* 0x0000000700027213 */ /* 0x000fe40000000000 */
[----:B------:R-:W-:Y:S01]  /*175f0*/  IABS R10, R0 ;  /* 0x00000000000a7213 */ /* 0x000fe20000000000 */
[----:B------:R-:W-:Y:S02]  /*17600*/  IMAD R4, R4, R6, RZ ;  /* 0x0000000604047224 */ /* 0x000fe400078e02ff */
[----:B------:R-:W-:-:S02]  /*17610*/  IMAD.MOV R5, RZ, RZ, -R2 ;  /* 0x000000ffff057224 */ /* 0x000fc400078e0a02 */
[----:B------:R-:W-:-:S04]  /*17620*/  IMAD.MOV.U32 R2, RZ, RZ, RZ ;  /* 0x000000ffff027224 */ /* 0x000fc800078e00ff */
[----:B------:R-:W-:Y:S01]  /*17630*/  IMAD.HI.U32 R2, R3, R4, R2 ;  /* 0x0000000403027227 */ /* 0x000fe200078e0002 */
[----:B------:R-:W-:-:S03]  /*17640*/  MOV R4, R5 ;  /* 0x0000000500047202 */ /* 0x000fc60000000f00 */
[----:B------:R-:W-:-:S04]  /*17650*/  IMAD.MOV.U32 R3, RZ, RZ, R10 ;  /* 0x000000ffff037224 */ /* 0x000fc800078e000a */
[----:B------:R-:W-:-:S04]  /*17660*/  IMAD.HI.U32 R2, R2, R3, RZ ;  /* 0x0000000302027227 */ /* 0x000fc800078e00ff */
[----:B------:R-:W-:Y:S01]  /*17670*/  IMAD R3, R2, R4, R3 ;  /* 0x0000000402037224 */ /* 0x000fe200078e0203 */
[----:B------:R-:W-:-:S04]  /*17680*/  IADD3 R4, -R0, RZ, RZ ;  /* 0x000000ff00047210 */ /* 0x000fc80007ffe1ff */
        /* <DEDUP_REMOVED lines=9> */
[----:B------:R-:W-:-:S05]  /*17720*/  @!P0 LOP3.LUT R2, RZ, R7, RZ, 0x33, !PT ;  /* 0x00000007ff028212 */ /* 0x000fca00078e33ff */
[----:B------:R-:W-:-:S04]  /*17730*/  IMAD.MOV R3, RZ, RZ, -R2 ;  /* 0x000000ffff037224 */ /* 0x000fc800078e0a02 */
[C---:B------:R-:W-:Y:S02]  /*17740*/  IMAD R3, R7.reuse, R3, R0 ;  /* 0x0000000307037224 */ /* 0x040fe400078e0200 */
[----:B------:R-:W-:Y:S02]  /*17750*/  IMAD R0, R7, 0x1000000, R2 ;  /* 0x0100000007007824 */ /* 0x000fe400078e0202 */
[----:B------:R-:W-:Y:S02]  /*17760*/  IMAD R2, R8, R4, R9 ;  /* 0x0000000408027224 */ /* 0x000fe400078e0209 */
[----:B------:R-:W-:-:S05]  /*17770*/  IMAD R0, R3, 0x10000, R0 ;  /* 0x0001000003007824 */ /* 0x000fca00078e0200 */
[----:B------:R1:W-:Y:S01]  /*17780*/  STL [R1+0x8], R0 ;  /* 0x0000080001007387 */ /* 0x0003e20000100800 */
[----:B------:R-:W-:Y:S05]  /*17790*/  BRA `(.L_x_772) ;  /* 0x0000044000007947 */ /* 0x000fea0003800000 */
.L_x_771:
[----:B-1----:R-:W2:Y:S01]  /*177a0*/  LDL R0, [R1+0xc] ;  /* 0x00000c0001007983 */ /* 0x002ea20000100800 */
[----:B------:R-:W-:-:S04]  /*177b0*/  IMAD.MOV.U32 R2, RZ, RZ, 0x4 ;  /* 0x00000004ff027424 */ /* 0x000fc800078e00ff */
[----:B--2---:R-:W-:-:S05]  /*177c0*/  IMAD.WIDE R2, R0, R2, c[0x0][0x590] ;  /* 0x0001640000027625 */ /* 0x004fca00078e0202 */
[----:B------:R-:W2:Y:S02]  /*177d0*/  LDG.E R4, [R2.64] ;  /* 0x0000000602047981 */ /* 0x000ea4000c1e1900 */
[----:B--2-4-:R-:W-:-:S05]  /*177e0*/  IMAD R10, R4, R8, RZ ;  /* 0x00000008040a7224 */ /* 0x014fca00078e02ff */
[-C--:B------:R-:W-:Y:S02]  /*177f0*/  IABS R0, R10.reuse ;  /* 0x0000000a00007213 */ /* 0x080fe40000000000 */
        /* <DEDUP_REMOVED lines=27> */
[----:B------:R-:W-:Y:S02]  /*179b0*/  IMAD R11, R4, R2, RZ ;  /* 0x00000002040b7224 */ /* 0x000fe400078e02ff */
[----:B------:R-:W-:-:S03]  /*179c0*/  IMAD.MOV R2, RZ, RZ, -R2 ;  /* 0x000000ffff027224 */ /* 0x000fc600078e0a02 */
[----:B------:R-:W-:Y:S01]  /*179d0*/  IADD3 R0, -R11, c[0x0][0x538], RZ ;  /* 0x00014e000b007a10 */ /* 0x000fe20007ffe1ff */
[----:B------:R-:W-:-:S03]  /*179e0*/  IMAD R6, R10, R2, R9 ;  /* 0x000000020a067224 */ /* 0x000fc600078e0209 */
[----:B------:R-:W-:Y:S02]  /*179f0*/  IMNMX R0, R4, R0, PT ;  /* 0x0000000004007217 */ /* 0x000fe40003800200 */
[----:B------:R-:W-:Y:S02]  /*17a00*/  IABS R2, R6 ;  /* 0x0000000600027213 */ /* 0x000fe40000000000 */
[-C--:B------:R-:W-:Y:S02]  /*17a10*/  IABS R3, R0.reuse ;  /* 0x0000000000037213 */ /* 0x080fe40000000000 */
[----:B------:R-:W-:Y:S02]  /*17a20*/  IABS R10, R0 ;  /* 0x00000000000a7213 */ /* 0x000fe40000000000 */
[----:B------:R-:W1:Y:S01]  /*17a30*/  I2F.RP R4, R3 ;  /* 0x0000000300047306 */ /* 0x000e620000209400 */
[----:B------:R-:W-:Y:S02]  /*17a40*/  MOV R7, R2 ;  /* 0x0000000200077202 */ /* 0x000fe40000000f00 */
[----:B------:R-:W-:-:S05]  /*17a50*/  IMAD.MOV R2, RZ, RZ, -R10 ;  /* 0x000000ffff027224 */ /* 0x000fca00078e0a0a */
[----:B-1----:R-:W1:Y:S02]  /*17a60*/  MUFU.RCP R4, R4 ;  /* 0x0000000400047308 */ /* 0x002e640000001000 */
[----:B-1----:R-:W-:-:S06]  /*17a70*/  IADD3 R4, R4, 0xffffffe, RZ ;  /* 0x0ffffffe04047810 */ /* 0x002fcc0007ffe0ff */
[----:B------:R-:W1:Y:S02]  /*17a80*/  F2I.FTZ.U32.TRUNC.NTZ R5, R4 ;  /* 0x0000000400057305 */ /* 0x000e64000021f000 */
[----:B-1----:R-:W-:-:S04]  /*17a90*/  IMAD.MOV R4, RZ, RZ, -R5 ;  /* 0x000000ffff047224 */ /* 0x002fc800078e0a05 */
[----:B------:R-:W-:Y:S02]  /*17aa0*/  IMAD R9, R4, R3, RZ ;  /* 0x0000000304097224 */ /* 0x000fe400078e02ff */
[----:B------:R-:W-:-:S04]  /*17ab0*/  IMAD.MOV.U32 R4, RZ, RZ, RZ ;  /* 0x000000ffff047224 */ /* 0x000fc800078e00ff */
[----:B------:R-:W-:-:S04]  /*17ac0*/  IMAD.HI.U32 R5, R5, R9, R4 ;  /* 0x0000000905057227 */ /* 0x000fc800078e0004 */
[----:B------:R-:W-:Y:S02]  /*17ad0*/  IMAD.MOV.U32 R4, RZ, RZ, R2 ;  /* 0x000000ffff047224 */ /* 0x000fe400078e0002 */
[----:B------:R-:W-:-:S04]  /*17ae0*/  IMAD.HI.U32 R2, R5, R7, RZ ;  /* 0x0000000705027227 */ /* 0x000fc800078e00ff */
[----:B------:R-:W-:-:S05]  /*17af0*/  IMAD R4, R2, R4, R7 ;  /* 0x0000000402047224 */ /* 0x000fca00078e0207 */
[----:B------:R-:W-:-:S13]  /*17b00*/  ISETP.GT.U32.AND P0, PT, R3, R4, PT ;  /* 0x000000040300720c */ /* 0x000fda0003f04070 */
[-C--:B------:R-:W-:Y:S02]  /*17b10*/  @!P0 IADD3 R4, R4, -R3.reuse, RZ ;  /* 0x8000000304048210 */ /* 0x080fe40007ffe0ff */
[----:B------:R-:W-:Y:S02]  /*17b20*/  @!P0 IADD3 R2, R2, 0x1, RZ ;  /* 0x0000000102028810 */ /* 0x000fe40007ffe0ff */
[----:B------:R-:W-:Y:S02]  /*17b30*/  ISETP.GE.U32.AND P2, PT, R4, R3, PT ;  /* 0x000000030400720c */ /* 0x000fe40003f46070 */
[----:B------:R-:W-:Y:S02]  /*17b40*/  LOP3.LUT R3, R6, R0, RZ, 0x3c, !PT ;  /* 0x0000000006037212 */ /* 0x000fe400078e3cff */
[----:B------:R-:W-:Y:S02]  /*17b50*/  ISETP.NE.AND P0, PT, R0, RZ, PT ;  /* 0x000000ff0000720c */ /* 0x000fe40003f05270 */
[----:B------:R-:W-:Y:S01]  /*17b60*/  ISETP.GE.AND P1, PT, R3, RZ, PT ;  /* 0x000000ff0300720c */ /* 0x000fe20003f26270 */
[----:B------:R-:W-:Y:S01]  /*17b70*/  IMAD.MOV R3, RZ, RZ, -R0 ;  /* 0x000000ffff037224 */ /* 0x000fe200078e0a00 */
[----:B------:R-:W-:-:S05]  /*17b80*/  IADD3 R6, R11, 0x1000000, R6 ;  /* 0x010000000b067810 */ /* 0x000fca0007ffe006 */
[----:B------:R-:W-:-:S06]  /*17b90*/  @P2 IADD3 R2, R2, 0x1, RZ ;  /* 0x0000000102022810 */ /* 0x000fcc0007ffe0ff */
[----:B------:R-:W-:Y:S01]  /*17ba0*/  @!P1 IMAD.MOV R2, RZ, RZ, -R2 ;  /* 0x000000ffff029224 */ /* 0x000fe200078e0a02 */
[----:B------:R-:W-:-:S05]  /*17bb0*/  @!P0 LOP3.LUT R2, RZ, R0, RZ, 0x33, !PT ;  /* 0x00000000ff028212 */ /* 0x000fca00078e33ff */
[----:B------:R-:W-:-:S05]  /*17bc0*/  IMAD R0, R2, R3, R6 ;  /* 0x0000000302007224 */ /* 0x000fca00078e0206 */
[----:B------:R1:W-:Y:S02]  /*17bd0*/  STL [R1+0x8], R0 ;  /* 0x0000080001007387 */ /* 0x0003e40000100800 */
.L_x_772:
[----:B------:R-:W-:Y:S05]  /*17be0*/  BSYNC B0 ;  /* 0x0000000000007941 */ /* 0x000fea0003800000 */
.L_x_770:
[----:B------:R-:W-:-:S04]  /*17bf0*/  LOP3.LUT R2, RZ, R2, RZ, 0x33, !PT ;  /* 0x00000002ff027212 */ /* 0x000fc800078e33ff */
[----:B-1----:R-:W-:-:S05]  /*17c00*/  IADD3 R0, R2, R8, RZ ;  /* 0x0000000802007210 */ /* 0x002fca0007ffe0ff */
[----:B------:R1:W-:Y:S01]  /*17c10*/  STL [R1+0x4], R0 ;  /* 0x0000040001007387 */ /* 0x0003e20000100800 */
[----:B------:R-:W-:Y:S05]  /*17c20*/  BRA `(.L_x_773) ;  /* 0x0000005000007947 */ /* 0x000fea0003800000 */
.L_x_761:
[----:B------:R-:W-:Y:S01]  /*17c30*/  MOV R0, c[0x0][0x53c] ;  /* 0x00014f0000007a02 */ /* 0x000fe20000000f00 */
[----:B------:R2:W-:Y:S04]  /*17c40*/  STL [R1], R9 ;  /* 0x0000000901007387 */ /* 0x0005e80000100800 */
[----:B------:R2:W-:Y:S04]  /*17c50*/  STL [R1+0x4], RZ ;  /* 0x000004ff01007387 */ /* 0x0005e80000100800 */
[----:B------:R2:W-:Y:S04]  /*17c60*/  STL [R1+0x8], RZ ;  /* 0x000008ff01007387 */ /* 0x0005e80000100800 */
[----:B------:R2:W-:Y:S02]  /*17c70*/  STL [R1+0xc], R0 ;  /* 0x00000c0001007387 */ /* 0x0005e40000100800 */
.L_x_773:
[----:B------:R-:W-:Y:S05]  /*17c80*/  BSYNC B1 ;  /* 0x0000000000017941 */ /* 0x000fea0003800000 */
.L_x_759:
[----:B-1----:R-:W3:Y:S04]  /*17c90*/  LDL R4, [R1] ;  /* 0x0000000001047983 */ /* 0x002ee80000100800 */
[----:B------:R-:W3:Y:S04]  /*17ca0*/  LDL R5, [R1+0x4] ;  /* 0x0000040001057983 */ /* 0x000ee80000100800 */
[----:B------:R-:W3:Y:S04]  /*17cb0*/  LDL R6, [R1+0x8] ;  /* 0x0000080001067983 */ /* 0x000ee80000100800 */
[----:B------:R-:W3:Y:S01]  /*17cc0*/  LDL R7, [R1+0xc] ;  /* 0x00000c0001077983 */ /* 0x000ee20000100800 */
[----:B------:R-:W-:Y:S03]  /*17cd0*/  WARPSYNC 0xffffffff ;  /* 0xffffffff00007948 */ /* 0x000fe60003800000 */
[----:B------:R-:W-:Y:S01]  /*17ce0*/  BAR.SYNC.DEFER_BLOCKING 0x4, 0x80 ;  /* 0x0102000000007b1d */ /* 0x000fe20000010000 */
[----:B------:R-:W-:-:S13]  /*17cf0*/  ISETP.NE.AND P0, PT, R12, RZ, PT ;  /* 0x000000ff0c00720c */ /* 0x000fda0003f05270 */
[----:B---3--:R1:W-:Y:S04]  /*17d00*/  @!P0 STS.128 [0xc080], R4 ;  /* 0x00c08004ff008388 */ /* 0x0083e80000000c00 */
[----:B------:R-:W-:Y:S06]  /*17d10*/  BAR.ARV 0x5, 0x80 ;  /* 0x0142000000007b1d */ /* 0x000fec0000002000 */
.L_x_754:
[----:B--2---:R-:W2:Y:S02]  /*17d20*/  LDL R0, [R1+0xc] ;  /* 0x00000c0001007983 */ /* 0x004ea40000100800 */
[----:B--2---:R-:W-:-:S13]  /*17d30*/  ISETP.GE.AND P0, PT, R0, c[0x0][0x53c], PT ;  /* 0x00014f0000007a0c */ /* 0x004fda0003f06270 */
[----:B-1----:R-:W-:Y:S01]  /*17d40*/  @P0 CALL.REL.NOINC `(.L_x_774) ;  /* 0x0000001000000944 */ /* 0x002fe20003c00000 */
[----:B------:R-:W-:Y:S05]  /*17d50*/  BRA `(.L_x_775) ;  /* 0xfffe9df000007947 */ /* 0x000fea000383ffff */
.L_x_774:
[----:B------:R-:W-:Y:S05]  /*17d60*/  EXIT ;  /* 0x000000000000794d */ /* 0x000fea0003800000 */
.L_x_547:
[----:B------:R-:W-:Y:S01]  /*17d70*/  IMAD.MOV.U32 R0, RZ, RZ, R5 ;  /* 0x000000ffff007224 */ /* 0x000fe200078e0005 */
[----:B------:R-:W-:Y:S02]  /*17d80*/  MOV R2, 0x1 ;  /* 0x0000000100027802 */ /* 0x000fe40000000f00 */
[----:B------:R-:W-:Y:S02]  /*17d90*/  MOV R3, 0x17db0 ;  /* 0x00017db000037802 */ /* 0x000fe40000000f00 */
[----:B------:R-:W-:Y:S05]  /*17da0*/  CALL.REL.NOINC `($__internal_11_$__cuda_sm70_shflsync_up_p) ;  /* 0x000034a000007944 */ /* 0x000fea0003c00000 */
[----:B------:R-:W-:Y:S01]  /*17db0*/  MOV R0, R4 ;  /* 0x0000000400007202 */ /* 0x000fe20000000f00 */
[----:B------:R-:W-:Y:S05]  /*17dc0*/  BRA `(.L_x_776) ;  /* 0xfffe869000007947 */ /* 0x000fea000383ffff */
.L_x_548:
[----:B------:R-:W-:Y:S01]  /*17dd0*/  IMAD.MOV.U32 R0, RZ, RZ, R5 ;  /* 0x000000ffff007224 */ /* 0x000fe200078e0005 */
[----:B------:R-:W-:Y:S02]  /*17de0*/  MOV R2, 0x2 ;  /* 0x0000000200027802 */ /* 0x000fe40000000f00 */
[----:B------:R-:W-:Y:S02]  /*17df0*/  MOV R3, 0x17e10 ;  /* 0x00017e1000037802 */ /* 0x000fe40000000f00 */
[----:B------:R-:W-:Y:S05]  /*17e00*/  CALL.REL.NOINC `($__internal_11_$__cuda_sm70_shflsync_up_p) ;  /* 0x0000344000007944 */ /* 0x000fea0003c00000 */
[----:B------:R-:W-:Y:S01]  /*17e10*/  SEL R0, R4, RZ, P4 ;  /* 0x000000ff04007207 */ /* 0x000fe20002000000 */
[----:B------:R-:W-:Y:S01]  /*17e20*/  IMAD.MOV.U32 R2, RZ, RZ, 0x4 ;  /* 0x00000004ff027424 */ /* 0x000fe200078e00ff */
[----:B------:R-:W-:-:S03]  /*17e30*/  MOV R3, 0x17e60 ;  /* 0x00017e6000037802 */ /* 0x000fc60000000f00 */
[----:B------:R-:W-:Y:S02]  /*17e40*/  IMAD.IADD R0, R5, 0x1, R0 ;  /* 0x0000000105007824 */ /* 0x000fe400078e0200 */
        /* <DEDUP_REMOVED lines=13> */
[----:B------:R-:W-:Y:S02]  /*17f20*/  MOV R204, 0x1f ;  /* 0x0000001f00cc7802 */ /* 0x000fe40000000f00 */
[----:B------:R-:W-:Y:S01]  /*17f30*/  MOV R3, 0x17f70 ;  /* 0x00017f7000037802 */ /* 0x000fe20000000f00 */
[----:B------:R-:W-:-:S04]  /*17f40*/  IMAD.IADD R4, R0, 0x1, R4 ;  /* 0x0000000100047824 */ /* 0x000fc800078e0204 */
[----:B------:R-:W-:Y:S02]  /*17f50*/  IMAD.MOV.U32 R109, RZ, RZ, R4 ;  /* 0x000000ffff6d7224 */ /* 0x000fe400078e0004 */
[----:B------:R-:W-:Y:S05]  /*17f60*/  CALL.REL.NOINC `($__internal_10_$__cuda_sm70_shflsync_idx_p) ;  /* 0x0000328000007944 */ /* 0x000fea0003c00000 */
[----:B------:R-:W-:Y:S01]  /*17f70*/  MOV R0, R204 ;  /* 0x000000cc00007202 */ /* 0x000fe20000000f00 */
[----:B------:R-:W-:Y:S05]  /*17f80*/  BRA `(.L_x_777) ;  /* 0xfffe85d000007947 */ /* 0x000fea000383ffff */
.L_x_550:
[----:B------:R-:W-:Y:S02]  /*17f90*/  SEL R0, RZ, 0x1, P0 ;  /* 0x00000001ff007807 */ /* 0x000fe40000000000 */
[----:B------:R-:W-:Y:S02]  /*17fa0*/  MOV R2, 0x17fc0 ;  /* 0x00017fc000027802 */ /* 0x000fe40000000f00 */
[----:B------:R-:W-:Y:S05]  /*17fb0*/  CALL.REL.NOINC `($__internal_12_$__cuda_sm70_votesync_ballot) ;  /* 0x0000330000007944 */ /* 0x000fea0003c00000 */
[----:B------:R-:W-:Y:S01]  /*17fc0*/  MOV R7, R0 ;  /* 0x0000000000077202 */ /* 0x000fe20000000f00 */
[----:B------:R-:W-:Y:S05]  /*17fd0*/  BRA `(.L_x_778) ;  /* 0xfffe861000007947 */ /* 0x000fea000383ffff */
.L_x_551:
[----:B------:R-:W-:Y:S01]  /*17fe0*/  IMAD.MOV.U32 R109, RZ, RZ, R9 ;  /* 0x000000ffff6d7224 */ /* 0x000fe200078e0009 */
[----:B-1----:R-:W-:Y:S01]  /*17ff0*/  MOV R2, R0 ;  /* 0x0000000000027202 */ /* 0x002fe20000000f00 */
[----:B------:R-:W-:Y:S01]  /*18000*/  IMAD.MOV.U32 R204, RZ, RZ, 0x1f ;  /* 0x0000001fffcc7424 */ /* 0x000fe200078e00ff */
[----:B------:R-:W-:Y:S02]  /*18010*/  MOV R3, 0x18030 ;  /* 0x0001803000037802 */ /* 0x000fe40000000f00 */
[----:B------:R-:W-:Y:S05]  /*18020*/  CALL.REL.NOINC `($__internal_10_$__cuda_sm70_shflsync_idx_p) ;  /* 0x000031c000007944 */ /* 0x000fea0003c00000 */
[----:B------:R-:W-:Y:S01]  /*18030*/  IMAD.MOV.U32 R12, RZ, RZ, R204 ;  /* 0x000000ffff0c7224 */ /* 0x000fe200078e00cc */
[----:B------:R-:W-:Y:S01]  /*18040*/  MOV R109, R8 ;  /* 0x00000008006d7202 */ /* 0x000fe20000000f00 */
[----:B------:R-:W-:Y:S01]  /*18050*/  IMAD.MOV.U32 R5, RZ, RZ, RZ ;  /* 0x000000ffff057224 */ /* 0x000fe200078e00ff */
[----:B------:R-:W-:Y:S01]  /*18060*/  MOV R2, R0 ;  /* 0x0000000000027202 */ /* 0x000fe20000000f00 */
[----:B------:R-:W-:Y:S01]  /*18070*/  IMAD.MOV.U32 R204, RZ, RZ, 0x1f ;  /* 0x0000001fffcc7424 */ /* 0x000fe200078e00ff */
[----:B------:R-:W-:-:S02]  /*18080*/  MOV R3, 0x180a0 ;  /* 0x000180a000037802 */ /* 0x000fc40000000f00 */
[----:B------:R-:W-:Y:S05]  /*18090*/  CALL.REL.NOINC `($__internal_10_$__cuda_sm70_shflsync_idx_p) ;  /* 0x0000315000007944 */ /* 0x000fea0003c00000 */
[----:B------:R-:W-:Y:S01]  /*180a0*/  MOV R9, R204 ;  /* 0x000000cc00097202 */ /* 0x000fe20000000f00 */
[----:B------:R-:W-:Y:S05]  /*180b0*/  BRA `(.L_x_779) ;  /* 0xfffe85a000007947 */ /* 0x000fea000383ffff */
.L_x_554:
[----:B------:R-:W-:Y:S01]  /*180c0*/  IMAD.MOV.U32 R109, RZ, RZ, R4 ;  /* 0x000000ffff6d7224 */ /* 0x000fe200078e0004 */
[----:B-1----:R-:W-:Y:S01]  /*180d0*/  MOV R2, R0 ;  /* 0x0000000000027202 */ /* 0x002fe20000000f00 */
[----:B------:R-:W-:Y:S01]  /*180e0*/  IMAD.MOV.U32 R204, RZ, RZ, 0x1f ;  /* 0x0000001fffcc7424 */ /* 0x000fe200078e00ff */
[----:B------:R-:W-:-:S02]  /*180f0*/  MOV R3, 0x18110 ;  /* 0x0001811000037802 */ /* 0x000fc40000000f00 */
[----:B---34-:R-:W-:Y:S05]  /*18100*/  CALL.REL.NOINC `($__internal_10_$__cuda_sm70_shflsync_idx_p) ;  /* 0x000030e000007944 */ /* 0x018fea0003c00000 */
[----:B------:R-:W-:Y:S01]  /*18110*/  MOV R5, R204 ;  /* 0x000000cc00057202 */ /* 0x000fe20000000f00 */
[----:B------:R-:W-:Y:S05]  /*18120*/  BRA `(.L_x_553) ;  /* 0xfffe859000007947 */ /* 0x000fea000383ffff */
.L_x_573:
[----:B------:R-:W-:Y:S01]  /*18130*/  IMAD.MOV.U32 R109, RZ, RZ, R5 ;  /* 0x000000ffff6d7224 */ /* 0x000fe200078e0005 */
[----:B------:R-:W-:Y:S01]  /*18140*/  MOV R2, RZ ;  /* 0x000000ff00027202 */ /* 0x000fe20000000f00 */
[----:B------:R-:W-:Y:S01]  /*18150*/  IMAD.MOV.U32 R204, RZ, RZ, 0x1c1f ;  /* 0x00001c1fffcc7424 */ /* 0x000fe200078e00ff */
[----:B------:R-:W-:-:S02]  /*18160*/  MOV R3, 0x18180 ;  /* 0x0001818000037802 */ /* 0x000fc40000000f00 */
[----:B-----5:R-:W-:Y:S05]  /*18170*/  CALL.REL.NOINC `($__internal_10_$__cuda_sm70_shflsync_idx_p) ;  /* 0x0000307000007944 */ /* 0x020fea0003c00000 */
[----:B------:R-:W-:Y:S01]  /*18180*/  MOV R4, R204 ;  /* 0x000000cc00047202 */ /* 0x000fe20000000f00 */
[----:B------:R-:W-:Y:S05]  /*18190*/  BRA `(.L_x_780) ;  /* 0xfffea98000007947 */ /* 0x000fea000383ffff */
.L_x_574:
[----:B------:R-:W-:Y:S01]  /*181a0*/  IMAD.MOV.U32 R109, RZ, RZ, R12 ;  /* 0x000000ffff6d7224 */ /* 0x000fe200078e000c */
[----:B------:R-:W-:Y:S01]  /*181b0*/  MOV R2, RZ ;  /* 0x000000ff00027202 */ /* 0x000fe20000000f00 */
[----:B------:R-:W-:Y:S01]  /*181c0*/  IMAD.MOV.U32 R204, RZ, RZ, 0x1c1f ;  /* 0x00001c1fffcc7424 */ /* 0x000fe200078e00ff */
[----:B------:R-:W-:-:S02]  /*181d0*/  MOV R3, 0x181f0 ;  /* 0x000181f000037802 */ /* 0x000fc40000000f00 */
[----:B-12--5:R-:W-:Y:S05]  /*181e0*/  CALL.REL.NOINC `($__internal_10_$__cuda_sm70_shflsync_idx_p) ;  /* 0x0000300000007944 */ /* 0x026fea0003c00000 */
[----:B------:R-:W-:Y:S01]  /*181f0*/  MOV R0, R204 ;  /* 0x000000cc00007202 */ /* 0x000fe20000000f00 */
[----:B------:R-:W-:Y:S05]  /*18200*/  BRA `(.L_x_781) ;  /* 0xfffea93000007947 */ /* 0x000fea000383ffff */
.L_x_577:
[----:B------:R-:W-:Y:S01]  /*18210*/  IMAD.MOV.U32 R109, RZ, RZ, R5 ;  /* 0x000000ffff6d7224 */ /* 0x000fe200078e0005 */
[----:B--2---:R-:W-:Y:S01]  /*18220*/  MOV R2, 0x1 ;  /* 0x0000000100027802 */ /* 0x004fe20000000f00 */
[----:B------:R-:W-:Y:S01]  /*18230*/  IMAD.MOV.U32 R204, RZ, RZ, 0x1c1f ;  /* 0x00001c1fffcc7424 */ /* 0x000fe200078e00ff */
[----:B------:R-:W-:-:S02]  /*18240*/  MOV R3, 0x18260 ;  /* 0x0001826000037802 */ /* 0x000fc40000000f00 */
[----:B-1-345:R-:W-:Y:S05]  /*18250*/  CALL.REL.NOINC `($__internal_10_$__cuda_sm70_shflsync_idx_p) ;  /* 0x00002f9000007944 */ /* 0x03afea0003c00000 */
[----:B------:R-:W-:Y:S01]  /*18260*/  IMAD.MOV.U32 R4, RZ, RZ, R204 ;  /* 0x000000ffff047224 */ /* 0x000fe200078e00cc */
[----:B------:R-:W-:Y:S01]  /*18270*/  MOV R2, 0x1 ;  /* 0x0000000100027802 */ /* 0x000fe20000000f00 */
[----:B------:R-:W-:Y:S01]  /*18280*/  IMAD.MOV.U32 R109, RZ, RZ, R12 ;  /* 0x000000ffff6d7224 */ /* 0x000fe200078e000c */
[----:B------:R-:W-:-:S02]  /*18290*/  MOV R204, 0x1c1f ;  /* 0x00001c1f00cc7802 */ /* 0x000fc40000000f00 */
[----:B------:R-:W-:Y:S02]  /*182a0*/  MOV R3, 0x182c0 ;  /* 0x000182c000037802 */ /* 0x000fe40000000f00 */
[----:B------:R-:W-:Y:S05]  /*182b0*/  CALL.REL.NOINC `($__internal_10_$__cuda_sm70_shflsync_idx_p) ;  /* 0x00002f3000007944 */ /* 0x000fea0003c00000 */
[----:B------:R-:W-:Y:S01]  /*182c0*/  MOV R0, R204 ;  /* 0x000000cc00007202 */ /* 0x000fe20000000f00 */
[----:B------:R-:W-:Y:S05]  /*182d0*/  BRA `(.L_x_782) ;  /* 0xfffeaa0000007947 */ /* 0x000fea000383ffff */
.L_x_580:
[----:B------:R-:W-:Y:S01]  /*182e0*/  IMAD.MOV.U32 R109, RZ, RZ, R5 ;  /* 0x000000ffff6d7224 */ /* 0x000fe200078e0005 */
[----:B-1----:R-:W-:Y:S01]  /*182f0*/  MOV R2, 0x2 ;  /* 0x0000000200027802 */ /* 0x002fe20000000f00 */
[----:B------:R-:W-:Y:S01]  /*18300*/  IMAD.MOV.U32 R204, RZ, RZ, 0x1c1f ;  /* 0x00001c1fffcc7424 */ /* 0x000fe200078e00ff */
[----:B------:R-:W-:Y:S02]  /*18310*/  MOV R3, 0x18330 ;  /* 0x0001833000037802 */ /* 0x000fe40000000f00 */
[----:B--2345:R-:W-:Y:S05]  /*18320*/  CALL.REL.NOINC `($__internal_10_$__cuda_sm70_shflsync_idx_p) ;  /* 0x00002ec000007944 */ /* 0x03cfea0003c00000 */
[----:B------:R-:W-:Y:S01]  /*18330*/  MOV R4, R204 ;  /* 0x000000cc00047202 */ /* 0x000fe20000000f00 */
[----:B------:R-:W-:Y:S05]  /*18340*/  BRA `(.L_x_783) ;  /* 0xfffeab1000007947 */ /* 0x000fea000383ffff */
.L_x_581:
[----:B------:R-:W-:Y:S01]  /*18350*/  IMAD.MOV.U32 R109, RZ, RZ, R12 ;  /* 0x000000ffff6d7224 */ /* 0x000fe200078e000c */
[----:B------:R-:W-:Y:S01]  /*18360*/  MOV R2, 0x2 ;  /* 0x0000000200027802 */ /* 0x000fe20000000f00 */
[----:B------:R-:W-:Y:S01]  /*18370*/  IMAD.MOV.U32 R204, RZ, RZ, 0x1c1f ;  /* 0x00001c1fffcc7424 */ /* 0x000fe200078e00ff */
[----:B------:R-:W-:Y:S02]  /*18380*/  MOV R3, 0x183a0 ;  /* 0x000183a000037802 */ /* 0x000fe40000000f00 */
[----:B-12345:R-:W-:Y:S05]  /*18390*/  CALL.REL.NOINC `($__internal_10_$__cuda_sm70_shflsync_idx_p) ;  /* 0x00002e5000007944 */ /* 0x03efea0003c00000 */
[----:B------:R-:W-:Y:S01]  /*183a0*/  MOV R0, R204 ;  /* 0x000000cc00007202 */ /* 0x000fe20000000f00 */
[----:B------:R-:W-:Y:S05]  /*183b0*/  BRA `(.L_x_784) ;  /* 0xfffeaac000007947 */ /* 0x000fea000383ffff */
.L_x_584:
[----:B------:R-:W-:Y:S01]  /*183c0*/  IMAD.MOV.U32 R109, RZ, RZ, R5 ;  /* 0x000000ffff6d7224 */ /* 0x000fe200078e0005 */
[----:B-1----:R-:W-:Y:S01]  /*183d0*/  MOV R2, 0x3 ;  /* 0x0000000300027802 */ /* 0x002fe20000000f00 */
[----:B------:R-:W-:Y:S01]  /*183e0*/  IMAD.MOV.U32 R204, RZ, RZ, 0x1c1f ;  /* 0x00001c1fffcc7424 */ /* 0x000fe200078e00ff */
[----:B------:R-:W-:-:S02]  /*183f0*/  MOV R3, 0x18410 ;  /* 0x0001841000037802 */ /* 0x000fc40000000f00 */
[----:B--2345:R-:W-:Y:S05]  /*18400*/  CALL.REL.NOINC `($__internal_10_$__cuda_sm70_shflsync_idx_p) ;  /* 0x00002de000007944 */ /* 0x03cfea0003c00000 */
        /* <DEDUP_REMOVED lines=8> */
.L_x_587:
[----:B------:R-:W-:Y:S01]  /*18490*/  IMAD.MOV.U32 R109, RZ, RZ, R24 ;  /* 0x000000ffff6d7224 */ /* 0x000fe200078e0018 */
[----:B-1----:R-:W-:Y:S01]  /*184a0*/  MOV R2, 0x1 ;  /* 0x0000000100027802 */ /* 0x002fe20000000f00 */
[----:B------:R-:W-:Y:S01]  /*184b0*/  IMAD.MOV.U32 R204, RZ, RZ, 0x1c1f ;  /* 0x00001c1fffcc7424 */ /* 0x000fe200078e00ff */
[----:B------:R-:W-:Y:S02]  /*184c0*/  MOV R3, 0x184e0 ;  /* 0x000184e000037802 */ /* 0x000fe40000000f00 */
[----:B------:R-:W-:Y:S05]  /*184d0*/  CALL.REL.NOINC `($__internal_10_$__cuda_sm70_shflsync_idx_p) ;  /* 0x00002d1000007944 */ /* 0x000fea0003c00000 */
[----:B------:R-:W-:Y:S01]  /*184e0*/  IMAD.MOV.U32 R20, RZ, RZ, R204 ;  /* 0x000000ffff147224 */ /* 0x000fe200078e00cc */
[----:B------:R-:W-:Y:S01]  /*184f0*/  MOV R2, 0x1 ;  /* 0x0000000100027802 */ /* 0x000fe20000000f00 */
[----:B------:R-:W-:Y:S01]  /*18500*/  IMAD.MOV.U32 R109, RZ, RZ, R25 ;  /* 0x000000ffff6d7224 */ /* 0x000fe200078e0019 */
[----:B------:R-:W-:Y:S02]  /*18510*/  MOV R204, 0x1c1f ;  /* 0x00001c1f00cc7802 */ /* 0x000fe40000000f00 */
[----:B------:R-:W-:Y:S02]  /*18520*/  MOV R3, 0x18540 ;  /* 0x0001854000037802 */ /* 0x000fe40000000f00 */
[----:B------:R-:W-:Y:S05]  /*18530*/  CALL.REL.NOINC `($__internal_10_$__cuda_sm70_shflsync_idx_p) ;  /* 0x00002cb000007944 */ /* 0x000fea0003c00000 */
[----:B------:R-:W-:Y:S01]  /*18540*/  MOV R2, R204 ;  /* 0x000000cc00027202 */ /* 0x000fe20000000f00 */
[----:B------:R-:W-:Y:S05]  /*18550*/  BRA `(.L_x_786) ;  /* 0xfffeb50000007947 */ /* 0x000fea000383ffff */
.L_x_590:
[----:B------:R-:W-:Y:S01]  /*18560*/  IMAD.MOV.U32 R109, RZ, RZ, R5 ;  /* 0x000000ffff6d7224 */ /* 0x000fe200078e0005 */
[----:B------:R-:W-:Y:S01]  /*18570*/  MOV R2, RZ ;  /* 0x000000ff00027202 */ /* 0x000fe20000000f00 */
[----:B------:R-:W-:Y:S01]  /*18580*/  IMAD.MOV.U32 R204, RZ, RZ, 0x1c1f ;  /* 0x00001c1fffcc7424 */ /* 0x000fe200078e00ff */
[----:B------:R-:W-:-:S02]  /*18590*/  MOV R3, 0x185b0 ;  /* 0x000185b000037802 */ /* 0x000fc40000000f00 */
[----:B------:R-:W-:Y:S05]  /*185a0*/  CALL.REL.NOINC `($__internal_10_$__cuda_sm70_shflsync_idx_p) ;  /* 0x00002c4000007944 */ /* 0x000fea0003c00000 */
[----:B------:R-:W-:Y:S01]  /*185b0*/  MOV R4, R204 ;  /* 0x000000cc00047202 */ /* 0x000fe20000000f00 */
[----:B------:R-:W-:Y:S05]  /*185c0*/  BRA `(.L_x_787) ;  /* 0xfffebe1000007947 */ /* 0x000fea000383ffff */
.L_x_591:
[----:B------:R-:W-:Y:S01]  /*185d0*/  IMAD.MOV.U32 R109, RZ, RZ, R8 ;  /* 0x000000ffff6d7224 */ /* 0x000fe200078e0008 */
[----:B------:R-:W-:Y:S01]  /*185e0*/  MOV R2, RZ ;  /* 0x000000ff00027202 */ /* 0x000fe20000000f00 */
[----:B------:R-:W-:Y:S01]  /*185f0*/  IMAD.MOV.U32 R204, RZ, RZ, 0x1c1f ;  /* 0x00001c1fffcc7424 */ /* 0x000fe200078e00ff */
[----:B------:R-:W-:-:S02]  /*18600*/  MOV R3, 0x18620 ;  /* 0x0001862000037802 */ /* 0x000fc40000000f00 */
[----:B-12---:R-:W-:Y:S05]  /*18610*/  CALL.REL.NOINC `($__internal_10_$__cuda_sm70_shflsync_idx_p) ;  /* 0x00002bd000007944 */ /* 0x006fea0003c00000 */
[----:B------:R-:W-:Y:S01]  /*18620*/  MOV R0, R204 ;  /* 0x000000cc00007202 */ /* 0x000fe20000000f00 */
[----:B------:R-:W-:Y:S05]  /*18630*/  BRA `(.L_x_788) ;  /* 0xfffebdc000007947 */ /* 0x000fea000383ffff */
.L_x_594:
[----:B------:R-:W-:Y:S01]  /*18640*/  IMAD.MOV.U32 R109, RZ, RZ, R5 ;  /* 0x000000ffff6d7224 */ /* 0x000fe200078e0005 */
[----:B----4-:R-:W-:Y:S01]  /*18650*/  MOV R2, 0x1 ;  /* 0x0000000100027802 */ /* 0x010fe20000000f00 */
[----:B------:R-:W-:Y:S01]  /*18660*/  IMAD.MOV.U32 R204, RZ, RZ, 0x1c1f ;  /* 0x00001c1fffcc7424 */ /* 0x000fe200078e00ff */
[----:B------:R-:W-:-:S03]  /*18670*/  MOV R3, 0x18690 ;  /* 0x0001869000037802 */ /* 0x000fc60000000f00 */
[----:B-123--:R-:W-:Y:S05]  /*18680*/  CALL.REL.NOINC `($__internal_10_$__cuda_sm70_shflsync_idx_p) ;  /* 0x00002b6000007944 */ /* 0x00efea0003c00000 */
        /* <DEDUP_REMOVED lines=8> */
.L_x_595:
[----:B------:R-:W-:Y:S01]  /*18710*/  IMAD.MOV.U32 R109, RZ, RZ, R7 ;  /* 0x000000ffff6d7224 */ /* 0x000fe200078e0007 */
[----:B------:R-:W-:Y:S01]  /*18720*/  MOV R2, RZ ;  /* 0x000000ff00027202 */ /* 0x000fe20000000f00 */
[----:B------:R-:W-:Y:S01]  /*18730*/  IMAD.MOV.U32 R204, RZ, RZ, 0x1c1f ;  /* 0x00001c1fffcc7424 */ /* 0x000fe200078e00ff */
[----:B------:R-:W-:Y:S02]  /*18740*/  MOV R3, 0x18760 ;  /* 0x0001876000037802 */ /* 0x000fe40000000f00 */
[----:B-1----:R-:W-:Y:S05]  /*18750*/  CALL.REL.NOINC `($__internal_10_$__cuda_sm70_shflsync_idx_p) ;  /* 0x00002a9000007944 */ /* 0x002fea0003c00000 */
[----:B------:R-:W-:Y:S01]  /*18760*/  MOV R2, R204 ;  /* 0x000000cc00027202 */ /* 0x000fe20000000f00 */
[----:B------:R-:W-:Y:S05]  /*18770*/  BRA `(.L_x_790) ;  /* 0xfffec07000007947 */ /* 0x000fea000383ffff */
.L_x_600:
[----:B------:R-:W-:Y:S01]  /*18780*/  IMAD.MOV.U32 R109, RZ, RZ, R7 ;  /* 0x000000ffff6d7224 */ /* 0x000fe200078e0007 */
[----:B------:R-:W-:Y:S01]  /*18790*/  MOV R2, 0x1 ;  /* 0x0000000100027802 */ /* 0x000fe20000000f00 */
[----:B------:R-:W-:Y:S01]  /*187a0*/  IMAD.MOV.U32 R204, RZ, RZ, 0x1c1f ;  /* 0x00001c1fffcc7424 */ /* 0x000fe200078e00ff */
[----:B------:R-:W-:Y:S02]  /*187b0*/  MOV R3, 0x187d0 ;  /* 0x000187d000037802 */ /* 0x000fe40000000f00 */
[----:B--2---:R-:W-:Y:S05]  /*187c0*/  CALL.REL.NOINC `($__internal_10_$__cuda_sm70_shflsync_idx_p) ;  /* 0x00002a2000007944 */ /* 0x004fea0003c00000 */
[----:B------:R-:W-:Y:S01]  /*187d0*/  MOV R2, R204 ;  /* 0x000000cc00027202 */ /* 0x000fe20000000f00 */
[----:B------:R-:W-:Y:S05]  /*187e0*/  BRA `(.L_x_791) ;  /* 0xfffec1c000007947 */ /* 0x000fea000383ffff */
.L_x_605:
[----:B------:R-:W-:Y:S01]  /*187f0*/  IMAD.MOV.U32 R109, RZ, RZ, R7 ;  /* 0x000000ffff6d7224 */ /* 0x000fe200078e0007 */
[----:B------:R-:W-:Y:S01]  /*18800*/  MOV R2, 0x2 ;  /* 0x0000000200027802 */ /* 0x000fe20000000f00 */
[----:B------:R-:W-:Y:S01]  /*18810*/  IMAD.MOV.U32 R204, RZ, RZ, 0x1c1f ;  /* 0x00001c1fffcc7424 */ /* 0x000fe200078e00ff */
[----:B------:R-:W-:-:S02]  /*18820*/  MOV R3, 0x18840 ;  /* 0x0001884000037802 */ /* 0x000fc40000000f00 */
[----:B-12---:R-:W-:Y:S05]  /*18830*/  CALL.REL.NOINC `($__internal_10_$__cuda_sm70_shflsync_idx_p) ;  /* 0x000029b000007944 */ /* 0x006fea0003c00000 */
[----:B------:R-:W-:Y:S01]  /*18840*/  MOV R3, R204 ;  /* 0x000000cc00037202 */ /* 0x000fe20000000f00 */
[----:B------:R-:W-:Y:S05]  /*18850*/  BRA `(.L_x_792) ;  /* 0xfffec6d000007947 */ /* 0x000fea000383ffff */
.L_x_610:
[----:B------:R-:W-:Y:S01]  /*18860*/  IMAD.MOV.U32 R109, RZ, RZ, R7 ;  /* 0x000000ffff6d7224 */ /* 0x000fe200078e0007 */
[----:B------:R-:W-:Y:S01]  /*18870*/  MOV R2, 0x3 ;  /* 0x0000000300027802 */ /* 0x000fe20000000f00 */
[----:B------:R-:W-:Y:S01]  /*18880*/  IMAD.MOV.U32 R204, RZ, RZ, 0x1c1f ;  /* 0x00001c1fffcc7424 */ /* 0x000fe200078e00ff */
[----:B------:R-:W-:-:S02]  /*18890*/  MOV R3, 0x188b0 ;  /* 0x000188b000037802 */ /* 0x000fc40000000f00 */
[----:B-123--:R-:W-:Y:S05]  /*188a0*/  CALL.REL.NOINC `($__internal_10_$__cuda_sm70_shflsync_idx_p) ;  /* 0x0000294000007944 */ /* 0x00efea0003c00000 */
[----:B------:R-:W-:Y:S01]  /*188b0*/  MOV R3, R204 ;  /* 0x000000cc00037202 */ /* 0x000fe20000000f00 */
[----:B------:R-:W-:Y:S05]  /*188c0*/  BRA `(.L_x_793) ;  /* 0xfffecd7000007947 */ /* 0x000fea000383ffff */
.L_x_615:
[----:B------:R-:W-:Y:S01]  /*188d0*/  IMAD.MOV.U32 R100, RZ, RZ, R4 ;  /* 0x000000ffff647224 */ /* 0x000fe200078e0004 */
[----:B------:R-:W-:-:S02]  /*188e0*/  MOV R0, 0x2 ;  /* 0x0000000200007802 */ /* 0x000fc40000000f00 */
[----:B------:R-:W-:Y:S02]  /*188f0*/  MOV R2, 0x18910 ;  /* 0x0001891000027802 */ /* 0x000fe40000000f00 */
[----:B------:R-:W-:Y:S05]  /*18900*/  CALL.REL.NOINC `($__internal_9_$__cuda_sm70_shflsync_bfly_p) ;  /* 0x0000288000007944 */ /* 0x000fea0003c00000 */
[----:B------:R-:W-:Y:S05]  /*18910*/  BRA `(.L_x_794) ;  /* 0xfffed44000007947 */ /* 0x000fea000383ffff */
.L_x_616:
[----:B------:R-:W-:Y:S01]  /*18920*/  IMAD.MOV.U32 R100, RZ, RZ, R4 ;  /* 0x000000ffff647224 */ /* 0x000fe200078e0004 */
[----:B------:R-:W-:Y:S02]  /*18930*/  MOV R0, 0x1 ;  /* 0x0000000100007802 */ /* 0x000fe40000000f00 */
[----:B------:R-:W-:Y:S02]  /*18940*/  MOV R2, 0x18960 ;  /* 0x0001896000027802 */ /* 0x000fe40000000f00 */
[----:B------:R-:W-:Y:S05]  /*18950*/  CALL.REL.NOINC `($__internal_9_$__cuda_sm70_shflsync_bfly_p) ;  /* 0x0000283000007944 */ /* 0x000fea0003c00000 */
[----:B------:R-:W-:Y:S01]  /*18960*/  FMNMX.FTZ R104, R4, R0, !PT ;  /* 0x0000000004687209 */ /* 0x000fe20007810000 */
[----:B------:R-:W-:Y:S01]  /*18970*/  IMAD.MOV.U32 R100, RZ, RZ, R5 ;  /* 0x000000ffff647224 */ /* 0x000fe200078e0005 */
[----:B------:R-:W-:Y:S01]  /*18980*/  MOV R2, 0x189b0 ;  /* 0x000189b000027802 */ /* 0x000fe20000000f00 */
[----:B------:R-:W-:Y:S02]  /*18990*/  IMAD.MOV.U32 R0, RZ, RZ, 0x2 ;  /* 0x00000002ff007424 */ /* 0x000fe400078e00ff */
[----:B------:R-:W-:Y:S05]  /*189a0*/  CALL.REL.NOINC `($__internal_9_$__cuda_sm70_shflsync_bfly_p) ;  /* 0x000027e000007944 */ /* 0x000fea0003c00000 */
[----:B------:R-:W-:Y:S01]  /*189b0*/  FMNMX.FTZ R5, R5, R0, !PT ;  /* 0x0000000005057209 */ /* 0x000fe20007810000 */
[----:B------:R-:W-:Y:S01]  /*189c0*/  IMAD.MOV.U32 R0, RZ, RZ, 0x1 ;  /* 0x00000001ff007424 */ /* 0x000fe200078e00ff */
[----:B------:R-:W-:-:S03]  /*189d0*/  MOV R2, 0x18a00 ;  /* 0x00018a0000027802 */ /* 0x000fc60000000f00 */
[----:B------:R-:W-:Y:S02]  /*189e0*/  IMAD.MOV.U32 R100, RZ, RZ, R5 ;  /* 0x000000ffff647224 */ /* 0x000fe400078e0005 */
        /* <DEDUP_REMOVED lines=21> */
[----:B------:R-:W-:Y:S01]  /*18b40*/  MOV R8, R0 ;  /* 0x0000000000087202 */ /* 0x000fe20000000f00 */
[----:B------:R-:W-:Y:S05]  /*18b50*/  BRA `(.L_x_795) ;  /* 0xfffed2f000007947 */ /* 0x000fea000383ffff */
.L_x_624:
[----:B------:R-:W-:Y:S01]  /*18b60*/  MOV R2, RZ ;  /* 0x000000ff00027202 */ /* 0x000fe20000000f00 */
[----:B------:R-:W-:Y:S01]  /*18b70*/  IMAD.MOV.U32 R109, RZ, RZ, R5 ;  /* 0x000000ffff6d7224 */ /* 0x000fe200078e0005 */
[----:B------:R-:W-:Y:S01]  /*18b80*/  MOV R3, 0x18bb0 ;  /* 0x00018bb000037802 */ /* 0x000fe20000000f00 */
[----:B------:R-:W-:Y:S02]  /*18b90*/  IMAD.MOV.U32 R204, RZ, RZ, 0x1c1f ;  /* 0x00001c1fffcc7424 */ /* 0x000fe400078e00ff */
[----:B-1234-:R-:W-:Y:S05]  /*18ba0*/  CALL.REL.NOINC `($__internal_10_$__cuda_sm70_shflsync_idx_p) ;  /* 0x0000264000007944 */ /* 0x01efea0003c00000 */
[----:B------:R-:W-:Y:S01]  /*18bb0*/  MOV R4, R204 ;  /* 0x000000cc00047202 */ /* 0x000fe20000000f00 */
[----:B------:R-:W-:-:S05]  /*18bc0*/  BRA `(.L_x_796) ;  /* 0xfffee85000007947 */ /* 0x000fca000383ffff */
.L_x_625:
[----:B------:R-:W-:Y:S01]  /*18bd0*/  MOV R2, RZ ;  /* 0x000000ff00027202 */ /* 0x000fe20000000f00 */
[----:B------:R-:W-:Y:S01]  /*18be0*/  IMAD.MOV.U32 R109, RZ, RZ, R10 ;  /* 0x000000ffff6d7224 */ /* 0x000fe200078e000a */
[----:B------:R-:W-:Y:S01]  /*18bf0*/  MOV R3, 0x18c20 ;  /* 0x00018c2000037802 */ /* 0x000fe20000000f00 */
[----:B------:R-:W-:Y:S02]  /*18c00*/  IMAD.MOV.U32 R204, RZ, RZ, 0x1c1f ;  /* 0x00001c1fffcc7424 */ /* 0x000fe400078e00ff */
[----:B-1234-:R-:W-:Y:S05]  /*18c10*/  CALL.REL.NOINC `($__internal_10_$__cuda_sm70_shflsync_idx_p) ;  /* 0x000025d000007944 */ /* 0x01efea0003c00000 */
[----:B------:R-:W-:Y:S01]  /*18c20*/  MOV R0, R204 ;  /* 0x000000cc00007202 */ /* 0x000fe20000000f00 */
[----:B------:R-:W-:-:S05]  /*18c30*/  BRA `(.L_x_797) ;  /* 0xfffee80000007947 */ /* 0x000fca000383ffff */
.L_x_626:
[----:B---3--:R-:W-:Y:S01]  /*18c40*/  MOV R2, 0x1 ;  /* 0x0000000100027802 */ /* 0x008fe20000000f00 */
[----:B------:R-:W-:Y:S01]  /*18c50*/  IMAD.MOV.U32 R109, RZ, RZ, R5 ;  /* 0x000000ffff6d7224 */ /* 0x000fe200078e0005 */
[----:B------:R-:W-:Y:S01]  /*18c60*/  MOV R3, 0x18c90 ;  /* 0x00018c9000037802 */ /* 0x000fe20000000f00 */
[----:B------:R-:W-:Y:S02]  /*18c70*/  IMAD.MOV.U32 R204, RZ, RZ, 0x1c1f ;  /* 0x00001c1fffcc7424 */ /* 0x000fe400078e00ff */
[----:B-12-4-:R-:W-:Y:S05]  /*18c80*/  CALL.REL.NOINC `($__internal_10_$__cuda_sm70_shflsync_idx_p) ;  /* 0x0000256000007944 */ /* 0x016fea0003c00000 */
[----:B------:R-:W-:Y:S01]  /*18c90*/  MOV R2, 0x1 ;  /* 0x0000000100027802 */ /* 0x000fe20000000f00 */
[----:B------:R-:W-:Y:S01]  /*18ca0*/  IMAD.MOV.U32 R4, RZ, RZ, R204 ;  /* 0x000000ffff047224 */ /* 0x000fe200078e00cc */
[----:B------:R-:W-:Y:S01]  /*18cb0*/  MOV R204, 0x1c1f ;  /* 0x00001c1f00cc7802 */ /* 0x000fe20000000f00 */
[----:B------:R-:W-:Y:S01]  /*18cc0*/  IMAD.MOV.U32 R109, RZ, RZ, R10 ;  /* 0x000000ffff6d7224 */ /* 0x000fe200078e000a */
[----:B------:R-:W-:Y:S02]  /*18cd0*/  MOV R3, 0x18cf0 ;  /* 0x00018cf000037802 */ /* 0x000fe40000000f00 */
[----:B------:R-:W-:Y:S05]  /*18ce0*/  CALL.REL.NOINC `($__internal_10_$__cuda_sm70_shflsync_idx_p) ;  /* 0x0000250000007944 */ /* 0x000fea0003c00000 */
[----:B------:R-:W-:Y:S01]  /*18cf0*/  MOV R0, R204 ;  /* 0x000000cc00007202 */ /* 0x000fe20000000f00 */
[----:B------:R-:W-:-:S05]  /*18d00*/  BRA `(.L_x_798) ;  /* 0xfffee8b000007947 */ /* 0x000fca000383ffff */
.L_x_629:
[----:B------:R-:W-:Y:S01]  /*18d10*/  MOV R2, RZ ;  /* 0x000000ff00027202 */ /* 0x000fe20000000f00 */
[----:B------:R-:W-:Y:S01]  /*18d20*/  IMAD.MOV.U32 R109, RZ, RZ, R102 ;  /* 0x000000ffff6d7224 */ /* 0x000fe200078e0066 */
[----:B------:R-:W-:Y:S01]  /*18d30*/  MOV R3, 0x18d60 ;  /* 0x00018d6000037802 */ /* 0x000fe20000000f00 */
[----:B------:R-:W-:Y:S02]  /*18d40*/  IMAD.MOV.U32 R204, RZ, RZ, 0x1c1f ;  /* 0x00001c1fffcc7424 */ /* 0x000fe400078e00ff */
[----:B------:R-:W-:Y:S05]  /*18d50*/  CALL.REL.NOINC `($__internal_10_$__cuda_sm70_shflsync_idx_p) ;  /* 0x0000249000007944 */ /* 0x000fea0003c00000 */
[----:B------:R-:W-:Y:S01]  /*18d60*/  MOV R100, R204 ;  /* 0x000000cc00647202 */ /* 0x000fe20000000f00 */
[----:B------:R-:W-:-:S05]  /*18d70*/  BRA `(.L_x_799) ;  /* 0xfffef19000007947 */ /* 0x000fca000383ffff */
.L_x_630:
[----:B------:R-:W-:Y:S01]  /*18d80*/  MOV R2, RZ ;  /* 0x000000ff00027202 */ /* 0x000fe20000000f00 */
[----:B------:R-:W-:Y:S01]  /*18d90*/  IMAD.MOV.U32 R109, RZ, RZ, R103 ;  /* 0x000000ffff6d7224 */ /* 0x000fe200078e0067 */
[----:B------:R-:W-:Y:S01]  /*18da0*/  MOV R3, 0x18dd0 ;  /* 0x00018dd000037802 */ /* 0x000fe20000000f00 */
[----:B------:R-:W-:Y:S02]  /*18db0*/  IMAD.MOV.U32 R204, RZ, RZ, 0x1c1f ;  /* 0x00001c1fffcc7424 */ /* 0x000fe400078e00ff */
[----:B-12---:R-:W-:Y:S05]  /*18dc0*/  CALL.REL.NOINC `($__internal_10_$__cuda_sm70_shflsync_idx_p) ;  /* 0x0000242000007944 */ /* 0x006fea0003c00000 */
[----:B------:R-:W-:Y:S01]  /*18dd0*/  MOV R0, R204 ;  /* 0x000000cc00007202 */ /* 0x000fe20000000f00 */
[----:B------:R-:W-:-:S05]  /*18de0*/  BRA `(.L_x_800) ;  /* 0xfffef14000007947 */ /* 0x000fca000383ffff */
.L_x_631:
[----:B--2---:R-:W-:Y:S01]  /*18df0*/  MOV R2, 0x1 ;  /* 0x0000000100027802 */ /* 0x004fe20000000f00 */
[----:B------:R-:W-:Y:S01]  /*18e00*/  IMAD.MOV.U32 R109, RZ, RZ, R102 ;  /* 0x000000ffff6d7224 */ /* 0x000fe200078e0066 */
[----:B------:R-:W-:Y:S01]  /*18e10*/  MOV R3, 0x18e40 ;  /* 0x00018e4000037802 */ /* 0x000fe20000000f00 */
[----:B------:R-:W-:Y:S03]  /*18e20*/  IMAD.MOV.U32 R204, RZ, RZ, 0x1c1f ;  /* 0x00001c1fffcc7424 */ /* 0x000fe600078e00ff */
[----:B-1-3--:R-:W-:Y:S05]  /*18e30*/  CALL.REL.NOINC `($__internal_10_$__cuda_sm70_shflsync_idx_p) ;  /* 0x000023b000007944 */ /* 0x00afea0003c00000 */
        /* <DEDUP_REMOVED lines=8> */
.L_x_632:
[----:B------:R-:W-:Y:S01]  /*18ec0*/  MOV R204, 0x1c1f ;  /* 0x00001c1f00cc7802 */ /* 0x000fe20000000f00 */
[----:B------:R-:W-:Y:S01]  /*18ed0*/  IMAD.MOV.U32 R2, RZ, RZ, RZ ;  /* 0x000000ffff027224 */ /* 0x000fe200078e00ff */
[----:B------:R-:W-:Y:S02]  /*18ee0*/  MOV R3, 0x18f00 ;  /* 0x00018f0000037802 */ /* 0x000fe40000000f00 */
[----:B------:R-:W-:Y:S05]  /*18ef0*/  CALL.REL.NOINC `($__internal_10_$__cuda_sm70_shflsync_idx_p) ;  /* 0x000022f000007944 */ /* 0x000fea0003c00000 */
[----:B------:R-:W-:Y:S01]  /*18f00*/  MOV R0, R204 ;  /* 0x000000cc00007202 */ /* 0x000fe20000000f00 */
[----:B------:R-:W-:-:S05]  /*18f10*/  BRA `(.L_x_802) ;  /* 0xfffef3e000007947 */ /* 0x000fca000383ffff */
.L_x_637:
[----:B------:R-:W-:Y:S01]  /*18f20*/  MOV R204, 0x1c1f ;  /* 0x00001c1f00cc7802 */ /* 0x000fe20000000f00 */
[----:B------:R-:W-:Y:S01]  /*18f30*/  IMAD.MOV.U32 R2, RZ, RZ, 0x1 ;  /* 0x00000001ff027424 */ /* 0x000fe200078e00ff */
[----:B------:R-:W-:Y:S02]  /*18f40*/  MOV R3, 0x18f60 ;  /* 0x00018f6000037802 */ /* 0x000fe40000000f00 */
[----:B-1----:R-:W-:Y:S05]  /*18f50*/  CALL.REL.NOINC `($__internal_10_$__cuda_sm70_shflsync_idx_p) ;  /* 0x0000229000007944 */ /* 0x002fea0003c00000 */
[----:B------:R-:W-:Y:S01]  /*18f60*/  MOV R2, R204 ;  /* 0x000000cc00027202 */ /* 0x000fe20000000f00 */
[----:B------:R-:W-:-:S05]  /*18f70*/  BRA `(.L_x_803) ;  /* 0xfffef58000007947 */ /* 0x000fca000383ffff */
.L_x_642:
[----:B------:R-:W-:Y:S01]  /*18f80*/  MOV R204, 0x1c1f ;  /* 0x00001c1f00cc7802 */ /* 0x000fe20000000f00 */
[----:B------:R-:W-:Y:S01]  /*18f90*/  IMAD.MOV.U32 R2, RZ, RZ, 0x2 ;  /* 0x00000002ff027424 */ /* 0x000fe200078e00ff */
[----:B------:R-:W-:Y:S02]  /*18fa0*/  MOV R3, 0x18fc0 ;  /* 0x00018fc000037802 */ /* 0x000fe40000000f00 */
[----:B-12---:R-:W-:Y:S05]  /*18fb0*/  CALL.REL.NOINC `($__internal_10_$__cuda_sm70_shflsync_idx_p) ;  /* 0x0000223000007944 */ /* 0x006fea0003c00000 */
[----:B------:R-:W-:Y:S01]  /*18fc0*/  MOV R104, R204 ;  /* 0x000000cc00687202 */ /* 0x000fe20000000f00 */
[----:B------:R-:W-:-:S05]  /*18fd0*/  BRA `(.L_x_804) ;  /* 0xfffef72000007947 */ /* 0x000fca000383ffff */
.L_x_647:
[----:B------:R-:W-:Y:S01]  /*18fe0*/  MOV R204, 0x1c1f ;  /* 0x00001c1f00cc7802 */ /* 0x000fe20000000f00 */
[----:B------:R-:W-:Y:S01]  /*18ff0*/  IMAD.MOV.U32 R2, RZ, RZ, 0x3 ;  /* 0x00000003ff027424 */ /* 0x000fe200078e00ff */
[----:B------:R-:W-:Y:S02]  /*19000*/  MOV R3, 0x19020 ;  /* 0x0001902000037802 */ /* 0x000fe40000000f00 */
[----:B-123--:R-:W-:Y:S05]  /*19010*/  CALL.REL.NOINC `($__internal_10_$__cuda_sm70_shflsync_idx_p) ;  /* 0x000021d000007944 */ /* 0x00efea0003c00000 */
[----:B------:R-:W-:Y:S01]  /*19020*/  MOV R3, R204 ;  /* 0x000000cc00037202 */ /* 0x000fe20000000f00 */
[----:B------:R-:W-:-:S05]  /*19030*/  BRA `(.L_x_805) ;  /* 0xffff040000007947 */ /* 0x000fca000383ffff */
.L_x_652:
[----:B------:R-:W-:Y:S02]  /*19040*/  MOV R0, 0x2 ;  /* 0x0000000200007802 */ /* 0x000fe40000000f00 */
[----:B------:R-:W-:Y:S02]  /*19050*/  MOV R2, 0x19070 ;  /* 0x0001907000027802 */ /* 0x000fe40000000f00 */
[----:B--234-:R-:W-:Y:S05]  /*19060*/  CALL.REL.NOINC `($__internal_9_$__cuda_sm70_shflsync_bfly_p) ;  /* 0x0000212000007944 */ /* 0x01cfea0003c00000 */
[----:B------:R-:W-:-:S05]  /*19070*/  BRA `(.L_x_806) ;  /* 0xffff0ba000007947 */ /* 0x000fca000383ffff */
.L_x_653:
[----:B------:R-:W-:Y:S02]  /*19080*/  MOV R0, 0x1 ;  /* 0x0000000100007802 */ /* 0x000fe40000000f00 */
[----:B------:R-:W-:Y:S02]  /*19090*/  MOV R2, 0x190b0 ;  /* 0x000190b000027802 */ /* 0x000fe40000000f00 */
[----:B---34-:R-:W-:Y:S05]  /*190a0*/  CALL.REL.NOINC `($__internal_9_$__cuda_sm70_shflsync_bfly_p) ;  /* 0x000020e000007944 */ /* 0x018fea0003c00000 */
[----:B------:R-:W-:Y:S01]  /*190b0*/  FMNMX.FTZ R104, R100, R0, !PT ;  /* 0x0000000064687209 */ /* 0x000fe20007810000 */
[----:B------:R-:W-:Y:S01]  /*190c0*/  IMAD.MOV.U32 R100, RZ, RZ, R4 ;  /* 0x000000ffff647224 */ /* 0x000fe200078e0004 */
[----:B------:R-:W-:Y:S01]  /*190d0*/  MOV R2, 0x19100 ;  /* 0x0001910000027802 */ /* 0x000fe20000000f00 */
[----:B------:R-:W-:Y:S02]  /*190e0*/  IMAD.MOV.U32 R0, RZ, RZ, 0x2 ;  /* 0x00000002ff007424 */ /* 0x000fe400078e00ff */
[----:B------:R-:W-:Y:S05]  /*190f0*/  CALL.REL.NOINC `($__internal_9_$__cuda_sm70_shflsync_bfly_p) ;  /* 0x0000209000007944 */ /* 0x000fea0003c00000 */
[----:B------:R-:W-:Y:S01]  /*19100*/  FMNMX.FTZ R100, R4, R0, !PT ;  /* 0x0000000004647209 */ /* 0x000fe20007810000 */
[----:B------:R-:W-:Y:S01]  /*19110*/  IMAD.MOV.U32 R0, RZ, RZ, 0x1 ;  /* 0x00000001ff007424 */ /* 0x000fe200078e00ff */
        /* <DEDUP_REMOVED lines=20> */
[----:B------:R-:W-:-:S05]  /*19260*/  BRA `(.L_x_807) ;  /* 0xffff0aa000007947 */ /* 0x000fca000383ffff */
.L_x_662:
[----:B------:R-:W-:Y:S01]  /*19270*/  MOV R2, RZ ;  /* 0x000000ff00027202 */ /* 0x000fe20000000f00 */
[----:B------:R-:W-:Y:S01]  /*19280*/  IMAD.MOV.U32 R109, RZ, RZ, R5 ;  /* 0x000000ffff6d7224 */ /* 0x000fe200078e0005 */
[----:B------:R-:W-:Y:S01]  /*19290*/  MOV R3, 0x192c0 ;  /* 0x000192c000037802 */ /* 0x000fe20000000f00 */
[----:B------:R-:W-:Y:S02]  /*192a0*/  IMAD.MOV.U32 R204, RZ, RZ, 0x1c1f ;  /* 0x00001c1fffcc7424 */ /* 0x000fe400078e00ff */
[----:B-1234-:R-:W-:Y:S05]  /*192b0*/  CALL.REL.NOINC `($__internal_10_$__cuda_sm70_shflsync_idx_p) ;  /* 0x00001f3000007944 */ /* 0x01efea0003c00000 */
[----:B------:R-:W-:Y:S01]  /*192c0*/  MOV R4, R204 ;  /* 0x000000cc00047202 */ /* 0x000fe20000000f00 */
[----:B------:R-:W-:-:S05]  /*192d0*/  BRA `(.L_x_808) ;  /* 0xffff26f000007947 */ /* 0x000fca000383ffff */
.L_x_663:
[----:B------:R-:W-:Y:S01]  /*192e0*/  MOV R2, RZ ;  /* 0x000000ff00027202 */ /* 0x000fe20000000f00 */
[----:B------:R-:W-:Y:S01]  /*192f0*/  IMAD.MOV.U32 R109, RZ, RZ, R10 ;  /* 0x000000ffff6d7224 */ /* 0x000fe200078e000a */
[----:B------:R-:W-:Y:S01]  /*19300*/  MOV R3, 0x19330 ;  /* 0x0001933000037802 */ /* 0x000fe20000000f00 */
[----:B------:R-:W-:Y:S02]  /*19310*/  IMAD.MOV.U32 R204, RZ, RZ, 0x1c1f ;  /* 0x00001c1fffcc7424 */ /* 0x000fe400078e00ff */
[----:B-1234-:R-:W-:Y:S05]  /*19320*/  CALL.REL.NOINC `($__internal_10_$__cuda_sm70_shflsync_idx_p) ;  /* 0x00001ec000007944 */ /* 0x01efea0003c00000 */
[----:B------:R-:W-:Y:S01]  /*19330*/  MOV R0, R204 ;  /* 0x000000cc00007202 */ /* 0x000fe20000000f00 */
[----:B------:R-:W-:-:S05]  /*19340*/  BRA `(.L_x_809) ;  /* 0xffff26a000007947 */ /* 0x000fca000383ffff */
.L_x_664:
        /* <DEDUP_REMOVED lines=13> */
.L_x_667:
[----:B------:R-:W-:Y:S01]  /*19420*/  MOV R2, RZ ;  /* 0x000000ff00027202 */ /* 0x000fe20000000f00 */
[----:B------:R-:W-:Y:S01]  /*19430*/  IMAD.MOV.U32 R109, RZ, RZ, R110 ;  /* 0x000000ffff6d7224 */ /* 0x000fe200078e006e */
[----:B------:R-:W-:Y:S01]  /*19440*/  MOV R3, 0x19470 ;  /* 0x0001947000037802 */ /* 0x000fe20000000f00 */
[----:B------:R-:W-:Y:S02]  /*19450*/  IMAD.MOV.U32 R204, RZ, RZ, 0x1c1f ;  /* 0x00001c1fffcc7424 */ /* 0x000fe400078e00ff */
[----:B------:R-:W-:Y:S05]  /*19460*/  CALL.REL.NOINC `($__internal_10_$__cuda_sm70_shflsync_idx_p) ;  /* 0x00001d8000007944 */ /* 0x000fea0003c00000 */
[----:B------:R-:W-:Y:S01]  /*19470*/  MOV R100, R204 ;  /* 0x000000cc00647202 */ /* 0x000fe20000000f00 */
[----:B------:R-:W-:-:S05]  /*19480*/  BRA `(.L_x_811) ;  /* 0xffff303000007947 */ /* 0x000fca000383ffff */
.L_x_668:
[----:B------:R-:W-:Y:S01]  /*19490*/  MOV R2, RZ ;  /* 0x000000ff00027202 */ /* 0x000fe20000000f00 */
[----:B------:R-:W-:Y:S01]  /*194a0*/  IMAD.MOV.U32 R109, RZ, RZ, R111 ;  /* 0x000000ffff6d7224 */ /* 0x000fe200078e006f */
[----:B------:R-:W-:Y:S01]  /*194b0*/  MOV R3, 0x194e0 ;  /* 0x000194e000037802 */ /* 0x000fe20000000f00 */
[----:B------:R-:W-:Y:S02]  /*194c0*/  IMAD.MOV.U32 R204, RZ, RZ, 0x1c1f ;  /* 0x00001c1fffcc7424 */ /* 0x000fe400078e00ff */
[----:B-12---:R-:W-:Y:S05]  /*194d0*/  CALL.REL.NOINC `($__internal_10_$__cuda_sm70_shflsync_idx_p) ;  /* 0x00001d1000007944 */ /* 0x006fea0003c00000 */
[----:B------:R-:W-:Y:S01]  /*194e0*/  MOV R0, R204 ;  /* 0x000000cc00007202 */ /* 0x000fe20000000f00 */
[----:B------:R-:W-:-:S05]  /*194f0*/  BRA `(.L_x_812) ;  /* 0xffff2fe000007947 */ /* 0x000fca000383ffff */
.L_x_669:
        /* <DEDUP_REMOVED lines=13> */
.L_x_670:
[----:B------:R-:W-:Y:S02]  /*195d0*/  MOV R0, 0x2 ;  /* 0x0000000200007802 */ /* 0x000fe40000000f00 */
[----:B------:R-:W-:Y:S02]  /*195e0*/  MOV R2, 0x19600 ;  /* 0x0001960000027802 */ /* 0x000fe40000000f00 */
[----:B---34-:R-:W-:Y:S05]  /*195f0*/  CALL.REL.NOINC `($__internal_9_$__cuda_sm70_shflsync_bfly_p) ;  /* 0x00001b9000007944 */ /* 0x018fea0003c00000 */
[----:B------:R-:W-:-:S05]  /*19600*/  BRA `(.L_x_814) ;  /* 0xffff34f000007947 */ /* 0x000fca000383ffff */
.L_x_671:
        /* <DEDUP_REMOVED lines=31> */
.L_x_674:
[----:B------:R-:W-:Y:S01]  /*19800*/  MOV R204, 0x1c1f ;  /* 0x00001c1f00cc7802 */ /* 0x000fe20000000f00 */
[----:B------:R-:W-:Y:S01]  /*19810*/  IMAD.MOV.U32 R2, RZ, RZ, RZ ;  /* 0x000000ffff027224 */ /* 0x000fe200078e00ff */
[----:B------:R-:W-:Y:S02]  /*19820*/  MOV R3, 0x19840 ;  /* 0x0001984000037802 */ /* 0x000fe40000000f00 */
[----:B-1234-:R-:W-:Y:S05]  /*19830*/  CALL.REL.NOINC `($__internal_10_$__cuda_sm70_shflsync_idx_p) ;  /* 0x000019b000007944 */ /* 0x01efea0003c00000 */
[----:B------:R-:W-:Y:S01]  /*19840*/  MOV R0, R204 ;  /* 0x000000cc00007202 */ /* 0x000fe20000000f00 */
[----:B------:R-:W-:-:S05]  /*19850*/  BRA `(.L_x_816) ;  /* 0xffff4d4000007947 */ /* 0x000fca000383ffff */
.L_x_677:
[----:B------:R-:W-:Y:S01]  /*19860*/  MOV R204, 0x1c1f ;  /* 0x00001c1f00cc7802 */ /* 0x000fe20000000f00 */
[----:B---3--:R-:W-:Y:S01]  /*19870*/  IMAD.MOV.U32 R2, RZ, RZ, 0x1 ;  /* 0x00000001ff027424 */ /* 0x008fe200078e00ff */
[----:B------:R-:W-:Y:S02]  /*19880*/  MOV R3, 0x198a0 ;  /* 0x000198a000037802 */ /* 0x000fe40000000f00 */
[----:B-12---:R-:W-:Y:S05]  /*19890*/  CALL.REL.NOINC `($__internal_10_$__cuda_sm70_shflsync_idx_p) ;  /* 0x0000195000007944 */ /* 0x006fea0003c00000 */
        /* <DEDUP_REMOVED lines=8> */
.L_x_680:
[----:B------:R-:W-:Y:S01]  /*19920*/  MOV R2, RZ ;  /* 0x000000ff00027202 */ /* 0x000fe20000000f00 */
[----:B------:R-:W-:Y:S01]  /*19930*/  IMAD.MOV.U32 R109, RZ, RZ, R102 ;  /* 0x000000ffff6d7224 */ /* 0x000fe200078e0066 */
[----:B------:R-:W-:Y:S01]  /*19940*/  MOV R3, 0x19970 ;  /* 0x0001997000037802 */ /* 0x000fe20000000f00 */
[----:B------:R-:W-:Y:S02]  /*19950*/  IMAD.MOV.U32 R204, RZ, RZ, 0x1c1f ;  /* 0x00001c1fffcc7424 */ /* 0x000fe400078e00ff */
[----:B------:R-:W-:Y:S05]  /*19960*/  CALL.REL.NOINC `($__internal_10_$__cuda_sm70_shflsync_idx_p) ;  /* 0x0000188000007944 */ /* 0x000fea0003c00000 */
[----:B------:R-:W-:Y:S01]  /*19970*/  MOV R100, R204 ;  /* 0x000000cc00647202 */ /* 0x000fe20000000f00 */
[----:B------:R-:W-:-:S05]  /*19980*/  BRA `(.L_x_818) ;  /* 0xffff56f000007947 */ /* 0x000fca000383ffff */
.L_x_681:
[----:B------:R-:W-:Y:S01]  /*19990*/  MOV R2, RZ ;  /* 0x000000ff00027202 */ /* 0x000fe20000000f00 */
[----:B------:R-:W-:Y:S01]  /*199a0*/  IMAD.MOV.U32 R109, RZ, RZ, R103 ;  /* 0x000000ffff6d7224 */ /* 0x000fe200078e0067 */
[----:B------:R-:W-:Y:S01]  /*199b0*/  MOV R3, 0x199e0 ;  /* 0x000199e000037802 */ /* 0x000fe20000000f00 */
[----:B------:R-:W-:Y:S02]  /*199c0*/  IMAD.MOV.U32 R204, RZ, RZ, 0x1c1f ;  /* 0x00001c1fffcc7424 */ /* 0x000fe400078e00ff */
[----:B-12---:R-:W-:Y:S05]  /*199d0*/  CALL.REL.NOINC `($__internal_10_$__cuda_sm70_shflsync_idx_p) ;  /* 0x0000181000007944 */ /* 0x006fea0003c00000 */
[----:B------:R-:W-:Y:S01]  /*199e0*/  MOV R0, R204 ;  /* 0x000000cc00007202 */ /* 0x000fe20000000f00 */
[----:B------:R-:W-:-:S05]  /*199f0*/  BRA `(.L_x_819) ;  /* 0xffff56a000007947 */ /* 0x000fca000383ffff */
.L_x_682:
        /* <DEDUP_REMOVED lines=13> */
.L_x_683:
[----:B------:R-:W-:Y:S01]  /*19ad0*/  MOV R204, 0x1c1f ;  /* 0x00001c1f00cc7802 */ /* 0x000fe20000000f00 */
[----:B------:R-:W-:Y:S01]  /*19ae0*/  IMAD.MOV.U32 R2, RZ, RZ, RZ ;  /* 0x000000ffff027224 */ /* 0x000fe200078e00ff */
[----:B------:R-:W-:Y:S02]  /*19af0*/  MOV R3, 0x19b10 ;  /* 0x00019b1000037802 */ /* 0x000fe40000000f00 */
[----:B------:R-:W-:Y:S05]  /*19b00*/  CALL.REL.NOINC `($__internal_10_$__cuda_sm70_shflsync_idx_p) ;  /* 0x000016e000007944 */ /* 0x000fea0003c00000 */
[----:B------:R-:W-:Y:S01]  /*19b10*/  MOV R0, R204 ;  /* 0x000000cc00007202 */ /* 0x000fe20000000f00 */
[----:B------:R-:W-:-:S05]  /*19b20*/  BRA `(.L_x_821) ;  /* 0xffff588000007947 */ /* 0x000fca000383ffff */
.L_x_688:
[----:B------:R-:W-:Y:S01]  /*19b30*/  MOV R204, 0x1c1f ;  /* 0x00001c1f00cc7802 */ /* 0x000fe20000000f00 */
[----:B------:R-:W-:Y:S01]  /*19b40*/  IMAD.MOV.U32 R2, RZ, RZ, 0x1 ;  /* 0x00000001ff027424 */ /* 0x000fe200078e00ff */
[----:B------:R-:W-:Y:S02]  /*19b50*/  MOV R3, 0x19b70 ;  /* 0x00019b7000037802 */ /* 0x000fe40000000f00 */
[----:B-1----:R-:W-:Y:S05]  /*19b60*/  CALL.REL.NOINC `($__internal_10_$__cuda_sm70_shflsync_idx_p) ;  /* 0x0000168000007944 */ /* 0x002fea0003c00000 */
[----:B------:R-:W-:Y:S01]  /*19b70*/  MOV R2, R204 ;  /* 0x000000cc00027202 */ /* 0x000fe20000000f00 */
[----:B------:R-:W-:-:S05]  /*19b80*/  BRA `(.L_x_822) ;  /* 0xffff5a2000007947 */ /* 0x000fca000383ffff */
.L_x_693:
[----:B------:R-:W-:Y:S01]  /*19b90*/  MOV R204, 0x1c1f ;  /* 0x00001c1f00cc7802 */ /* 0x000fe20000000f00 */
[----:B------:R-:W-:Y:S01]  /*19ba0*/  IMAD.MOV.U32 R2, RZ, RZ, 0x2 ;  /* 0x00000002ff027424 */ /* 0x000fe200078e00ff */
[----:B------:R-:W-:Y:S02]  /*19bb0*/  MOV R3, 0x19bd0 ;  /* 0x00019bd000037802 */ /* 0x000fe40000000f00 */
[----:B-12---:R-:W-:Y:S05]  /*19bc0*/  CALL.REL.NOINC `($__internal_10_$__cuda_sm70_shflsync_idx_p) ;  /* 0x0000162000007944 */ /* 0x006fea0003c00000 */
[----:B------:R-:W-:Y:S01]  /*19bd0*/  MOV R104, R204 ;  /* 0x000000cc00687202 */ /* 0x000fe20000000f00 */
[----:B------:R-:W-:-:S05]  /*19be0*/  BRA `(.L_x_823) ;  /* 0xffff5bc000007947 */ /* 0x000fca000383ffff */
.L_x_698:
[----:B------:R-:W-:Y:S01]  /*19bf0*/  MOV R204, 0x1c1f ;  /* 0x00001c1f00cc7802 */ /* 0x000fe20000000f00 */
[----:B------:R-:W-:Y:S01]  /*19c00*/  IMAD.MOV.U32 R2, RZ, RZ, 0x3 ;  /* 0x00000003ff027424 */ /* 0x000fe200078e00ff */
[----:B------:R-:W-:Y:S02]  /*19c10*/  MOV R3, 0x19c30 ;  /* 0x00019c3000037802 */ /* 0x000fe40000000f00 */
[----:B-123--:R-:W-:Y:S05]  /*19c20*/  CALL.REL.NOINC `($__internal_10_$__cuda_sm70_shflsync_idx_p) ;  /* 0x000015c000007944 */ /* 0x00efea0003c00000 */
[----:B------:R-:W-:Y:S01]  /*19c30*/  MOV R3, R204 ;  /* 0x000000cc00037202 */ /* 0x000fe20000000f00 */
[----:B------:R-:W-:-:S05]  /*19c40*/  BRA `(.L_x_824) ;  /* 0xffff68a000007947 */ /* 0x000fca000383ffff */
.L_x_703:
[----:B------:R-:W-:Y:S02]  /*19c50*/  MOV R0, 0x2 ;  /* 0x0000000200007802 */ /* 0x000fe40000000f00 */
[----:B------:R-:W-:Y:S02]  /*19c60*/  MOV R2, 0x19c80 ;  /* 0x00019c8000027802 */ /* 0x000fe40000000f00 */
[----:B--234-:R-:W-:Y:S05]  /*19c70*/  CALL.REL.NOINC `($__internal_9_$__cuda_sm70_shflsync_bfly_p) ;  /* 0x0000151000007944 */ /* 0x01cfea0003c00000 */
[----:B------:R-:W-:-:S05]  /*19c80*/  BRA `(.L_x_825) ;  /* 0xffff704000007947 */ /* 0x000fca000383ffff */
.L_x_704:
        /* <DEDUP_REMOVED lines=28> */
[----:B------:R-:W-:Y:S03]  /*19e50*/  MOV R2, 0x19e80 ;  /* 0x00019e8000027802 */ /* 0x000fe60000000f00 */
[----:B------:R-:W-:Y:S02]  /*19e60*/  IMAD.MOV.U32 R100, RZ, RZ, R4 ;  /* 0x000000ffff647224 */ /* 0x000fe400078e0004 */
[----:B------:R-:W-:Y:S05]  /*19e70*/  CALL.REL.NOINC `($__internal_9_$__cuda_sm70_shflsync_bfly_p) ;  /* 0x0000131000007944 */ /* 0x000fea0003c00000 */
[----:B------:R-:W-:-:S05]  /*19e80*/  BRA `(.L_x_826) ;  /* 0xffff6f3000007947 */ /* 0x000fca000383ffff */
.L_x_706:
[----:B------:R-:W-:Y:S01]  /*19e90*/  IMAD.MOV.U32 R100, RZ, RZ, R221 ;  /* 0x000000ffff647224 */ /* 0x000fe200078e00dd */
[----:B------:R-:W-:-:S02]  /*19ea0*/  MOV R0, 0x2 ;  /* 0x0000000200007802 */ /* 0x000fc40000000f00 */
[----:B------:R-:W-:Y:S02]  /*19eb0*/  MOV R2, 0x19ed0 ;  /* 0x00019ed000027802 */ /* 0x000fe40000000f00 */
[----:B------:R-:W-:Y:S05]  /*19ec0*/  CALL.REL.NOINC `($__internal_9_$__cuda_sm70_shflsync_bfly_p) ;  /* 0x000012c000007944 */ /* 0x000fea0003c00000 */
[----:B------:R-:W-:Y:S05]  /*19ed0*/  BRA `(.L_x_827) ;  /* 0xffff878000007947 */ /* 0x000fea000383ffff */
.L_x_707:
[----:B------:R-:W-:Y:S01]  /*19ee0*/  IMAD.MOV.U32 R100, RZ, RZ, R7 ;  /* 0x000000ffff647224 */ /* 0x000fe200078e0007 */
[----:B------:R-:W-:Y:S02]  /*19ef0*/  MOV R0, 0x1 ;  /* 0x0000000100007802 */ /* 0x000fe40000000f00 */
[----:B------:R-:W-:Y:S02]  /*19f00*/  MOV R2, 0x19f20 ;  /* 0x00019f2000027802 */ /* 0x000fe40000000f00 */
[----:B-1----:R-:W-:Y:S05]  /*19f10*/  CALL.REL.NOINC `($__internal_9_$__cuda_sm70_shflsync_bfly_p) ;  /* 0x0000127000007944 */ /* 0x002fea0003c00000 */
[----:B------:R-:W-:Y:S01]  /*19f20*/  FADD.FTZ R7, R7, R0 ;  /* 0x0000000007077221 */ /* 0x000fe20000010000 */
[----:B------:R-:W-:Y:S02]  /*19f30*/  MOV R100, R224 ;  /* 0x000000e000647202 */ /* 0x000fe40000000f00 */
[----:B------:R-:W-:Y:S02]  /*19f40*/  MOV R0, 0x2 ;  /* 0x0000000200007802 */ /* 0x000fe40000000f00 */
[----:B------:R-:W-:Y:S02]  /*19f50*/  MOV R2, 0x19f70 ;  /* 0x00019f7000027802 */ /* 0x000fe40000000f00 */
[----:B------:R-:W-:Y:S05]  /*19f60*/  CALL.REL.NOINC `($__internal_9_$__cuda_sm70_shflsync_bfly_p) ;  /* 0x0000122000007944 */ /* 0x000fea0003c00000 */
[----:B------:R-:W-:Y:S01]  /*19f70*/  FADD.FTZ R100, R224, R0 ;  /* 0x00000000e0647221 */ /* 0x000fe20000010000 */
[----:B------:R-:W-:Y:S02]  /*19f80*/  MOV R0, 0x1 ;  /* 0x0000000100007802 */ /* 0x000fe40000000f00 */
[----:B------:R-:W-:-:S02]  /*19f90*/  MOV R2, 0x19fb0 ;  /* 0x00019fb000027802 */ /* 0x000fc40000000f00 */
[----:B------:R-:W-:Y:S05]  /*19fa0*/  CALL.REL.NOINC `($__internal_9_$__cuda_sm70_shflsync_bfly_p) ;  /* 0x000011e000007944 */ /* 0x000fea0003c00000 */
[----:B------:R-:W-:Y:S01]  /*19fb0*/  FADD.FTZ R6, R100, R0 ;  /* 0x0000000064067221 */ /* 0x000fe20000010000 */
[----:B------:R-:W-:-:S02]  /*19fc0*/  MOV R100, R213 ;  /* 0x000000d500647202 */ /* 0x000fc40000000f00 */
[----:B------:R-:W-:Y:S02]  /*19fd0*/  MOV R0, 0x2 ;  /* 0x0000000200007802 */ /* 0x000fe40000000f00 */
[----:B------:R-:W-:Y:S02]  /*19fe0*/  MOV R2, 0x1a000 ;  /* 0x0001a00000027802 */ /* 0x000fe40000000f00 */
[----:B------:R-:W-:Y:S05]  /*19ff0*/  CALL.REL.NOINC `($__internal_9_$__cuda_sm70_shflsync_bfly_p) ;  /* 0x0000119000007944 */ /* 0x000fea0003c00000 */
[----:B------:R-:W-:Y:S01]  /*1a000*/  FADD.FTZ R5, R213, R0 ;  /* 0x00000000d5057221 */ /* 0x000fe20000010000 */
[----:B------:R-:W-:Y:S02]  /*1a010*/  MOV R0, 0x1 ;  /* 0x0000000100007802 */ /* 0x000fe40000000f00 */
[----:B------:R-:W-:Y:S02]  /*1a020*/  MOV R2, 0x1a050 ;  /* 0x0001a05000027802 */ /* 0x000fe40000000f00 */
[----:B------:R-:W-:Y:S02]  /*1a030*/  MOV R100, R5 ;  /* 0x0000000500647202 */ /* 0x000fe40000000f00 */
[----:B------:R-:W-:Y:S05]  /*1a040*/  CALL.REL.NOINC `($__internal_9_$__cuda_sm70_shflsync_bfly_p) ;  /* 0x0000114000007944 */ /* 0x000fea0003c00000 */
[----:B------:R-:W-:Y:S01]  /*1a050*/  FADD.FTZ R5, R5, R0 ;  /* 0x0000000005057221 */ /* 0x000fe20000010000 */
[----:B------:R-:W-:Y:S02]  /*1a060*/  MOV R100, R214 ;  /* 0x000000d600647202 */ /* 0x000fe40000000f00 */
[----:B------:R-:W-:-:S02]  /*1a070*/  MOV R0, 0x2 ;  /* 0x0000000200007802 */ /* 0x000fc40000000f00 */
[----:B------:R-:W-:Y:S02]  /*1a080*/  MOV R2, 0x1a0a0 ;  /* 0x0001a0a000027802 */ /* 0x000fe40000000f00 */
[----:B------:R-:W-:Y:S05]  /*1a090*/  CALL.REL.NOINC `($__internal_9_$__cuda_sm70_shflsync_bfly_p) ;  /* 0x000010f000007944 */ /* 0x000fea0003c00000 */
[----:B------:R-:W-:Y:S01]  /*1a0a0*/  FADD.FTZ R4, R214, R0 ;  /* 0x00000000d6047221 */ /* 0x000fe20000010000 */
[----:B------:R-:W-:Y:S02]  /*1a0b0*/  MOV R0, 0x1 ;  /* 0x0000000100007802 */ /* 0x000fe40000000f00 */
[----:B------:R-:W-:Y:S02]  /*1a0c0*/  MOV R2, 0x1a0f0 ;  /* 0x0001a0f000027802 */ /* 0x000fe40000000f00 */
[----:B------:R-:W-:Y:S02]  /*1a0d0*/  MOV R100, R4 ;  /* 0x0000000400647202 */ /* 0x000fe40000000f00 */
[----:B------:R-:W-:Y:S05]  /*1a0e0*/  CALL.REL.NOINC `($__internal_9_$__cuda_sm70_shflsync_bfly_p) ;  /* 0x000010a000007944 */ /* 0x000fea0003c00000 */
[----:B------:R-:W-:Y:S01]  /*1a0f0*/  MOV R8, R0 ;  /* 0x0000000000087202 */ /* 0x000fe20000000f00 */
[----:B------:R-:W-:Y:S05]  /*1a100*/  BRA `(.L_x_828) ;  /* 0xffff864000007947 */ /* 0x000fea000383ffff */
.L_x_714:
[----:B-1234-:R-:W-:Y:S01]  /*1a110*/  IMAD.MOV.U32 R109, RZ, RZ, R10 ;  /* 0x000000ffff6d7224 */ /* 0x01efe200078e000a */
[----:B------:R-:W-:Y:S01]  /*1a120*/  MOV R2, RZ ;  /* 0x000000ff00027202 */ /* 0x000fe20000000f00 */
[----:B------:R-:W-:Y:S01]  /*1a130*/  IMAD.MOV.U32 R204, RZ, RZ, 0x1c1f ;  /* 0x00001c1fffcc7424 */ /* 0x000fe200078e00ff */
[----:B------:R-:W-:Y:S02]  /*1a140*/  MOV R3, 0x1a160 ;  /* 0x0001a16000037802 */ /* 0x000fe40000000f00 */
[----:B------:R-:W-:Y:S05]  /*1a150*/  CALL.REL.NOINC `($__internal_10_$__cuda_sm70_shflsync_idx_p) ;  /* 0x0000109000007944 */ /* 0x000fea0003c00000 */
[----:B------:R-:W-:Y:S01]  /*1a160*/  MOV R5, R204 ;  /* 0x000000cc00057202 */ /* 0x000fe20000000f00 */
[----:B------:R-:W-:Y:S05]  /*1a170*/  BRA `(.L_x_829) ;  /* 0xffff9fd000007947 */ /* 0x000fea000383ffff */
.L_x_715:
[----:B------:R-:W-:Y:S01]  /*1a180*/  IMAD.MOV.U32 R109, RZ, RZ, R12 ;  /* 0x000000ffff6d7224 */ /* 0x000fe200078e000c */
[----:B------:R-:W-:Y:S01]  /*1a190*/  MOV R2, RZ ;  /* 0x000000ff00027202 */ /* 0x000fe20000000f00 */
[----:B------:R-:W-:Y:S01]  /*1a1a0*/  IMAD.MOV.U32 R204, RZ, RZ, 0x1c1f ;  /* 0x00001c1fffcc7424 */ /* 0x000fe200078e00ff */
[----:B------:R-:W-:-:S02]  /*1a1b0*/  MOV R3, 0x1a1d0 ;  /* 0x0001a1d000037802 */ /* 0x000fc40000000f00 */
[----:B-12---:R-:W-:Y:S05]  /*1a1c0*/  CALL.REL.NOINC `($__internal_10_$__cuda_sm70_shflsync_idx_p) ;  /* 0x0000102000007944 */ /* 0x006fea0003c00000 */
[----:B------:R-:W-:Y:S01]  /*1a1d0*/  MOV R0, R204 ;  /* 0x000000cc00007202 */ /* 0x000fe20000000f00 */
[----:B------:R-:W-:Y:S05]  /*1a1e0*/  BRA `(.L_x_830) ;  /* 0xffff9f8000007947 */ /* 0x000fea000383ffff */
.L_x_718:
[----:B------:R-:W-:Y:S01]  /*1a1f0*/  IMAD.MOV.U32 R109, RZ, RZ, R10 ;  /* 0x000000ffff6d7224 */ /* 0x000fe200078e000a */
[----:B--2---:R-:W-:Y:S01]  /*1a200*/  MOV R2, 0x1 ;  /* 0x0000000100027802 */ /* 0x004fe20000000f00 */
[----:B------:R-:W-:Y:S01]  /*1a210*/  IMAD.MOV.U32 R204, RZ, RZ, 0x1c1f ;  /* 0x00001c1fffcc7424 */ /* 0x000fe200078e00ff */
[----:B------:R-:W-:-:S02]  /*1a220*/  MOV R3, 0x1a240 ;  /* 0x0001a24000037802 */ /* 0x000fc40000000f00 */
[----:B-1-34-:R-:W-:Y:S05]  /*1a230*/  CALL.REL.NOINC `($__internal_10_$__cuda_sm70_shflsync_idx_p) ;  /* 0x00000fb000007944 */ /* 0x01afea0003c00000 */
        /* <DEDUP_REMOVED lines=8> */
.L_x_721:
[----:B------:R-:W-:Y:S01]  /*1a2c0*/  IMAD.MOV.U32 R109, RZ, RZ, R10 ;  /* 0x000000ffff6d7224 */ /* 0x000fe200078e000a */
[----:B-1----:R-:W-:Y:S01]  /*1a2d0*/  MOV R2, 0x2 ;  /* 0x0000000200027802 */ /* 0x002fe20000000f00 */
[----:B------:R-:W-:Y:S01]  /*1a2e0*/  IMAD.MOV.U32 R204, RZ, RZ, 0x1c1f ;  /* 0x00001c1fffcc7424 */ /* 0x000fe200078e00ff */
[----:B------:R-:W-:Y:S02]  /*1a2f0*/  MOV R3, 0x1a310 ;  /* 0x0001a31000037802 */ /* 0x000fe40000000f00 */
[----:B--234-:R-:W-:Y:S05]  /*1a300*/  CALL.REL.NOINC `($__internal_10_$__cuda_sm70_shflsync_idx_p) ;  /* 0x00000ee000007944 */ /* 0x01cfea0003c00000 */
[----:B------:R-:W-:Y:S01]  /*1a310*/  MOV R5, R204 ;  /* 0x000000cc00057202 */ /* 0x000fe20000000f00 */
[----:B------:R-:W-:Y:S05]  /*1a320*/  BRA `(.L_x_832) ;  /* 0xffffa11000007947 */ /* 0x000fea000383ffff */
.L_x_722:
[----:B------:R-:W-:Y:S01]  /*1a330*/  IMAD.MOV.U32 R109, RZ, RZ, R12 ;  /* 0x000000ffff6d7224 */ /* 0x000fe200078e000c */
[----:B------:R-:W-:Y:S01]  /*1a340*/  MOV R2, 0x2 ;  /* 0x0000000200027802 */ /* 0x000fe20000000f00 */
[----:B------:R-:W-:Y:S01]  /*1a350*/  IMAD.MOV.U32 R204, RZ, RZ, 0x1c1f ;  /* 0x00001c1fffcc7424 */ /* 0x000fe200078e00ff */
[----:B------:R-:W-:Y:S02]  /*1a360*/  MOV R3, 0x1a380 ;  /* 0x0001a38000037802 */ /* 0x000fe40000000f00 */
[----:B-1234-:R-:W-:Y:S05]  /*1a370*/  CALL.REL.NOINC `($__internal_10_$__cuda_sm70_shflsync_idx_p) ;  /* 0x00000e7000007944 */ /* 0x01efea0003c00000 */
[----:B------:R-:W-:Y:S01]  /*1a380*/  MOV R0, R204 ;  /* 0x000000cc00007202 */ /* 0x000fe20000000f00 */
[----:B------:R-:W-:Y:S05]  /*1a390*/  BRA `(.L_x_833) ;  /* 0xffffa0c000007947 */ /* 0x000fea000383ffff */
.L_x_725:
[----:B------:R-:W-:Y:S01]  /*1a3a0*/  IMAD.MOV.U32 R109, RZ, RZ, R10 ;  /* 0x000000ffff6d7224 */ /* 0x000fe200078e000a */
[----:B-1----:R-:W-:Y:S01]  /*1a3b0*/  MOV R2, 0x3 ;  /* 0x0000000300027802 */ /* 0x002fe20000000f00 */
[----:B------:R-:W-:Y:S01]  /*1a3c0*/  IMAD.MOV.U32 R204, RZ, RZ, 0x1c1f ;  /* 0x00001c1fffcc7424 */ /* 0x000fe200078e00ff */
[----:B------:R-:W-:-:S02]  /*1a3d0*/  MOV R3, 0x1a3f0 ;  /* 0x0001a3f000037802 */ /* 0x000fc40000000f00 */
[----:B--234-:R-:W-:Y:S05]  /*1a3e0*/  CALL.REL.NOINC `($__internal_10_$__cuda_sm70_shflsync_idx_p) ;  /* 0x00000e0000007944 */ /* 0x01cfea0003c00000 */
        /* <DEDUP_REMOVED lines=8> */
.L_x_727:
[----:B------:R-:W-:Y:S01]  /*1a470*/  IMAD.MOV.U32 R109, RZ, RZ, R5 ;  /* 0x000000ffff6d7224 */ /* 0x000fe200078e0005 */
[----:B------:R-:W-:Y:S01]  /*1a480*/  MOV R2, RZ ;  /* 0x000000ff00027202 */ /* 0x000fe20000000f00 */
[----:B------:R-:W-:Y:S01]  /*1a490*/  IMAD.MOV.U32 R204, RZ, RZ, 0x1c1f ;  /* 0x00001c1fffcc7424 */ /* 0x000fe200078e00ff */
[----:B------:R-:W-:Y:S02]  /*1a4a0*/  MOV R3, 0x1a4c0 ;  /* 0x0001a4c000037802 */ /* 0x000fe40000000f00 */
[----:B------:R-:W-:Y:S05]  /*1a4b0*/  CALL.REL.NOINC `($__internal_10_$__cuda_sm70_shflsync_idx_p) ;  /* 0x00000d3000007944 */ /* 0x000fea0003c00000 */
[----:B------:R-:W-:Y:S01]  /*1a4c0*/  MOV R4, R204 ;  /* 0x000000cc00047202 */ /* 0x000fe20000000f00 */
[----:B------:R-:W-:Y:S05]  /*1a4d0*/  BRA `(.L_x_835) ;  /* 0xffffa44000007947 */ /* 0x000fea000383ffff */
.L_x_728:
[----:B------:R-:W-:Y:S01]  /*1a4e0*/  IMAD.MOV.U32 R109, RZ, RZ, R12 ;  /* 0x000000ffff6d7224 */ /* 0x000fe200078e000c */
[----:B------:R-:W-:Y:S01]  /*1a4f0*/  MOV R2, RZ ;  /* 0x000000ff00027202 */ /* 0x000fe20000000f00 */
[----:B------:R-:W-:Y:S01]  /*1a500*/  IMAD.MOV.U32 R204, RZ, RZ, 0x1c1f ;  /* 0x00001c1fffcc7424 */ /* 0x000fe200078e00ff */
[----:B------:R-:W-:Y:S02]  /*1a510*/  MOV R3, 0x1a530 ;  /* 0x0001a53000037802 */ /* 0x000fe40000000f00 */
[----:B-12---:R-:W-:Y:S05]  /*1a520*/  CALL.REL.NOINC `($__internal_10_$__cuda_sm70_shflsync_idx_p) ;  /* 0x00000cc000007944 */ /* 0x006fea0003c00000 */
[----:B------:R-:W-:Y:S01]  /*1a530*/  MOV R0, R204 ;  /* 0x000000cc00007202 */ /* 0x000fe20000000f00 */
[----:B------:R-:W-:Y:S05]  /*1a540*/  BRA `(.L_x_836) ;  /* 0xffffa3f000007947 */ /* 0x000fea000383ffff */
.L_x_731:
[----:B------:R-:W-:Y:S01]  /*1a550*/  IMAD.MOV.U32 R109, RZ, RZ, R5 ;  /* 0x000000ffff6d7224 */ /* 0x000fe200078e0005 */
[----:B----4-:R-:W-:Y:S01]  /*1a560*/  MOV R2, 0x1 ;  /* 0x0000000100027802 */ /* 0x010fe20000000f00 */
[----:B------:R-:W-:Y:S01]  /*1a570*/  IMAD.MOV.U32 R204, RZ, RZ, 0x1c1f ;  /* 0x00001c1fffcc7424 */ /* 0x000fe200078e00ff */
[----:B------:R-:W-:-:S02]  /*1a580*/  MOV R3, 0x1a5a0 ;  /* 0x0001a5a000037802 */ /* 0x000fc40000000f00 */
        /* <DEDUP_REMOVED lines=9> */
.L_x_734:
[----:B------:R-:W-:Y:S01]  /*1a620*/  IMAD.MOV.U32 R109, RZ, RZ, R5 ;  /* 0x000000ffff6d7224 */ /* 0x000fe200078e0005 */
[----:B----4-:R-:W-:Y:S01]  /*1a630*/  MOV R2, 0x2 ;  /* 0x0000000200027802 */ /* 0x010fe20000000f00 */
[----:B------:R-:W-:Y:S01]  /*1a640*/  IMAD.MOV.U32 R204, RZ, RZ, 0x1c1f ;  /* 0x00001c1fffcc7424 */ /* 0x000fe200078e00ff */
[----:B------:R-:W-:Y:S02]  /*1a650*/  MOV R3, 0x1a670 ;  /* 0x0001a67000037802 */ /* 0x000fe40000000f00 */
[----:B-123--:R-:W-:Y:S05]  /*1a660*/  CALL.REL.NOINC `($__internal_10_$__cuda_sm70_shflsync_idx_p) ;  /* 0x00000b8000007944 */ /* 0x00efea0003c00000 */
[----:B------:R-:W-:Y:S01]  /*1a670*/  MOV R4, R204 ;  /* 0x000000cc00047202 */ /* 0x000fe20000000f00 */
[----:B------:R-:W-:Y:S05]  /*1a680*/  BRA `(.L_x_838) ;  /* 0xffffada000007947 */ /* 0x000fea000383ffff */
.L_x_735:
[----:B------:R-:W-:Y:S01]  /*1a690*/  IMAD.MOV.U32 R109, RZ, RZ, R12 ;  /* 0x000000ffff6d7224 */ /* 0x000fe200078e000c */
[----:B----4-:R-:W-:Y:S01]  /*1a6a0*/  MOV R2, 0x2 ;  /* 0x0000000200027802 */ /* 0x010fe20000000f00 */
[----:B------:R-:W-:Y:S01]  /*1a6b0*/  IMAD.MOV.U32 R204, RZ, RZ, 0x1c1f ;  /* 0x00001c1fffcc7424 */ /* 0x000fe200078e00ff */
[----:B------:R-:W-:Y:S02]  /*1a6c0*/  MOV R3, 0x1a6e0 ;  /* 0x0001a6e000037802 */ /* 0x000fe40000000f00 */
[----:B-123--:R-:W-:Y:S05]  /*1a6d0*/  CALL.REL.NOINC `($__internal_10_$__cuda_sm70_shflsync_idx_p) ;  /* 0x00000b1000007944 */ /* 0x00efea0003c00000 */
[----:B------:R-:W-:Y:S01]  /*1a6e0*/  MOV R0, R204 ;  /* 0x000000cc00007202 */ /* 0x000fe20000000f00 */
[----:B------:R-:W-:Y:S05]  /*1a6f0*/  BRA `(.L_x_839) ;  /* 0xffffad5000007947 */ /* 0x000fea000383ffff */
.L_x_738:
[----:B------:R-:W-:Y:S01]  /*1a700*/  IMAD.MOV.U32 R109, RZ, RZ, R5 ;  /* 0x000000ffff6d7224 */ /* 0x000fe200078e0005 */
[----:B---3--:R-:W-:Y:S01]  /*1a710*/  MOV R2, 0x3 ;  /* 0x0000000300027802 */ /* 0x008fe20000000f00 */
        /* <DEDUP_REMOVED lines=11> */
.L_x_742:
[----:B------:R-:W-:Y:S01]  /*1a7d0*/  IMAD.MOV.U32 R109, RZ, RZ, R5 ;  /* 0x000000ffff6d7224 */ /* 0x000fe200078e0005 */
[----:B------:R-:W-:Y:S01]  /*1a7e0*/  MOV R2, RZ ;  /* 0x000000ff00027202 */ /* 0x000fe20000000f00 */
[----:B------:R-:W-:Y:S01]  /*1a7f0*/  IMAD.MOV.U32 R204, RZ, RZ, 0x1c1f ;  /* 0x00001c1fffcc7424 */ /* 0x000fe200078e00ff */
[----:B------:R-:W-:Y:S02]  /*1a800*/  MOV R3, 0x1a820 ;  /* 0x0001a82000037802 */ /* 0x000fe40000000f00 */
[----:B------:R-:W-:Y:S05]  /*1a810*/  CALL.REL.NOINC `($__internal_10_$__cuda_sm70_shflsync_idx_p) ;  /* 0x000009d000007944 */ /* 0x000fea0003c00000 */
[----:B------:R-:W-:Y:S01]  /*1a820*/  MOV R4, R204 ;  /* 0x000000cc00047202 */ /* 0x000fe20000000f00 */
[----:B------:R-:W-:Y:S05]  /*1a830*/  BRA `(.L_x_841) ;  /* 0xffffbe5000007947 */ /* 0x000fea000383ffff */
.L_x_743:
[----:B------:R-:W-:Y:S01]  /*1a840*/  IMAD.MOV.U32 R109, RZ, RZ, R12 ;  /* 0x000000ffff6d7224 */ /* 0x000fe200078e000c */
[----:B------:R-:W-:Y:S01]  /*1a850*/  MOV R2, RZ ;  /* 0x000000ff00027202 */ /* 0x000fe20000000f00 */
[----:B------:R-:W-:Y:S01]  /*1a860*/  IMAD.MOV.U32 R204, RZ, RZ, 0x1c1f ;  /* 0x00001c1fffcc7424 */ /* 0x000fe200078e00ff */
[----:B------:R-:W-:Y:S02]  /*1a870*/  MOV R3, 0x1a890 ;  /* 0x0001a89000037802 */ /* 0x000fe40000000f00 */
[----:B-12---:R-:W-:Y:S05]  /*1a880*/  CALL.REL.NOINC `($__internal_10_$__cuda_sm70_shflsync_idx_p) ;  /* 0x0000096000007944 */ /* 0x006fea0003c00000 */
[----:B------:R-:W-:Y:S01]  /*1a890*/  MOV R0, R204 ;  /* 0x000000cc00007202 */ /* 0x000fe20000000f00 */
[----:B------:R-:W-:Y:S05]  /*1a8a0*/  BRA `(.L_x_842) ;  /* 0xffffbe0000007947 */ /* 0x000fea000383ffff */
.L_x_746:
        /* <DEDUP_REMOVED lines=13> */
.L_x_749:
[----:B------:R-:W-:Y:S01]  /*1a980*/  IMAD.MOV.U32 R109, RZ, RZ, R5 ;  /* 0x000000ffff6d7224 */ /* 0x000fe200078e0005 */
[----:B-1----:R-:W-:Y:S01]  /*1a990*/  MOV R2, 0x2 ;  /* 0x0000000200027802 */ /* 0x002fe20000000f00 */
[----:B------:R-:W-:Y:S01]  /*1a9a0*/  IMAD.MOV.U32 R204, RZ, RZ, 0x1c1f ;  /* 0x00001c1fffcc7424 */ /* 0x000fe200078e00ff */
[----:B------:R-:W-:Y:S02]  /*1a9b0*/  MOV R3, 0x1a9d0 ;  /* 0x0001a9d000037802 */ /* 0x000fe40000000f00 */
[----:B--234-:R-:W-:Y:S05]  /*1a9c0*/  CALL.REL.NOINC `($__internal_10_$__cuda_sm70_shflsync_idx_p) ;  /* 0x0000082000007944 */ /* 0x01cfea0003c00000 */
[----:B------:R-:W-:Y:S01]  /*1a9d0*/  MOV R4, R204 ;  /* 0x000000cc00047202 */ /* 0x000fe20000000f00 */
[----:B------:R-:W-:Y:S05]  /*1a9e0*/  BRA `(.L_x_844) ;  /* 0xffffbfa000007947 */ /* 0x000fea000383ffff */
.L_x_750:
[----:B------:R-:W-:Y:S01]  /*1a9f0*/  IMAD.MOV.U32 R109, RZ, RZ, R12 ;  /* 0x000000ffff6d7224 */ /* 0x000fe200078e000c */
[----:B------:R-:W-:Y:S01]  /*1aa00*/  MOV R2, 0x2 ;  /* 0x0000000200027802 */ /* 0x000fe20000000f00 */
[----:B------:R-:W-:Y:S01]  /*1aa10*/  IMAD.MOV.U32 R204, RZ, RZ, 0x1c1f ;  /* 0x00001c1fffcc7424 */ /* 0x000fe200078e00ff */
[----:B------:R-:W-:Y:S02]  /*1aa20*/  MOV R3, 0x1aa40 ;  /* 0x0001aa4000037802 */ /* 0x000fe40000000f00 */
[----:B-1234-:R-:W-:Y:S05]  /*1aa30*/  CALL.REL.NOINC `($__internal_10_$__cuda_sm70_shflsync_idx_p) ;  /* 0x000007b000007944 */ /* 0x01efea0003c00000 */
[----:B------:R-:W-:Y:S01]  /*1aa40*/  MOV R0, R204 ;  /* 0x000000cc00007202 */ /* 0x000fe20000000f00 */
[----:B------:R-:W-:Y:S05]  /*1aa50*/  BRA `(.L_x_845) ;  /* 0xffffbf5000007947 */ /* 0x000fea000383ffff */
.L_x_753:
        /* <DEDUP_REMOVED lines=13> */
.L_x_755:
[----:B------:R-:W-:Y:S01]  /*1ab30*/  IMAD.MOV.U32 R109, RZ, RZ, R74 ;  /* 0x000000ffff6d7224 */ /* 0x000fe200078e004a */
[----:B------:R-:W-:Y:S01]  /*1ab40*/  MOV R2, RZ ;  /* 0x000000ff00027202 */ /* 0x000fe20000000f00 */
[----:B------:R-:W-:Y:S01]  /*1ab50*/  IMAD.MOV.U32 R204, RZ, RZ, 0x1f ;  /* 0x0000001fffcc7424 */ /* 0x000fe200078e00ff */
[----:B------:R-:W-:Y:S02]  /*1ab60*/  MOV R3, 0x1ab80 ;  /* 0x0001ab8000037802 */ /* 0x000fe40000000f00 */
[----:B------:R-:W-:Y:S05]  /*1ab70*/  CALL.REL.NOINC `($__internal_10_$__cuda_sm70_shflsync_idx_p) ;  /* 0x0000067000007944 */ /* 0x000fea0003c00000 */
[----:B------:R-:W-:Y:S01]  /*1ab80*/  MOV R9, R204 ;  /* 0x000000cc00097202 */ /* 0x000fe20000000f00 */
[----:B------:R-:W-:Y:S05]  /*1ab90*/  BRA `(.L_x_847) ;  /* 0xffffc1a000007947 */ /* 0x000fea000383ffff */
.L_x_756:
[----:B------:R-:W-:Y:S01]  /*1aba0*/  IMAD.MOV.U32 R109, RZ, RZ, R74 ;  /* 0x000000ffff6d7224 */ /* 0x000fe200078e004a */
[----:B------:R-:W-:Y:S01]  /*1abb0*/  MOV R2, 0x1 ;  /* 0x0000000100027802 */ /* 0x000fe20000000f00 */
[----:B------:R-:W-:Y:S01]  /*1abc0*/  IMAD.MOV.U32 R204, RZ, RZ, 0x1f ;  /* 0x0000001fffcc7424 */ /* 0x000fe200078e00ff */
[----:B------:R-:W-:Y:S02]  /*1abd0*/  MOV R3, 0x1abf0 ;  /* 0x0001abf000037802 */ /* 0x000fe40000000f00 */
[----:B-12---:R-:W-:Y:S05]  /*1abe0*/  CALL.REL.NOINC `($__internal_10_$__cuda_sm70_shflsync_idx_p) ;  /* 0x0000060000007944 */ /* 0x006fea0003c00000 */
[----:B------:R-:W-:Y:S01]  /*1abf0*/  MOV R8, R204 ;  /* 0x000000cc00087202 */ /* 0x000fe20000000f00 */
[----:B------:R-:W-:Y:S05]  /*1ac00*/  BRA `(.L_x_848) ;  /* 0xffffc15000007947 */ /* 0x000fea000383ffff */
.L_x_757:
[----:B------:R-:W-:Y:S02]  /*1ac10*/  MOV R2, 0x1 ;  /* 0x0000000100027802 */ /* 0x000fe40000000f00 */
[----:B------:R-:W-:-:S02]  /*1ac20*/  MOV R3, 0x1ac40 ;  /* 0x0001ac4000037802 */ /* 0x000fc40000000f00 */
[----:B-1234-:R-:W-:Y:S05]  /*1ac30*/  CALL.REL.NOINC `($__internal_11_$__cuda_sm70_shflsync_up_p) ;  /* 0x0000061000007944 */ /* 0x01efea0003c00000 */
[----:B------:R-:W-:Y:S05]  /*1ac40*/  BRA `(.L_x_849) ;  /* 0xffffc24000007947 */ /* 0x000fea000383ffff */
.L_x_758:
[----:B------:R-:W-:Y:S02]  /*1ac50*/  MOV R2, 0x2 ;  /* 0x0000000200027802 */ /* 0x000fe40000000f00 */
[----:B------:R-:W-:-:S02]  /*1ac60*/  MOV R3, 0x1ac80 ;  /* 0x0001ac8000037802 */ /* 0x000fc40000000f00 */
[----:B--2-4-:R-:W-:Y:S05]  /*1ac70*/  CALL.REL.NOINC `($__internal_11_$__cuda_sm70_shflsync_up_p) ;  /* 0x000005d000007944 */ /* 0x014fea0003c00000 */
        /* <DEDUP_REMOVED lines=24> */
.L_x_762:
[----:B------:R-:W-:Y:S02]  /*1ae00*/  MOV R2, 0x1 ;  /* 0x0000000100027802 */ /* 0x000fe40000000f00 */
[----:B------:R-:W-:Y:S02]  /*1ae10*/  MOV R3, 0x1ae30 ;  /* 0x0001ae3000037802 */ /* 0x000fe40000000f00 */
[----:B------:R-:W-:Y:S05]  /*1ae20*/  CALL.REL.NOINC `($__internal_11_$__cuda_sm70_shflsync_up_p) ;  /* 0x0000042000007944 */ /* 0x000fea0003c00000 */
[----:B------:R-:W-:Y:S01]  /*1ae30*/  MOV R2, R4 ;  /* 0x0000000400027202 */ /* 0x000fe20000000f00 */
[----:B------:R-:W-:Y:S05]  /*1ae40*/  BRA `(.L_x_851) ;  /* 0xffffc2a000007947 */ /* 0x000fea000383ffff */
.L_x_763:
        /* <DEDUP_REMOVED lines=27> */
.L_x_765:
[----:B------:R-:W-:Y:S02]  /*1b000*/  SEL R0, RZ, 0x1, P0 ;  /* 0x00000001ff007807 */ /* 0x000fe40000000000 */
[----:B------:R-:W-:Y:S02]  /*1b010*/  MOV R2, 0x1b030 ;  /* 0x0001b03000027802 */ /* 0x000fe40000000f00 */
[----:B-1----:R-:W-:Y:S05]  /*1b020*/  CALL.REL.NOINC `($__internal_12_$__cuda_sm70_votesync_ballot) ;  /* 0x0000029000007944 */ /* 0x002fea0003c00000 */
[----:B------:R-:W-:Y:S01]  /*1b030*/  MOV R10, R0 ;  /* 0x00000000000a7202 */ /* 0x000fe20000000f00 */
[----:B------:R-:W-:Y:S05]  /*1b040*/  BRA `(.L_x_853) ;  /* 0xffffc23000007947 */ /* 0x000fea000383ffff */
.L_x_766:
[----:B------:R-:W-:Y:S01]  /*1b050*/  IMAD.MOV.U32 R109, RZ, RZ, R6 ;  /* 0x000000ffff6d7224 */ /* 0x000fe200078e0006 */
[----:B--2---:R-:W-:Y:S01]  /*1b060*/  MOV R2, R0 ;  /* 0x0000000000027202 */ /* 0x004fe20000000f00 */
[----:B------:R-:W-:Y:S01]  /*1b070*/  IMAD.MOV.U32 R204, RZ, RZ, 0x1f ;  /* 0x0000001fffcc7424 */ /* 0x000fe200078e00ff */
[----:B------:R-:W-:Y:S02]  /*1b080*/  MOV R3, 0x1b0a0 ;  /* 0x0001b0a000037802 */ /* 0x000fe40000000f00 */
[----:B-1----:R-:W-:Y:S05]  /*1b090*/  CALL.REL.NOINC `($__internal_10_$__cuda_sm70_shflsync_idx_p) ;  /* 0x0000015000007944 */ /* 0x002fea0003c00000 */
[----:B------:R-:W-:Y:S01]  /*1b0a0*/  IMAD.MOV.U32 R8, RZ, RZ, R204 ;  /* 0x000000ffff087224 */ /* 0x000fe200078e00cc */
[----:B------:R-:W-:Y:S01]  /*1b0b0*/  MOV R2, R0 ;  /* 0x0000000000027202 */ /* 0x000fe20000000f00 */
[----:B------:R-:W-:Y:S01]  /*1b0c0*/  IMAD.MOV.U32 R109, RZ, RZ, R7 ;  /* 0x000000ffff6d7224 */ /* 0x000fe200078e0007 */
[----:B------:R-:W-:-:S02]  /*1b0d0*/  MOV R204, 0x1f ;  /* 0x0000001f00cc7802 */ /* 0x000fc40000000f00 */
[----:B------:R-:W-:Y:S02]  /*1b0e0*/  MOV R3, 0x1b100 ;  /* 0x0001b10000037802 */ /* 0x000fe40000000f00 */
[----:B------:R-:W-:Y:S05]  /*1b0f0*/  CALL.REL.NOINC `($__internal_10_$__cuda_sm70_shflsync_idx_p) ;  /* 0x000000f000007944 */ /* 0x000fea0003c00000 */
[----:B------:R-:W-:Y:S01]  /*1b100*/  MOV R7, R204 ;  /* 0x000000cc00077202 */ /* 0x000fe20000000f00 */
[----:B------:R-:W-:Y:S05]  /*1b110*/  BRA `(.L_x_854) ;  /* 0xffffc1d000007947 */ /* 0x000fea000383ffff */
.L_x_769:
[----:B------:R-:W-:Y:S01]  /*1b120*/  IMAD.MOV.U32 R109, RZ, RZ, R4 ;  /* 0x000000ffff6d7224 */ /* 0x000fe200078e0004 */
[----:B--2---:R-:W-:Y:S01]  /*1b130*/  MOV R2, R0 ;  /* 0x0000000000027202 */ /* 0x004fe20000000f00 */
[----:B------:R-:W-:Y:S01]  /*1b140*/  IMAD.MOV.U32 R204, RZ, RZ, 0x1f ;  /* 0x0000001fffcc7424 */ /* 0x000fe200078e00ff */
[----:B------:R-:W-:Y:S02]  /*1b150*/  MOV R3, 0x1b170 ;  /* 0x0001b17000037802 */ /* 0x000fe40000000f00 */
[----:B-1--4-:R-:W-:Y:S05]  /*1b160*/  CALL.REL.NOINC `($__internal_10_$__cuda_sm70_shflsync_idx_p) ;  /* 0x0000008000007944 */ /* 0x012fea0003c00000 */
[----:B------:R-:W-:Y:S01]  /*1b170*/  MOV R11, R204 ;  /* 0x000000cc000b7202 */ /* 0x000fe20000000f00 */
[----:B------:R-:W-:Y:S05]  /*1b180*/  BRA `(.L_x_768) ;  /* 0xffffc1c000007947 */ /* 0x000fea000383ffff */
        .weak           $__internal_9_$__cuda_sm70_shflsync_bfly_p
        .type           $__internal_9_$__cuda_sm70_shflsync_bfly_p,@function
        .size           $__internal_9_$__cuda_sm70_shflsync_bfly_p,($__internal_10_$__cuda_sm70_shflsync_idx_p - $__internal_9_$__cuda_sm70_shflsync_bfly_p)
$__internal_9_$__cuda_sm70_shflsync_bfly_p:
[----:B------:R-:W-:Y:S02]  /*1b190*/  MOV R110, 0xffffffff ;  /* 0xffffffff006e7802 */ /* 0x000fe40000000f00 */
[----:B------:R-:W-:Y:S02]  /*1b1a0*/  MOV R3, 0x1f ;  /* 0x0000001f00037802 */ /* 0x000fe40000000f00 */
[----:B------:R-:W-:Y:S04]  /*1b1b0*/  WARPSYNC R110 ;  /* 0x0000006e00007348 */ /* 0x000fe80003800000 */
[----:B------:R1:W2:Y:S02]  /*1b1c0*/  SHFL.BFLY PT, R0, R100, R0, R3 ;  /* 0x0c00000064007389 */ /* 0x0002a400000e0003 */
[----:B-1----:R-:W-:-:S04]  /*1b1d0*/  MOV R3, 0x0 ;  /* 0x0000000000037802 */ /* 0x002fc80000000f00 */
[----:B--2---:R-:W-:Y:S05]  /*1b1e0*/  RET.REL.NODEC R2 `(_ZN7cutlass13device_kernelIN5flash19enable_sm80_to_sm89INS1_16FlashAttnFwdSm80INS1_25CollectiveMainloopFwdSm80ILi4ELi1ELb0EN4cute5tupleIJNS5_1CILi128EEENS7_ILi48EEENS7_ILi96EEEEEELi96ENS_10bfloat16_tEfNS_4arch4Sm80ELb0ELb1ELb0ELb1ELb1ELb0ELb1ELb1EEENS1_21CollectiveEpilogueFwdINS6_IJS8_SA_S9_EEENS6_IJNS7_ILi1EEESI_SI_EEESC_SE_Li128ELb1ELb1ELb1ELb0EEENS1_36VarlenDynamicPersistentTileSchedulerILi128ELi48ELi128ELi128ELb1ELb1ELb0ELb1ELb0ELb1EEEEEEEEEvNT_6ParamsE) ;  /* 0xfffe4e1002007950 */ /* 0x004fea0003c3ffff */
        .weak           $__internal_10_$__cuda_sm70_shflsync_idx_p
        .type           $__internal_10_$__cuda_sm70_shflsync_idx_p,@function
        .size           $__internal_10_$__cuda_sm70_shflsync_idx_p,($__internal_11_$__cuda_sm70_shflsync_up_p - $__internal_10_$__cuda_sm70_shflsync_idx_p)
$__internal_10_$__cuda_sm70_shflsync_idx_p:
[----:B------:R-:W-:-:S04]  /*1b1f0*/  MOV R205, 0xffffffff ;  /* 0xffffffff00cd7802 */ /* 0x000fc80000000f00 */
[----:B------:R-:W-:Y:S04]  /*1b200*/  WARPSYNC R205 ;  /* 0x000000cd00007348 */ /* 0x000fe80003800000 */
[----:B------:R1:W2:Y:S02]  /*1b210*/  SHFL.IDX PT, R204, R109, R2, R204 ;  /* 0x000000026dcc7389 */ /* 0x0002a400000e00cc */
[----:B-1----:R-:W-:Y:S02]  /*1b220*/  MOV R2, R3 ;  /* 0x0000000300027202 */ /* 0x002fe40000000f00 */
[----:B------:R-:W-:-:S04]  /*1b230*/  MOV R3, 0x0 ;  /* 0x0000000000037802 */ /* 0x000fc80000000f00 */
[----:B--2---:R-:W-:Y:S05]  /*1b240*/  RET.REL.NODEC R2 `(_ZN7cutlass13device_kernelIN5flash19enable_sm80_to_sm89INS1_16FlashAttnFwdSm80INS1_25CollectiveMainloopFwdSm80ILi4ELi1ELb0EN4cute5tupleIJNS5_1CILi128EEENS7_ILi48EEENS7_ILi96EEEEEELi96ENS_10bfloat16_tEfNS_4arch4Sm80ELb0ELb1ELb0ELb1ELb1ELb0ELb1ELb1EEENS1_21CollectiveEpilogueFwdINS6_IJS8_SA_S9_EEENS6_IJNS7_ILi1EEESI_SI_EEESC_SE_Li128ELb1ELb1ELb1ELb0EEENS1_36VarlenDynamicPersistentTileSchedulerILi128ELi48ELi128ELi128ELb1ELb1ELb0ELb1ELb0ELb1EEEEEEEEEvNT_6ParamsE) ;  /* 0xfffe4db002007950 */ /* 0x004fea0003c3ffff */
        .weak           $__internal_11_$__cuda_sm70_shflsync_up_p
        .type           $__internal_11_$__cuda_sm70_shflsync_up_p,@function
        .size           $__internal_11_$__cuda_sm70_shflsync_up_p,($__internal_12_$__cuda_sm70_votesync_ballot - $__internal_11_$__cuda_sm70_shflsync_up_p)
$__internal_11_$__cuda_sm70_shflsync_up_p:
[----:B------:R-:W-:Y:S02]  /*1b250*/  IMAD.MOV.U32 R4, RZ, RZ, RZ ;  /* 0x000000ffff047224 */ /* 0x000fe400078e00ff */
[----:B------:R-:W-:-:S04]  /*1b260*/  IMAD.MOV.U32 R10, RZ, RZ, -0x1 ;  /* 0xffffffffff0a7424 */ /* 0x000fc800078e00ff */
[----:B------:R-:W-:Y:S04]  /*1b270*/  WARPSYNC R10 ;  /* 0x0000000a00007348 */ /* 0x000fe80003800000 */
[----:B------:R1:W2:Y:S02]  /*1b280*/  SHFL.UP PT, R4, R0, R2, R4 ;  /* 0x0400000200047389 */ /* 0x0002a400000e0004 */
[----:B-1----:R-:W-:Y:S02]  /*1b290*/  MOV R2, R3 ;  /* 0x0000000300027202 */ /* 0x002fe40000000f00 */
[----:B------:R-:W-:-:S04]  /*1b2a0*/  MOV R3, 0x0 ;  /* 0x0000000000037802 */ /* 0x000fc80000000f00 */
[----:B--2---:R-:W-:Y:S05]  /*1b2b0*/  RET.REL.NODEC R2 `(_ZN7cutlass13device_kernelIN5flash19enable_sm80_to_sm89INS1_16FlashAttnFwdSm80INS1_25CollectiveMainloopFwdSm80ILi4ELi1ELb0EN4cute5tupleIJNS5_1CILi128EEENS7_ILi48EEENS7_ILi96EEEEEELi96ENS_10bfloat16_tEfNS_4arch4Sm80ELb0ELb1ELb0ELb1ELb1ELb0ELb1ELb1EEENS1_21CollectiveEpilogueFwdINS6_IJS8_SA_S9_EEENS6_IJNS7_ILi1EEESI_SI_EEESC_SE_Li128ELb1ELb1ELb1ELb0EEENS1_36VarlenDynamicPersistentTileSchedulerILi128ELi48ELi128ELi128ELb1ELb1ELb0ELb1ELb0ELb1EEEEEEEEEvNT_6ParamsE) ;  /* 0xfffe4d4002007950 */ /* 0x004fea0003c3ffff */
        .weak           $__internal_12_$__cuda_sm70_votesync_ballot
        .type           $__internal_12_$__cuda_sm70_votesync_ballot,@function
        .size           $__internal_12_$__cuda_sm70_votesync_ballot,(.L_x_1827 - $__internal_12_$__cuda_sm70_votesync_ballot)
$__internal_12_$__cuda_sm70_votesync_ballot:
[----:B------:R-:W-:Y:S01]  /*1b2c0*/  ISETP.NE.U32.AND P0, PT, R0, 0x1, PT ;  /* 0x000000010000780c */ /* 0x000fe20003f05070 */
[----:B------:R-:W-:-:S04]  /*1b2d0*/  IMAD.MOV.U32 R3, RZ, RZ, -0x1 ;  /* 0xffffffffff037424 */ /* 0x000fc800078e00ff */
[----:B------:R-:W-:Y:S08]  /*1b2e0*/  WARPSYNC R3 ;  /* 0x0000000300007348 */ /* 0x000ff00003800000 */
[----:B------:R-:W-:-:S04]  /*1b2f0*/  VOTE.ANY R0, PT, !P0 ;  /* 0x0000000000007806 */ /* 0x000fc800040e0100 */
[----:B------:R-:W-:Y:S01]  /*1b300*/  LOP3.LUT R0, R0, R3, RZ, 0xc0, !PT ;  /* 0x0000000300007212 */ /* 0x000fe200078ec0ff */
[----:B------:R-:W-:-:S04]  /*1b310*/  IMAD.MOV.U32 R3, RZ, RZ, 0x0 ;  /* 0x00000000ff037424 */ /* 0x000fc800078e00ff */
[----:B------:R-:W-:Y:S05]  /*1b320*/  RET.REL.NODEC R2 `(_ZN7cutlass13device_kernelIN5flash19enable_sm80_to_sm89INS1_16FlashAttnFwdSm80INS1_25CollectiveMainloopFwdSm80ILi4ELi1ELb0EN4cute5tupleIJNS5_1CILi128EEENS7_ILi48EEENS7_ILi96EEEEEELi96ENS_10bfloat16_tEfNS_4arch4Sm80ELb0ELb1ELb0ELb1ELb1ELb0ELb1ELb1EEENS1_21CollectiveEpilogueFwdINS6_IJS8_SA_S9_EEENS6_IJNS7_ILi1EEESI_SI_EEESC_SE_Li128ELb1ELb1ELb1ELb0EEENS1_36VarlenDynamicPersistentTileSchedulerILi128ELi48ELi128ELi128ELb1ELb1ELb0ELb1ELb0ELb1EEEEEEEEEvNT_6ParamsE) ;  /* 0xfffe4cd002007950 */ /* 0x000fea0003c3ffff */
.L_x_855:
        /* <DEDUP_REMOVED lines=13> */
.L_x_1827:


//--------------------- .text._ZN7cutlass13device_kernelIN5flash19enable_sm80_to_sm89INS1_16FlashAttnFwdSm80INS1_25CollectiveMainloopFwdSm80ILi4ELi1ELb0EN4cute5tupleIJNS5_1CILi128EEENS7_ILi48EEENS7_ILi96EEEEEELi96ENS_10bfloat16_tEfNS_4arch4Sm80ELb0ELb1ELb0ELb1ELb1ELb1ELb1ELb1EEENS1_21CollectiveEpilogueFwdINS6_IJS8_SA_S9_EEENS6_IJNS7_ILi1EEESI_SI_EEESC_SE_Li128ELb1ELb1ELb1ELb0EEENS1_36VarlenDynamicPersistentTileSchedulerILi128ELi48ELi128ELi128ELb1ELb1ELb0ELb1ELb0ELb1EEEEEEEEEvNT_6ParamsE --------------------------
	.section	.text._ZN7cutlass13device_kernelIN5flash19enable_sm80_to_sm89INS1_16FlashAttnFwdSm80INS1_25CollectiveMainloopFwdSm80ILi4ELi1ELb0EN4cute5tupleIJNS5_1CILi128EEENS7_ILi48EEENS7_ILi96EEEEEELi96ENS_10bfloat16_tEfNS_4arch4Sm80ELb0ELb1ELb0ELb1ELb1ELb1ELb1ELb1EEENS1_21CollectiveEpilogueFwdINS6_IJS8_SA_S9_EEENS6_IJNS7_ILi1EEESI_SI_EEESC_SE_Li128ELb1ELb1ELb1ELb0EEENS1_36VarlenDynamicPersistentTileSchedulerILi128ELi48ELi128ELi128ELb1ELb1ELb0ELb1ELb0ELb1EEEEEEEEEvNT_6ParamsE,"ax",@progbits
	.sectioninfo	@"SHI_REGISTERS=255"
	.align	128
.text._ZN7cutlass13device_kernelIN5flash19enable_sm80_to_sm89INS1_16FlashAttnFwdSm80INS1_25CollectiveMainloopFwdSm80ILi4ELi1ELb0EN4cute5tupleIJNS5_1CILi128EEENS7_ILi48EEENS7_ILi96EEEEEELi96ENS_10bfloat16_tEfNS_4arch4Sm80ELb0ELb1ELb0ELb1ELb1ELb1ELb1ELb1EEENS1_21CollectiveEpilogueFwdINS6_IJS8_SA_S9_EEENS6_IJNS7_ILi1EEESI_SI_EEESC_SE_Li128ELb1ELb1ELb1ELb0EEENS1_36VarlenDynamicPersistentTileSchedulerILi128ELi48ELi128ELi128ELb1ELb1ELb0ELb1ELb0ELb1EEEEEEEEEvNT_6ParamsE:
        .type           _ZN7cutlass13device_kernelIN5flash19enable_sm80_to_sm89INS1_16FlashAttnFwdSm80INS1_25CollectiveMainloopFwdSm80ILi4ELi1ELb0EN4cute5tupleIJNS5_1CILi128EEENS7_ILi48EEENS7_ILi96EEEEEELi96ENS_10bfloat16_tEfNS_4arch4Sm80ELb0ELb1ELb0ELb1ELb1ELb1ELb1ELb1EEENS1_21CollectiveEpilogueFwdINS6_IJS8_SA_S9_EEENS6_IJNS7_ILi1EEESI_SI_EEESC_SE_Li128ELb1ELb1ELb1ELb0EEENS1_36VarlenDynamicPersistentTileSchedulerILi128ELi48ELi128ELi128ELb1ELb1ELb0ELb1ELb0ELb1EEEEEEEEEvNT_6ParamsE,@function
        .size           _ZN7cutlass13device_kernelIN5flash19enable_sm80_to_sm89INS1_16FlashAttnFwdSm80INS1_25CollectiveMainloopFwdSm80ILi4ELi1ELb0EN4cute5tupleIJNS5_1CILi128EEENS7_ILi48EEENS7_ILi96EEEEEELi96ENS_10bfloat16_tEfNS_4arch4Sm80ELb0ELb1ELb0ELb1ELb1ELb1ELb1ELb1EEENS1_21CollectiveEpilogueFwdINS6_IJS8_SA_S9_EEENS6_IJNS7_ILi1EEESI_SI_EEESC_SE_Li128ELb1ELb1ELb1ELb0EEENS1_36VarlenDynamicPersistentTileSchedulerILi128ELi48ELi128ELi128ELb1ELb1ELb0ELb1ELb0ELb1EEEEEEEEEvNT_6ParamsE,(.L_x_1832 - _ZN7cutlass13device_kernelIN5flash19enable_sm80_to_sm89INS1_16FlashAttnFwdSm80INS1_25CollectiveMainloopFwdSm80ILi4ELi1ELb0EN4cute5tupleIJNS5_1CILi128EEENS7_ILi48EEENS7_ILi96EEEEEELi96ENS_10bfloat16_tEfNS_4arch4Sm80ELb0ELb1ELb0ELb1ELb1ELb1ELb1ELb1EEENS1_21CollectiveEpilogueFwdINS6_IJS8_SA_S9_EEENS6_IJNS7_ILi1EEESI_SI_EEESC_SE_Li128ELb1ELb1ELb1ELb0EEENS1_36VarlenDynamicPersistentTileSchedulerILi128ELi48ELi128ELi128ELb1ELb1ELb0ELb1ELb0ELb1EEEEEEEEEvNT_6ParamsE)
        .other          _ZN7cutlass13device_kernelIN5flash19enable_sm80_to_sm89INS1_16FlashAttnFwdSm80INS1_25CollectiveMainloopFwdSm80ILi4ELi1ELb0EN4cute5tupleIJNS5_1CILi128EEENS7_ILi48EEENS7_ILi96EEEEEELi96ENS_10bfloat16_tEfNS_4arch4Sm80ELb0ELb1ELb0ELb1ELb1ELb1ELb1ELb1EEENS1_21CollectiveEpilogueFwdINS6_IJS8_SA_S9_EEENS6_IJNS7_ILi1EEESI_SI_EEESC_SE_Li128ELb1ELb1ELb1ELb0EEENS1_36VarlenDynamicPersistentTileSchedulerILi128ELi48ELi128ELi128ELb1ELb1ELb0ELb1ELb0ELb1EEEEEEEEEvNT_6ParamsE,@"STO_CUDA_ENTRY STV_DEFAULT"
_ZN7cutlass13device_kernelIN5flash19enable_sm80_to_sm89INS1_16FlashAttnFwdSm80INS1_25CollectiveMainloopFwdSm80ILi4ELi1ELb0EN4cute5tupleIJNS5_1CILi128EEENS7_ILi48EEENS7_ILi96EEEEEELi96ENS_10bfloat16_tEfNS_4arch4Sm80ELb0ELb1ELb0ELb1ELb1ELb1ELb1ELb1EEENS1_21CollectiveEpilogueFwdINS6_IJS8_SA_S9_EEENS6_IJNS7_ILi1EEESI_SI_EEESC_SE_Li128ELb1ELb1ELb1ELb0EEENS1_36VarlenDynamicPersistentTileSchedulerILi128ELi48ELi128ELi128ELb1ELb1ELb0ELb1ELb0ELb1EEEEEEEEEvNT_6ParamsE:
        /* <DEDUP_REMOVED lines=54> */
.L_x_861:
        /* <DEDUP_REMOVED lines=16> */
.L_x_1170:
        /* <DEDUP_REMOVED lines=16> */
.L_x_1171:
[----:B--2---:R-:W-:-:S05]  /*0560*/  IMAD R0, R0, c[0x0][0x538], RZ ;  /* 0x00014e0000007a24 */ /* 0x004fca00078e02ff */
[----:B------:R-:W-:-:S04]  /*0570*/  IADD3 R7, R0, R7, RZ ;  /* 0x0000000700077210 */ /* 0x000fc80007ffe0ff */
[----:B------:R-:W-:-:S13]  /*0580*/  ISETP.GT.AND P0, PT, R7, UR4, PT ;  /* 0x0000000407007c0c */ /* 0x000fda000bf04270 */
[----:B-1----:R-:W-:Y:S05]  /*0590*/  @!P0 BRA `(.L_x_861) ;  /* 0xfffffdc000008947 */ /* 0x002fea000383ffff */
.L_x_857:
[----:B------:R-:W-:-:S05]  /*05a0*/  IADD3 R10, -R0, R7, RZ ;  /* 0x00000007000a7210 */ /* 0x000fca0007ffe1ff */
[----:B------:R-:W-:-:S05]  /*05b0*/  IMAD R0, R4, c[0x0][0x538], R10 ;  /* 0x00014e0004007a24 */ /* 0x000fca00078e020a */
[----:B------:R-:W-:Y:S01]  /*05c0*/  ISETP.GT.AND P0, PT, R0, UR4, PT ;  /* 0x0000000400007c0c */ /* 0x000fe2000bf04270 */
[----:B------:R-:W-:-:S12]  /*05d0*/  BRA.DIV ~URZ, `(.L_x_862) ;  /* 0x000253a27f007947 */ /* 0x000fd8000b800000 */
[----:B------:R-:W-:-:S04]  /*05e0*/  VOTE.ANY R7, PT, !P0 ;  /* 0x0000000000077806 */ /* 0x000fc800040e0100 */
.L_x_1172:
[----:B------:R-:W1:Y:S02]  /*05f0*/  POPC R0, R7 ;  /* 0x0000000700007309 */ /* 0x000e640000000000 */
[----:B-1----:R-:W-:-:S05]  /*0600*/  IADD3 R2, R0, R6, RZ ;  /* 0x0000000600027210 */ /* 0x002fca0007ffe0ff */
[----:B------:R1:W-:Y:S01]  /*0610*/  STL [R1+0x8c], R2 ;  /* 0x00008c0201007387 */ /* 0x0003e20000100800 */
[----:B------:R-:W-:Y:S05]  /*0620*/  BRA.DIV ~URZ, `(.L_x_863) ;  /* 0x000253a27f007947 */ /* 0x000fea000b800000 */
[----:B------:R2:W3:Y:S01]  /*0630*/  SHFL.IDX PT, R12, R9, R0, 0x1f ;  /* 0x00001f00090c7589 */ /* 0x0004e200000e0000 */
[----:B------:R-:W-:-:S03]  /*0640*/  MOV R5, RZ ;  /* 0x000000ff00057202 */ /* 0x000fc60000000f00 */
[----:B------:R2:W4:Y:S04]  /*0650*/  SHFL.IDX PT, R9, R8, R0, 0x1f ;  /* 0x00001f0008097589 */ /* 0x00052800000e0000 */
.L_x_1173:
[----:B------:R-:W-:Y:S01]  /*0660*/  ISETP.NE.AND P0, PT, R7, RZ, PT ;  /* 0x000000ff0700720c */ /* 0x000fe20003f05270 */
[----:B------:R-:W-:-:S12]  /*0670*/  BSSY B0, `(.L_x_864) ;  /* 0x0000005000007945 */ /* 0x000fd80003800000 */
[----:B------:R-:W-:Y:S05]  /*0680*/  @!P0 BRA `(.L_x_865) ;  /* 0x0000003000008947 */ /* 0x000fea0003800000 */
[----:B--2---:R-:W-:Y:S01]  /*0690*/  IADD3 R0, R0, -0x1, RZ ;  /* 0xffffffff00007810 */ /* 0x004fe20007ffe0ff */
[----:B------:R-:W-:Y:S05]  /*06a0*/  BRA.DIV ~URZ, `(.L_x_866) ;  /* 0x000254027f007947 */ /* 0x000fea000b800000 */
[----:B------:R2:W1:Y:S02]  /*06b0*/  SHFL.IDX PT, R5, R4, R0, 0x1f ;  /* 0x00001f0004057589 */ /* 0x00046400000e0000 */
.L_x_865:
[----:B------:R-:W-:Y:S05]  /*06c0*/  BSYNC B0 ;  /* 0x0000000000007941 */ /* 0x000fea0003800000 */
.L_x_864:
[----:B-12---:R-:W-:Y:S01]  /*06d0*/  IMAD R0, R5, c[0x0][0x538], R10 ;  /* 0x00014e0005007a24 */ /* 0x006fe200078e020a */
[----:B----4-:R-:W-:Y:S01]  /*06e0*/  ISETP.NE.AND P0, PT, R9, 0x1, PT ;  /* 0x000000010900780c */ /* 0x010fe20003f05270 */
[----:B------:R-:W-:Y:S03]  /*06f0*/  BSSY B0, `(.L_x_867) ;  /* 0x0000089000007945 */ /* 0x000fe60003800000 */
[----:B------:R1:W-:Y:S01]  /*0700*/  STL [R1+0x80], R0 ;  /* 0x0000800001007387 */ /* 0x0003e20000100800 */
        /* <DEDUP_REMOVED lines=65> */
.L_x_868:
        /* <DEDUP_REMOVED lines=70> */
.L_x_869:
[----:B------:R-:W-:Y:S05]  /*0f80*/  BSYNC B0 ;  /* 0x0000000000007941 */ /* 0x000fea0003800000 */
.L_x_867:
[----:B------:R-:W-:-:S04]  /*0f90*/  LOP3.LUT R0, RZ, R0, RZ, 0x33, !PT ;  /* 0x00000000ff007212 */ /* 0x000fc800078e33ff */
[----:B------:R-:W-:-:S05]  /*0fa0*/  IADD3 R0, R0, R12, RZ ;  /* 0x0000000c00007210 */ /* 0x000fca0007ffe0ff */
[----:B------:R2:W-:Y:S01]  /*0fb0*/  STL [R1+0x84], R0 ;  /* 0x0000840001007387 */ /* 0x0005e20000100800 */
[----:B------:R-:W-:Y:S05]  /*0fc0*/  BRA `(.L_x_870) ;  /* 0x0000006000007947 */ /* 0x000fea0003800000 */
.L_x_858:
[----:B------:R-:W-:Y:S01]  /*0fd0*/  MOV R0, UR4 ;  /* 0x0000000400007c02 */ /* 0x000fe20008000f00 */
[----:B------:R-:W-:Y:S04]  /*0fe0*/  STL [R1+0x84], RZ ;  /* 0x000084ff01007387 */ /* 0x000fe80000100800 */
[----:B------:R-:W-:Y:S04]  /*0ff0*/  STL [R1+0x88], RZ ;  /* 0x000088ff01007387 */ /* 0x000fe80000100800 */
[----:B------:R1:W-:Y:S02]  /*1000*/  STL [R1+0x80], R0 ;  /* 0x0000800001007387 */ /* 0x0003e40000100800 */
[----:B-1----:R-:W-:-:S05]  /*1010*/  MOV R0, c[0x0][0x53c] ;  /* 0x00014f0000007a02 */ /* 0x002fca0000000f00 */
[----:B------:R1:W-:Y:S02]  /*1020*/  STL [R1+0x8c], R0 ;  /* 0x00008c0001007387 */ /* 0x0003e40000100800 */
.L_x_870:
[----:B------:R-:W3:Y:S04]  /*1030*/  LDL R4, [R1+0x80] ;  /* 0x0000800001047983 */ /* 0x000ee80000100800 */
[----:B------:R-:W3:Y:S04]  /*1040*/  LDL R5, [R1+0x84] ;  /* 0x0000840001057983 */ /* 0x000ee80000100800 */
[----:B------:R-:W3:Y:S04]  /*1050*/  LDL R6, [R1+0x88] ;  /* 0x0000880001067983 */ /* 0x000ee80000100800 */
[----:B------:R-:W3:Y:S01]  /*1060*/  LDL R7, [R1+0x8c] ;  /* 0x00008c0001077983 */ /* 0x000ee20000100800 */
[----:B------:R-:W-:Y:S01]  /*1070*/  ISETP.NE.AND P0, PT, R13, RZ, PT ;  /* 0x000000ff0d00720c */ /* 0x000fe20003f05270 */
[----:B------:R-:W-:-:S12]  /*1080*/  WARPSYNC 0xffffffff ;  /* 0xffffffff00007948 */ /* 0x000fd80003800000 */
[----:B---3--:R3:W-:Y:S04]  /*1090*/  @!P0 STS.128 [0xc080], R4 ;  /* 0x00c08004ff008388 */ /* 0x0087e80000000c00 */
[----:B------:R-:W-:Y:S06]  /*10a0*/  BAR.ARV 0x5, 0x80 ;  /* 0x0142000000007b1d */ /* 0x000fec0000002000 */
.L_x_856:
[----:B-12---:R-:W2:Y:S02]  /*10b0*/  LDL R0, [R1+0x8c] ;  /* 0x00008c0001007983 */ /* 0x006ea40000100800 */
[----:B--2---:R-:W-:-:S13]  /*10c0*/  ISETP.GE.AND P0, PT, R0, c[0x0][0x53c], PT ;  /* 0x00014f0000007a0c */ /* 0x004fda0003f06270 */
[----:B------:R-:W-:Y:S05]  /*10d0*/  @P0 EXIT ;  /* 0x000000000000094d */ /* 0x000fea0003800000 */
[----:B------:R-:W1:Y:S01]  /*10e0*/  S2R R24, SR_TID.X ;  /* 0x0000000000187919 */ /* 0x000e620000002100 */
[----:B------:R-:W-:Y:S02]  /*10f0*/  ULDC UR4, c[0x0][0x2ac] ;  /* 0x0000ab0000047ab9 */ /* 0x000fe40000000800 */
[----:B------:R-:W-:Y:S02]  /*1100*/  ULDC UR6, c[0x0][0x1d0] ;  /* 0x0000740000067ab9 */ /* 0x000fe40000000800 */
[----:B------:R-:W-:Y:S01]  /*1110*/  UIMAD UR6, UR4, UR6, URZ ;  /* 0x00000006040672a4 */ /* 0x000fe2000f8e023f */
[----:B-1----:R-:W-:Y:S02]  /*1120*/  SHF.R.S32.HI R11, RZ, 0x1f, R24 ;  /* 0x0000001fff0b7819 */ /* 0x002fe40000011418 */
[-C--:B------:R-:W-:Y:S02]  /*1130*/  LEA.HI R20, R24, R24.reuse, RZ, 0x1 ;  /* 0x0000001818147211 */ /* 0x080fe400078f08ff */
[----:B---3--:R-:W-:-:S02]  /*1140*/  LEA.HI R4, R11, R24, RZ, 0x4 ;  /* 0x000000180b047211 */ /* 0x008fc400078f20ff */
[----:B------:R-:W-:Y:S02]  /*1150*/  SHF.R.S32.HI R138, RZ, 0x1, R20 ;  /* 0x00000001ff8a7819 */ /* 0x000fe40000011414 */
[----:B------:R-:W-:Y:S02]  /*1160*/  SHF.R.S32.HI R0, RZ, 0x4, R4 ;  /* 0x00000004ff007819 */ /* 0x000fe40000011404 */
[----:B------:R-:W-:Y:S02]  /*1170*/  LEA.HI R2, R20, R138, RZ, 0x1 ;  /* 0x0000008a14027211 */ /* 0x000fe400078f08ff */
[----:B------:R-:W-:Y:S02]  /*1180*/  LEA.HI R3, R4, R0, RZ, 0x1 ;  /* 0x0000000004037211 */ /* 0x000fe400078f08ff */
[----:B------:R-:W-:Y:S02]  /*1190*/  LOP3.LUT R2, R2, 0x7fffffe, RZ, 0xc0, !PT ;  /* 0x07fffffe02027812 */ /* 0x000fe400078ec0ff */
[----:B------:R-:W-:-:S02]  /*11a0*/  LOP3.LUT R3, R3, 0xfffffffe, RZ, 0xc0, !PT ;  /* 0xfffffffe03037812 */ /* 0x000fc400078ec0ff */
[----:B------:R-:W-:Y:S01]  /*11b0*/  LOP3.LUT R4, R4, 0xfffffff0, RZ, 0xc0, !PT ;  /* 0xfffffff004047812 */ /* 0x000fe200078ec0ff */
[----:B------:R-:W-:Y:S01]  /*11c0*/  IMAD.IADD R2, R138, 0x1, -R2 ;  /* 0x000000018a027824 */ /* 0x000fe200078e0a02 */
[CC--:B------:R-:W-:Y:S01]  /*11d0*/  LEA.HI R21, R11.reuse, R24.reuse, RZ, 0x3 ;  /* 0x000000180b157211 */ /* 0x0c0fe200078f18ff */
[C---:B------:R-:W-:Y:S01]  /*11e0*/  IMAD.IADD R19, R0.reuse, 0x1, -R3 ;  /* 0x0000000100137824 */ /* 0x040fe200078e0a03 */
[----:B------:R-:W-:Y:S01]  /*11f0*/  LEA.HI R12, R11, R24, RZ, 0x2 ;  /* 0x000000180b0c7211 */ /* 0x000fe200078f10ff */
[----:B------:R-:W-:Y:S01]  /*1200*/  IMAD R0, R0, 0x8, R2 ;  /* 0x0000000800007824 */ /* 0x000fe200078e0202 */
[----:B------:R-:W-:Y:S01]  /*1210*/  LOP3.LUT R3, R21, 0xfffffff8, RZ, 0xc0, !PT ;  /* 0xfffffff815037812 */ /* 0x000fe200078ec0ff */
[----:B------:R-:W-:Y:S01]  /*1220*/  IMAD.IADD R2, R24, 0x1, -R4 ;  /* 0x0000000118027824 */ /* 0x000fe200078e0a04 */
[----:B------:R-:W-:Y:S02]  /*1230*/  SHF.R.S32.HI R6, RZ, 0x3, R21 ;  /* 0x00000003ff067819 */ /* 0x000fe40000011415 */
[----:B------:R-:W-:Y:S01]  /*1240*/  LOP3.LUT R9, R12, 0xfffffffc, RZ, 0xc0, !PT ;  /* 0xfffffffc0c097812 */ /* 0x000fe200078ec0ff */
[----:B------:R-:W-:Y:S01]  /*1250*/  IMAD.IADD R5, R24, 0x1, -R3 ;  /* 0x0000000118057824 */ /* 0x000fe200078e0a03 */
[----:B------:R-:W-:Y:S01]  /*1260*/  LEA.HI R8, R2, R2, RZ, 0x1 ;  /* 0x0000000202087211 */ /* 0x000fe200078f08ff */
[----:B------:R-:W-:Y:S01]  /*1270*/  IMAD.SHL.U32 R3, R6, 0x40, RZ ;  /* 0x0000004006037824 */ /* 0x000fe200078e00ff */
[----:B------:R-:W-:Y:S01]  /*1280*/  SHF.R.S32.HI R7, RZ, 0x1f, R2 ;  /* 0x0000001fff077819 */ /* 0x000fe20000011402 */
[----:B------:R-:W-:Y:S01]  /*1290*/  IMAD.IADD R13, R24, 0x1, -R9 ;  /* 0x00000001180d7824 */ /* 0x000fe200078e0a09 */
[----:B------:R-:W-:-:S02]  /*12a0*/  LOP3.LUT R4, R8, 0x7fffffe, RZ, 0xc0, !PT ;  /* 0x07fffffe08047812 */ /* 0x000fc400078ec0ff */
[----:B------:R-:W-:Y:S01]  /*12b0*/  LEA.HI R16, R7, R2, RZ, 0x3 ;  /* 0x0000000207107211 */ /* 0x000fe200078f18ff */
[----:B------:R-:W-:Y:S01]  /*12c0*/  IMAD.SHL.U32 R250, R13, 0x8, RZ ;  /* 0x000000080dfa7824 */ /* 0x000fe200078e00ff */
[----:B------:R-:W-:Y:S01]  /*12d0*/  SHF.R.S32.HI R30, RZ, 0x2, R12 ;  /* 0x00000002ff1e7819 */ /* 0x000fe2000001140c */
[----:B------:R-:W-:Y:S01]  /*12e0*/  IMAD.IADD R15, R2, 0x1, -R4 ;  /* 0x00000001020f7824 */ /* 0x000fe200078e0a04 */
[----:B------:R-:W-:Y:S02]  /*12f0*/  LOP3.LUT R2, R3, 0xc0, RZ, 0xc0, !PT ;  /* 0x000000c003027812 */ /* 0x000fe400078ec0ff */
[----:B------:R-:W-:Y:S02]  /*1300*/  LEA.HI R10, R5, R5, RZ, 0x1 ;  /* 0x00000005050a7211 */ /* 0x000fe400078f08ff */
[----:B------:R-:W-:Y:S02]  /*1310*/  SHF.R.U32.HI R3, RZ, 0x3, R2 ;  /* 0x00000003ff037819 */ /* 0x000fe40000011602 */
[----:B------:R-:W-:-:S02]  /*1320*/  LOP3.LUT R2, R2, 0x18, R250, 0xf8, !PT ;  /* 0x0000001802027812 */ /* 0x000fc400078ef8fa */
[----:B------:R-:W-:Y:S02]  /*1330*/  LEA.HI R6, R12, R30, RZ, 0x1 ;  /* 0x0000001e0c067211 */ /* 0x000fe400078f08ff */
[----:B------:R-:W-:Y:S02]  /*1340*/  LOP3.LUT R4, R10, 0x3fffffe, RZ, 0xc0, !PT ;  /* 0x03fffffe0a047812 */ /* 0x000fe400078ec0ff */
[----:B------:R-:W-:Y:S02]  /*1350*/  LOP3.LUT R9, R2, R3, RZ, 0x3c, !PT ;  /* 0x0000000302097212 */ /* 0x000fe400078e3cff */
[----:B------:R-:W-:Y:S01]  /*1360*/  LOP3.LUT R3, R6, 0x7fffffe, RZ, 0xc0, !PT ;  /* 0x07fffffe06037812 */ /* 0x000fe200078ec0ff */
[----:B------:R-:W-:Y:S01]  /*1370*/  IMAD.IADD R17, R5, 0x1, -R4 ;  /* 0x0000000105117824 */ /* 0x000fe200078e0a04 */
[----:B------:R-:W-:Y:S02]  /*1380*/  LEA.HI R11, R11, R24, RZ, 0x5 ;  /* 0x000000180b0b7211 */ /* 0x000fe400078f28ff */
[----:B------:R-:W-:Y:S01]  /*1390*/  LEA.HI R2, R13, R13, RZ, 0x1 ;  /* 0x0000000d0d027211 */ /* 0x000fe200078f08ff */
[----:B------:R-:W-:Y:S01]  /*13a0*/  IMAD.IADD R4, R30, 0x1, -R3 ;  /* 0x000000011e047824 */ /* 0x000fe200078e0a03 */
[----:B------:R-:W-:-:S02]  /*13b0*/  LOP3.LUT R5, R11, 0xffffffe0, RZ, 0xc0, !PT ;  /* 0xffffffe00b057812 */ /* 0x000fc400078ec0ff */
[C---:B------:R-:W-:Y:S01]  /*13c0*/  LOP3.LUT R3, R2.reuse, 0x1ffffffe, RZ, 0xc0, !PT ;  /* 0x1ffffffe02037812 */ /* 0x040fe200078ec0ff */
[----:B------:R-:W-:Y:S01]  /*13d0*/  IMAD.SHL.U32 R2, R2, 0x20, RZ ;  /* 0x0000002002027824 */ /* 0x000fe200078e00ff */
[----:B------:R-:W-:Y:S01]  /*13e0*/  SHF.R.S32.HI R7, RZ, 0x5, R11 ;  /* 0x00000005ff077819 */ /* 0x000fe2000001140b */
[----:B------:R-:W-:Y:S01]  /*13f0*/  IMAD.IADD R29, R24, 0x1, -R5 ;  /* 0x00000001181d7824 */ /* 0x000fe200078e0a05 */
[----:B------:R-:W-:Y:S02]  /*1400*/  SHF.R.S32.HI R6, RZ, 0x1f, R11 ;  /* 0x0000001fff067819 */ /* 0x000fe4000001140b */
[----:B------:R-:W-:Y:S01]  /*1410*/  LOP3.LUT R2, R2, 0xffffffc0, RZ, 0xc0, !PT ;  /* 0xffffffc002027812 */ /* 0x000fe200078ec0ff */
[----:B------:R-:W-:Y:S01]  /*1420*/  IMAD R5, R7, 0x8, R4 ;  /* 0x0000000807057824 */ /* 0x000fe200078e0204 */
[----:B------:R-:W-:Y:S01]  /*1430*/  IADD3 R23, R138, 0x40, RZ ;  /* 0x000000408a177810 */ /* 0x000fe20007ffe0ff */
[----:B------:R-:W-:Y:S01]  /*1440*/  IMAD.IADD R4, R13, 0x1, -R3 ;  /* 0x000000010d047824 */ /* 0x000fe200078e0a03 */
[----:B------:R-:W-:Y:S01]  /*1450*/  LEA.HI R3, R6, R7, RZ, 0x2 ;  /* 0x0000000706037211 */ /* 0x000fe200078f10ff */
[----:B------:R-:W-:Y:S01]  /*1460*/  IMAD.U32 R5, R5, 0x20, R9 ;  /* 0x0000002005057824 */ /* 0x000fe200078e0009 */
[----:B------:R-:W-:Y:S01]  /*1470*/  SHF.R.S32.HI R6, RZ, 0x1f, R29 ;  /* 0x0000001fff067819 */ /* 0x000fe2000001141d */
[----:B------:R-:W-:Y:S01]  /*1480*/  IMAD R22, R4, 0x8, R2 ;  /* 0x0000000804167824 */ /* 0x000fe200078e0202 */
[----:B------:R-:W-:-:S02]  /*1490*/  LOP3.LUT R2, R3, 0xffffffc, RZ, 0xc0, !PT ;  /* 0x0ffffffc03027812 */ /* 0x000fc400078ec0ff */
[----:B------:R-:W-:Y:S01]  /*14a0*/  LEA.HI R18, R6, R29, RZ, 0x2 ;  /* 0x0000001d06127211 */ /* 0x000fe200078f10ff */
[----:B------:R1:W-:Y:S01]  /*14b0*/  STL [R1+0x38], R5 ;  /* 0x0000380501007387 */ /* 0x0003e20000100800 */
[----:B------:R-:W-:Y:S01]  /*14c0*/  SHF.R.S32.HI R11, RZ, 0x1f, R12 ;  /* 0x0000001fff0b7819 */ /* 0x000fe2000001140c */
[----:B------:R-:W-:Y:S01]  /*14d0*/  IMAD.IADD R3, R7, 0x1, -R2 ;  /* 0x0000000107037824 */ /* 0x000fe200078e0a02 */
[----:B------:R-:W-:Y:S02]  /*14e0*/  SHF.R.S32.HI R2, RZ, 0x2, R18 ;  /* 0x00000002ff027819 */ /* 0x000fe40000011412 */
[----:B------:R-:W-:Y:S02]  /*14f0*/  LEA.HI R4, R11, R30, RZ, 0x3 ;  /* 0x0000001e0b047211 */ /* 0x000fe400078f18ff */
[----:B------:R-:W-:Y:S01]  /*1500*/  LEA.HI R14, R23, R23, RZ, 0x1 ;  /* 0x00000017170e7211 */ /* 0x000fe200078f08ff */
[----:B------:R-:W-:Y:S01]  /*1510*/  IMAD R27, R3, 0x10, R2 ;  /* 0x00000010031b7824 */ /* 0x000fe200078e0202 */
[----:B------:R-:W-:-:S02]  /*1520*/  LOP3.LUT R4, R4, 0xfffffff8, RZ, 0xc0, !PT ;  /* 0xfffffff804047812 */ /* 0x000fc400078ec0ff */
[----:B------:R-:W-:Y:S02]  /*1530*/  LOP3.LUT R9, R14, 0x7fffffe, RZ, 0xc0, !PT ;  /* 0x07fffffe0e097812 */ /* 0x000fe400078ec0ff */
[----:B------:R-:W-:Y:S01]  /*1540*/  SHF.R.S32.HI R6, RZ, 0x1, R8 ;  /* 0x00000001ff067819 */ /* 0x000fe20000011408 */
[----:B------:R-:W-:Y:S01]  /*1550*/  STL [R1+0xe4], R27 ;  /* 0x0000e41b01007387 */ /* 0x000fe20000100800 */
[----:B------:R-:W-:Y:S02]  /*1560*/  SHF.R.S32.HI R2, RZ, 0x1, R10 ;  /* 0x00000001ff027819 */ /* 0x000fe4000001140a */
[----:B------:R-:W-:Y:S02]  /*1570*/  SHF.R.S32.HI R251, RZ, 0x1f, R250 ;  /* 0x0000001ffffb7819 */ /* 0x000fe400000114fa */
[C---:B------:R-:W-:Y:S01]  /*1580*/  LOP3.LUT P3, RZ, R2.reuse, 0x2, RZ, 0xc0, !PT ;  /* 0x0000000202ff7812 */ /* 0x040fe2000786c0ff */
[----:B------:R-:W-:Y:S01]  /*1590*/  IMAD.SHL.U32 R2, R2, 0x40, RZ ;  /* 0x0000004002027824 */ /* 0x000fe200078e00ff */
[----:B-1----:R-:W-:-:S04]  /*15a0*/  SHF.R.S32.HI R5, RZ, 0x1f, R23 ;  /* 0x0000001fff057819 */ /* 0x002fc80000011417 */
[----:B------:R-:W-:Y:S02]  /*15b0*/  LOP3.LUT R2, R2, 0xc0, RZ, 0xc0, !PT ;  /* 0x000000c002027812 */ /* 0x000fe400078ec0ff */
[----:B------:R-:W-:Y:S02]  /*15c0*/  LEA.HI R3, R5, R23, RZ, 0x3 ;  /* 0x0000001705037211 */ /* 0x000fe400078f18ff */
[----:B------:R-:W-:Y:S01]  /*15d0*/  SHF.R.S32.HI R5, RZ, 0x1f, R8 ;  /* 0x0000001fff057819 */ /* 0x000fe20000011408 */
[----:B------:R-:W-:Y:S02]  /*15e0*/  IMAD.IADD R8, R30, 0x1, -R4 ;  /* 0x000000011e087824 */ /* 0x000fe400078e0a04 */
[----:B------:R-:W-:Y:S01]  /*15f0*/  IMAD.SHL.U32 R3, R3, 0x20, RZ ;  /* 0x0000002003037824 */ /* 0x000fe200078e00ff */
[----:B------:R-:W-:Y:S01]  /*1600*/  LEA.HI R5, R5, R6, RZ, 0x2 ;  /* 0x0000000605057211 */ /* 0x000fe200078f10ff */
[----:B------:R-:W-:Y:S01]  /*1610*/  IMAD.IADD R4, R23, 0x1, -R9 ;  /* 0x0000000117047824 */ /* 0x000fe200078e0a09 */
[----:B------:R-:W-:-:S02]  /*1620*/  LOP3.LUT R9, R2, 0x8, R21, 0xf8, !PT ;  /* 0x0000000802097812 */ /* 0x000fc400078ef815 */
[----:B------:R-:W-:Y:S02]  /*1630*/  LOP3.LUT R3, R3, 0xffffff00, RZ, 0xc0, !PT ;  /* 0xffffff0003037812 */ /* 0x000fe400078ec0ff */
[----:B------:R-:W-:-:S03]  /*1640*/  LOP3.LUT R5, R5, 0xfffffffc, RZ, 0xc0, !PT ;  /* 0xfffffffc05057812 */ /* 0x000fc600078ec0ff */
[----:B------:R-:W-:Y:S01]  /*1650*/  IMAD R23, R4, 0x20, R3 ;  /* 0x0000002004177824 */ /* 0x000fe200078e0203 */
[----:B------:R-:W-:Y:S01]  /*1660*/  LEA.HI R4, R8, R8, RZ, 0x1 ;  /* 0x0000000808047211 */ /* 0x000fe200078f08ff */
[----:B------:R-:W-:Y:S02]  /*1670*/  IMAD.SHL.U32 R3, R16, 0x20, RZ ;  /* 0x0000002010037824 */ /* 0x000fe400078e00ff */
[----:B------:R-:W-:Y:S01]  /*1680*/  IMAD.IADD R12, R6, 0x1, -R5 ;  /* 0x00000001060c7824 */ /* 0x000fe200078e0a05 */
[----:B------:R-:W-:Y:S01]  /*1690*/  SHF.R.U32.HI R5, RZ, 0x3, R2 ;  /* 0x00000003ff057819 */ /* 0x000fe20000011602 */
[----:B------:R-:W-:Y:S01]  /*16a0*/  IMAD.SHL.U32 R2, R7, 0x200, RZ ;  /* 0x0000020007027824 */ /* 0x000fe200078e00ff */
[----:B------:R-:W-:Y:S01]  /*16b0*/  LOP3.LUT R3, R3, 0xffffff00, RZ, 0xc0, !PT ;  /* 0xffffff0003037812 */ /* 0x000fe200078ec0ff */
[----:B------:R-:W-:Y:S01]  /*16c0*/  STL [R1+0xb0], R23 ;  /* 0x0000b01701007387 */ /* 0x000fe20000100800 */
[----:B------:R-:W-:Y:S02]  /*16d0*/  LOP3.LUT R6, R4, 0x3fffffe, RZ, 0xc0, !PT ;  /* 0x03fffffe04067812 */ /* 0x000fe400078ec0ff */
[----:B------:R-:W-:Y:S01]  /*16e0*/  LOP3.LUT R9, R9, R5, RZ, 0x3c, !PT ;  /* 0x0000000509097212 */ /* 0x000fe200078e3cff */
[----:B------:R-:W-:Y:S01]  /*16f0*/  IMAD.IADD R5, R3, 0x1, R2 ;  /* 0x0000000103057824 */ /* 0x000fe200078e0202 */
[----:B------:R-:W-:Y:S01]  /*1700*/  LOP3.LUT R7, R20, 0xfffffffe, RZ, 0xc0, !PT ;  /* 0xfffffffe14077812 */ /* 0x000fe200078ec0ff */
[----:B------:R-:W-:Y:S01]  /*1710*/  IMAD.IADD R6, R8, 0x1, -R6 ;  /* 0x0000000108067824 */ /* 0x000fe200078e0a06 */
[----:B------:R-:W-:Y:S01]  /*1720*/  SHF.R.S32.HI R4, RZ, 0x1, R4 ;  /* 0x00000001ff047819 */ /* 0x000fe20000011404 */
[----:B------:R-:W-:Y:S01]  /*1730*/  IMAD R2, R13, 0x2, R2 ;  /* 0x000000020d027824 */ /* 0x000fe200078e0202 */
[----:B------:R-:W-:Y:S01]  /*1740*/  LOP3.LUT P4, RZ, R12, 0x2, RZ, 0xc0, !PT ;  /* 0x000000020cff7812 */ /* 0x000fe2000788c0ff */
[----:B------:R-:W-:Y:S01]  /*1750*/  IMAD.IADD R170, R24, 0x1, -R7 ;  /* 0x0000000118aa7824 */ /* 0x000fe200078e0a07 */
[----:B------:R-:W-:Y:S01]  /*1760*/  LOP3.LUT P0, RZ, R4, 0x2, RZ, 0xc0, !PT ;  /* 0x0000000204ff7812 */ /* 0x000fe2000780c0ff */
[----:B------:R-:W-:Y:S01]  /*1770*/  IMAD R10, R6, 0x20, R2 ;  /* 0x00000020060a7824 */ /* 0x000fe200078e0202 */
[----:B------:R-:W-:Y:S01]  /*1780*/  LOP3.LUT R2, R4, 0x1, RZ, 0xc0, !PT ;  /* 0x0000000104027812 */ /* 0x000fe200078ec0ff */
[----:B------:R-:W-:-:S02]  /*1790*/  IMAD R16, R15, 0x20, R3 ;  /* 0x000000200f107824 */ /* 0x000fc400078e0203 */
[----:B------:R-:W-:Y:S01]  /*17a0*/  IMAD R15, R15, 0x20, R5 ;  /* 0x000000200f0f7824 */ /* 0x000fe200078e0205 */
[----:B------:R-:W-:Y:S01]  /*17b0*/  LEA.HI R5, R11, R30, RZ, 0x2 ;  /* 0x0000001e0b057211 */ /* 0x000fe200078f10ff */
[----:B------:R-:W-:Y:S01]  /*17c0*/  IMAD R3, R19, 0x8, R17 ;  /* 0x0000000813037824 */ /* 0x000fe200078e0211 */
[----:B------:R-:W-:Y:S01]  /*17d0*/  ISETP.NE.U32.AND P1, PT, R2, 0x1, PT ;  /* 0x000000010200780c */ /* 0x000fe20003f25070 */
[----:B------:R-:W-:Y:S02]  /*17e0*/  IMAD.SHL.U32 R164, R170, 0x4, RZ ;  /* 0x00000004aaa47824 */ /* 0x000fe400078e00ff */
[----:B------:R-:W-:Y:S01]  /*17f0*/  IMAD.U32 R2, R3, 0x20, R9 ;  /* 0x0000002003027824 */ /* 0x000fe200078e0009 */
[----:B------:R-:W-:Y:S01]  /*1800*/  LOP3.LUT R3, R5, 0xfffffffc, RZ, 0xc0, !PT ;  /* 0xfffffffc05037812 */ /* 0x000fe200078ec0ff */
[----:B------:R-:W-:Y:S01]  /*1810*/  IMAD.SHL.U32 R7, R0, 0x20, RZ ;  /* 0x0000002000077824 */ /* 0x000fe200078e00ff */
[----:B------:R-:W-:Y:S01]  /*1820*/  IADD3 R166, R164, 0x10, RZ ;  /* 0x00000010a4a67810 */ /* 0x000fe20007ffe0ff */
[----:B------:R-:W-:Y:S01]  /*1830*/  IMAD.SHL.U32 R8, R19, 0x8, RZ ;  /* 0x0000000813087824 */ /* 0x000fe200078e00ff */
[----:B------:R-:W-:Y:S01]  /*1840*/  SHF.R.S32.HI R5, RZ, 0x1, R14 ;  /* 0x00000001ff057819 */ /* 0x000fe2000001140e */
[----:B------:R-:W-:Y:S01]  /*1850*/  IMAD.IADD R3, R30, 0x1, -R3 ;  /* 0x000000011e037824 */ /* 0x000fe200078e0a03 */
[C---:B------:R-:W-:Y:S01]  /*1860*/  IADD3 R139, R164.reuse, 0x20, RZ ;  /* 0x00000020a48b7810 */ /* 0x040fe20007ffe0ff */
[C---:B------:R-:W-:Y:S01]  /*1870*/  IMAD.IADD R137, R164.reuse, 0x1, R166 ;  /* 0x00000001a4897824 */ /* 0x040fe200078e02a6 */
[C---:B------:R-:W-:Y:S01]  /*1880*/  IADD3 R169, R164.reuse, 0x8, RZ ;  /* 0x00000008a4a97810 */ /* 0x040fe20007ffe0ff */
[----:B------:R-:W-:Y:S01]  /*1890*/  IMAD.SHL.U32 R6, R5, 0x40, RZ ;  /* 0x0000004005067824 */ /* 0x000fe200078e00ff */
[C---:B------:R-:W-:Y:S01]  /*18a0*/  LOP3.LUT P2, RZ, R3.reuse, 0x2, RZ, 0xc0, !PT ;  /* 0x0000000203ff7812 */ /* 0x040fe2000784c0ff */
[----:B------:R-:W-:Y:S01]  /*18b0*/  IMAD.SHL.U32 R5, R3, 0x40, RZ ;  /* 0x0000004003057824 */ /* 0x000fe200078e00ff */
[----:B------:R-:W-:Y:S01]  /*18c0*/  SHF.R.S32.HI R3, RZ, 0x1f, R137 ;  /* 0x0000001fff037819 */ /* 0x000fe20000011489 */
[----:B------:R-:W-:Y:S01]  /*18d0*/  IMAD.IADD R136, R164, 0x1, R139 ;  /* 0x00000001a4887824 */ /* 0x000fe200078e028b */
[----:B------:R-:W-:Y:S01]  /*18e0*/  LOP3.LUT R28, R6, 0xc0, RZ, 0xc0, !PT ;  /* 0x000000c0061c7812 */ /* 0x000fe200078ec0ff */
[----:B------:R-:W-:Y:S01]  /*18f0*/  IMAD.SHL.U32 R110, R170, 0x8, RZ ;  /* 0x00000008aa6e7824 */ /* 0x000fe200078e00ff */
[----:B------:R-:W-:-:S02]  /*1900*/  LEA.HI R0, R3, R137, RZ, 0x5 ;  /* 0x0000008903007211 */ /* 0x000fc400078f28ff */
[----:B------:R-:W-:Y:S01]  /*1910*/  LOP3.LUT R26, R5, 0xc0, RZ, 0xc0, !PT ;  /* 0x000000c0051a7812 */ /* 0x000fe200078ec0ff */
[----:B------:R-:W-:Y:S01]  /*1920*/  IMAD.SHL.U32 R5, R4, 0x40, RZ ;  /* 0x0000004004057824 */ /* 0x000fe200078e00ff */
[----:B------:R-:W-:Y:S01]  /*1930*/  LEA.HI R9, R3, R137, RZ, 0x3 ;  /* 0x0000008903097211 */ /* 0x000fe200078f18ff */
[----:B------:R-:W-:Y:S01]  /*1940*/  IMAD.SHL.U32 R0, R0, 0x80, RZ ;  /* 0x0000008000007824 */ /* 0x000fe200078e00ff */
[----:B------:R-:W-:Y:S01]  /*1950*/  SHF.R.U32.HI R24, RZ, 0x3, R26 ;  /* 0x00000003ff187819 */ /* 0x000fe2000001161a */
[----:B------:R-:W-:Y:S01]  /*1960*/  STL [R1+0xa8], R28 ;  /* 0x0000a81c01007387 */ /* 0x000fe20000100800 */
[--C-:B------:R-:W-:Y:S02]  /*1970*/  LOP3.LUT R4, R26, 0x18, R9.reuse, 0xf8, !PT ;  /* 0x000000181a047812 */ /* 0x100fe400078ef809 */
[----:B------:R-:W-:Y:S01]  /*1980*/  SHF.R.U32.HI R25, RZ, 0x3, R28 ;  /* 0x00000003ff197819 */ /* 0x000fe2000001161c */
[----:B------:R-:W-:Y:S01]  /*1990*/  STL [R1+0x64], R26 ;  /* 0x0000641a01007387 */ /* 0x000fe20000100800 */
[----:B------:R-:W-:-:S02]  /*19a0*/  LOP3.LUT R3, R28, 0x18, R9, 0xf8, !PT ;  /* 0x000000181c037812 */ /* 0x000fc400078ef809 */
[----:B------:R-:W-:Y:S01]  /*19b0*/  LOP3.LUT R6, R4, R24, RZ, 0x3c, !PT ;  /* 0x0000001804067212 */ /* 0x000fe200078e3cff */
[----:B------:R-:W-:Y:S01]  /*19c0*/  STL [R1+0xac], R25 ;  /* 0x0000ac1901007387 */ /* 0x000fe20000100800 */
[----:B------:R-:W-:Y:S02]  /*19d0*/  LOP3.LUT R0, R0, 0xfffff000, RZ, 0xc0, !PT ;  /* 0xfffff00000007812 */ /* 0x000fe400078ec0ff */
[----:B------:R-:W-:Y:S01]  /*19e0*/  LOP3.LUT R4, R3, R25, RZ, 0x3c, !PT ;  /* 0x0000001903047212 */ /* 0x000fe200078e3cff */
[----:B------:R-:W-:Y:S01]  /*19f0*/  STL [R1+0x68], R24 ;  /* 0x0000681801007387 */ /* 0x000fe20000100800 */
[----:B------:R-:W-:Y:S02]  /*1a00*/  LOP3.LUT R5, R5, 0xc0, RZ, 0xc0, !PT ;  /* 0x000000c005057812 */ /* 0x000fe400078ec0ff */
[----:B------:R-:W-:Y:S02]  /*1a10*/  SHF.R.S32.HI R3, RZ, 0x1f, R136 ;  /* 0x0000001fff037819 */ /* 0x000fe40000011488 */
[----:B------:R-:W-:-:S02]  /*1a20*/  IADD3 R17, R6, R0, R7 ;  /* 0x0000000006117210 */ /* 0x000fc40007ffe007 */
[----:B------:R-:W-:Y:S01]  /*1a30*/  IADD3 R14, R4, R23, R0 ;  /* 0x00000017040e7210 */ /* 0x000fe20007ffe000 */
[----:B------:R-:W-:Y:S01]  /*1a40*/  IMAD.SHL.U32 R4, R12, 0x40, RZ ;  /* 0x000000400c047824 */ /* 0x000fe200078e00ff */
[----:B------:R-:W-:Y:S01]  /*1a50*/  LEA.HI R5, R5, R5, RZ, 0x1d ;  /* 0x0000000505057211 */ /* 0x000fe200078fe8ff */
[----:B------:R-:W-:Y:S01]  /*1a60*/  IMAD.MOV.U32 R12, RZ, RZ, 0x20 ;  /* 0x00000020ff0c7424 */ /* 0x000fe200078e00ff */
[CC--:B------:R-:W-:Y:S02]  /*1a70*/  LEA.HI R0, R3.reuse, R136.reuse, RZ, 0x5 ;  /* 0x0000008803007211 */ /* 0x0c0fe400078f28ff */
[----:B------:R-:W-:Y:S01]  /*1a80*/  LEA.HI R6, R3, R136, RZ, 0x3 ;  /* 0x0000008803067211 */ /* 0x000fe200078f18ff */
[----:B------:R-:W-:Y:S01]  /*1a90*/  IMAD.IADD R10, R5, 0x1, R10 ;  /* 0x00000001050a7824 */ /* 0x000fe200078e020a */
[----:B------:R-:W-:Y:S01]  /*1aa0*/  LOP3.LUT R3, R4, 0xc0, RZ, 0xc0, !PT ;  /* 0x000000c004037812 */ /* 0x000fe200078ec0ff */
[----:B------:R-:W-:Y:S01]  /*1ab0*/  IMAD.SHL.U32 R0, R0, 0x80, RZ ;  /* 0x0000008000007824 */ /* 0x000fe200078e00ff */
[----:B------:R-:W-:Y:S01]  /*1ac0*/  LOP3.LUT R5, R26, 0x18, R6, 0xf8, !PT ;  /* 0x000000181a057812 */ /* 0x000fe200078ef806 */
[----:B------:R-:W-:Y:S01]  /*1ad0*/  IMAD.SHL.U32 R21, R10, 0x2, RZ ;  /* 0x000000020a157824 */ /* 0x000fe200078e00ff */
[----:B------:R-:W-:-:S02]  /*1ae0*/  LOP3.LUT R8, R3, 0x8, R8, 0xf8, !PT ;  /* 0x0000000803087812 */ /* 0x000fc400078ef808 */
[----:B------:R-:W-:Y:S02]  /*1af0*/  LOP3.LUT R4, R28, 0x18, R6, 0xf8, !PT ;  /* 0x000000181c047812 */ /* 0x000fe400078ef806 */
[----:B------:R-:W-:Y:S01]  /*1b00*/  LOP3.LUT R0, R0, 0xfffff000, RZ, 0xc0, !PT ;  /* 0xfffff00000007812 */ /* 0x000fe200078ec0ff */
[----:B------:R-:W-:Y:S01]  /*1b10*/  STL [R1+0x94], R21 ;  /* 0x0000941501007387 */ /* 0x000fe20000100800 */
[----:B------:R-:W-:Y:S02]  /*1b20*/  SHF.R.U32.HI R3, RZ, 0x3, R3 ;  /* 0x00000003ff037819 */ /* 0x000fe40000011603 */
[----:B------:R-:W-:Y:S02]  /*1b30*/  LOP3.LUT R5, R5, R24, RZ, 0x3c, !PT ;  /* 0x0000001805057212 */ /* 0x000fe400078e3cff */
[----:B------:R-:W-:Y:S02]  /*1b40*/  LOP3.LUT R4, R4, R25, RZ, 0x3c, !PT ;  /* 0x0000001904047212 */ /* 0x000fe400078e3cff */
[----:B------:R-:W-:-:S02]  /*1b50*/  LOP3.LUT R3, R8, R3, RZ, 0x3c, !PT ;  /* 0x0000000308037212 */ /* 0x000fc400078e3cff */
[----:B------:R-:W-:Y:S02]  /*1b60*/  IADD3 R11, R5, R0, R7 ;  /* 0x00000000050b7210 */ /* 0x000fe40007ffe007 */
[----:B------:R-:W-:Y:S02]  /*1b70*/  IADD3 R5, R21, 0x80, RZ ;  /* 0x0000008015057810 */ /* 0x000fe40007ffe0ff */
[----:B------:R-:W-:Y:S01]  /*1b80*/  IADD3 R10, R4, R23, R0 ;  /* 0x00000017040a7210 */ /* 0x000fe20007ffe000 */
[----:B------:R-:W-:Y:S01]  /*1b90*/  IMAD.IADD R0, R3, 0x1, R15 ;  /* 0x0000000103007824 */ /* 0x000fe200078e020f */
[----:B------:R-:W-:Y:S01]  /*1ba0*/  IADD3 R20, R21, 0x70, RZ ;  /* 0x0000007015147810 */ /* 0x000fe20007ffe0ff */
[----:B------:R-:W-:Y:S01]  /*1bb0*/  IMAD.IADD R4, R3, 0x1, R16 ;  /* 0x0000000103047824 */ /* 0x000fe200078e0210 */
[----:B------:R-:W-:Y:S01]  /*1bc0*/  @P1 IADD3 R20, R5, 0x10, RZ ;  /* 0x0000001005141810 */ /* 0x000fe20007ffe0ff */
[----:B------:R-:W-:Y:S01]  /*1bd0*/  IMAD R3, R13, 0x20, R30 ;  /* 0x000000200d037824 */ /* 0x000fe200078e021e */
[----:B------:R-:W-:-:S02]  /*1be0*/  IADD3 R16, R110, 0x40, RZ ;  /* 0x000000406e107810 */ /* 0x000fc40007ffe0ff */
[----:B------:R-:W-:Y:S01]  /*1bf0*/  SHF.R.S32.HI R8, RZ, 0x1f, R169 ;  /* 0x0000001fff087819 */ /* 0x000fe200000114a9 */
[----:B------:R-:W-:Y:S01]  /*1c00*/  STL [R1+0x98], R20 ;  /* 0x0000981401007387 */ /* 0x000fe20000100800 */
[----:B------:R-:W-:Y:S02]  /*1c10*/  IADD3 R15, R110, 0x50, RZ ;  /* 0x000000506e0f7810 */ /* 0x000fe40007ffe0ff */
[----:B------:R-:W-:Y:S01]  /*1c20*/  SHF.R.S32.HI R5, RZ, 0x1f, R166 ;  /* 0x0000001fff057819 */ /* 0x000fe200000114a6 */
[----:B------:R1:W-:Y:S01]  /*1c30*/  STL [R1+0x24], R3 ;  /* 0x0000240301007387 */ /* 0x0003e20000100800 */
[C---:B------:R-:W-:Y:S02]  /*1c40*/  IADD3 R168, R164.reuse, 0x18, RZ ;  /* 0x00000018a4a87810 */ /* 0x040fe40007ffe0ff */
[----:B------:R-:W-:Y:S02]  /*1c50*/  IADD3 R167, R164, 0x28, RZ ;  /* 0x00000028a4a77810 */ /* 0x000fe40007ffe0ff */
[----:B------:R-:W-:-:S02]  /*1c60*/  LEA R171, R2, 0x3c80, 0x1 ;  /* 0x00003c8002ab7811 */ /* 0x000fc400078e08ff */
[----:B------:R-:W-:Y:S02]  /*1c70*/  SHF.R.S32.HI R13, RZ, 0x1f, R167 ;  /* 0x0000001fff0d7819 */ /* 0x000fe400000114a7 */
[----:B------:R-:W-:Y:S02]  /*1c80*/  LEA R2, R17, 0x6080, 0x1 ;  /* 0x0000608011027811 */ /* 0x000fe400078e08ff */
[----:B------:R-:W-:Y:S02]  /*1c90*/  LEA R10, R10, 0x6080, 0x1 ;  /* 0x000060800a0a7811 */ /* 0x000fe400078e08ff */
[----:B------:R-:W-:Y:S02]  /*1ca0*/  LEA R198, R0, 0x6080, 0x1 ;  /* 0x0000608000c67811 */ /* 0x000fe400078e08ff */
[----:B------:R-:W-:Y:S02]  /*1cb0*/  IADD3 R200, R171, 0x20, RZ ;  /* 0x00000020abc87810 */ /* 0x000fe40007ffe0ff */
[----:B------:R-:W-:-:S02]  /*1cc0*/  LEA R196, R4, 0x1880, 0x1 ;  /* 0x0000188004c47811 */ /* 0x000fc400078e08ff */
[----:B------:R-:W-:Y:S02]  /*1cd0*/  @P3 IADD3 R200, R171, -0x20, RZ ;  /* 0xffffffe0abc83810 */ /* 0x000fe40007ffe0ff */
[----:B------:R-:W-:Y:S02]  /*1ce0*/  SHF.R.S32.HI R111, RZ, 0x1f, R110 ;  /* 0x0000001fff6f7819 */ /* 0x000fe4000001146e */
[----:B------:R-:W-:Y:S02]  /*1cf0*/  IADD3 R208, R200, 0x400, RZ ;  /* 0x00000400c8d07810 */ /* 0x000fe40007ffe0ff */
[----:B-1----:R-:W-:Y:S02]  /*1d00*/  IADD3 R3, R110, 0x30, RZ ;  /* 0x000000306e037810 */ /* 0x002fe40007ffe0ff */
[C---:B------:R-:W-:Y:S02]  /*1d10*/  IADD3 R207, R200.reuse, 0x800, RZ ;  /* 0x00000800c8cf7810 */ /* 0x040fe40007ffe0ff */
        /* <DEDUP_REMOVED lines=8> */
[----:B------:R-:W-:-:S03]  /*1da0*/  IADD3 R201, R200, 0x2000, RZ ;  /* 0x00002000c8c97810 */ /* 0x000fc60007ffe0ff */
[----:B------:R-:W-:Y:S04]  /*1db0*/  STL [R1+0x10], R15 ;  /* 0x0000100f01007387 */ /* 0x000fe80000100800 */
[----:B------:R3:W-:Y:S01]  /*1dc0*/  STL [R1+0xc0], R5 ;  /* 0x0000c00501007387 */ /* 0x0007e20000100800 */
[----:B-1----:R-:W-:Y:S02]  /*1dd0*/  SHF.R.S32.HI R16, RZ, 0x1f, R16 ;  /* 0x0000001fff107819 */ /* 0x002fe40000011410 */
[----:B--2---:R-:W-:-:S05]  /*1de0*/  SHF.R.S32.HI R8, RZ, 0x1f, R168 ;  /* 0x0000001fff087819 */ /* 0x004fca00000114a8 */
[----:B------:R1:W-:Y:S01]  /*1df0*/  STL [R1+0xbc], R8 ;  /* 0x0000bc0801007387 */ /* 0x0003e20000100800 */
[----:B---3--:R-:W-:-:S05]  /*1e00*/  SHF.R.S32.HI R5, RZ, 0x1f, R139 ;  /* 0x0000001fff057819 */ /* 0x008fca000001148b */
[----:B------:R2:W-:Y:S04]  /*1e10*/  STL [R1+0xb8], R5 ;  /* 0x0000b80501007387 */ /* 0x0005e80000100800 */
[----:B------:R3:W-:Y:S01]  /*1e20*/  STL [R1+0xb4], R13 ;  /* 0x0000b40d01007387 */ /* 0x0007e20000100800 */
[----:B-1----:R-:W-:-:S05]  /*1e30*/  IADD3 R8, R250, 0x20, RZ ;  /* 0x00000020fa087810 */ /* 0x002fca0007ffe0ff */
[----:B------:R1:W-:Y:S01]  /*1e40*/  STL [R1], R8 ;  /* 0x0000000801007387 */ /* 0x0003e20000100800 */
[----:B--2---:R-:W-:Y:S02]  /*1e50*/  IADD3 R5, R250, 0x40, RZ ;  /* 0x00000040fa057810 */ /* 0x004fe40007ffe0ff */
[----:B---3--:R-:W-:Y:S02]  /*1e60*/  SHF.R.S32.HI R13, RZ, 0x1f, R3 ;  /* 0x0000001fff0d7819 */ /* 0x008fe40000011403 */
[----:B------:R-:W-:-:S03]  /*1e70*/  LOP3.LUT R3, R18, 0x7ffffffc, RZ, 0xc0, !PT ;  /* 0x7ffffffc12037812 */ /* 0x000fc600078ec0ff */
[----:B------:R2:W-:Y:S02]  /*1e80*/  STL [R1+0x74], R13 ;  /* 0x0000740d01007387 */ /* 0x0005e40000100800 */
[----:B------:R-:W-:Y:S02]  /*1e90*/  IMAD.IADD R3, R29, 0x1, -R3 ;  /* 0x000000011d037824 */ /* 0x000fe400078e0a03 */
[----:B------:R-:W-:Y:S02]  /*1ea0*/  STL [R1+0x4], R5 ;  /* 0x0000040501007387 */ /* 0x000fe40000100800 */
[----:B------:R-:W-:Y:S01]  /*1eb0*/  IMAD.SHL.U32 R252, R3, 0x2, RZ ;  /* 0x0000000203fc7824 */ /* 0x000fe200078e00ff */
[----:B------:R-:W-:Y:S01]  /*1ec0*/  SHF.R.S32.HI R3, RZ, 0x3, R9 ;  /* 0x00000003ff037819 */ /* 0x000fe20000011409 */
[----:B------:R3:W-:Y:S01]  /*1ed0*/  STL [R1+0x70], R16 ;  /* 0x0000701001007387 */ /* 0x0007e20000100800 */
[----:B------:R-:W-:Y:S02]  /*1ee0*/  LOP3.LUT R9, R26, 0x18, R110, 0xf8, !PT ;  /* 0x000000181a097812 */ /* 0x000fe400078ef86e */
[----:B------:R-:W-:-:S02]  /*1ef0*/  IADD3 R18, R252, 0x40, RZ ;  /* 0x00000040fc127810 */ /* 0x000fc40007ffe0ff */
[----:B-1----:R-:W-:Y:S02]  /*1f00*/  SHF.R.S32.HI R8, RZ, 0x1f, R8 ;  /* 0x0000001fff087819 */ /* 0x002fe40000011408 */
[----:B------:R-:W-:Y:S02]  /*1f10*/  LOP3.LUT R9, R9, R24, RZ, 0x3c, !PT ;  /* 0x0000001809097212 */ /* 0x000fe400078e3cff */
[----:B------:R-:W-:-:S03]  /*1f20*/  IADD3 R19, R252, 0x38, RZ ;  /* 0x00000038fc137810 */ /* 0x000fc60007ffe0ff */
[----:B------:R-:W-:Y:S01]  /*1f30*/  IMAD.IADD R9, R7, 0x1, R9 ;  /* 0x0000000107097824 */ /* 0x000fe200078e0209 */
[----:B--2---:R-:W-:Y:S02]  /*1f40*/  SHF.R.S32.HI R13, RZ, 0x1f, R15 ;  /* 0x0000001fff0d7819 */ /* 0x004fe4000001140f */
[----:B------:R-:W-:-:S03]  /*1f50*/  IADD3 R15, R252, 0x50, RZ ;  /* 0x00000050fc0f7810 */ /* 0x000fc60007ffe0ff */
[----:B------:R1:W-:Y:S01]  /*1f60*/  STL [R1+0x6c], R13 ;  /* 0x00006c0d01007387 */ /* 0x0003e20000100800 */
[----:B---3--:R-:W-:-:S03]  /*1f70*/  IADD3 R16, R252, 0x48, RZ ;  /* 0x00000048fc107810 */ /* 0x008fc60007ffe0ff */
[----:B------:R2:W-:Y:S01]  /*1f80*/  STL [R1+0x90], R8 ;  /* 0x0000900801007387 */ /* 0x0005e20000100800 */
[----:B------:R-:W-:Y:S02]  /*1f90*/  SHF.R.S32.HI R16, RZ, 0x1f, R16 ;  /* 0x0000001fff107819 */ /* 0x000fe40000011410 */
[----:B-1----:R-:W-:Y:S02]  /*1fa0*/  SHF.R.S32.HI R13, RZ, 0x1f, R5 ;  /* 0x0000001fff0d7819 */ /* 0x002fe40000011405 */
[----:B------:R-:W-:Y:S01]  /*1fb0*/  LOP3.LUT R5, R28, 0x18, R110, 0xf8, !PT ;  /* 0x000000181c057812 */ /* 0x000fe200078ef86e */
[----:B--2---:R-:W-:Y:S02]  /*1fc0*/  IMAD.IADD R8, R27, 0x1, R22 ;  /* 0x000000011b087824 */ /* 0x004fe400078e0216 */
[----:B------:R1:W-:Y:S01]  /*1fd0*/  STL [R1+0x7c], R13 ;  /* 0x00007c0d01007387 */ /* 0x0003e20000100800 */
[C---:B------:R-:W-:Y:S02]  /*1fe0*/  IADD3 R27, R252.reuse, 0x8, RZ ;  /* 0x00000008fc1b7810 */ /* 0x040fe40007ffe0ff */
[C---:B------:R-:W-:Y:S01]  /*1ff0*/  IADD3 R22, R252.reuse, 0x30, RZ ;  /* 0x00000030fc167810 */ /* 0x040fe20007ffe0ff */
[----:B------:R2:W-:Y:S03]  /*2000*/  STL [R1+0x78], R8 ;  /* 0x0000780801007387 */ /* 0x0005e60000100800 */
[----:B------:R-:W-:Y:S01]  /*2010*/  SHF.R.S32.HI R22, RZ, 0x1f, R22 ;  /* 0x0000001fff167819 */ /* 0x000fe20000011416 */
[----:B------:R3:W-:Y:S01]  /*2020*/  STL [R1+0x60], R3 ;  /* 0x0000600301007387 */ /* 0x0007e20000100800 */
[----:B-1----:R-:W-:-:S02]  /*2030*/  IADD3 R13, R252, 0x58, RZ ;  /* 0x00000058fc0d7810 */ /* 0x002fc40007ffe0ff */
[----:B--2---:R-:W-:Y:S02]  /*2040*/  LOP3.LUT R8, R26, 0x8, R110, 0xf8, !PT ;  /* 0x000000081a087812 */ /* 0x004fe400078ef86e */
[----:B------:R-:W-:Y:S02]  /*2050*/  IADD3 R26, R252, 0x10, RZ ;  /* 0x00000010fc1a7810 */ /* 0x000fe40007ffe0ff */
[----:B---3--:R-:W-:Y:S02]  /*2060*/  LOP3.LUT R3, R5, R25, RZ, 0x3c, !PT ;  /* 0x0000001905037212 */ /* 0x008fe400078e3cff */
[----:B------:R-:W-:Y:S02]  /*2070*/  SHF.R.S32.HI R5, RZ, 0x3, R6 ;  /* 0x00000003ff057819 */ /* 0x000fe40000011406 */
[----:B------:R-:W-:Y:S01]  /*2080*/  LOP3.LUT R8, R8, R24, RZ, 0x3c, !PT ;  /* 0x0000001808087212 */ /* 0x000fe200078e3cff */
[----:B------:R-:W-:Y:S01]  /*2090*/  IMAD.IADD R6, R23, 0x1, R3 ;  /* 0x0000000117067824 */ /* 0x000fe200078e0203 */
[----:B------:R-:W-:Y:S01]  /*20a0*/  IADD3 R23, R252, 0x28, RZ ;  /* 0x00000028fc177810 */ /* 0x000fe20007ffe0ff */
[----:B------:R1:W-:Y:S01]  /*20b0*/  STL [R1+0x5c], R5 ;  /* 0x00005c0501007387 */ /* 0x0003e20000100800 */
[----:B------:R-:W-:Y:S01]  /*20c0*/  SHF.R.S32.HI R3, RZ, 0x1f, R252 ;  /* 0x0000001fff037819 */ /* 0x000fe200000114fc */
[----:B------:R-:W-:Y:S01]  /*20d0*/  IMAD.IADD R8, R7, 0x1, R8 ;  /* 0x0000000107087824 */ /* 0x000fe200078e0208 */
[----:B------:R-:W-:-:S02]  /*20e0*/  LEA R28, R6, 0x6080, 0x1 ;  /* 0x00006080061c7811 */ /* 0x000fc400078e08ff */
[----:B------:R-:W-:Y:S02]  /*20f0*/  SHF.R.S32.HI R6, RZ, 0x1f, R26 ;  /* 0x0000001fff067819 */ /* 0x000fe4000001141a */
[----:B------:R-:W-:Y:S01]  /*2100*/  SHF.R.S32.HI R6, RZ, 0x1f, R23 ;  /* 0x0000001fff067819 */ /* 0x000fe20000011417 */
[----:B------:R-:W-:Y:S01]  /*2110*/  STL [R1+0xdc], R28 ;  /* 0x0000dc1c01007387 */ /* 0x000fe20000100800 */
[----:B------:R-:W-:Y:S02]  /*2120*/  SHF.R.S32.HI R6, RZ, 0x1f, R18 ;  /* 0x0000001fff067819 */ /* 0x000fe40000011412 */
[----:B------:R-:W-:Y:S01]  /*2130*/  SHF.R.S32.HI R6, RZ, 0x1f, R13 ;  /* 0x0000001fff067819 */ /* 0x000fe2000001140d */
[----:B------:R2:W-:Y:S01]  /*2140*/  STL [R1+0xd8], R2 ;  /* 0x0000d80201007387 */ /* 0x0005e20000100800 */
[----:B------:R-:W-:Y:S02]  /*2150*/  LEA R6, R8, 0x1880, 0x1 ;  /* 0x0000188008067811 */ /* 0x000fe400078e08ff */
[----:B------:R-:W-:-:S02]  /*2160*/  LEA R8, R14, 0x6080, 0x1 ;  /* 0x000060800e087811 */ /* 0x000fc400078e08ff */
[----:B------:R-:W-:Y:S02]  /*2170*/  IADD3 R24, R252, 0x20, RZ ;  /* 0x00000020fc187810 */ /* 0x000fe40007ffe0ff */
[----:B------:R-:W-:Y:S01]  /*2180*/  SEL R3, R12, 0xffffffe0, !P4 ;  /* 0xffffffe00c037807 */ /* 0x000fe20006000000 */
[----:B------:R3:W-:Y:S01]  /*2190*/  STL [R1+0xd4], R8 ;  /* 0x0000d40801007387 */ /* 0x0007e20000100800 */
[----:B------:R-:W-:-:S03]  /*21a0*/  IADD3 R25, R252, 0x18, RZ ;  /* 0x00000018fc197810 */ /* 0x000fc60007ffe0ff */
[----:B------:R-:W-:Y:S01]  /*21b0*/  STL [R1+0x8], R6 ;  /* 0x0000080601007387 */ /* 0x000fe20000100800 */
[----:B-1----:R-:W-:Y:S01]  /*21c0*/  SEL R5, R12, 0xffffffe0, !P0 ;  /* 0xffffffe00c057807 */ /* 0x002fe20004000000 */
[----:B------:R-:W-:Y:S01]  /*21d0*/  IMAD.IADD R199, R198, 0x1, R3 ;  /* 0x00000001c6c77824 */ /* 0x000fe200078e0203 */
[----:B------:R-:W-:Y:S01]  /*21e0*/  SHF.R.S32.HI R12, RZ, 0x1f, R27 ;  /* 0x0000001fff0c7819 */ /* 0x000fe2000001141b */
[----:B------:R-:W-:Y:S01]  /*21f0*/  IMAD.IADD R197, R3, 0x1, R196 ;  /* 0x0000000103c57824 */ /* 0x000fe200078e02c4 */
[----:B------:R-:W-:Y:S01]  /*2200*/  SHF.R.S32.HI R12, RZ, 0x1f, R24 ;  /* 0x0000001fff0c7819 */ /* 0x000fe20000011418 */
[----:B------:R-:W-:Y:S01]  /*2210*/  IMAD.IADD R0, R5, 0x1, R20 ;  /* 0x0000000105007824 */ /* 0x000fe200078e0214 */
[----:B------:R-:W-:Y:S02]  /*2220*/  SHF.R.S32.HI R12, RZ, 0x1f, R19 ;  /* 0x0000001fff0c7819 */ /* 0x000fe40000011413 */
[----:B------:R-:W-:Y:S02]  /*2230*/  SHF.R.S32.HI R25, RZ, 0x1f, R25 ;  /* 0x0000001fff197819 */ /* 0x000fe40000011419 */
[----:B------:R-:W-:-:S02]  /*2240*/  SHF.R.S32.HI R12, RZ, 0x1f, R15 ;  /* 0x0000001fff0c7819 */ /* 0x000fc4000001140f */
[----:B--2---:R-:W-:-:S05]  /*2250*/  LEA R2, R11, 0x6080, 0x1 ;  /* 0x000060800b027811 */ /* 0x004fca00078e08ff */
[----:B------:R1:W-:Y:S01]  /*2260*/  STL [R1+0xd0], R2 ;  /* 0x0000d00201007387 */ /* 0x0003e20000100800 */
[----:B---3--:R-:W-:-:S03]  /*2270*/  LEA R8, R9, 0x6080, 0x1 ;  /* 0x0000608009087811 */ /* 0x008fc600078e08ff */
[----:B------:R-:W-:Y:S04]  /*2280*/  STL [R1+0xcc], R10 ;  /* 0x0000cc0a01007387 */ /* 0x000fe80000100800 */
[----:B------:R-:W-:Y:S01]  /*2290*/  STL [R1+0xc8], R8 ;  /* 0x0000c80801007387 */ /* 0x000fe20000100800 */
[C---:B-1----:R-:W-:Y:S02]  /*22a0*/  IADD3 R2, R6.reuse, 0x20, RZ ;  /* 0x0000002006027810 */ /* 0x042fe40007ffe0ff */
[----:B------:R-:W-:-:S05]  /*22b0*/  @P2 IADD3 R2, R6, -0x20, RZ ;  /* 0xffffffe006022810 */ /* 0x000fca0007ffe0ff */
[----:B------:R1:W-:Y:S02]  /*22c0*/  STL [R1+0xc], R2 ;  /* 0x00000c0201007387 */ /* 0x0003e40000100800 */
[----:B-1----:R-:W-:-:S05]  /*22d0*/  IMAD.IADD R2, R21, 0x1, R5 ;  /* 0x0000000115027824 */ /* 0x002fca00078e0205 */
[----:B------:R1:W-:Y:S04]  /*22e0*/  STL [R1+0xa0], R2 ;  /* 0x0000a00201007387 */ /* 0x0003e80000100800 */
[----:B------:R1:W-:Y:S02]  /*22f0*/  STL [R1+0x9c], R0 ;  /* 0x00009c0001007387 */ /* 0x0003e40000100800 */
.L_x_1169:
[----:B------:R-:W2:Y:S01]  /*2300*/  LDL R19, [R1+0x8c] ;  /* 0x00008c0001137983 */ /* 0x000ea20000100800 */
[----:B------:R-:W-:Y:S01]  /*2310*/  ISETP.NE.U32.AND P0, PT, RZ, c[0x0][0x370], PT ;  /* 0x0000dc00ff007a0c */ /* 0x000fe20003f05070 */
[----:B------:R-:W-:Y:S01]  /*2320*/  IMAD.MOV.U32 R18, RZ, RZ, 0x4 ;  /* 0x00000004ff127424 */ /* 0x000fe200078e00ff */
[----:B------:R-:W-:Y:S01]  /*2330*/  CS2R R16, SRZ ;  /* 0x0000000000107805 */ /* 0x000fe2000001ff00 */
[----:B------:R-:W-:Y:S01]  /*2340*/  ISETP.NE.U32.AND P1, PT, RZ, c[0x0][0x360], PT ;  /* 0x0000d800ff007a0c */ /* 0x000fe20003f25070 */
[----:B------:R-:W-:Y:S01]  /*2350*/  IMAD.MOV.U32 R127, RZ, RZ, RZ ;  /* 0x000000ffff7f7224 */ /* 0x000fe200078e00ff */
[----:B------:R-:W-:Y:S01]  /*2360*/  ISETP.NE.AND.EX P2, PT, RZ, c[0x0][0x374], PT, P0 ;  /* 0x0000dd00ff007a0c */ /* 0x000fe20003f45300 */
[----:B------:R-:W-:Y:S01]  /*2370*/  IMAD.MOV.U32 R15, RZ, RZ, RZ ;  /* 0x000000ffff0f7224 */ /* 0x000fe200078e00ff */
[----:B------:R-:W-:-:S02]  /*2380*/  ISETP.NE.AND.EX P0, PT, RZ, c[0x0][0x364], PT, P1 ;  /* 0x0000d900ff007a0c */ /* 0x000fc40003f05310 */
[----:B------:R-:W-:Y:S02]  /*2390*/  ISETP.NE.U32.AND P1, PT, RZ, c[0x0][0x348], PT ;  /* 0x0000d200ff007a0c */ /* 0x000fe40003f25070 */
[----:B------:R-:W-:Y:S02]  /*23a0*/  ISETP.NE.U32.AND P3, PT, RZ, c[0x0][0x350], PT ;  /* 0x0000d400ff007a0c */ /* 0x000fe40003f65070 */
[----:B------:R-:W-:Y:S02]  /*23b0*/  ISETP.NE.U32.AND P4, PT, RZ, c[0x0][0x358], PT ;  /* 0x0000d600ff007a0c */ /* 0x000fe40003f85070 */
[----:B------:R-:W-:Y:S02]  /*23c0*/  ISETP.NE.AND.EX P1, PT, RZ, c[0x0][0x34c], PT, P1 ;  /* 0x0000d300ff007a0c */ /* 0x000fe40003f25310 */
[----:B------:R-:W-:Y:S02]  /*23d0*/  ISETP.NE.AND.EX P3, PT, RZ, c[0x0][0x354], PT, P3 ;  /* 0x0000d500ff007a0c */ /* 0x000fe40003f65330 */
[----:B------:R-:W-:Y:S01]  /*23e0*/  ISETP.NE.AND.EX P4, PT, RZ, c[0x0][0x35c], PT, P4 ;  /* 0x0000d700ff007a0c */ /* 0x000fe20003f85340 */
[----:B--2---:R-:W-:-:S04]  /*23f0*/  @P2 IMAD.WIDE R12, R19, R18, c[0x0][0x370] ;  /* 0x0000dc00130c2625 */ /* 0x004fc800078e0212 */
[CC--:B------:R-:W-:Y:S01]  /*2400*/  @P0 IMAD.WIDE R10, R19.reuse, R18.reuse, c[0x0][0x360] ;  /* 0x0000d800130a0625 */ /* 0x0c0fe200078e0212 */
[----:B------:R-:W2:Y:S03]  /*2410*/  @P2 LDG.E R16, [R12.64] ;  /* 0x000000080c102981 */ /* 0x000ea6000c1e1900 */
[CC--:B------:R-:W-:Y:S01]  /*2420*/  IMAD.WIDE R8, R19.reuse, R18.reuse, c[0x0][0x348] ;  /* 0x0000d20013087625 */ /* 0x0c0fe200078e0212 */
[----:B------:R3:W5:Y:S03]  /*2430*/  @P0 LDG.E R248, [R10.64] ;  /* 0x000000080af80981 */ /* 0x000766000c1e1900 */
[CC--:B------:R-:W-:Y:S01]  /*2440*/  IMAD.WIDE R4, R19.reuse, R18.reuse, c[0x0][0x350] ;  /* 0x0000d40013047625 */ /* 0x0c0fe200078e0212 */
[----:B------:R3:W5:Y:S03]  /*2450*/  @P1 LDG.E R127, [R8.64] ;  /* 0x00000008087f1981 */ /* 0x000766000c1e1900 */
[----:B-1----:R-:W-:Y:S01]  /*2460*/  IMAD.WIDE R2, R19, R18, c[0x0][0x358] ;  /* 0x0000d60013027625 */ /* 0x002fe200078e0212 */
[----:B------:R3:W5:Y:S04]  /*2470*/  @P3 LDG.E R17, [R4.64] ;  /* 0x0000000804113981 */ /* 0x000768000c1e1900 */
[----:B------:R3:W5:Y:S01]  /*2480*/  @P4 LDG.E R15, [R2.64] ;  /* 0x00000008020f4981 */ /* 0x000762000c1e1900 */
[----:B------:R-:W-:Y:S03]  /*2490*/  YIELD ;  /* 0x0000000000007946 */ /* 0x000fe60003800000 */
[----:B--2---:R3:W-:Y:S01]  /*24a0*/  STL [R1+0x58], R16 ;  /* 0x0000581001007387 */ /* 0x0047e20000100800 */
[----:B------:R-:W-:Y:S05]  /*24b0*/  @P0 BRA `(.L_x_871) ;  /* 0x0000005000000947 */ /* 0x000fea0003800000 */
[----:B-----5:R-:W-:Y:S01]  /*24c0*/  MOV R248, c[0x0][0x168] ;  /* 0x00005a0000f87a02 */ /* 0x020fe20000000f00 */
[----:B------:R-:W-:Y:S05]  /*24d0*/  @!P1 BRA `(.L_x_871) ;  /* 0x0000003000009947 */ /* 0x000fea0003800000 */
[----:B------:R-:W2:Y:S04]  /*24e0*/  LDG.E R6, [R8.64] ;  /* 0x0000000808067981 */ /* 0x000ea8000c1e1900 */
[----:B------:R-:W2:Y:S02]  /*24f0*/  LDG.E R0, [R8.64+0x4] ;  /* 0x0000040808007981 */ /* 0x000ea4000c1e1900 */
[----:B--2---:R-:W-:-:S02]  /*2500*/  IADD3 R248, -R6, R0, RZ ;  /* 0x0000000006f87210 */ /* 0x004fc40007ffe1ff */
.L_x_871:
[----:B------:R-:W-:-:S04]  /*2510*/  ISETP.NE.U32.AND P0, PT, RZ, c[0x0][0x368], PT ;  /* 0x0000da00ff007a0c */ /* 0x000fc80003f05070 */
[----:B------:R-:W-:-:S13]  /*2520*/  ISETP.NE.AND.EX P0, PT, RZ, c[0x0][0x36c], PT, P0 ;  /* 0x0000db00ff007a0c */ /* 0x000fda0003f05300 */
[----:B------:R-:W-:Y:S05]  /*2530*/  @!P0 BRA `(.L_x_872) ;  /* 0x0000003000008947 */ /* 0x000fea0003800000 */
[----:B---3--:R-:W-:-:S05]  /*2540*/  IMAD.WIDE R4, R19, R18, c[0x0][0x368] ;  /* 0x0000da0013047625 */ /* 0x008fca00078e0212 */
[----:B------:R1:W5:Y:S01]  /*2550*/  LDG.E R14, [R4.64] ;  /* 0x00000008040e7981 */ /* 0x000362000c1e1900 */
[----:B------:R-:W-:Y:S05]  /*2560*/  BRA `(.L_x_873) ;  /* 0x0000005000007947 */ /* 0x000fea0003800000 */
.L_x_872:
[----:B------:R-:W-:Y:S01]  /*2570*/  MOV R14, UR6 ;  /* 0x00000006000e7c02 */ /* 0x000fe20008000f00 */
[----:B------:R-:W-:Y:S05]  /*2580*/  @!P3 BRA `(.L_x_873) ;  /* 0x000000300000b947 */ /* 0x000fea0003800000 */
[----:B------:R-:W2:Y:S04]  /*2590*/  LDG.E R6, [R4.64] ;  /* 0x0000000804067981 */ /* 0x000ea8000c1e1900 */
[----:B------:R-:W2:Y:S02]  /*25a0*/  LDG.E R0, [R4.64+0x4] ;  /* 0x0000040804007981 */ /* 0x000ea4000c1e1900 */
[----:B--2---:R-:W-:Y:S02]  /*25b0*/  IADD3 R14, -R6, R0, RZ ;  /* 0x00000000060e7210 */ /* 0x004fe40007ffe1ff */
.L_x_873:
[----:B-1-3--:R-:W2:Y:S04]  /*25c0*/  LDL.LU R5, [R1+0x84] ;  /* 0x0000840001057983 */ /* 0x00aea80000300800 */
[----:B------:R1:W3:Y:S04]  /*25d0*/  @P4 LDG.E R4, [R2.64] ;  /* 0x0000000802044981 */ /* 0x0002e8000c1e1900 */
[----:B------:R1:W3:Y:S01]  /*25e0*/  @P4 LDG.E R0, [R2.64+0x4] ;  /* 0x0000040802004981 */ /* 0x0002e2000c1e1900 */
[----:B------:R-:W-:Y:S01]  /*25f0*/  ISETP.NE.U32.AND P0, PT, RZ, c[0x0][0x378], PT ;  /* 0x0000de00ff007a0c */ /* 0x000fe20003f05070 */
[----:B-----5:R-:W-:-:S03]  /*2600*/  IMAD.MOV.U32 R126, RZ, RZ, R14 ;  /* 0x000000ffff7e7224 */ /* 0x020fc600078e000e */
[----:B------:R-:W-:Y:S01]  /*2610*/  ISETP.NE.AND.EX P0, PT, RZ, c[0x0][0x37c], PT, P0 ;  /* 0x0000df00ff007a0c */ /* 0x000fe20003f05300 */
[----:B------:R-:W-:-:S05]  /*2620*/  IMAD.MOV.U32 R6, RZ, RZ, c[0x0][0x2c4] ;  /* 0x0000b100ff067624 */ /* 0x000fca00078e00ff */
[----:B------:R-:W-:Y:S01]  /*2630*/  ISETP.NE.AND P2, PT, R6, 0x1, PT ;  /* 0x000000010600780c */ /* 0x000fe20003f45270 */
[----:B------:R-:W-:Y:S02]  /*2640*/  IMAD.IADD R13, R14, 0x1, -R16 ;  /* 0x000000010e0d7824 */ /* 0x000fe400078e0a10 */
[----:B------:R-:W-:-:S04]  /*2650*/  IMAD.MOV.U32 R6, RZ, RZ, c[0x0][0x32c] ;  /* 0x0000cb00ff067624 */ /* 0x000fc800078e00ff */
[----:B-1----:R-:W-:-:S05]  /*2660*/  @P0 IMAD.WIDE R2, R19, R18, c[0x0][0x378] ;  /* 0x0000de0013020625 */ /* 0x002fca00078e0212 */
[----:B------:R1:W5:Y:S01]  /*2670*/  @P0 LDG.E R126, [R2.64] ;  /* 0x00000008027e0981 */ /* 0x000362000c1e1900 */
[----:B------:R-:W-:Y:S02]  /*2680*/  ISETP.GE.AND P1, PT, R6, 0x1, PT ;  /* 0x000000010600780c */ /* 0x000fe40003f26270 */
[----:B------:R-:W-:-:S04]  /*2690*/  LOP3.LUT R209, R209, 0xfff7ffff, RZ, 0xc0, !PT ;  /* 0xfff7ffffd1d17812 */ /* 0x000fc800078ec0ff */
[----:B------:R-:W-:-:S04]  /*26a0*/  @P2 LOP3.LUT R209, R209, 0x80000, RZ, 0xfc, !PT ;  /* 0x00080000d1d12812 */ /* 0x000fc800078efcff */
[----:B------:R-:W-:-:S04]  /*26b0*/  LOP3.LUT R209, R209, 0xfffdffff, RZ, 0xc0, !PT ;  /* 0xfffdffffd1d17812 */ /* 0x000fc800078ec0ff */
[----:B------:R-:W-:Y:S01]  /*26c0*/  @P1 LOP3.LUT R209, R209, 0x20000, RZ, 0xfc, !PT ;  /* 0x00020000d1d11812 */ /* 0x000fe200078efcff */
[----:B-1----:R-:W-:Y:S02]  /*26d0*/  IMAD.MOV.U32 R2, RZ, RZ, c[0x0][0x228] ;  /* 0x00008a00ff027624 */ /* 0x002fe400078e00ff */
[----:B--2---:R-:W-:-:S05]  /*26e0*/  IMAD.SHL.U32 R8, R5, 0x80, RZ ;  /* 0x0000008005087824 */ /* 0x004fca00078e00ff */
[----:B------:R1:W-:Y:S01]  /*26f0*/  STL [R1+0x54], R8 ;  /* 0x0000540801007387 */ /* 0x0003e20000100800 */
[----:B---3--:R-:W-:Y:S01]  /*2700*/  @P4 IMAD.IADD R2, R0, 0x1, -R4 ;  /* 0x0000000100024824 */ /* 0x008fe200078e0a04 */
[----:B------:R-:W-:-:S03]  /*2710*/  IADD3 R0, R8, 0x7f, RZ ;  /* 0x0000007f08007810 */ /* 0x000fc60007ffe0ff */
[----:B------:R-:W-:Y:S02]  /*2720*/  IMAD.IADD R249, R13, 0x1, R2 ;  /* 0x000000010df97824 */ /* 0x000fe400078e0202 */
[----:B------:R-:W-:-:S03]  /*2730*/  @P2 IMAD.HI.U32 R4, R0, c[0x0][0x2c8], RZ ;  /* 0x0000b20000042a27 */ /* 0x000fc600078e00ff */
[C---:B------:R-:W-:Y:S02]  /*2740*/  IADD3 R3, R249.reuse, 0x2f, RZ ;  /* 0x0000002ff9037810 */ /* 0x040fe40007ffe0ff */
[----:B------:R-:W-:Y:S02]  /*2750*/  @P2 SHF.R.U32.HI R0, RZ, c[0x0][0x2cc], R4 ;  /* 0x0000b300ff002a19 */ /* 0x000fe40000011604 */
[----:B------:R-:W-:Y:S01]  /*2760*/  IADD3 R4, R249, 0x1, -R248 ;  /* 0x00000001f9047810 */ /* 0x000fe20007ffe8f8 */
[----:B------:R-:W-:-:S04]  /*2770*/  IMAD.HI R3, R3, 0x2aaaaaab, RZ ;  /* 0x2aaaaaab03037827 */ /* 0x000fc800078e02ff */
[----:B------:R-:W-:Y:S01]  /*2780*/  IMAD.IADD R0, R4, 0x1, R0 ;  /* 0x0000000104007824 */ /* 0x000fe200078e0200 */
[----:B------:R-:W-:-:S04]  /*2790*/  SHF.R.U32.HI R5, RZ, 0x1f, R3 ;  /* 0x0000001fff057819 */ /* 0x000fc80000011603 */
[----:B------:R-:W-:Y:S02]  /*27a0*/  LEA.HI.SX32 R140, R3, R5, 0x1d ;  /* 0x00000005038c7211 */ /* 0x000fe400078feaff */
[----:B------:R-:W-:Y:S01]  /*27b0*/  IADD3 R4, R0, c[0x0][0x328], RZ ;  /* 0x0000ca0000047a10 */ /* 0x000fe20007ffe0ff */
[----:B------:R-:W-:Y:S05]  /*27c0*/  @!P1 BRA `(.L_x_874) ;  /* 0x0000010000009947 */ /* 0x000fea0003800000 */
[C---:B-1----:R-:W-:Y:S01]  /*27d0*/  ISETP.GT.AND P0, PT, R0.reuse, RZ, PT ;  /* 0x000000ff0000720c */ /* 0x042fe20003f04270 */
        /* <DEDUP_REMOVED lines=9> */
.L_x_876:
[----:B------:R-:W-:-:S13]  /*2870*/  ISETP.NE.AND P0, PT, R6, 0x1, PT ;  /* 0x000000010600780c */ /* 0x000fda0003f05270 */
[----:B------:R-:W-:-:S05]  /*2880*/  @P0 IMAD.HI.U32 R0, R3, c[0x0][0x330], RZ ;  /* 0x0000cc0003000a27 */ /* 0x000fca00078e00ff */
[----:B------:R-:W-:Y:S02]  /*2890*/  @P0 SHF.R.U32.HI R3, RZ, c[0x0][0x334], R0 ;  /* 0x0000cd00ff030a19 */ /* 0x000fe40000011600 */
.L_x_877:
[----:B------:R-:W-:Y:S05]  /*28a0*/  BSYNC B0 ;  /* 0x0000000000007941 */ /* 0x000fea0003800000 */
.L_x_875:
[----:B------:R-:W-:-:S05]  /*28b0*/  IMAD R3, R3, R6, c[0x0][0x32c] ;  /* 0x0000cb0003037624 */ /* 0x000fca00078e0206 */
[----:B------:R-:W-:-:S04]  /*28c0*/  IMNMX R4, R4, R3, PT ;  /* 0x0000000304047217 */ /* 0x000fc80003800200 */
.L_x_874:
[----:B-1----:R-:W-:Y:S01]  /*28d0*/  IADD3 R4, R4, 0x2f, RZ ;  /* 0x0000002f04047810 */ /* 0x002fe20007ffe0ff */
[----:B------:R-:W-:-:S04]  /*28e0*/  @P2 IMAD.HI.U32 R3, R8, c[0x0][0x2c8], RZ ;  /* 0x0000b20008032a27 */ /* 0x000fc800078e00ff */
[----:B------:R-:W-:-:S04]  /*28f0*/  IMAD.HI R4, R4, 0x2aaaaaab, RZ ;  /* 0x2aaaaaab04047827 */ /* 0x000fc800078e02ff */
[----:B------:R-:W-:Y:S01]  /*2900*/  IMAD.MOV.U32 R0, RZ, RZ, R8 ;  /* 0x000000ffff007224 */ /* 0x000fe200078e0008 */
[----:B------:R-:W-:Y:S01]  /*2910*/  @P2 SHF.R.U32.HI R0, RZ, c[0x0][0x2cc], R3 ;  /* 0x0000b300ff002a19 */ /* 0x000fe20000011603 */
[----:B------:R-:W-:Y:S01]  /*2920*/  IMAD.IADD R218, R249, 0x1, -R248 ;  /* 0x00000001f9da7824 */ /* 0x000fe200078e0af8 */
[----:B------:R-:W-:-:S03]  /*2930*/  SHF.R.U32.HI R3, RZ, 0x1f, R4 ;  /* 0x0000001fff037819 */ /* 0x000fc60000011604 */
[----:B------:R-:W-:Y:S01]  /*2940*/  IMAD.IADD R0, R218, 0x1, R0 ;  /* 0x00000001da007824 */ /* 0x000fe200078e0200 */
[----:B------:R-:W-:-:S04]  /*2950*/  LEA.HI.SX32 R4, R4, R3, 0x1d ;  /* 0x0000000304047211 */ /* 0x000fc800078feaff */
[----:B------:R-:W-:Y:S02]  /*2960*/  IADD3 R3, R0, -c[0x0][0x324], RZ ;  /* 0x8000c90000037a10 */ /* 0x000fe40007ffe0ff */
        /* <DEDUP_REMOVED lines=11> */
.L_x_880:
[----:B------:R-:W-:-:S13]  /*2a20*/  ISETP.NE.AND P0, PT, R6, 0x1, PT ;  /* 0x000000010600780c */ /* 0x000fda0003f05270 */
[----:B------:R-:W-:-:S05]  /*2a30*/  @P0 IMAD.HI.U32 R4, R0, c[0x0][0x330], RZ ;  /* 0x0000cc0000040a27 */ /* 0x000fca00078e00ff */
[----:B------:R-:W-:Y:S02]  /*2a40*/  @P0 SHF.R.U32.HI R0, RZ, c[0x0][0x334], R4 ;  /* 0x0000cd00ff000a19 */ /* 0x000fe40000011604 */
.L_x_881:
[----:B------:R-:W-:Y:S05]  /*2a50*/  BSYNC B0 ;  /* 0x0000000000007941 */ /* 0x000fea0003800000 */
.L_x_879:
[----:B------:R-:W-:-:S05]  /*2a60*/  IMAD R0, R0, c[0x0][0x32c], RZ ;  /* 0x0000cb0000007a24 */ /* 0x000fca00078e02ff */
[----:B------:R-:W-:-:S04]  /*2a70*/  IMNMX R3, R3, R0, !PT ;  /* 0x0000000003037217 */ /* 0x000fc80007800200 */
.L_x_878:
        /* <DEDUP_REMOVED lines=12> */
[----:B------:R-:W-:Y:S02]  /*2b40*/  SHF.R.U32.HI R9, RZ, 0x10, R3 ;  /* 0x00000010ff097819 */ /* 0x000fe40000011603 */
[----:B------:R-:W-:Y:S02]  /*2b50*/  LOP3.LUT R20, R3, 0xff, RZ, 0xc0, !PT ;  /* 0x000000ff03147812 */ /* 0x000fe400078ec0ff */
[C---:B------:R-:W-:Y:S01]  /*2b60*/  ISETP.NE.AND P1, PT, R9.reuse, RZ, PT ;  /* 0x000000ff0900720c */ /* 0x040fe20003f25270 */
[----:B------:R1:W-:Y:S03]  /*2b70*/  STL [R1+0x84], R9 ;  /* 0x0000840901007387 */ /* 0x0003e60000100800 */
[----:B------:R-:W-:Y:S01]  /*2b80*/  SEL R125, R9, c[0x0][0x338], P1 ;  /* 0x0000ce00097d7a07 */ /* 0x000fe20000800000 */
[----:B------:R1:W-:Y:S01]  /*2b90*/  STL [R1+0xa4], R20 ;  /* 0x0000a41401007387 */ /* 0x0003e20000100800 */
[----:B------:R-:W-:Y:S05]  /*2ba0*/  @!P0 BRA `(.L_x_883) ;  /* 0x000001d000008947 */ /* 0x000fea0003800000 */
[----:B------:R-:W-:Y:S02]  /*2bb0*/  IABS R3, R125 ;  /* 0x0000007d00037213 */ /* 0x000fe40000000000 */
[----:B------:R-:W-:-:S02]  /*2bc0*/  IADD3 R4, R125, -0x1, R8 ;  /* 0xffffffff7d047810 */ /* 0x000fc40007ffe008 */
[----:B------:R-:W2:Y:S03]  /*2bd0*/  I2F.RP R0, R3 ;  /* 0x0000000300007306 */ /* 0x000ea60000209400 */
[----:B-1----:R-:W-:Y:S02]  /*2be0*/  IMAD.IADD R9, R4, 0x1, -R6 ;  /* 0x0000000104097824 */ /* 0x002fe400078e0a06 */
[----:B------:R-:W-:-:S03]  /*2bf0*/  IMAD.MOV.U32 R4, RZ, RZ, RZ ;  /* 0x000000ffff047224 */ /* 0x000fc600078e00ff */
[----:B------:R-:W-:Y:S01]  /*2c00*/  IABS R12, R9 ;  /* 0x00000009000c7213 */ /* 0x000fe20000000000 */
[----:B--2---:R-:W1:Y:S02]  /*2c10*/  MUFU.RCP R0, R0 ;  /* 0x0000000000007308 */ /* 0x004e640000001000 */
[----:B-1----:R-:W-:-:S06]  /*2c20*/  IADD3 R0, R0, 0xffffffe, RZ ;  /* 0x0ffffffe00007810 */ /* 0x002fcc0007ffe0ff */
[----:B------:R-:W1:Y:S02]  /*2c30*/  F2I.FTZ.U32.TRUNC.NTZ R5, R0 ;  /* 0x0000000000057305 */ /* 0x000e64000021f000 */
        /* <DEDUP_REMOVED lines=20> */
.L_x_883:
[----:B------:R-:W-:Y:S05]  /*2d80*/  BSYNC B0 ;  /* 0x0000000000007941 */ /* 0x000fea0003800000 */
.L_x_882:
[----:B------:R-:W-:-:S04]  /*2d90*/  IMAD R3, R20, R0, R6 ;  /* 0x0000000014037224 */ /* 0x000fc800078e0206 */
[C---:B------:R-:W-:Y:S02]  /*2da0*/  IMAD.IADD R0, R3.reuse, 0x1, R0 ;  /* 0x0000000103007824 */ /* 0x040fe400078e0200 */
[----:B------:R-:W-:-:S03]  /*2db0*/  IMAD R3, R3, 0x30, -R13 ;  /* 0x0000003003037824 */ /* 0x000fc600078e0a0d */
[----:B------:R-:W-:Y:S02]  /*2dc0*/  IMNMX R0, R8, R0, PT ;  /* 0x0000000008007217 */ /* 0x000fe40003800200 */
[----:B------:R-:W-:-:S03]  /*2dd0*/  IMNMX R3, RZ, R3, !PT ;  /* 0x00000003ff037217 */ /* 0x000fc60007800200 */
[----:B------:R-:W-:Y:S02]  /*2de0*/  IMAD R0, R0, 0x30, -R13 ;  /* 0x0000003000007824 */ /* 0x000fe400078e0a0d */
[----:B------:R-:W-:-:S03]  /*2df0*/  IMAD.WIDE.U32 R4, R3, -0x55555555, RZ ;  /* 0xaaaaaaab03047825 */ /* 0x000fc600078e00ff */
        /* <DEDUP_REMOVED lines=10> */
[----:B------:R-:W2:Y:S01]  /*2ea0*/  S2R R10, SR_TID.X ;  /* 0x00000000000a7919 */ /* 0x000ea20000002100 */
[----:B------:R-:W-:Y:S02]  /*2eb0*/  SHF.R.S32.HI R3, RZ, 0x1f, R15 ;  /* 0x0000001fff037819 */ /* 0x000fe4000001140f */
[----:B------:R-:W-:Y:S01]  /*2ec0*/  LOP3.LUT R26, R16, 0xffff, RZ, 0xc0, !PT ;  /* 0x0000ffff101a7812 */ /* 0x000fe200078ec0ff */
[----:B------:R-:W3:Y:S04]  /*2ed0*/  LDL R13, [R1+0x4] ;  /* 0x00000400010d7983 */ /* 0x000ee80000100800 */
[----:B------:R-:W4:Y:S01]  /*2ee0*/  LDL R11, [R1+0x38] ;  /* 0x00003800010b7983 */ /* 0x000f220000100800 */
[----:B-12---:R-:W-:-:S04]  /*2ef0*/  SHF.R.S32.HI R9, RZ, 0x1f, R10 ;  /* 0x0000001fff097819 */ /* 0x006fc8000001140a */
[----:B------:R-:W-:-:S04]  /*2f00*/  LEA.HI R9, R9, R10, RZ, 0x2 ;  /* 0x0000000a09097211 */ /* 0x000fc800078f10ff */
[----:B------:R-:W-:-:S04]  /*2f10*/  SHF.R.S32.HI R9, RZ, 0x2, R9 ;  /* 0x00000002ff097819 */ /* 0x000fc80000011409 */
[C---:B------:R-:W-:Y:S02]  /*2f20*/  IADD3 R88, P0, R9.reuse, R15, RZ ;  /* 0x0000000f09587210 */ /* 0x040fe40007f1e0ff */
[----:B------:R-:W2:Y:S02]  /*2f30*/  LDL R15, [R1] ;  /* 0x00000000010f7983 */ /* 0x000ea40000100800 */
[----:B------:R-:W-:Y:S01]  /*2f40*/  LEA.HI.X.SX32 R89, R9, R3, 0x1, P0 ;  /* 0x0000000309597211 */ /* 0x000fe200000f0eff */
[----:B------:R-:W-:-:S04]  /*2f50*/  IMAD.WIDE.U32 R4, R88, c[0x0][0x238], R250 ;  /* 0x00008e0058047a25 */ /* 0x000fc800078e00fa */
[----:B------:R-:W-:Y:S01]  /*2f60*/  IMAD R3, R89, c[0x0][0x238], RZ ;  /* 0x00008e0059037a24 */ /* 0x000fe200078e02ff */
[----:B------:R-:W-:Y:S02]  /*2f70*/  IADD3 R31, R0, -0x1, RZ ;  /* 0xffffffff001f7810 */ /* 0x000fe40007ffe0ff */
[----:B------:R-:W-:Y:S01]  /*2f80*/  SHF.R.S32.HI R10, RZ, 0x1f, R19 ;  /* 0x0000001fff0a7819 */ /* 0x000fe20000011413 */
[----:B------:R-:W-:-:S03]  /*2f90*/  IMAD R3, R88, c[0x0][0x23c], R3 ;  /* 0x00008f0058037a24 */ /* 0x000fc600078e0203 */
[----:B------:R-:W-:Y:S01]  /*2fa0*/  SEL R12, R10, RZ, !P4 ;  /* 0x000000ff0a0c7207 */ /* 0x000fe20006000000 */
[----:B------:R-:W-:Y:S02]  /*2fb0*/  IMAD.IADD R5, R5, 0x1, R3 ;  /* 0x0000000105057824 */ /* 0x000fe400078e0203 */
[----:B------:R-:W-:Y:S01]  /*2fc0*/  IMAD R3, R31, -0x30, R2 ;  /* 0xffffffd01f037824 */ /* 0x000fe200078e0202 */
[----:B------:R-:W-:Y:S01]  /*2fd0*/  SEL R16, R19, RZ, !P4 ;  /* 0x000000ff13107207 */ /* 0x000fe20006000000 */
[----:B------:R-:W-:-:S03]  /*2fe0*/  IMAD R0, R12, c[0x0][0x248], RZ ;  /* 0x000092000c007a24 */ /* 0x000fc600078e02ff */
[----:B------:R-:W-:Y:S01]  /*2ff0*/  IMNMX R3, R3, 0x30, PT ;  /* 0x0000003003037817 */ /* 0x000fe20003800200 */
[----:B------:R-:W-:Y:S02]  /*3000*/  IMAD.MOV.U32 R128, RZ, RZ, 0x30 ;  /* 0x00000030ff807424 */ /* 0x000fe400078e00ff */
[----:B------:R-:W-:-:S04]  /*3010*/  IMAD.WIDE.U32 R4, R26, c[0x0][0x240], R4 ;  /* 0x000090001a047a25 */ /* 0x000fc800078e0004 */
[----:B------:R-:W-:Y:S02]  /*3020*/  IMAD R6, R16, c[0x0][0x24c], R0 ;  /* 0x0000930010067a24 */ /* 0x000fe400078e0200 */
[----:B------:R-:W-:Y:S02]  /*3030*/  IMAD.IADD R0, R3, 0x1, -R9 ;  /* 0x0000000103007824 */ /* 0x000fe400078e0a09 */
[----:B------:R-:W-:Y:S02]  /*3040*/  IMAD R142, R128, c[0x0][0x23c], RZ ;  /* 0x00008f00808e7a24 */ /* 0x000fe400078e02ff */
[----:B------:R-:W-:Y:S02]  /*3050*/  IMAD R5, R26, c[0x0][0x244], R5 ;  /* 0x000091001a057a24 */ /* 0x000fe400078e0205 */
[----:B------:R-:W-:Y:S01]  /*3060*/  IMAD.WIDE.U32 R132, R128, c[0x0][0x238], RZ ;  /* 0x00008e0080847a25 */ /* 0x000fe200078e00ff */
[----:B------:R-:W-:-:S03]  /*3070*/  ISETP.GE.AND P1, PT, R0, 0x1, PT ;  /* 0x000000010000780c */ /* 0x000fc60003f26270 */
[----:B------:R-:W-:Y:S02]  /*3080*/  IMAD.IADD R142, R133, 0x1, R142 ;  /* 0x00000001858e7824 */ /* 0x000fe400078e028e */
[----:B------:R-:W-:Y:S01]  /*3090*/  IMAD.WIDE.U32 R92, R16, c[0x0][0x248], R4 ;  /* 0x00009200105c7a25 */ /* 0x000fe200078e0004 */
[----:B------:R-:W-:-:S03]  /*30a0*/  SHF.R.S32.HI R4, RZ, 0x1f, R31 ;  /* 0x0000001fff047819 */ /* 0x000fc6000001141f */
[----:B------:R-:W-:Y:S02]  /*30b0*/  IMAD R3, R142, R31, RZ ;  /* 0x0000001f8e037224 */ /* 0x000fe400078e02ff */
[----:B------:R-:W-:Y:S02]  /*30c0*/  IMAD.IADD R91, R93, 0x1, R6 ;  /* 0x000000015d5b7824 */ /* 0x000fe400078e0206 */
[----:B------:R-:W-:Y:S02]  /*30d0*/  IMAD.MOV.U32 R90, RZ, RZ, R92 ;  /* 0x000000ffff5a7224 */ /* 0x000fe400078e005c */
[-C--:B------:R-:W-:Y:S02]  /*30e0*/  IMAD R3, R4, R132.reuse, R3 ;  /* 0x0000008404037224 */ /* 0x080fe400078e0203 */
[----:B------:R-:W-:Y:S01]  /*30f0*/  IMAD.WIDE.U32 R8, R31, R132, R90 ;  /* 0x000000841f087225 */ /* 0x000fe200078e005a */
[----:B------:R-:W-:-:S03]  /*3100*/  ISETP.GE.AND P5, PT, R250, c[0x0][0x1d4], PT ;  /* 0x00007500fa007a0c */ /* 0x000fc60003fa6270 */
[----:B------:R-:W-:Y:S01]  /*3110*/  IMAD.IADD R3, R9, 0x1, R3 ;  /* 0x0000000109037824 */ /* 0x000fe200078e0203 */
[----:B------:R-:W-:Y:S01]  /*3120*/  @P1 LEA R4, P0, R8, c[0x0][0x220], 0x1 ;  /* 0x0000880008041a11 */ /* 0x000fe200078008ff */
[----:B------:R-:W-:-:S03]  /*3130*/  IMAD.MOV.U32 R143, RZ, RZ, c[0x0][0x238] ;  /* 0x00008e00ff8f7624 */ /* 0x000fc600078e00ff */
[----:B------:R-:W-:Y:S02]  /*3140*/  @P1 LEA.HI.X R5, R8, c[0x0][0x224], R3, 0x1, P0 ;  /* 0x0000890008051a11 */ /* 0x000fe400000f0c03 */
[----:B------:R-:W-:Y:S01]  /*3150*/  ISETP.GT.AND P0, PT, R0, 0x20, PT ;  /* 0x000000200000780c */ /* 0x000fe20003f04270 */
[----:B------:R-:W-:-:S05]  /*3160*/  IMAD.MOV.U32 R141, RZ, RZ, 0x5 ;  /* 0x00000005ff8d7424 */ /* 0x000fca00078e00ff */
[C---:B------:R-:W-:Y:S01]  /*3170*/  SHF.L.U64.HI R141, R143.reuse, R141, c[0x0][0x23c] ;  /* 0x00008f008f8d7619 */ /* 0x040fe2000001028d */
[----:B------:R-:W-:Y:S01]  /*3180*/  IMAD.SHL.U32 R143, R143, 0x20, RZ ;  /* 0x000000208f8f7824 */ /* 0x000fe200078e00ff */
[----:B---3--:R-:W-:Y:S01]  /*3190*/  ISETP.GE.AND P2, PT, R13, c[0x0][0x1d4], PT ;  /* 0x000075000d007a0c */ /* 0x008fe20003f46270 */
[----:B----4-:R-:W-:-:S05]  /*31a0*/  @P1 IMAD.SHL.U32 R0, R11, 0x2, RZ ;  /* 0x000000020b001824 */ /* 0x010fca00078e00ff */
[----:B------:R-:W-:Y:S01]  /*31b0*/  @!PT LDS RZ, [RZ] ;  /* 0x00000000fffff984 */ /* 0x000fe20000000800 */
[----:B------:R-:W-:Y:S01]  /*31c0*/  @!PT LDS RZ, [RZ] ;  /* 0x00000000fffff984 */ /* 0x000fe20000000800 */
[----:B------:R-:W-:Y:S01]  /*31d0*/  @!PT LDS RZ, [RZ] ;  /* 0x00000000fffff984 */ /* 0x000fe20000000800 */
[----:B------:R1:W-:Y:S01]  /*31e0*/  @P1 LDGSTS.E.BYPASS.LTC128B.128 [R0+0x3c80], [R4.64], !P5 ;  /* 0x03c8000004001fae */ /* 0x0003e2000e901d48 */
[----:B--2---:R-:W-:-:S13]  /*31f0*/  ISETP.GE.AND P3, PT, R15, c[0x0][0x1d4], PT ;  /* 0x000075000f007a0c */ /* 0x004fda0003f66270 */
[----:B------:R1:W-:Y:S04]  /*3200*/  @P1 LDGSTS.E.BYPASS.LTC128B.128 [R0+0x4880], [R4.64+0x40], !P3 ;  /* 0x0488004004001fae */ /* 0x0003e8000d901d48 */
[----:B------:R1:W-:Y:S02]  /*3210*/  @P1 LDGSTS.E.BYPASS.LTC128B.128 [R0+0x5480], [R4.64+0x80], !P2 ;  /* 0x0548008004001fae */ /* 0x0003e4000d101d48 */
[----:B-1----:R-:W-:-:S05]  /*3220*/  @P0 IADD3 R0, P1, R143, R8, RZ ;  /* 0x000000088f000210 */ /* 0x002fca0007f3e0ff */
[----:B------:R-:W-:Y:S01]  /*3230*/  @P0 IMAD.X R3, R3, 0x1, R141, P1 ;  /* 0x0000000103030824 */ /* 0x000fe200008e068d */
[----:B------:R-:W-:-:S04]  /*3240*/  @P0 LEA R4, P1, R0, c[0x0][0x220], 0x1 ;  /* 0x0000880000040a11 */ /* 0x000fc800078208ff */
[----:B------:R-:W-:Y:S02]  /*3250*/  @P0 LEA.HI.X R5, R0, c[0x0][0x224], R3, 0x1, P1 ;  /* 0x0000890000050a11 */ /* 0x000fe400008f0c03 */
[----:B------:R-:W-:-:S04]  /*3260*/  ISETP.NE.U32.AND P1, PT, RZ, c[0x0][0x340], PT ;  /* 0x0000d000ff007a0c */ /* 0x000fc80003f25070 */
[----:B------:R-:W-:-:S13]  /*3270*/  ISETP.NE.AND.EX P1, PT, RZ, c[0x0][0x344], PT, P1 ;  /* 0x0000d100ff007a0c */ /* 0x000fda0003f25310 */
[----:B------:R-:W-:-:S05]  /*3280*/  @P1 IMAD.WIDE R8, R19, R18, c[0x0][0x340] ;  /* 0x0000d00013081625 */ /* 0x000fca00078e0212 */
[----:B------:R-:W2:Y:S01]  /*3290*/  @P1 LDG.E R3, [R8.64] ;  /* 0x0000000808031981 */ /* 0x000ea2000c1e1900 */
[----:B------:R-:W-:-:S04]  /*32a0*/  LOP3.LUT R209, R209, 0xfffffffb, RZ, 0xc0, !PT ;  /* 0xfffffffbd1d17812 */ /* 0x000fc800078ec0ff */
[----:B------:R-:W-:Y:S01]  /*32b0*/  @P5 LOP3.LUT R209, R209, 0x4, RZ, 0xfc, !PT ;  /* 0x00000004d1d15812 */ /* 0x000fe200078efcff */
[----:B------:R-:W-:-:S03]  /*32c0*/  @P0 IMAD.SHL.U32 R0, R11, 0x2, RZ ;  /* 0x000000020b000824 */ /* 0x000fc600078e00ff */
[----:B------:R-:W-:Y:S02]  /*32d0*/  LOP3.LUT R209, R209, 0xfffffffd, RZ, 0xc0, !PT ;  /* 0xfffffffdd1d17812 */ /* 0x000fe400078ec0ff */
[----:B------:R1:W-:Y:S02]  /*32e0*/  @P0 LDGSTS.E.BYPASS.LTC128B.128 [R0+0x4480], [R4.64], !P5 ;  /* 0x0448000004000fae */ /* 0x0003e4000e901d48 */
[----:B------:R-:W-:Y:S02]  /*32f0*/  @P3 LOP3.LUT R209, R209, 0x2, RZ, 0xfc, !PT ;  /* 0x00000002d1d13812 */ /* 0x000fe400078efcff */
[----:B------:R1:W-:Y:S02]  /*3300*/  @P0 LDGSTS.E.BYPASS.LTC128B.128 [R0+0x5080], [R4.64+0x40], !P3 ;  /* 0x0508004004000fae */ /* 0x0003e4000d901d48 */
[----:B------:R-:W-:Y:S02]  /*3310*/  LOP3.LUT R209, R209, 0xfffffffe, RZ, 0xc0, !PT ;  /* 0xfffffffed1d17812 */ /* 0x000fe400078ec0ff */
[----:B------:R1:W-:Y:S01]  /*3320*/  @P0 LDGSTS.E.BYPASS.LTC128B.128 [R0+0x5c80], [R4.64+0x80], !P2 ;  /* 0x05c8008004000fae */ /* 0x0003e2000d101d48 */
[----:B------:R-:W-:-:S03]  /*3330*/  SHF.R.S32.HI R165, RZ, 0x1f, R164 ;  /* 0x0000001fffa57819 */ /* 0x000fc600000114a4 */
[----:B------:R-:W0:Y:S01]  /*3340*/  LDGDEPBAR ;  /* 0x00000000000079af */ /* 0x000e220000000000 */
[----:B------:R-:W-:Y:S01]  /*3350*/  WARPSYNC 0xffffffff ;  /* 0xffffffff00007948 */ /* 0x000fe20003800000 */
[----:B------:R-:W-:Y:S02]  /*3360*/  @P2 LOP3.LUT R209, R209, 0x1, RZ, 0xfc, !PT ;  /* 0x00000001d1d12812 */ /* 0x000fe400078efcff */
[----:B------:R-:W-:Y:S02]  /*3370*/  ISETP.GE.AND P2, PT, R110, c[0x0][0x27c], PT ;  /* 0x00009f006e007a0c */ /* 0x000fe40003f46270 */
[----:B------:R-:W-:Y:S02]  /*3380*/  SHF.R.S32.HI R13, RZ, 0x1f, R138 ;  /* 0x0000001fff0d7819 */ /* 0x000fe4000001148a */
[----:B-----5:R-:W-:Y:S01]  /*3390*/  SHF.R.S32.HI R24, RZ, 0x1f, R126 ;  /* 0x0000001fff187819 */ /* 0x020fe2000001147e */
[----:B-1----:R-:W-:-:S04]  /*33a0*/  IMAD.MOV.U32 R0, RZ, RZ, c[0x0][0x27c] ;  /* 0x00009f00ff007624 */ /* 0x002fc800078e00ff */
[----:B------:R-:W-:Y:S01]  /*33b0*/  IMAD.SHL.U32 R65, R0, 0x2, RZ ;  /* 0x0000000200417824 */ /* 0x000fe200078e00ff */
[--C-:B--2---:R-:W-:Y:S01]  /*33c0*/  @P1 SHF.R.S32.HI R9, RZ, 0x1f, R3.reuse ;  /* 0x0000001fff091819 */ /* 0x104fe20000011403 */
[----:B------:R-:W-:Y:S02]  /*33d0*/  @P1 IMAD.MOV.U32 R8, RZ, RZ, R3 ;  /* 0x000000ffff081224 */ /* 0x000fe400078e0003 */
[----:B------:R-:W-:Y:S02]  /*33e0*/  @!P1 IMAD.MOV.U32 R8, RZ, RZ, R19 ;  /* 0x000000ffff089224 */ /* 0x000fe400078e0013 */
[----:B------:R-:W-:Y:S02]  /*33f0*/  @!P1 IMAD.MOV.U32 R9, RZ, RZ, R10 ;  /* 0x000000ffff099224 */ /* 0x000fe400078e000a */
[----:B------:R-:W2:Y:S04]  /*3400*/  LDL R21, [R1+0x64] ;  /* 0x0000640001157983 */ /* 0x000ea80000100800 */
[----:B------:R-:W3:Y:S01]  /*3410*/  LDL R27, [R1+0x68] ;  /* 0x00006800011b7983 */ /* 0x000ee20000100800 */
[----:B------:R-:W-:Y:S01]  /*3420*/  IMAD R0, R13, c[0x0][0x280], RZ ;  /* 0x0000a0000d007a24 */ /* 0x000fe200078e02ff */
[----:B------:R-:W-:Y:S01]  /*3430*/  ISETP.GE.AND P1, PT, R137, c[0x0][0x27c], PT ;  /* 0x00009f0089007a0c */ /* 0x000fe20003f26270 */
[----:B------:R-:W-:Y:S01]  /*3440*/  IMAD R6, R12, c[0x0][0x268], RZ ;  /* 0x00009a000c067a24 */ /* 0x000fe200078e02ff */
[----:B------:R-:W-:Y:S01]  /*3450*/  ISETP.GE.AND P3, PT, R136, c[0x0][0x27c], PT ;  /* 0x00009f0088007a0c */ /* 0x000fe20003f66270 */
[----:B------:R-:W-:Y:S01]  /*3460*/  IMAD R3, R13, c[0x0][0x290], RZ ;  /* 0x0000a4000d037a24 */ /* 0x000fe200078e02ff */
[----:B------:R-:W-:Y:S01]  /*3470*/  MOV R144, c[0x0][0x27c] ;  /* 0x00009f0000907a02 */ /* 0x000fe20000000f00 */
[C---:B------:R-:W-:Y:S01]  /*3480*/  IMAD R0, R138.reuse, c[0x0][0x284], R0 ;  /* 0x0000a1008a007a24 */ /* 0x040fe200078e0200 */
[----:B------:R-:W-:Y:S01]  /*3490*/  LOP3.LUT R209, R209, 0xffffffef, RZ, 0xc0, !PT ;  /* 0xffffffefd1d17812 */ /* 0x000fe200078ec0ff */
[----:B------:R-:W-:Y:S01]  /*34a0*/  IMAD.WIDE.U32 R12, R138, c[0x0][0x280], R110 ;  /* 0x0000a0008a0c7a25 */ /* 0x000fe200078e006e */
[----:B------:R-:W-:Y:S01]  /*34b0*/  ISETP.GE.AND P0, PT, R144, 0x1, PT ;  /* 0x000000019000780c */ /* 0x000fe20003f06270 */
[----:B------:R-:W-:Y:S01]  /*34c0*/  ULDC.U8 UR5, c[0x0][0x298] ;  /* 0x0000a60000057ab9 */ /* 0x000fe20000000000 */
[----:B------:R-:W-:Y:S01]  /*34d0*/  LOP3.LUT R209, R209, 0xfffffff7, RZ, 0xc0, !PT ;  /* 0xfffffff7d1d17812 */ /* 0x000fe200078ec0ff */
[----:B------:R-:W-:Y:S01]  /*34e0*/  IMAD.WIDE.U32 R4, R26, c[0x0][0x260], R250 ;  /* 0x000098001a047a25 */ /* 0x000fe200078e00fa */
[----:B------:R-:W-:-:S03]  /*34f0*/  IADD3 R13, R0, R13, RZ ;  /* 0x0000000d000d7210 */ /* 0x000fc60007ffe0ff */
[----:B------:R-:W-:-:S04]  /*3500*/  IMAD.WIDE.U32 R10, R138, c[0x0][0x280], R164 ;  /* 0x0000a0008a0a7a25 */ /* 0x000fc800078e00a4 */
[----:B------:R-:W-:Y:S02]  /*3510*/  IMAD.IADD R124, R14, 0x1, R17 ;  /* 0x000000010e7c7824 */ /* 0x000fe400078e0211 */
[----:B------:R-:W-:Y:S02]  /*3520*/  IMAD R5, R26, c[0x0][0x264], R5 ;  /* 0x000099001a057a24 */ /* 0x000fe400078e0205 */
[----:B------:R-:W-:Y:S01]  /*3530*/  IMAD.IADD R17, R11, 0x1, R0 ;  /* 0x000000010b117824 */ /* 0x000fe200078e0200 */
[----:B------:R-:W-:Y:S01]  /*3540*/  SEL R0, RZ, c[0x0][0x27c], !P2 ;  /* 0x00009f00ff007a07 */ /* 0x000fe20005000000 */
[C---:B------:R-:W-:Y:S01]  /*3550*/  IMAD R25, R16.reuse, c[0x0][0x26c], R6 ;  /* 0x00009b0010197a24 */ /* 0x040fe200078e0206 */
[----:B------:R-:W-:Y:S01]  /*3560*/  SEL R6, RZ, c[0x0][0x27c], !P3 ;  /* 0x00009f00ff067a07 */ /* 0x000fe20005800000 */
[----:B------:R-:W-:Y:S01]  /*3570*/  IMAD.WIDE.U32 R82, R16, c[0x0][0x268], R4 ;  /* 0x00009a0010527a25 */ /* 0x000fe200078e0004 */
[----:B------:R-:W-:Y:S02]  /*3580*/  MOV R16, R10 ;  /* 0x0000000a00107202 */ /* 0x000fe40000000f00 */
[----:B------:R-:W-:Y:S01]  /*3590*/  SEL R10, RZ, c[0x0][0x27c], !P1 ;  /* 0x00009f00ff0a7a07 */ /* 0x000fe20004800000 */
[----:B------:R-:W-:-:S02]  /*35a0*/  IMAD R3, R138, c[0x0][0x294], R3 ;  /* 0x0000a5008a037a24 */ /* 0x000fc400078e0203 */
[----:B------:R-:W-:-:S04]  /*35b0*/  IMAD.WIDE.U32 R4, R138, c[0x0][0x290], R110 ;  /* 0x0000a4008a047a25 */ /* 0x000fc800078e006e */
[----:B------:R-:W-:Y:S01]  /*35c0*/  IMAD.WIDE.U32 R14, R138, c[0x0][0x290], R164 ;  /* 0x0000a4008a0e7a25 */ /* 0x000fe200078e00a4 */
[----:B------:R-:W-:-:S03]  /*35d0*/  IADD3 R11, R3, R5, RZ ;  /* 0x00000005030b7210 */ /* 0x000fc60007ffe0ff */
[----:B------:R-:W-:Y:S02]  /*35e0*/  IMAD.IADD R0, R110, 0x1, R0 ;  /* 0x000000016e007824 */ /* 0x000fe400078e0200 */
[----:B------:R-:W-:Y:S02]  /*35f0*/  IMAD.IADD R15, R15, 0x1, R3 ;  /* 0x000000010f0f7824 */ /* 0x000fe400078e0203 */
[----:B------:R-:W-:Y:S01]  /*3600*/  IMAD.IADD R3, R137, 0x1, R10 ;  /* 0x0000000189037824 */ /* 0x000fe200078e020a */
[----:B------:R-:W-:Y:S01]  /*3610*/  SHF.R.S32.HI R5, RZ, 0x1f, R0 ;  /* 0x0000001fff057819 */ /* 0x000fe20000011400 */
[----:B------:R-:W-:Y:S01]  /*3620*/  IMAD.IADD R6, R136, 0x1, R6 ;  /* 0x0000000188067824 */ /* 0x000fe200078e0206 */
[----:B------:R-:W-:Y:S01]  /*3630*/  MOV R10, R4 ;  /* 0x00000004000a7202 */ /* 0x000fe20000000f00 */
[----:B------:R-:W-:Y:S01]  /*3640*/  IMAD.MOV.U32 R145, RZ, RZ, c[0x0][0x2b8] ;  /* 0x0000ae00ff917624 */ /* 0x000fe200078e00ff */
[----:B------:R-:W-:Y:S01]  /*3650*/  LEA.HI R4, R5, R0, RZ, 0x5 ;  /* 0x0000000005047211 */ /* 0x000fe200078f28ff */
[----:B------:R-:W-:Y:S01]  /*3660*/  IMAD.WIDE.U32 R106, R8, c[0x0][0x2b0], RZ ;  /* 0x0000ac00086a7a25 */ /* 0x000fe200078e00ff */
[----:B------:R-:W-:-:S02]  /*3670*/  SHF.R.S32.HI R18, RZ, 0x1f, R3 ;  /* 0x0000001fff127819 */ /* 0x000fc40000011403 */
[----:B------:R-:W-:Y:S01]  /*3680*/  LEA.HI R5, R5, R0, RZ, 0x3 ;  /* 0x0000000005057211 */ /* 0x000fe200078f18ff */
[C---:B------:R-:W-:Y:S01]  /*3690*/  IMAD R134, R128.reuse, c[0x0][0x284], RZ ;  /* 0x0000a10080867a24 */ /* 0x040fe200078e02ff */
[----:B------:R-:W-:Y:S01]  /*36a0*/  SHF.R.S32.HI R0, RZ, 0x1f, R6 ;  /* 0x0000001fff007819 */ /* 0x000fe20000011406 */
[C---:B------:R-:W-:Y:S01]  /*36b0*/  IMAD R135, R128.reuse, c[0x0][0x294], RZ ;  /* 0x0000a50080877a24 */ /* 0x040fe200078e02ff */
[----:B------:R-:W-:Y:S01]  /*36c0*/  SHF.R.S32.HI R20, RZ, 0x5, R4 ;  /* 0x00000005ff147819 */ /* 0x000fe20000011404 */
[----:B------:R-:W-:Y:S01]  /*36d0*/  IMAD.WIDE.U32 R130, R128, c[0x0][0x280], RZ ;  /* 0x0000a00080827a25 */ /* 0x000fe200078e00ff */
[CC--:B------:R-:W-:Y:S02]  /*36e0*/  LEA.HI R4, R18.reuse, R3.reuse, RZ, 0x3 ;  /* 0x0000000312047211 */ /* 0x0c0fe400078f18ff */
[----:B------:R-:W-:Y:S01]  /*36f0*/  LEA.HI R18, R18, R3, RZ, 0x5 ;  /* 0x0000000312127211 */ /* 0x000fe200078f28ff */
[----:B------:R-:W-:Y:S01]  /*3700*/  IMAD R23, R20, 0x600, R7 ;  /* 0x0000060014177824 */ /* 0x000fe200078e0207 */
[-C--:B------:R-:W-:Y:S01]  /*3710*/  LEA.HI R3, R0, R6.reuse, RZ, 0x3 ;  /* 0x0000000600037211 */ /* 0x080fe200078f18ff */
[----:B------:R-:W-:Y:S01]  /*3720*/  IMAD.WIDE.U32 R100, R126, c[0x0][0x280], R16 ;  /* 0x0000a0007e647a25 */ /* 0x000fe200078e0010 */
[----:B------:R-:W-:-:S02]  /*3730*/  LEA.HI R0, R0, R6, RZ, 0x5 ;  /* 0x0000000600007211 */ /* 0x000fc400078f28ff */
[----:B------:R-:W-:Y:S01]  /*3740*/  SHF.R.S32.HI R18, RZ, 0x5, R18 ;  /* 0x00000005ff127819 */ /* 0x000fe20000011412 */
[----:B------:R-:W-:Y:S01]  /*3750*/  IMAD.WIDE.U32 R98, R126, c[0x0][0x290], R14 ;  /* 0x0000a4007e627a25 */ /* 0x000fe200078e000e */
[----:B------:R-:W-:Y:S02]  /*3760*/  SHF.R.S32.HI R0, RZ, 0x5, R0 ;  /* 0x00000005ff007819 */ /* 0x000fe40000011400 */
[----:B------:R-:W-:Y:S01]  /*3770*/  ISETP.NE.AND P4, PT, R145, 0x1, PT ;  /* 0x000000019100780c */ /* 0x000fe20003f85270 */
[----:B------:R-:W-:Y:S01]  /*3780*/  IMAD.WIDE.U32 R128, R128, c[0x0][0x290], RZ ;  /* 0x0000a40080807a25 */ /* 0x000fe200078e00ff */
[----:B------:R-:W-:Y:S02]  /*3790*/  LOP3.LUT R87, R5, 0xfffffff8, RZ, 0xc0, !PT ;  /* 0xfffffff805577812 */ /* 0x000fe400078ec0ff */
[----:B------:R-:W-:Y:S01]  /*37a0*/  LOP3.LUT R86, R4, 0xfffffff8, RZ, 0xc0, !PT ;  /* 0xfffffff804567812 */ /* 0x000fe200078ec0ff */
[----:B------:R-:W-:Y:S01]  /*37b0*/  IMAD.WIDE.U32 R104, R26, c[0x0][0x1e8], RZ ;  /* 0x00007a001a687a25 */ /* 0x000fe200078e00ff */
[----:B------:R-:W-:-:S02]  /*37c0*/  LOP3.LUT R85, R3, 0xfffffff8, RZ, 0xc0, !PT ;  /* 0xfffffff803557812 */ /* 0x000fc400078ec0ff */
[----:B------:R-:W-:Y:S01]  /*37d0*/  IADD3 R134, R131, R134, RZ ;  /* 0x0000008683867210 */ /* 0x000fe20007ffe0ff */
[----:B------:R-:W-:Y:S01]  /*37e0*/  IMAD.WIDE.U32 R102, R26, c[0x0][0x210], RZ ;  /* 0x000084001a667a25 */ /* 0x000fe200078e00ff */
[----:B------:R-:W-:Y:S02]  /*37f0*/  SHF.R.S32.HI R63, RZ, 0x3, R5 ;  /* 0x00000003ff3f7819 */ /* 0x000fe40000011405 */
[----:B------:R-:W-:Y:S01]  /*3800*/  SHF.R.S32.HI R62, RZ, 0x3, R4 ;  /* 0x00000003ff3e7819 */ /* 0x000fe20000011404 */
[C---:B------:R-:W-:Y:S01]  /*3810*/  IMAD.WIDE.U32 R96, R126.reuse, c[0x0][0x280], R12 ;  /* 0x0000a0007e607a25 */ /* 0x040fe200078e000c */
[----:B------:R-:W-:Y:S02]  /*3820*/  @P4 LOP3.LUT R209, R209, 0x8, RZ, 0xfc, !PT ;  /* 0x00000008d1d14812 */ /* 0x000fe400078efcff */
[----:B------:R-:W-:Y:S01]  /*3830*/  SHF.R.S32.HI R61, RZ, 0x3, R3 ;  /* 0x00000003ff3d7819 */ /* 0x000fe20000011403 */
[----:B------:R-:W-:Y:S01]  /*3840*/  IMAD.WIDE.U32 R94, R126, c[0x0][0x290], R10 ;  /* 0x0000a4007e5e7a25 */ /* 0x000fe200078e000a */
[----:B------:R-:W-:-:S02]  /*3850*/  SHF.R.S32.HI R117, RZ, 0x1f, R87 ;  /* 0x0000001fff757819 */ /* 0x000fc40000011457 */
[----:B------:R-:W-:Y:S01]  /*3860*/  SHF.R.S32.HI R116, RZ, 0x1f, R86 ;  /* 0x0000001fff747819 */ /* 0x000fe20000011456 */
[----:B------:R-:W-:Y:S01]  /*3870*/  IMAD.IADD R135, R129, 0x1, R135 ;  /* 0x0000000181877824 */ /* 0x000fe200078e0287 */
[----:B------:R-:W-:Y:S01]  /*3880*/  SHF.R.S32.HI R115, RZ, 0x1f, R85 ;  /* 0x0000001fff737819 */ /* 0x000fe20000011455 */
[C---:B------:R-:W-:Y:S01]  /*3890*/  IMAD R123, R26.reuse, c[0x0][0x1ec], R105 ;  /* 0x00007b001a7b7a24 */ /* 0x040fe200078e0269 */
[----:B------:R-:W-:Y:S01]  /*38a0*/  @P0 LOP3.LUT R209, R209, 0x10, RZ, 0xfc, !PT ;  /* 0x00000010d1d10812 */ /* 0x000fe200078efcff */
[----:B------:R-:W-:Y:S02]  /*38b0*/  IMAD R122, R26, c[0x0][0x214], R103 ;  /* 0x000085001a7a7a24 */ /* 0x000fe400078e0267 */
[----:B------:R-:W-:Y:S01]  /*38c0*/  IMAD.IADD R84, R83, 0x1, R25 ;  /* 0x0000000153547824 */ /* 0x000fe200078e0219 */
[C---:B--2---:R-:W-:Y:S02]  /*38d0*/  LOP3.LUT R19, R21.reuse, 0x18, R5, 0xf8, !PT ;  /* 0x0000001815137812 */ /* 0x044fe400078ef805 */
[----:B------:R-:W-:-:S02]  /*38e0*/  LOP3.LUT R6, R21, 0x18, R4, 0xf8, !PT ;  /* 0x0000001815067812 */ /* 0x000fc400078ef804 */
[-C--:B---3--:R-:W-:Y:S02]  /*38f0*/  LOP3.LUT R22, R19, R27.reuse, RZ, 0x3c, !PT ;  /* 0x0000001b13167212 */ /* 0x088fe400078e3cff */
[----:B------:R-:W-:Y:S01]  /*3900*/  LOP3.LUT R19, R21, 0x18, R3, 0xf8, !PT ;  /* 0x0000001815137812 */ /* 0x000fe200078ef803 */
[--C-:B------:R-:W-:Y:S01]  /*3910*/  IMAD R21, R18, 0x600, R7.reuse ;  /* 0x0000060012157824 */ /* 0x100fe200078e0207 */
[-C--:B------:R-:W-:Y:S01]  /*3920*/  LOP3.LUT R20, R6, R27.reuse, RZ, 0x3c, !PT ;  /* 0x0000001b06147212 */ /* 0x080fe200078e3cff */
[----:B------:R-:W-:Y:S01]  /*3930*/  IMAD R18, R0, 0x600, R7 ;  /* 0x0000060000127824 */ /* 0x000fe200078e0207 */
[----:B------:R-:W-:Y:S01]  /*3940*/  LOP3.LUT R6, R19, R27, RZ, 0x3c, !PT ;  /* 0x0000001b13067212 */ /* 0x000fe200078e3cff */
[----:B------:R-:W-:Y:S01]  /*3950*/  IMAD R0, R9, c[0x0][0x2b0], RZ ;  /* 0x0000ac0009007a24 */ /* 0x000fe200078e02ff */
[----:B------:R-:W-:Y:S01]  /*3960*/  IADD3 R22, R23, R22, RZ ;  /* 0x0000001617167210 */ /* 0x000fe20007ffe0ff */
[----:B------:R-:W-:Y:S01]  /*3970*/  IMAD R9, R24, c[0x0][0x290], RZ ;  /* 0x0000a40018097a24 */ /* 0x000fe200078e02ff */
[----:B------:R-:W-:Y:S01]  /*3980*/  IADD3 R19, R18, R6, RZ ;  /* 0x0000000612137210 */ /* 0x000fe20007ffe0ff */
[----:B------:R-:W-:Y:S01]  /*3990*/  IMAD R6, R24, c[0x0][0x280], RZ ;  /* 0x0000a00018067a24 */ /* 0x000fe200078e02ff */
[----:B------:R-:W-:Y:S01]  /*39a0*/  SHF.L.U32 R113, R22, 0x1, RZ ;  /* 0x0000000116717819 */ /* 0x000fe200000006ff */
[----:B------:R-:W-:Y:S01]  /*39b0*/  IMAD R18, R8, c[0x0][0x2b4], R0 ;  /* 0x0000ad0008127a24 */ /* 0x000fe200078e0200 */
[----:B------:R-:W-:Y:S01]  /*39c0*/  SHF.L.U32 R109, R19, 0x1, RZ ;  /* 0x00000001136d7819 */ /* 0x000fe200000006ff */
[----:B------:R-:W-:-:S02]  /*39d0*/  IMAD R8, R126, c[0x0][0x284], R6 ;  /* 0x0000a1007e087a24 */ /* 0x000fc400078e0206 */
[----:B------:R-:W-:Y:S01]  /*39e0*/  IMAD R6, R126, c[0x0][0x294], R9 ;  /* 0x0000a5007e067a24 */ /* 0x000fe200078e0209 */
[----:B------:R-:W-:Y:S01]  /*39f0*/  IADD3 R121, R107, R18, RZ ;  /* 0x000000126b797210 */ /* 0x000fe20007ffe0ff */
[----:B------:R-:W-:Y:S01]  /*3a00*/  IMAD.IADD R20, R21, 0x1, R20 ;  /* 0x0000000115147824 */ /* 0x000fe200078e0214 */
[----:B------:R-:W-:Y:S01]  /*3a10*/  IADD3 R120, R101, R8, RZ ;  /* 0x0000000865787210 */ /* 0x000fe20007ffe0ff */
[----:B------:R-:W-:Y:S01]  /*3a20*/  IMAD R0, R170, 0x40, R138 ;  /* 0x00000040aa007824 */ /* 0x000fe200078e028a */
[----:B------:R-:W-:Y:S01]  /*3a30*/  IADD3 R119, R99, R6, RZ ;  /* 0x0000000663777210 */ /* 0x000fe20007ffe0ff */
[----:B------:R-:W-:Y:S02]  /*3a40*/  IMAD.IADD R118, R8, 0x1, R97 ;  /* 0x0000000108767824 */ /* 0x000fe400078e0261 */
[----:B------:R-:W-:Y:S02]  /*3a50*/  IMAD.IADD R114, R6, 0x1, R95 ;  /* 0x0000000106727824 */ /* 0x000fe400078e025f */
[----:B------:R-:W-:Y:S01]  /*3a60*/  IMAD.SHL.U32 R112, R20, 0x2, RZ ;  /* 0x0000000214707824 */ /* 0x000fe200078e00ff */
[----:B------:R-:W-:Y:S06]  /*3a70*/  BAR.SYNC.DEFER_BLOCKING 0x0 ;  /* 0x0000000000007b1d */ /* 0x000fec0000010000 */
.L_x_911:
        /* <DEDUP_REMOVED lines=107> */
.L_x_889:
[----:B------:R-:W-:Y:S05]  /*4130*/  BSYNC B0 ;  /* 0x0000000000007941 */ /* 0x000fea0003800000 */
.L_x_888:
        /* <DEDUP_REMOVED lines=9> */
[----:B--2---:R-:W-:Y:S01]  /*41d0*/  PRMT R28, R8, 0x5410, R9 ;  /* 0x00005410081c7816 */ /* 0x004fe20000000009 */
        /* <DEDUP_REMOVED lines=26> */
[C---:B----4-:R-:W-:Y:S01]  /*4380*/  LEA R54, P0, R110.reuse, R52, 0x1 ;  /* 0x000000346e367211 */ /* 0x050fe200078008ff */
[----:B------:R-:W2:Y:S01]  /*4390*/  LDL R10, [R1+0x8] ;  /* 0x00000800010a7983 */ /* 0x000ea20000100800 */
        /* <DEDUP_REMOVED lines=19> */
[----:B--2---:R-:W1:Y:S02]  /*44d0*/  LDS.128 R8, [R10+0x2400] ;  /* 0x002400000a087984 */ /* 0x004e640000000c00 */
        /* <DEDUP_REMOVED lines=37> */
.L_x_892:
[----:B------:R-:W-:Y:S05]  /*4730*/  BSYNC B0 ;  /* 0x0000000000007941 */ /* 0x000fea0003800000 */
.L_x_891:
[----:B------:R-:W-:Y:S01]  /*4740*/  ISETP.GE.AND P0, PT, R137, c[0x0][0x1d4], PT ;  /* 0x0000750089007a0c */ /* 0x000fe20003f06270 */
[----:B------:R-:W-:Y:S01]  /*4750*/  @!UPT UIADD3 URZ, URZ, URZ, URZ ;  /* 0x0000003f3f3ff290 */ /* 0x000fe2000fffe03f */
[----:B------:R-:W-:Y:S11]  /*4760*/  BSSY B0, `(.L_x_893) ;  /* 0x000003b000007945 */ /* 0x000ff60003800000 */
[----:B------:R-:W-:-:S05]  /*4770*/  @P0 BRA `(.L_x_894) ;  /* 0x0000039000000947 */ /* 0x000fca0003800000 */
[----:B------:R-:W2:Y:S04]  /*4780*/  LDL R4, [R1+0xc] ;  /* 0x00000c0001047983 */ /* 0x000ea80000100800 */
[----:B------:R-:W5:Y:S02]  /*4790*/  LDL R3, [R1+0x60] ;  /* 0x0000600001037983 */ /* 0x000f640000100800 */
[----:B-----5:R-:W-:Y:S02]  /*47a0*/  IMAD.SHL.U32 R3, R3, 0x8, RZ ;  /* 0x0000000803037824 */ /* 0x020fe400078e00ff */
[----:B-12---:R1:W2:Y:S03]  /*47b0*/  LDS.128 R8, [R4+0x2400] ;  /* 0x0024000004087984 */ /* 0x0062a60000000c00 */
[C---:B----4-:R-:W-:Y:S04]  /*47c0*/  LEA R34, P0, R3.reuse, R52, 0x1 ;  /* 0x0000003403227211 */ /* 0x050fe800078008ff */
[----:B---3--:R-:W-:Y:S02]  /*47d0*/  LEA.HI.X.SX32 R35, R3, R53, 0x1, P0 ;  /* 0x0000003503237211 */ /* 0x008fe400000f0eff */
[----:B------:R-:W-:Y:S11]  /*47e0*/  ISETP.GE.AND P0, PT, R169, c[0x0][0x27c], PT ;  /* 0x00009f00a9007a0c */ /* 0x000ff60003f06270 */
[----:B------:R-:W-:Y:S02]  /*47f0*/  @!UPT UIADD3 URZ, URZ, URZ, URZ ;  /* 0x0000003f3f3ff290 */ /* 0x000fe4000fffe03f */
[----:B------:R-:W-:Y:S02]  /*4800*/  @!P0 SHF.R.U64 R6, R36, 0x10, R37 ;  /* 0x0000001024068819 */ /* 0x000fe40000001225 */
[--C-:B------:R-:W-:Y:S02]  /*4810*/  @!P0 SHF.R.U64 R3, R12, 0x10, R13.reuse ;  /* 0x000000100c038819 */ /* 0x100fe4000000120d */
[----:B-1----:R-:W-:Y:S02]  /*4820*/  @!P0 SHF.R.U32.HI R4, RZ, 0x10, R13 ;  /* 0x00000010ff048819 */ /* 0x002fe4000001160d */
[----:B------:R-:W-:Y:S02]  /*4830*/  @!P0 PRMT R6, R46, 0x5410, R6 ;  /* 0x000054102e068816 */ /* 0x000fe40000000006 */
[----:B------:R-:W-:Y:S02]  /*4840*/  @!P0 PRMT R3, R24, 0x5432, R3 ;  /* 0x0000543218038816 */ /* 0x000fe40000000003 */
[----:B------:R-:W-:Y:S01]  /*4850*/  @!P0 SHF.R.U32.HI R5, RZ, 0x10, R37 ;  /* 0x00000010ff058819 */ /* 0x000fe20000011625 */
[----:B------:R-:W-:Y:S01]  /*4860*/  @!P0 IMAD.U32 R18, R6, 0x10000, RZ ;  /* 0x0001000006128824 */ /* 0x000fe200078e00ff */
[----:B------:R-:W-:Y:S01]  /*4870*/  @!P0 PRMT R12, R24, 0x5410, R4 ;  /* 0x00005410180c8816 */ /* 0x000fe20000000004 */
[----:B------:R-:W-:Y:S01]  /*4880*/  @!P0 IMAD.U32 R13, R3, 0x10000, RZ ;  /* 0x00010000030d8824 */ /* 0x000fe200078e00ff */
[----:B------:R-:W-:Y:S02]  /*4890*/  @!P0 PRMT R30, R46, 0x5432, R5 ;  /* 0x000054322e1e8816 */ /* 0x000fe40000000005 */
[----:B------:R-:W-:Y:S01]  /*48a0*/  @!P0 LOP3.LUT R24, R6, 0xffff0000, RZ, 0xc0, !PT ;  /* 0xffff000006188812 */ /* 0x000fe200078ec0ff */
[C---:B--2---:R-:W-:Y:S01]  /*48b0*/  @!P0 IMAD.U32 R29, R9.reuse, 0x10000, RZ ;  /* 0x00010000091d8824 */ /* 0x044fe200078e00ff */
[----:B------:R-:W-:Y:S02]  /*48c0*/  @!P0 LOP3.LUT R4, R8, 0xffff0000, RZ, 0xc0, !PT ;  /* 0xffff000008048812 */ /* 0x000fe400078ec0ff */
[----:B------:R-:W-:Y:S02]  /*48d0*/  @!P0 LOP3.LUT R5, R9, 0xffff0000, RZ, 0xc0, !PT ;  /* 0xffff000009058812 */ /* 0x000fe400078ec0ff */
[----:B------:R-:W-:Y:S01]  /*48e0*/  @!P0 LOP3.LUT R6, R3, 0xffff0000, RZ, 0xc0, !PT ;  /* 0xffff000003068812 */ /* 0x000fe200078ec0ff */
[----:B------:R-:W-:Y:S01]  /*48f0*/  @!P0 FMUL.FTZ R32, R4, R18 ;  /* 0x0000001204208220 */ /* 0x000fe20000410000 */
[----:B------:R-:W-:Y:S01]  /*4900*/  @!P0 SHF.L.U32 R19, R8, 0x10, RZ ;  /* 0x0000001008138819 */ /* 0x000fe200000006ff */
[-C--:B------:R-:W-:Y:S02]  /*4910*/  @!P0 FMUL.FTZ R3, R4, R13.reuse ;  /* 0x0000000d04038220 */ /* 0x080fe40000410000 */
        /* <DEDUP_REMOVED lines=31> */
.L_x_894:
[----:B------:R-:W-:Y:S05]  /*4b10*/  BSYNC B0 ;  /* 0x0000000000007941 */ /* 0x000fea0003800000 */
.L_x_893:
[----:B------:R-:W-:Y:S01]  /*4b20*/  ISETP.GE.AND P0, PT, R136, c[0x0][0x1d4], PT ;  /* 0x0000750088007a0c */ /* 0x000fe20003f06270 */
[----:B------:R-:W-:Y:S01]  /*4b30*/  @!UPT UIADD3 URZ, URZ, URZ, URZ ;  /* 0x0000003f3f3ff290 */ /* 0x000fe2000fffe03f */
[----:B------:R-:W-:Y:S11]  /*4b40*/  BSSY B0, `(.L_x_895) ;  /* 0x000003e000007945 */ /* 0x000ff60003800000 */
[----:B------:R-:W-:-:S05]  /*4b50*/  @P0 BRA `(.L_x_896) ;  /* 0x000003c000000947 */ /* 0x000fca0003800000 */
[----:B------:R-:W2:Y:S01]  /*4b60*/  LDL R4, [R1+0x8] ;  /* 0x0000080001047983 */ /* 0x000ea20000100800 */
[----:B---3--:R-:W-:Y:S03]  /*4b70*/  IMAD.MOV.U32 R5, RZ, RZ, R53 ;  /* 0x000000ffff057224 */ /* 0x008fe600078e0035 */
[----:B------:R-:W3:Y:S02]  /*4b80*/  LDL R3, [R1+0x5c] ;  /* 0x00005c0001037983 */ /* 0x000ee40000100800 */
[----:B---3--:R-:W-:Y:S02]  /*4b90*/  IMAD.SHL.U32 R3, R3, 0x8, RZ ;  /* 0x0000000803037824 */ /* 0x008fe400078e00ff */
[----:B--2---:R-:W-:Y:S01]  /*4ba0*/  IMAD.MOV.U32 R6, RZ, RZ, R4 ;  /* 0x000000ffff067224 */ /* 0x004fe200078e0004 */
[----:B----4-:R-:W-:Y:S04]  /*4bb0*/  MOV R4, R52 ;  /* 0x0000003400047202 */ /* 0x010fe80000000f00 */
[C---:B------:R-:W-:Y:S01]  /*4bc0*/  LEA R32, P0, R3.reuse, R4, 0x1 ;  /* 0x0000000403207211 */ /* 0x040fe200078008ff */
[----:B-1----:R1:W2:Y:S03]  /*4bd0*/  LDS.128 R8, [R6+0x3000] ;  /* 0x0030000006087984 */ /* 0x0022a60000000c00 */
[----:B------:R-:W-:Y:S02]  /*4be0*/  LEA.HI.X.SX32 R33, R3, R5, 0x1, P0 ;  /* 0x0000000503217211 */ /* 0x000fe400000f0eff */
[----:B------:R-:W-:Y:S11]  /*4bf0*/  ISETP.GE.AND P0, PT, R166, c[0x0][0x27c], PT ;  /* 0x00009f00a6007a0c */ /* 0x000ff60003f06270 */
[----:B------:R-:W-:Y:S02]  /*4c00*/  @!UPT UIADD3 URZ, URZ, URZ, URZ ;  /* 0x0000003f3f3ff290 */ /* 0x000fe4000fffe03f */
[--C-:B------:R-:W-:Y:S02]  /*4c10*/  @!P0 SHF.R.U64 R3, R14, 0x10, R15.reuse ;  /* 0x000000100e038819 */ /* 0x100fe4000000120f */
[----:B------:R-:W-:Y:S02]  /*4c20*/  @!P0 SHF.R.U32.HI R4, RZ, 0x10, R15 ;  /* 0x00000010ff048819 */ /* 0x000fe4000001160f */
[----:B------:R-:W-:Y:S02]  /*4c30*/  @!P0 PRMT R3, R25, 0x5432, R3 ;  /* 0x0000543219038816 */ /* 0x000fe40000000003 */
[--C-:B-1----:R-:W-:Y:S02]  /*4c40*/  @!P0 SHF.R.U64 R6, R38, 0x10, R39.reuse ;  /* 0x0000001026068819 */ /* 0x102fe40000001227 */
[----:B------:R-:W-:Y:S02]  /*4c50*/  @!P0 SHF.R.U32.HI R5, RZ, 0x10, R39 ;  /* 0x00000010ff058819 */ /* 0x000fe40000011627 */
[----:B------:R-:W-:Y:S02]  /*4c60*/  @!P0 PRMT R6, R47, 0x5410, R6 ;  /* 0x000054102f068816 */ /* 0x000fe40000000006 */
[----:B------:R-:W-:Y:S02]  /*4c70*/  @!P0 PRMT R12, R25, 0x5410, R4 ;  /* 0x00005410190c8816 */ /* 0x000fe40000000004 */
[----:B------:R-:W-:Y:S01]  /*4c80*/  @!P0 SHF.L.U32 R13, R3, 0x10, RZ ;  /* 0x00000010030d8819 */ /* 0x000fe200000006ff */
[C---:B------:R-:W-:Y:S01]  /*4c90*/  @!P0 IMAD.U32 R14, R6.reuse, 0x10000, RZ ;  /* 0x00010000060e8824 */ /* 0x040fe200078e00ff */
[----:B------:R-:W-:Y:S02]  /*4ca0*/  @!P0 PRMT R24, R47, 0x5432, R5 ;  /* 0x000054322f188816 */ /* 0x000fe40000000005 */
[----:B------:R-:W-:Y:S02]  /*4cb0*/  @!P0 LOP3.LUT R18, R6, 0xffff0000, RZ, 0xc0, !PT ;  /* 0xffff000006128812 */ /* 0x000fe400078ec0ff */
[----:B------:R-:W-:Y:S01]  /*4cc0*/  @!P0 LOP3.LUT R6, R3, 0xffff0000, RZ, 0xc0, !PT ;  /* 0xffff000003068812 */ /* 0x000fe200078ec0ff */
[C---:B--2---:R-:W-:Y:S01]  /*4cd0*/  @!P0 IMAD.U32 R15, R8.reuse, 0x10000, RZ ;  /* 0x00010000080f8824 */ /* 0x044fe200078e00ff */
[----:B------:R-:W-:Y:S01]  /*4ce0*/  @!P0 LOP3.LUT R4, R8, 0xffff0000, RZ, 0xc0, !PT ;  /* 0xffff000008048812 */ /* 0x000fe200078ec0ff */
[C---:B------:R-:W-:Y:S01]  /*4cf0*/  @!P0 IMAD.U32 R19, R9.reuse, 0x10000, RZ ;  /* 0x0001000009138824 */ /* 0x040fe200078e00ff */
[----:B------:R-:W-:Y:S03]  /*4d00*/  @!P0 LOP3.LUT R5, R9, 0xffff0000, RZ, 0xc0, !PT ;  /* 0xffff000009058812 */ /* 0x000fe600078ec0ff */
[C---:B------:R-:W-:Y:S02]  /*4d10*/  @!P0 FMUL.FTZ R3, R4.reuse, R13 ;  /* 0x0000000d04038220 */ /* 0x040fe40000410000 */
[----:B------:R-:W-:Y:S02]  /*4d20*/  @!P0 FMUL.FTZ R25, R4, R14 ;  /* 0x0000000e04198220 */ /* 0x000fe40000410000 */
[C---:B------:R-:W-:Y:S02]  /*4d30*/  @!P0 FMUL.FTZ R29, R5.reuse, R18 ;  /* 0x00000012051d8220 */ /* 0x040fe40000410000 */
[----:B------:R-:W-:Y:S01]  /*4d40*/  @!P0 FFMA.FTZ R3, R14, R15, R3 ;  /* 0x0000000f0e038223 */ /* 0x000fe20000010003 */
[----:B------:R-:W-:Y:S01]  /*4d50*/  @!P0 SHF.L.U32 R14, R24, 0x10, RZ ;  /* 0x00000010180e8819 */ /* 0x000fe200000006ff */
[-C--:B------:R-:W-:Y:S01]  /*4d60*/  @!P0 FMUL.FTZ R4, R5, R6.reuse ;  /* 0x0000000605048220 */ /* 0x080fe20000410000 */
[----:B------:R-:W-:Y:S01]  /*4d70*/  @!P0 LOP3.LUT R5, R10, 0xffff0000, RZ, 0xc0, !PT ;  /* 0xffff00000a058812 */ /* 0x000fe200078ec0ff */
[----:B------:R-:W-:Y:S01]  /*4d80*/  @!P0 FFMA.FTZ R35, R15, R13, -R25 ;  /* 0x0000000d0f238223 */ /* 0x000fe20000010819 */
[----:B------:R-:W-:Y:S01]  /*4d90*/  @!P0 SHF.L.U32 R25, R11, 0x10, RZ ;  /* 0x000000100b198819 */ /* 0x000fe200000006ff */
[C---:B------:R-:W-:Y:S01]  /*4da0*/  @!P0 IMAD.U32 R13, R12.reuse, 0x10000, RZ ;  /* 0x000100000c0d8824 */ /* 0x040fe200078e00ff */
[----:B------:R-:W-:Y:S01]  /*4db0*/  @!P0 LOP3.LUT R12, R12, 0xffff0000, RZ, 0xc0, !PT ;  /* 0xffff00000c0c8812 */ /* 0x000fe200078ec0ff */
[----:B------:R-:W-:Y:S01]  /*4dc0*/  @!P0 FFMA.FTZ R34, R19, R6, -R29 ;  /* 0x0000000613228223 */ /* 0x000fe2000001081d */
[----:B------:R-:W-:Y:S01]  /*4dd0*/  @!P0 LOP3.LUT R6, R11, 0xffff0000, RZ, 0xc0, !PT ;  /* 0xffff00000b068812 */ /* 0x000fe200078ec0ff */
[----:B------:R-:W-:Y:S01]  /*4de0*/  @!P0 IMAD.U32 R15, R10, 0x10000, RZ ;  /* 0x000100000a0f8824 */ /* 0x000fe200078e00ff */
[----:B------:R-:W-:Y:S01]  /*4df0*/  @!P0 LOP3.LUT R24, R24, 0xffff0000, RZ, 0xc0, !PT ;  /* 0xffff000018188812 */ /* 0x000fe200078ec0ff */
        /* <DEDUP_REMOVED lines=18> */
.L_x_896:
[----:B------:R-:W-:Y:S05]  /*4f20*/  BSYNC B0 ;  /* 0x0000000000007941 */ /* 0x000fea0003800000 */
.L_x_895:
[----:B------:R-:W2:Y:S01]  /*4f30*/  LDL R4, [R1+0x18] ;  /* 0x0000180001047983 */ /* 0x000ea20000100800 */
[----:B------:R-:W-:Y:S01]  /*4f40*/  BSSY B0, `(.L_x_897) ;  /* 0x000003c000007945 */ /* 0x000fe20003800000 */
[----:B--2---:R-:W-:Y:S11]  /*4f50*/  ISETP.GE.AND P0, PT, R4, c[0x0][0x1d4], PT ;  /* 0x0000750004007a0c */ /* 0x004ff60003f06270 */
[----:B------:R-:W-:Y:S02]  /*4f60*/  @!UPT UIADD3 URZ, URZ, URZ, URZ ;  /* 0x0000003f3f3ff290 */ /* 0x000fe4000fffe03f */
[----:B------:R-:W-:-:S05]  /*4f70*/  @P0 BRA `(.L_x_898) ;  /* 0x0000038000000947 */ /* 0x000fca0003800000 */
[C---:B----4-:R-:W-:Y:S01]  /*4f80*/  LEA R24, P0, R4.reuse, R52, 0x1 ;  /* 0x0000003404187211 */ /* 0x050fe200078008ff */
[----:B------:R-:W2:Y:S04]  /*4f90*/  LDL R3, [R1+0xc] ;  /* 0x00000c0001037983 */ /* 0x000ea80000100800 */
[----:B------:R-:W4:Y:S02]  /*4fa0*/  LDL R5, [R1+0x74] ;  /* 0x0000740001057983 */ /* 0x000f240000100800 */
[----:B---34-:R-:W-:Y:S02]  /*4fb0*/  LEA.HI.X R25, R4, R53, R5, 0x1, P0 ;  /* 0x0000003504197211 */ /* 0x018fe400000f0c05 */
[----:B-12---:R1:W2:Y:S01]  /*4fc0*/  LDS.128 R8, [R3+0x3000] ;  /* 0x0030000003087984 */ /* 0x0062a20000000c00 */
[----:B------:R-:W-:Y:S11]  /*4fd0*/  ISETP.GE.AND P0, PT, R168, c[0x0][0x27c], PT ;  /* 0x00009f00a8007a0c */ /* 0x000ff60003f06270 */
[----:B------:R-:W-:Y:S02]  /*4fe0*/  @!UPT UIADD3 URZ, URZ, URZ, URZ ;  /* 0x0000003f3f3ff290 */ /* 0x000fe4000fffe03f */
[----:B------:R-:W-:Y:S02]  /*4ff0*/  @!P0 SHF.R.U64 R6, R40, 0x10, R41 ;  /* 0x0000001028068819 */ /* 0x000fe40000001229 */
[----:B------:R-:W-:Y:S02]  /*5000*/  @!P0 SHF.R.U32.HI R4, RZ, 0x10, R17 ;  /* 0x00000010ff048819 */ /* 0x000fe40000011611 */
[----:B------:R-:W-:Y:S02]  /*5010*/  @!P0 PRMT R6, R48, 0x5410, R6 ;  /* 0x0000541030068816 */ /* 0x000fe40000000006 */
[----:B------:R-:W-:Y:S02]  /*5020*/  @!P0 SHF.R.U32.HI R5, RZ, 0x10, R41 ;  /* 0x00000010ff058819 */ /* 0x000fe40000011629 */
[----:B------:R-:W-:Y:S01]  /*5030*/  @!P0 PRMT R12, R26, 0x5410, R4 ;  /* 0x000054101a0c8816 */ /* 0x000fe20000000004 */
[----:B------:R-:W-:Y:S01]  /*5040*/  @!P0 IMAD.U32 R14, R6, 0x10000, RZ ;  /* 0x00010000060e8824 */ /* 0x000fe200078e00ff */
[----:B-1----:R-:W-:Y:S02]  /*5050*/  @!P0 SHF.R.U64 R3, R16, 0x10, R17 ;  /* 0x0000001010038819 */ /* 0x002fe40000001211 */
[----:B------:R-:W-:Y:S02]  /*5060*/  @!P0 PRMT R18, R48, 0x5432, R5 ;  /* 0x0000543230128816 */ /* 0x000fe40000000005 */
[----:B------:R-:W-:Y:S02]  /*5070*/  @!P0 PRMT R3, R26, 0x5432, R3 ;  /* 0x000054321a038816 */ /* 0x000fe40000000003 */
[----:B------:R-:W-:Y:S02]  /*5080*/  @!P0 LOP3.LUT R16, R6, 0xffff0000, RZ, 0xc0, !PT ;  /* 0xffff000006108812 */ /* 0x000fe400078ec0ff */
[C---:B------:R-:W-:Y:S01]  /*5090*/  @!P0 LOP3.LUT R6, R3.reuse, 0xffff0000, RZ, 0xc0, !PT ;  /* 0xffff000003068812 */ /* 0x040fe200078ec0ff */
[----:B------:R-:W-:Y:S02]  /*50a0*/  @!P0 IMAD.U32 R13, R3, 0x10000, RZ ;  /* 0x00010000030d8824 */ /* 0x000fe400078e00ff */
[C---:B--2---:R-:W-:Y:S01]  /*50b0*/  @!P0 IMAD.U32 R15, R8.reuse, 0x10000, RZ ;  /* 0x00010000080f8824 */ /* 0x044fe200078e00ff */
[----:B------:R-:W-:Y:S02]  /*50c0*/  @!P0 LOP3.LUT R4, R8, 0xffff0000, RZ, 0xc0, !PT ;  /* 0xffff000008048812 */ /* 0x000fe400078ec0ff */
[C---:B------:R-:W-:Y:S02]  /*50d0*/  @!P0 LOP3.LUT R5, R9.reuse, 0xffff0000, RZ, 0xc0, !PT ;  /* 0xffff000009058812 */ /* 0x040fe400078ec0ff */
[----:B------:R-:W-:Y:S01]  /*50e0*/  @!P0 SHF.L.U32 R17, R9, 0x10, RZ ;  /* 0x0000001009118819 */ /* 0x000fe200000006ff */
[C---:B------:R-:W-:Y:S02]  /*50f0*/  @!P0 FMUL.FTZ R19, R4.reuse, R14 ;  /* 0x0000000e04138220 */ /* 0x040fe40000410000 */
[-C--:B------:R-:W-:Y:S02]  /*5100*/  @!P0 FMUL.FTZ R3, R4, R13.reuse ;  /* 0x0000000d04038220 */ /* 0x080fe40000410000 */
        /* <DEDUP_REMOVED lines=31> */
.L_x_898:
[----:B------:R-:W-:Y:S05]  /*5300*/  BSYNC B0 ;  /* 0x0000000000007941 */ /* 0x000fea0003800000 */
.L_x_897:
[----:B------:R-:W2:Y:S01]  /*5310*/  LDL R4, [R1+0x14] ;  /* 0x0000140001047983 */ /* 0x000ea20000100800 */
[----:B------:R-:W-:Y:S01]  /*5320*/  BSSY B0, `(.L_x_899) ;  /* 0x000003c000007945 */ /* 0x000fe20003800000 */
[----:B--2---:R-:W-:Y:S11]  /*5330*/  ISETP.GE.AND P0, PT, R4, c[0x0][0x1d4], PT ;  /* 0x0000750004007a0c */ /* 0x004ff60003f06270 */
[----:B------:R-:W-:Y:S02]  /*5340*/  @!UPT UIADD3 URZ, URZ, URZ, URZ ;  /* 0x0000003f3f3ff290 */ /* 0x000fe4000fffe03f */
[----:B------:R-:W-:-:S05]  /*5350*/  @P0 BRA `(.L_x_900) ;  /* 0x0000038000000947 */ /* 0x000fca0003800000 */
[C---:B-1--4-:R-:W-:Y:S01]  /*5360*/  LEA R24, P0, R4.reuse, R52, 0x1 ;  /* 0x0000003404187211 */ /* 0x052fe200078008ff */
[----:B------:R-:W2:Y:S04]  /*5370*/  LDL R3, [R1+0x8] ;  /* 0x0000080001037983 */ /* 0x000ea80000100800 */
[----:B------:R-:W4:Y:S02]  /*5380*/  LDL R5, [R1+0x70] ;  /* 0x0000700001057983 */ /* 0x000f240000100800 */
[----:B---34-:R-:W-:Y:S02]  /*5390*/  LEA.HI.X R25, R4, R53, R5, 0x1, P0 ;  /* 0x0000003504197211 */ /* 0x018fe400000f0c05 */
[----:B--2---:R1:W2:Y:S01]  /*53a0*/  LDS.128 R8, [R3+0x3c00] ;  /* 0x003c000003087984 */ /* 0x0042a20000000c00 */
        /* <DEDUP_REMOVED lines=51> */
.L_x_900:
[----:B------:R-:W-:Y:S05]  /*56e0*/  BSYNC B0 ;  /* 0x0000000000007941 */ /* 0x000fea0003800000 */
.L_x_899:
[----:B------:R-:W2:Y:S02]  /*56f0*/  LDL R4, [R1+0x10] ;  /* 0x0000100001047983 */ /* 0x000ea40000100800 */
        /* <DEDUP_REMOVED lines=60> */
.L_x_887:
        /* <DEDUP_REMOVED lines=47> */
.L_x_902:
[----:B------:R-:W-:Y:S05]  /*5db0*/  BSYNC B0 ;  /* 0x0000000000007941 */ /* 0x000fea0003800000 */
.L_x_901:
        /* <DEDUP_REMOVED lines=12> */
[----:B------:R-:W-:Y:S01]  /*5e80*/  PRMT R30, R5, 0x5410, R6 ;  /* 0x00005410051e7816 */ /* 0x000fe20000000006 */
[----:B------:R-:W-:Y:S01]  /*5e90*/  IMAD.MOV.U32 R5, RZ, RZ, R19 ;  /* 0x000000ffff057224 */ /* 0x000fe200078e0013 */
[----:B------:R-:W-:Y:S02]  /*5ea0*/  MOV R6, R18 ;  /* 0x0000001200067202 */ /* 0x000fe40000000f00 */
        /* <DEDUP_REMOVED lines=19> */
[----:B------:R-:W-:Y:S01]  /*5fe0*/  LDS.128 R48, [R113+0x3c80] ;  /* 0x003c800071307984 */ /* 0x000fe20000000c00 */
[----:B------:R-:W-:Y:S01]  /*5ff0*/  ISETP.GE.AND P0, PT, R110, c[0x0][0x27c], PT ;  /* 0x00009f006e007a0c */ /* 0x000fe20003f06270 */
[----:B------:R-:W-:Y:S01]  /*6000*/  IMAD.MOV.U32 R25, RZ, RZ, R8 ;  /* 0x000000ffff197224 */ /* 0x000fe200078e0008 */
[----:B------:R-:W-:Y:S01]  /*6010*/  SHF.R.S32.HI R4, RZ, 0x1f, R3 ;  /* 0x0000001fff047819 */ /* 0x000fe20000011403 */
[----:B------:R-:W-:Y:S01]  /*6020*/  IMAD.MOV.U32 R40, RZ, RZ, R33 ;  /* 0x000000ffff287224 */ /* 0x000fe200078e0021 */
[----:B------:R-:W-:Y:S01]  /*6030*/  MOV R38, R32 ;  /* 0x0000002000267202 */ /* 0x000fe20000000f00 */
[----:B------:R-:W-:Y:S01]  /*6040*/  IMAD.MOV.U32 R36, RZ, RZ, R35 ;  /* 0x000000ffff247224 */ /* 0x000fe200078e0023 */
[----:B------:R-:W-:Y:S01]  /*6050*/  LEA.HI R3, R4, R3, RZ, 0x4 ;  /* 0x0000000304037211 */ /* 0x000fe200078f20ff */
[----:B------:R-:W-:Y:S02]  /*6060*/  IMAD.MOV.U32 R5, RZ, RZ, R10 ;  /* 0x000000ffff057224 */ /* 0x000fe400078e000a */
[----:B------:R-:W-:Y:S01]  /*6070*/  IMAD.MOV.U32 R24, RZ, RZ, R9 ;  /* 0x000000ffff187224 */ /* 0x000fe200078e0009 */
        /* <DEDUP_REMOVED lines=12> */
[----:B------:R-:W-:Y:S02]  /*6140*/  @!P0 SHF.R.U64 R8, R10, 0x10, R11 ;  /* 0x000000100a088819 */ /* 0x000fe4000000120b */
[----:B------:R-:W-:Y:S01]  /*6150*/  @!P0 SHF.R.U32.HI R6, RZ, 0x10, R9 ;  /* 0x00000010ff068819 */ /* 0x000fe20000011609 */
[----:B------:R-:W-:Y:S01]  /*6160*/  IMAD.IADD R3, R3, 0x1, R4 ;  /* 0x0000000103037824 */ /* 0x000fe200078e0204 */
[----:B------:R-:W-:Y:S01]  /*6170*/  @!P0 PRMT R9, R25, 0x5410, R26 ;  /* 0x0000541019098816 */ /* 0x000fe2000000001a */
[----:B------:R-:W-:Y:S01]  /*6180*/  IMAD.MOV.U32 R4, RZ, RZ, R11 ;  /* 0x000000ffff047224 */ /* 0x000fe200078e000b */
[----:B------:R-:W-:Y:S01]  /*6190*/  @!P0 PRMT R10, R24, 0x5410, R6 ;  /* 0x00005410180a8816 */ /* 0x000fe20000000006 */
[----:B------:R-:W-:Y:S01]  /*61a0*/  IMAD.SHL.U32 R3, R3, 0x2, RZ ;  /* 0x0000000203037824 */ /* 0x000fe200078e00ff */
[----:B------:R-:W-:Y:S02]  /*61b0*/  @!P0 PRMT R43, R36, 0x5410, R32 ;  /* 0x00005410242b8816 */ /* 0x000fe40000000020 */
[----:B------:R-:W-:Y:S02]  /*61c0*/  @!P0 LOP3.LUT R6, R9, 0xffff0000, RZ, 0xc0, !PT ;  /* 0xffff000009068812 */ /* 0x000fe400078ec0ff */
[----:B------:R1:W2:Y:S01]  /*61d0*/  LDS.128 R12, [R3+0x3c80] ;  /* 0x003c8000030c7984 */ /* 0x0002a20000000c00 */
[----:B------:R-:W-:Y:S02]  /*61e0*/  @!P0 PRMT R37, R40, 0x5410, R37 ;  /* 0x0000541028258816 */ /* 0x000fe40000000025 */
[----:B------:R-:W-:Y:S02]  /*61f0*/  MOV R33, R34 ;  /* 0x0000002200217202 */ /* 0x000fe40000000f00 */
[----:B------:R-:W-:Y:S02]  /*6200*/  @!P0 SHF.R.U64 R34, R34, 0x10, R35 ;  /* 0x0000001022228819 */ /* 0x000fe40000001223 */
[----:B------:R-:W-:Y:S02]  /*6210*/  @!P0 PRMT R35, R38, 0x5410, R39 ;  /* 0x0000541026238816 */ /* 0x000fe40000000027 */
[----:B------:R-:W-:Y:S02]  /*6220*/  @!P0 PRMT R39, R33, 0x5410, R34 ;  /* 0x0000541021278816 */ /* 0x000fe40000000022 */
[----:B------:R-:W-:Y:S02]  /*6230*/  @!P0 LOP3.LUT R26, R35, 0xffff0000, RZ, 0xc0, !PT ;  /* 0xffff0000231a8812 */ /* 0x000fe400078ec0ff */
[----:B-1----:R-:W-:Y:S02]  /*6240*/  @!P0 SHF.R.U32.HI R3, RZ, 0x10, R11 ;  /* 0x00000010ff038819 */ /* 0x002fe4000001160b */
[----:B------:R-:W-:Y:S01]  /*6250*/  @!P0 PRMT R11, R5, 0x5410, R8 ;  /* 0x00005410050b8816 */ /* 0x000fe20000000008 */
[----:B------:R-:W-:Y:S01]  /*6260*/  @!P0 IMAD.U32 R8, R35, 0x10000, RZ ;  /* 0x0001000023088824 */ /* 0x000fe200078e00ff */
[----:B------:R-:W-:Y:S01]  /*6270*/  @!P0 PRMT R25, R4, 0x5410, R3 ;  /* 0x0000541004198816 */ /* 0x000fe20000000003 */
[----:B------:R-:W-:Y:S01]  /*6280*/  @!P0 IMAD.U32 R5, R9, 0x10000, RZ ;  /* 0x0001000009058824 */ /* 0x000fe200078e00ff */
[----:B------:R-:W-:Y:S01]  /*6290*/  @!P0 LOP3.LUT R35, R37, 0xffff0000, RZ, 0xc0, !PT ;  /* 0xffff000025238812 */ /* 0x000fe200078ec0ff */
[C---:B--2---:R-:W-:Y:S01]  /*62a0*/  @!P0 IMAD.U32 R3, R12.reuse, 0x10000, RZ ;  /* 0x000100000c038824 */ /* 0x044fe200078e00ff */
[----:B------:R-:W-:Y:S02]  /*62b0*/  @!P0 LOP3.LUT R4, R12, 0xffff0000, RZ, 0xc0, !PT ;  /* 0xffff00000c048812 */ /* 0x000fe400078ec0ff */
[C---:B------:R-:W-:Y:S01]  /*62c0*/  @!P0 LOP3.LUT R32, R48.reuse, 0xffff0000, RZ, 0xc0, !PT ;  /* 0xffff000030208812 */ /* 0x040fe200078ec0ff */
[----:B------:R-:W-:Y:S01]  /*62d0*/  @!P0 FMUL.FTZ R9, R3, R8 ;  /* 0x0000000803098220 */ /* 0x000fe20000410000 */
[----:B------:R-:W-:Y:S01]  /*62e0*/  @!P0 SHF.L.U32 R24, R48, 0x10, RZ ;  /* 0x0000001030188819 */ /* 0x000fe200000006ff */
[C---:B------:R-:W-:Y:S01]  /*62f0*/  @!P0 FMUL.FTZ R33, R4.reuse, R26 ;  /* 0x0000001a04218220 */ /* 0x040fe20000410000 */
[C---:B------:R-:W-:Y:S01]  /*6300*/  @!P0 LOP3.LUT R36, R49.reuse, 0xffff0000, RZ, 0xc0, !PT ;  /* 0xffff000031248812 */ /* 0x040fe200078ec0ff */
[-C--:B------:R-:W-:Y:S01]  /*6310*/  @!P0 FMUL.FTZ R4, R4, R6.reuse ;  /* 0x0000000604048220 */ /* 0x080fe20000410000 */
[----:B------:R-:W-:Y:S01]  /*6320*/  @!P0 SHF.L.U32 R34, R49, 0x10, RZ ;  /* 0x0000001031228819 */ /* 0x000fe200000006ff */
[----:B------:R-:W-:Y:S01]  /*6330*/  @!P0 FFMA.FTZ R75, R32, R6, -R33 ;  /* 0x00000006204b8223 */ /* 0x000fe20000010821 */
[----:B------:R-:W-:Y:S01]  /*6340*/  @!P0 LOP3.LUT R6, R13, 0xffff0000, RZ, 0xc0, !PT ;  /* 0xffff00000d068812 */ /* 0x000fe200078ec0ff */
[-C--:B------:R-:W-:Y:S01]  /*6350*/  @!P0 FMUL.FTZ R3, R3, R5.reuse ;  /* 0x0000000503038220 */ /* 0x080fe20000410000 */
[----:B------:R-:W-:Y:S01]  /*6360*/  @!P0 SHF.L.U32 R38, R50, 0x10, RZ ;  /* 0x0000001032268819 */ /* 0x000fe200000006ff */
[----:B------:R-:W-:Y:S01]  /*6370*/  @!P0 FFMA.FTZ R76, R24, R5, -R9 ;  /* 0x00000005184c8223 */ /* 0x000fe20000010809 */
[----:B------:R-:W-:Y:S01]  /*6380*/  @!P0 LOP3.LUT R9, R10, 0xffff0000, RZ, 0xc0, !PT ;  /* 0xffff00000a098812 */ /* 0x000fe200078ec0ff */
[----:B------:R-:W-:Y:S01]  /*6390*/  @!P0 IMAD.U32 R33, R37, 0x10000, RZ ;  /* 0x0001000025218824 */ /* 0x000fe200078e00ff */
[----:B------:R-:W-:Y:S01]  /*63a0*/  @!P0 LOP3.LUT R40, R50, 0xffff0000, RZ, 0xc0, !PT ;  /* 0xffff000032288812 */ /* 0x000fe200078ec0ff */
[----:B------:R-:W-:Y:S01]  /*63b0*/  @!P0 IMAD.U32 R5, R13, 0x10000, RZ ;  /* 0x000100000d058824 */ /* 0x000fe200078e00ff */
[C---:B------:R-:W-:Y:S01]  /*63c0*/  @!P0 SHF.L.U32 R42, R51.reuse, 0x10, RZ ;  /* 0x00000010332a8819 */ /* 0x040fe200000006ff */
[----:B------:R-:W-:Y:S01]  /*63d0*/  @!P0 FFMA.FTZ R3, R8, R24, R3 ;  /* 0x0000001808038223 */ /* 0x000fe20000010003 */
[----:B------:R-:W-:Y:S01]  /*63e0*/  @!P0 LOP3.LUT R44, R51, 0xffff0000, RZ, 0xc0, !PT ;  /* 0xffff0000332c8812 */ /* 0x000fe200078ec0ff */
[----:B------:R-:W-:Y:S02]  /*63f0*/  @!P0 FMUL.FTZ R24, R6, R35 ;  /* 0x0000002306188220 */ /* 0x000fe40000410000 */
[----:B------:R-:W-:Y:S02]  /*6400*/  @!P0 IMAD.U32 R8, R10, 0x10000, RZ ;  /* 0x000100000a088824 */ /* 0x000fe400078e00ff */
[----:B------:R-:W-:Y:S02]  /*6410*/  @!P0 FMUL.FTZ R10, R5, R33 ;  /* 0x00000021050a8220 */ /* 0x000fe40000410000 */
[-C--:B------:R-:W-:Y:S02]  /*6420*/  @!P0 FMUL.FTZ R6, R6, R9.reuse ;  /* 0x0000000906068220 */ /* 0x080fe40000410000 */
[----:B------:R-:W-:Y:S01]  /*6430*/  @!P0 FFMA.FTZ R73, R36, R9, -R24 ;  /* 0x0000000924498223 */ /* 0x000fe20000010818 */
[----:B------:R-:W-:Y:S01]  /*6440*/  @!P0 LOP3.LUT R9, R14, 0xffff0000, RZ, 0xc0, !PT ;  /* 0xffff00000e098812 */ /* 0x000fe200078ec0ff */
[C---:B------:R-:W-:Y:S01]  /*6450*/  @!P0 IMAD.U32 R37, R39.reuse, 0x10000, RZ ;  /* 0x0001000027258824 */ /* 0x040fe200078e00ff */
[----:B------:R-:W-:Y:S01]  /*6460*/  @!P0 LOP3.LUT R39, R39, 0xffff0000, RZ, 0xc0, !PT ;  /* 0xffff000027278812 */ /* 0x000fe200078ec0ff */
[-C--:B------:R-:W-:Y:S02]  /*6470*/  @!P0 FMUL.FTZ R5, R5, R8.reuse ;  /* 0x0000000805058220 */ /* 0x080fe40000410000 */
[----:B------:R-:W-:Y:S02]  /*6480*/  @!P0 FFMA.FTZ R74, R34, R8, -R10 ;  /* 0x00000008224a8223 */ /* 0x000fe4000001080a */
[----:B------:R-:W-:Y:S02]  /*6490*/  @!P0 IMAD.U32 R8, R14, 0x10000, RZ ;  /* 0x000100000e088824 */ /* 0x000fe400078e00ff */
[C---:B------:R-:W-:Y:S01]  /*64a0*/  @!P0 IMAD.U32 R10, R11.reuse, 0x10000, RZ ;  /* 0x000100000b0a8824 */ /* 0x040fe200078e00ff */
[----:B------:R-:W-:Y:S01]  /*64b0*/  @!P0 LOP3.LUT R11, R11, 0xffff0000, RZ, 0xc0, !PT ;  /* 0xffff00000b0b8812 */ /* 0x000fe200078ec0ff */
[----:B------:R-:W-:Y:S02]  /*64c0*/  @!P0 FMUL.FTZ R24, R8, R37 ;  /* 0x0000002508188220 */ /* 0x000fe40000410000 */
[----:B------:R-:W-:Y:S02]  /*64d0*/  @!P0 FMUL.FTZ R41, R9, R39 ;  /* 0x0000002709298220 */ /* 0x000fe40000410000 */
[----:B------:R-:W-:Y:S01]  /*64e0*/  @!P0 FFMA.FTZ R4, R26, R32, R4 ;  /* 0x000000201a048223 */ /* 0x000fe20000010004 */
[----:B------:R-:W-:Y:S01]  /*64f0*/  @!P0 F2FP.BF16.PACK_AB R32, R75, R76 ;  /* 0x0000004c4b20823e */ /* 0x000fe200000010ff */
[-C--:B------:R-:W-:Y:S02]  /*6500*/  @!P0 FMUL.FTZ R8, R8, R10.reuse ;  /* 0x0000000a08088220 */ /* 0x080fe40000410000 */
[----:B------:R-:W-:Y:S01]  /*6510*/  @!P0 FFMA.FTZ R72, R38, R10, -R24 ;  /* 0x0000000a26488223 */ /* 0x000fe20000010818 */
[----:B------:R-:W-:Y:S01]  /*6520*/  @!P0 MOV R48, R32 ;  /* 0x0000002000308202 */ /* 0x000fe20000000f00 */
[-C--:B------:R-:W-:Y:S02]  /*6530*/  @!P0 FFMA.FTZ R71, R40, R11.reuse, -R41 ;  /* 0x0000000b28478223 */ /* 0x080fe40000010829 */
[C---:B------:R-:W-:Y:S01]  /*6540*/  @!P0 IMAD.U32 R41, R43.reuse, 0x10000, RZ ;  /* 0x000100002b298824 */ /* 0x040fe200078e00ff */
[----:B------:R-:W-:Y:S01]  /*6550*/  @!P0 LOP3.LUT R43, R43, 0xffff0000, RZ, 0xc0, !PT ;  /* 0xffff00002b2b8812 */ /* 0x000fe200078ec0ff */
[----:B------:R-:W-:Y:S01]  /*6560*/  @!P0 IMAD.U32 R10, R15, 0x10000, RZ ;  /* 0x000100000f0a8824 */ /* 0x000fe200078e00ff */
[----:B------:R-:W-:Y:S01]  /*6570*/  @!P0 F2FP.BF16.PACK_AB R26, R71, R72 ;  /* 0x00000048471a823e */ /* 0x000fe200000010ff */
[C---:B------:R-:W-:Y:S01]  /*6580*/  @!P0 IMAD.U32 R24, R25.reuse, 0x10000, RZ ;  /* 0x0001000019188824 */ /* 0x040fe200078e00ff */
[----:B------:R-:W-:Y:S01]  /*6590*/  @!P0 LOP3.LUT R25, R25, 0xffff0000, RZ, 0xc0, !PT ;  /* 0xffff000019198812 */ /* 0x000fe200078ec0ff */
[----:B------:R-:W-:Y:S02]  /*65a0*/  @!P0 FFMA.FTZ R5, R33, R34, R5 ;  /* 0x0000002221058223 */ /* 0x000fe40000010005 */
[----:B------:R-:W-:Y:S01]  /*65b0*/  @!P0 FMUL.FTZ R9, R9, R11 ;  /* 0x0000000b09098220 */ /* 0x000fe20000410000 */
[----:B------:R-:W-:Y:S01]  /*65c0*/  @!P0 LOP3.LUT R11, R15, 0xffff0000, RZ, 0xc0, !PT ;  /* 0xffff00000f0b8812 */ /* 0x000fe200078ec0ff */
[----:B------:R-:W-:Y:S02]  /*65d0*/  @!P0 FFMA.FTZ R6, R35, R36, R6 ;  /* 0x0000002423068223 */ /* 0x000fe40000010006 */
[C---:B------:R-:W-:Y:S02]  /*65e0*/  @!P0 FMUL.FTZ R68, R10.reuse, R41 ;  /* 0x000000290a448220 */ /* 0x040fe40000410000 */
[----:B------:R-:W-:Y:S01]  /*65f0*/  @!P0 FMUL.FTZ R10, R10, R24 ;  /* 0x000000180a0a8220 */ /* 0x000fe20000410000 */
[----:B------:R-:W-:Y:S01]  /*6600*/  @!P0 F2FP.BF16.PACK_AB R5, R6, R5 ;  /* 0x000000050605823e */ /* 0x000fe200000010ff */
[----:B------:R-:W-:Y:S02]  /*6610*/  @!P0 FFMA.FTZ R8, R37, R38, R8 ;  /* 0x0000002625088223 */ /* 0x000fe40000010008 */
[C---:B------:R-:W-:Y:S02]  /*6620*/  @!P0 FMUL.FTZ R70, R11.reuse, R43 ;  /* 0x0000002b0b468220 */ /* 0x040fe40000410000 */
[-C--:B------:R-:W-:Y:S02]  /*6630*/  @!P0 FMUL.FTZ R11, R11, R25.reuse ;  /* 0x000000190b0b8220 */ /* 0x080fe40000410000 */
[----:B------:R-:W-:Y:S02]  /*6640*/  @!P0 FFMA.FTZ R9, R39, R40, R9 ;  /* 0x0000002827098223 */ /* 0x000fe40000010009 */
[----:B------:R-:W-:Y:S02]  /*6650*/  @!P0 FFMA.FTZ R10, R41, R42, R10 ;  /* 0x0000002a290a8223 */ /* 0x000fe4000001000a */
[----:B------:R-:W-:Y:S01]  /*6660*/  @!P0 FFMA.FTZ R24, R42, R24, -R68 ;  /* 0x000000182a188223 */ /* 0x000fe20000010844 */
[----:B------:R-:W-:Y:S01]  /*6670*/  @!P0 F2FP.BF16.PACK_AB R68, R73, R74 ;  /* 0x0000004a4944823e */ /* 0x000fe200000010ff */
[----:B------:R-:W-:Y:S02]  /*6680*/  @!P0 FFMA.FTZ R70, R44, R25, -R70 ;  /* 0x000000192c468223 */ /* 0x000fe40000010846 */
[----:B------:R-:W-:Y:S02]  /*6690*/  @!P0 FFMA.FTZ R11, R43, R44, R11 ;  /* 0x0000002c2b0b8223 */ /* 0x000fe4000001000b */
[----:B------:R-:W-:Y:S01]  /*66a0*/  @!P0 IMAD.MOV.U32 R49, RZ, RZ, R68 ;  /* 0x000000ffff318224 */ /* 0x000fe200078e0044 */
[----:B------:R-:W-:Y:S01]  /*66b0*/  @!P0 F2FP.BF16.PACK_AB R25, R70, R24 ;  /* 0x000000184619823e */ /* 0x000fe200000010ff */
[----:B------:R-:W-:Y:S01]  /*66c0*/  @!P0 IMAD.MOV.U32 R50, RZ, RZ, R26 ;  /* 0x000000ffff328224 */ /* 0x000fe200078e001a */
[----:B------:R-:W-:Y:S01]  /*66d0*/  @!P0 F2FP.BF16.PACK_AB R24, R4, R3 ;  /* 0x000000030418823e */ /* 0x000fe200000010ff */
[----:B------:R-:W-:Y:S01]  /*66e0*/  @!P0 IMAD.MOV.U32 R13, RZ, RZ, R5 ;  /* 0x000000ffff0d8224 */ /* 0x000fe200078e0005 */
[----:B------:R-:W-:Y:S02]  /*66f0*/  @!P0 F2FP.BF16.PACK_AB R3, R11, R10 ;  /* 0x0000000a0b03823e */ /* 0x000fe400000010ff */
[----:B------:R-:W-:Y:S01]  /*6700*/  @!P0 F2FP.BF16.PACK_AB R4, R9, R8 ;  /* 0x000000080904823e */ /* 0x000fe200000010ff */
[----:B------:R-:W-:Y:S01]  /*6710*/  @!P0 IMAD.MOV.U32 R12, RZ, RZ, R24 ;  /* 0x000000ffff0c8224 */ /* 0x000fe200078e0018 */
[----:B------:R-:W-:Y:S01]  /*6720*/  @!P0 MOV R51, R25 ;  /* 0x0000001900338202 */ /* 0x000fe20000000f00 */
[----:B------:R-:W-:Y:S01]  /*6730*/  @!P0 IMAD.MOV.U32 R15, RZ, RZ, R3 ;  /* 0x000000ffff0f8224 */ /* 0x000fe200078e0003 */
[----:B------:R-:W-:Y:S02]  /*6740*/  @!P0 MOV R14, R4 ;  /* 0x00000004000e8202 */ /* 0x000fe40000000f00 */
[C---:B----4-:R-:W-:Y:S04]  /*6750*/  LEA R4, P0, R87.reuse, R66, 0x1 ;  /* 0x0000004257047211 */ /* 0x050fe800078008ff */
[----:B---3--:R-:W-:Y:S02]  /*6760*/  LEA.HI.X R5, R87, R67, R117, 0x1, P0 ;  /* 0x0000004357057211 */ /* 0x008fe400000f0c75 */
[C---:B------:R-:W-:Y:S03]  /*6770*/  ISETP.GE.AND P0, PT, R69.reuse, c[0x0][0x1d4], PT ;  /* 0x0000750045007a0c */ /* 0x040fe60003f06270 */
[----:B------:R1:W-:Y:S10]  /*6780*/  ST.E.128 [R4.64], R48 ;  /* 0x0000003004007985 */ /* 0x0003f4000c101d08 */
[----:B------:R-:W-:Y:S05]  /*6790*/  @!P0 IMAD.WIDE R8, R69, 0x2, R66 ;  /* 0x0000000245088825 */ /* 0x000fea00078e0242 */
[----:B------:R1:W-:Y:S02]  /*67a0*/  @!P0 ST.E.128 [R8.64], R12 ;  /* 0x0000000c08008985 */ /* 0x0003e4000c101d08 */
.L_x_904:
[----:B------:R-:W-:Y:S05]  /*67b0*/  BSYNC B0 ;  /* 0x0000000000007941 */ /* 0x000fea0003800000 */
.L_x_903:
[----:B------:R-:W-:Y:S01]  /*67c0*/  ISETP.GE.AND P0, PT, R137, c[0x0][0x1d4], PT ;  /* 0x0000750089007a0c */ /* 0x000fe20003f06270 */
[----:B------:R-:W-:Y:S01]  /*67d0*/  @!UPT UIADD3 URZ, URZ, URZ, URZ ;  /* 0x0000003f3f3ff290 */ /* 0x000fe2000fffe03f */
[----:B------:R-:W-:Y:S11]  /*67e0*/  BSSY B0, `(.L_x_905) ;  /* 0x0000078000007945 */ /* 0x000ff60003800000 */
[----:B------:R-:W-:-:S05]  /*67f0*/  @P0 BRA `(.L_x_906) ;  /* 0x0000076000000947 */ /* 0x000fca0003800000 */
[----:B------:R-:W-:Y:S01]  /*6800*/  SEL R3, R65, R64, !P1 ;  /* 0x0000004041037207 */ /* 0x000fe20004800000 */
[----:B------:R-:W2:Y:S01]  /*6810*/  LDS.128 R40, [R112+0x3c80] ;  /* 0x003c800070287984 */ /* 0x000ea20000000c00 */
[----:B------:R-:W-:Y:S02]  /*6820*/  ISETP.GE.AND P0, PT, R137, c[0x0][0x27c], PT ;  /* 0x00009f0089007a0c */ /* 0x000fe40003f06270 */
[----:B-1----:R-:W-:Y:S04]  /*6830*/  SHF.R.S32.HI R4, RZ, 0x1f, R3 ;  /* 0x0000001fff047819 */ /* 0x002fe80000011403 */
        /* <DEDUP_REMOVED lines=20> */
[----:B--2---:R-:W-:Y:S01]  /*6980*/  @!P0 IMAD.U32 R11, R40, 0x10000, RZ ;  /* 0x00010000280b8824 */ /* 0x004fe200078e00ff */
[----:B------:R-:W-:Y:S01]  /*6990*/  @!P0 SHF.L.U32 R25, R41, 0x10, RZ ;  /* 0x0000001029198819 */ /* 0x000fe200000006ff */
[C---:B------:R-:W-:Y:S01]  /*69a0*/  @!P0 IMAD.U32 R36, R43.reuse, 0x10000, RZ ;  /* 0x000100002b248824 */ /* 0x040fe200078e00ff */
        /* <DEDUP_REMOVED lines=91> */
.L_x_906:
[----:B------:R-:W-:Y:S05]  /*6f60*/  BSYNC B0 ;  /* 0x0000000000007941 */ /* 0x000fea0003800000 */
.L_x_905:
[----:B------:R-:W-:Y:S11]  /*6f70*/  ISETP.GE.AND P0, PT, R136, c[0x0][0x1d4], PT ;  /* 0x0000750088007a0c */ /* 0x000ff60003f06270 */
[----:B------:R-:W-:Y:S02]  /*6f80*/  @!UPT UIADD3 URZ, URZ, URZ, URZ ;  /* 0x0000003f3f3ff290 */ /* 0x000fe4000fffe03f */
[----:B------:R-:W-:-:S05]  /*6f90*/  @P0 BRA `(.L_x_890) ;  /* 0x00000ad000000947 */ /* 0x000fca0003800000 */
[----:B------:R-:W-:Y:S01]  /*6fa0*/  SEL R3, R65, R64, !P3 ;  /* 0x0000004041037207 */ /* 0x000fe20005800000 */
[----:B------:R-:W2:Y:S01]  /*6fb0*/  LDS.128 R36, [R109+0x3c80] ;  /* 0x003c80006d247984 */ /* 0x000ea20000000c00 */
[C---:B----4-:R-:W-:Y:S02]  /*6fc0*/  LEA R44, P0, R85.reuse, R66, 0x1 ;  /* 0x00000042552c7211 */ /* 0x050fe400078008ff */
[----:B-1----:R-:W-:Y:S02]  /*6fd0*/  SHF.R.S32.HI R4, RZ, 0x1f, R3 ;  /* 0x0000001fff047819 */ /* 0x002fe40000011403 */
[----:B---3--:R-:W-:Y:S02]  /*6fe0*/  LEA.HI.X R45, R85, R67, R115, 0x1, P0 ;  /* 0x00000043552d7211 */ /* 0x008fe400000f0c73 */
[----:B------:R-:W-:Y:S02]  /*6ff0*/  LEA.HI R3, R4, R3, RZ, 0x4 ;  /* 0x0000000304037211 */ /* 0x000fe400078f20ff */
[----:B------:R-:W-:Y:S02]  /*7000*/  ISETP.GE.AND P0, PT, R136, c[0x0][0x27c], PT ;  /* 0x00009f0088007a0c */ /* 0x000fe40003f06270 */
[----:B------:R-:W-:Y:S04]  /*7010*/  LEA.HI.SX32 R3, R3, R61, 0x1c ;  /* 0x0000003d03037211 */ /* 0x000fe800078fe2ff */
[----:B------:R-:W-:Y:S01]  /*7020*/  SHF.R.S32.HI R4, RZ, 0x1f, R3 ;  /* 0x0000001fff047819 */ /* 0x000fe20000011403 */
[----:B------:R-:W-:Y:S03]  /*7030*/  IMAD.SHL.U32 R34, R3, 0x8, RZ ;  /* 0x0000000803227824 */ /* 0x000fe600078e00ff */
[----:B------:R-:W-:Y:S03]  /*7040*/  LEA.HI R4, R4, R3, RZ, 0x2 ;  /* 0x0000000304047211 */ /* 0x000fe600078f10ff */
[----:B------:R-:W-:Y:S02]  /*7050*/  @!P0 SHF.R.U32.HI R11, RZ, 0x10, R59 ;  /* 0x00000010ff0b8819 */ /* 0x000fe4000001163b */
[----:B------:R-:W-:Y:S02]  /*7060*/  SHF.R.S32.HI R3, RZ, 0x2, R4 ;  /* 0x00000002ff037819 */ /* 0x000fe40000011404 */
[----:B------:R-:W-:Y:S02]  /*7070*/  LOP3.LUT R4, R147, 0x18, R34, 0xf8, !PT ;  /* 0x0000001893047812 */ /* 0x000fe400078ef822 */
[----:B------:R-:W-:Y:S01]  /*7080*/  @!P0 PRMT R24, R60, 0x5410, R11 ;  /* 0x000054103c188816 */ /* 0x000fe2000000000b */
[----:B------:R-:W-:Y:S01]  /*7090*/  IMAD R3, R3, 0x600, R7 ;  /* 0x0000060003037824 */ /* 0x000fe200078e0207 */
[----:B-----5:R-:W-:Y:S02]  /*70a0*/  LOP3.LUT R4, R4, R146, RZ, 0x3c, !PT ;  /* 0x0000009204047212 */ /* 0x020fe400078e3cff */
[--C-:B------:R-:W-:Y:S01]  /*70b0*/  @!P0 SHF.R.U64 R8, R56, 0x10, R57.reuse ;  /* 0x0000001038088819 */ /* 0x100fe20000001239 */
[----:B------:R-:W-:Y:S01]  /*70c0*/  @!P0 IMAD.U32 R28, R24, 0x10000, RZ ;  /* 0x00010000181c8824 */ /* 0x000fe200078e00ff */
[----:B------:R-:W-:Y:S01]  /*70d0*/  @!P0 SHF.R.U32.HI R10, RZ, 0x10, R57 ;  /* 0x00000010ff0a8819 */ /* 0x000fe20000011639 */
[----:B------:R-:W-:Y:S01]  /*70e0*/  IMAD.IADD R3, R3, 0x1, R4 ;  /* 0x0000000103037824 */ /* 0x000fe200078e0204 */
[----:B------:R-:W-:Y:S02]  /*70f0*/  @!P0 PRMT R19, R47, 0x5410, R8 ;  /* 0x000054102f138816 */ /* 0x000fe40000000008 */
[----:B------:R-:W-:Y:S01]  /*7100*/  @!P0 SHF.R.U32.HI R4, RZ, 0x10, R21 ;  /* 0x00000010ff048819 */ /* 0x000fe20000011615 */
[----:B------:R-:W-:Y:S01]  /*7110*/  IMAD.SHL.U32 R3, R3, 0x2, RZ ;  /* 0x0000000203037824 */ /* 0x000fe200078e00ff */
[----:B--2---:R-:W-:Y:S01]  /*7120*/  @!P0 LOP3.LUT R32, R39, 0xffff0000, RZ, 0xc0, !PT ;  /* 0xffff000027208812 */ /* 0x004fe200078ec0ff */
[----:B------:R-:W-:Y:S01]  /*7130*/  @!P0 IMAD.U32 R11, R36, 0x10000, RZ ;  /* 0x00010000240b8824 */ /* 0x000fe200078e00ff */
[C---:B------:R-:W-:Y:S02]  /*7140*/  @!P0 SHF.L.U32 R25, R38.reuse, 0x10, RZ ;  /* 0x0000001026198819 */ /* 0x040fe400000006ff */
[----:B------:R1:W2:Y:S01]  /*7150*/  LDS.128 R12, [R3+0x3c80] ;  /* 0x003c8000030c7984 */ /* 0x0002a20000000c00 */
[----:B------:R-:W-:Y:S02]  /*7160*/  @!P0 LOP3.LUT R27, R38, 0xffff0000, RZ, 0xc0, !PT ;  /* 0xffff0000261b8812 */ /* 0x000fe400078ec0ff */
[----:B------:R-:W-:Y:S02]  /*7170*/  @!P0 PRMT R8, R29, 0x5410, R4 ;  /* 0x000054101d088816 */ /* 0x000fe40000000004 */
[----:B------:R-:W-:Y:S01]  /*7180*/  @!P0 PRMT R18, R47, 0x5432, R10 ;  /* 0x000054322f128816 */ /* 0x000fe2000000000a */
[----:B------:R-:W-:Y:S01]  /*7190*/  @!P0 IMAD.U32 R10, R19, 0x10000, RZ ;  /* 0x00010000130a8824 */ /* 0x000fe200078e00ff */
[--C-:B------:R-:W-:Y:S02]  /*71a0*/  @!P0 SHF.R.U64 R5, R22, 0x10, R23.reuse ;  /* 0x0000001016058819 */ /* 0x100fe40000001217 */
[----:B------:R-:W-:Y:S02]  /*71b0*/  @!P0 SHF.R.U32.HI R6, RZ, 0x10, R23 ;  /* 0x00000010ff068819 */ /* 0x000fe40000011617 */
[----:B------:R-:W-:Y:S02]  /*71c0*/  @!P0 SHF.R.U64 R17, R58, 0x10, R59 ;  /* 0x000000103a118819 */ /* 0x000fe4000000123b */
[----:B------:R-:W-:Y:S01]  /*71d0*/  @!P0 PRMT R16, R30, 0x5410, R6 ;  /* 0x000054101e108816 */ /* 0x000fe20000000006 */
[C---:B------:R-:W-:Y:S01]  /*71e0*/  @!P0 IMAD.U32 R6, R8.reuse, 0x10000, RZ ;  /* 0x0001000008068824 */ /* 0x040fe200078e00ff */
[----:B------:R-:W-:Y:S02]  /*71f0*/  @!P0 LOP3.LUT R8, R8, 0xffff0000, RZ, 0xc0, !PT ;  /* 0xffff000008088812 */ /* 0x000fe400078ec0ff */
[----:B------:R-:W-:Y:S02]  /*7200*/  @!P0 PRMT R26, R60, 0x5432, R17 ;  /* 0x000054323c1a8816 */ /* 0x000fe40000000011 */
[----:B------:R-:W-:Y:S02]  /*7210*/  @!P0 PRMT R17, R30, 0x5432, R5 ;  /* 0x000054321e118816 */ /* 0x000fe40000000005 */
[----:B------:R-:W-:Y:S02]  /*7220*/  @!P0 LOP3.LUT R30, R24, 0xffff0000, RZ, 0xc0, !PT ;  /* 0xffff0000181e8812 */ /* 0x000fe400078ec0ff */
[----:B-1----:R-:W-:Y:S01]  /*7230*/  @!P0 SHF.R.U64 R3, R20, 0x10, R21 ;  /* 0x0000001014038819 */ /* 0x002fe20000001215 */
[----:B------:R-:W-:Y:S01]  /*7240*/  @!P0 IMAD.U32 R20, R18, 0x10000, RZ ;  /* 0x0001000012148824 */ /* 0x000fe200078e00ff */
[----:B------:R-:W-:Y:S02]  /*7250*/  @!P0 SHF.L.U32 R21, R37, 0x10, RZ ;  /* 0x0000001025158819 */ /* 0x000fe400000006ff */
[----:B------:R-:W-:Y:S01]  /*7260*/  @!P0 PRMT R9, R29, 0x5432, R3 ;  /* 0x000054321d098816 */ /* 0x000fe20000000003 */
[----:B------:R-:W-:Y:S04]  /*7270*/  @!P0 IMAD.U32 R29, R39, 0x10000, RZ ;  /* 0x00010000271d8824 */ /* 0x000fe800078e00ff */
        /* <DEDUP_REMOVED lines=76> */
.L_x_886:
        /* <DEDUP_REMOVED lines=8> */
[C---:B------:R-:W-:Y:S03]  /*77c0*/  ISETP.GE.AND P0, PT, R110.reuse, c[0x0][0x1d4], PT ;  /* 0x000075006e007a0c */ /* 0x040fe60003f06270 */
[----:B------:R-:W5:Y:S04]  /*77d0*/  LDL R11, [R1+0x74] ;  /* 0x00007400010b7983 */ /* 0x000f680000100800 */
[----:B---3--:R-:W3:Y:S04]  /*77e0*/  LDL R16, [R1+0x14] ;  /* 0x0000140001107983 */ /* 0x008ee80000100800 */
[----:B--2---:R-:W2:Y:S02]  /*77f0*/  LDL R17, [R1+0x70] ;  /* 0x0000700001117983 */ /* 0x004ea40000100800 */
[CC--:B------:R-:W-:Y:S02]  /*7800*/  @!P0 LEA R8, P4, R110.reuse, R4.reuse, 0x1 ;  /* 0x000000046e088211 */ /* 0x0c0fe400078808ff */
[----:B------:R-:W2:Y:S02]  /*7810*/  LDL R14, [R1+0x8] ;  /* 0x00000800010e7983 */ /* 0x000ea40000100800 */
[-C--:B------:R-:W-:Y:S02]  /*7820*/  @!P0 LEA.HI.X R9, R110, R5.reuse, R111, 0x1, P4 ;  /* 0x000000056e098211 */ /* 0x080fe400020f0c6f */
[----:B------:R-:W2:Y:S04]  /*7830*/  LDL R6, [R1+0xc] ;  /* 0x00000c0001067983 */ /* 0x000ea80000100800 */
[----:B------:R-:W2:Y:S04]  /*7840*/  LDL R20, [R1+0x60] ;  /* 0x0000600001147983 */ /* 0x000ea80000100800 */
[----:B------:R-:W2:Y:S04]  /*7850*/  LDL R25, [R1+0x5c] ;  /* 0x00005c0001197983 */ /* 0x000ea80000100800 */
[----:B------:R-:W2:Y:S04]  /*7860*/  LDL R15, [R1+0x10] ;  /* 0x00001000010f7983 */ /* 0x000ea80000100800 */
[----:B------:R-:W2:Y:S01]  /*7870*/  LDL R24, [R1+0x6c] ;  /* 0x00006c0001187983 */ /* 0x000ea20000100800 */
[C---:B----4-:R-:W-:Y:S11]  /*7880*/  ISETP.GE.AND P5, PT, R10.reuse, c[0x0][0x1d4], PT ;  /* 0x000075000a007a0c */ /* 0x050ff60003fa6270 */
[----:B------:R-:W-:Y:S02]  /*7890*/  @!UPT UIADD3 URZ, URZ, URZ, URZ ;  /* 0x0000003f3f3ff290 */ /* 0x000fe4000fffe03f */
[CC--:B------:R-:W-:Y:S04]  /*78a0*/  @!P5 LEA R12, P4, R10.reuse, R4.reuse, 0x1 ;  /* 0x000000040a0cd211 */ /* 0x0c0fe800078808ff */
[-C--:B-----5:R-:W-:Y:S02]  /*78b0*/  @!P5 LEA.HI.X R13, R10, R5.reuse, R11, 0x1, P4 ;  /* 0x000000050a0dd211 */ /* 0x0a0fe400020f0c0b */
[C---:B---3--:R-:W-:Y:S11]  /*78c0*/  ISETP.GE.AND P4, PT, R16.reuse, c[0x0][0x1d4], PT ;  /* 0x0000750010007a0c */ /* 0x048ff60003f86270 */
[----:B------:R-:W-:Y:S02]  /*78d0*/  @!UPT UIADD3 URZ, URZ, URZ, URZ ;  /* 0x0000003f3f3ff290 */ /* 0x000fe4000fffe03f */
[CC--:B------:R-:W-:Y:S04]  /*78e0*/  @!P4 LEA R10, P6, R16.reuse, R4.reuse, 0x1 ;  /* 0x00000004100ac211 */ /* 0x0c0fe800078c08ff */
[-C--:B--2---:R-:W-:Y:S02]  /*78f0*/  @!P4 LEA.HI.X R11, R16, R5.reuse, R17, 0x1, P6 ;  /* 0x00000005100bc211 */ /* 0x084fe400030f0c11 */
[----:B------:R-:W2:Y:S04]  /*7900*/  @!P0 LDS.128 R16, [R14+0x2400] ;  /* 0x002400000e108984 */ /* 0x000ea80000000c00 */
[----:B--2---:R2:W-:Y:S01]  /*7910*/  @!P0 ST.E.128 [R8.64], R16 ;  /* 0x0000001008008985 */ /* 0x0045e2000c101d08 */
[----:B------:R-:W-:Y:S11]  /*7920*/  ISETP.GE.AND P0, PT, R137, c[0x0][0x1d4], PT ;  /* 0x0000750089007a0c */ /* 0x000ff60003f06270 */
[----:B------:R-:W-:Y:S02]  /*7930*/  @!UPT UIADD3 URZ, URZ, URZ, URZ ;  /* 0x0000003f3f3ff290 */ /* 0x000fe4000fffe03f */
[----:B------:R-:W3:Y:S01]  /*7940*/  @!P0 LDS.128 R16, [R6+0x2400] ;  /* 0x0024000006108984 */ /* 0x000ee20000000c00 */
[----:B------:R-:W-:Y:S04]  /*7950*/  @!P0 IMAD.SHL.U32 R3, R20, 0x8, RZ ;  /* 0x0000000814038824 */ /* 0x000fe800078e00ff */
[--C-:B--2---:R-:W-:Y:S05]  /*7960*/  @!P0 IMAD.WIDE R8, R3, 0x2, R4.reuse ;  /* 0x0000000203088825 */ /* 0x104fea00078e0204 */
[----:B---3--:R2:W-:Y:S01]  /*7970*/  @!P0 ST.E.128 [R8.64], R16 ;  /* 0x0000001008008985 */ /* 0x0085e2000c101d08 */
        /* <DEDUP_REMOVED lines=9> */
[----:B------:R-:W-:Y:S01]  /*7a10*/  @!P0 LEA.HI.X R5, R15, R5, R24, 0x1, P6 ;  /* 0x000000050f058211 */ /* 0x000fe200030f0c18 */
[----:B--2---:R-:W-:Y:S04]  /*7a20*/  @!P5 ST.E.128 [R12.64], R16 ;  /* 0x000000100c00d985 */ /* 0x004fe8000c101d08 */
[----:B------:R-:W2:Y:S04]  /*7a30*/  @!P4 LDS.128 R12, [R14+0x3c00] ;  /* 0x003c00000e0cc984 */ /* 0x000ea80000000c00 */
[----:B--2---:R-:W-:Y:S04]  /*7a40*/  @!P4 ST.E.128 [R10.64], R12 ;  /* 0x0000000c0a00c985 */ /* 0x004fe8000c101d08 */
[----:B------:R-:W2:Y:S04]  /*7a50*/  @!P0 LDS.128 R8, [R6+0x3c00] ;  /* 0x003c000006088984 */ /* 0x000ea80000000c00 */
[----:B--2---:R2:W-:Y:S02]  /*7a60*/  @!P0 ST.E.128 [R4.64], R8 ;  /* 0x0000000804008985 */ /* 0x0045e4000c101d08 */
.L_x_890:
[----:B------:R-:W-:Y:S05]  /*7a70*/  BSYNC B1 ;  /* 0x0000000000017941 */ /* 0x000fea0003800000 */
.L_x_885:
[----:B-12--5:R-:W-:Y:S01]  /*7a80*/  IMAD.WIDE R8, R31, 0x30, R88 ;  /* 0x000000301f087825 */ /* 0x026fe200078e0258 */
[----:B------:R-:W2:Y:S01]  /*7a90*/  LDL R24, [R1+0x38] ;  /* 0x0000380001187983 */ /* 0x000ea20000100800 */
[----:B------:R-:W-:Y:S01]  /*7aa0*/  P2R R13, PR, RZ, 0x2 ;  /* 0x00000002ff0d7803 */ /* 0x000fe20000000000 */
[----:B------:R-:W-:Y:S01]  /*7ab0*/  BSSY B0, `(.L_x_907) ;  /* 0x000006b000007945 */ /* 0x000fe20003800000 */
[----:B------:R-:W-:Y:S01]  /*7ac0*/  IMAD R10, R81, c[0x0][0x218], RZ ;  /* 0x00008600510a7a24 */ /* 0x000fe200078e02ff */
[C---:B------:R-:W-:Y:S01]  /*7ad0*/  LOP3.LUT P1, RZ, R209.reuse, 0x4, RZ, 0xc0, !PT ;  /* 0x00000004d1ff7812 */ /* 0x040fe2000782c0ff */
[----:B------:R-:W1:Y:S01]  /*7ae0*/  S2R R3, SR_TID.X ;  /* 0x0000000000037919 */ /* 0x000e620000002100 */
[----:B------:R-:W-:Y:S01]  /*7af0*/  LOP3.LUT P6, RZ, R209, 0x1, RZ, 0xc0, !PT ;  /* 0x00000001d1ff7812 */ /* 0x000fe200078cc0ff */
[----:B------:R-:W-:Y:S01]  /*7b00*/  IMAD R10, R78, c[0x0][0x21c], R10 ;  /* 0x000087004e0a7a24 */ /* 0x000fe200078e020a */
[----:B-1----:R-:W-:Y:S04]  /*7b10*/  SHF.R.S32.HI R25, RZ, 0x1f, R3 ;  /* 0x0000001fff197819 */ /* 0x002fe80000011403 */
[----:B------:R-:W-:Y:S04]  /*7b20*/  LEA.HI R25, R25, R3, RZ, 0x2 ;  /* 0x0000000319197211 */ /* 0x000fe800078f10ff */
[----:B------:R-:W-:Y:S05]  /*7b30*/  SHF.R.S32.HI R25, RZ, 0x2, R25 ;  /* 0x00000002ff197819 */ /* 0x000fea0000011419 */
[----:B------:R-:W-:Y:S05]  /*7b40*/  IMAD.IADD R3, R77, 0x1, -R25 ;  /* 0x000000014d037824 */ /* 0x000fea00078e0a19 */
[C---:B------:R-:W-:Y:S11]  /*7b50*/  ISETP.GE.AND P0, PT, R3.reuse, 0x21, PT ;  /* 0x000000210300780c */ /* 0x040ff60003f06270 */
[----:B------:R-:W-:Y:S02]  /*7b60*/  @!UPT UIADD3 URZ, URZ, URZ, URZ ;  /* 0x0000003f3f3ff290 */ /* 0x000fe4000fffe03f */
[C---:B------:R-:W-:Y:S05]  /*7b70*/  @P0 IADD3 R6, P4, R8.reuse, 0x20, RZ ;  /* 0x0000002008060810 */ /* 0x040fea0007f9e0ff */
[----:B------:R-:W-:Y:S01]  /*7b80*/  @P0 IMAD.X R11, RZ, RZ, R9, P4 ;  /* 0x000000ffff0b0224 */ /* 0x000fe200020e0609 */
[----:B------:R-:W-:Y:S11]  /*7b90*/  ISETP.GE.AND P4, PT, R3, 0x1, PT ;  /* 0x000000010300780c */ /* 0x000ff60003f86270 */
[----:B------:R-:W-:Y:S02]  /*7ba0*/  @!UPT UIADD3 URZ, URZ, URZ, URZ ;  /* 0x0000003f3f3ff290 */ /* 0x000fe4000fffe03f */
[----:B------:R-:W-:Y:S01]  /*7bb0*/  @P4 MOV R5, R84 ;  /* 0x0000005400054202 */ /* 0x000fe20000000f00 */
[----:B------:R-:W-:Y:S02]  /*7bc0*/  @P4 IMAD R3, R9, c[0x0][0x258], RZ ;  /* 0x0000960009034a24 */ /* 0x000fe400078e02ff */
[----:B---3--:R-:W-:Y:S02]  /*7bd0*/  @P4 IMAD.MOV.U32 R4, RZ, RZ, R82 ;  /* 0x000000ffff044224 */ /* 0x008fe400078e0052 */
[C---:B------:R-:W-:Y:S02]  /*7be0*/  @P4 IMAD R3, R8.reuse, c[0x0][0x25c], R3 ;  /* 0x0000970008034a24 */ /* 0x040fe400078e0203 */
[----:B------:R-:W-:Y:S04]  /*7bf0*/  @P4 IMAD.WIDE.U32 R4, R8, c[0x0][0x258], R4 ;  /* 0x0000960008044a25 */ /* 0x000fe800078e0004 */
[----:B------:R-:W-:Y:S01]  /*7c00*/  @P4 IMAD.IADD R3, R5, 0x1, R3 ;  /* 0x0000000105034824 */ /* 0x000fe200078e0203 */
[C---:B------:R-:W-:Y:S04]  /*7c10*/  @P4 LEA R8, P5, R4.reuse, c[0x0][0x250], 0x1 ;  /* 0x0000940004084a11 */ /* 0x040fe800078a08ff */
[----:B------:R-:W-:Y:S01]  /*7c20*/  @P4 LEA.HI.X R9, R4, c[0x0][0x254], R3, 0x1, P5 ;  /* 0x0000950004094a11 */ /* 0x000fe200028f0c03 */
[----:B------:R-:W-:Y:S02]  /*7c30*/  IMAD R3, R80, c[0x0][0x208], RZ ;  /* 0x0000820050037a24 */ /* 0x000fe400078e02ff */
[C---:B------:R-:W-:Y:S04]  /*7c40*/  IMAD.WIDE.U32 R4, R79.reuse, c[0x0][0x208], RZ ;  /* 0x000082004f047a25 */ /* 0x040fe800078e00ff */
[----:B------:R-:W-:Y:S04]  /*7c50*/  IMAD R3, R79, c[0x0][0x20c], R3 ;  /* 0x000083004f037a24 */ /* 0x000fe800078e0203 */
[----:B------:R-:W-:Y:S04]  /*7c60*/  IMAD.IADD R5, R5, 0x1, R3 ;  /* 0x0000000105057824 */ /* 0x000fe800078e0203 */
[----:B------:R-:W-:Y:S05]  /*7c70*/  IMAD.WIDE.U32 R4, R78, c[0x0][0x218], R4 ;  /* 0x000086004e047a25 */ /* 0x000fea00078e0004 */
[----:B------:R-:W-:Y:S01]  /*7c80*/  IADD3 R3, P5, R102, R4, RZ ;  /* 0x0000000466037210 */ /* 0x000fe20007fbe0ff */
[----:B------:R-:W-:Y:S02]  /*7c90*/  @P0 IMAD R4, R11, c[0x0][0x258], RZ ;  /* 0x000096000b040a24 */ /* 0x000fe400078e02ff */
[----:B------:R-:W-:Y:S01]  /*7ca0*/  @P0 IMAD.MOV.U32 R11, RZ, RZ, R84 ;  /* 0x000000ffff0b0224 */ /* 0x000fe200078e0054 */
[----:B------:R-:W-:Y:S02]  /*7cb0*/  IADD3.X R12, R122, R5, R10, P5, !PT ;  /* 0x000000057a0c7210 */ /* 0x000fe40002ffe40a */
[----:B------:R-:W-:Y:S05]  /*7cc0*/  @P0 MOV R10, R82 ;  /* 0x00000052000a0202 */ /* 0x000fea0000000f00 */
[C---:B------:R-:W-:Y:S04]  /*7cd0*/  @P0 IMAD.WIDE.U32 R10, R6.reuse, c[0x0][0x258], R10 ;  /* 0x00009600060a0a25 */ /* 0x040fe800078e000a */
[----:B------:R-:W-:Y:S01]  /*7ce0*/  @P0 IMAD R6, R6, c[0x0][0x25c], R4 ;  /* 0x0000970006060a24 */ /* 0x000fe200078e0204 */
[C---:B------:R-:W-:Y:S03]  /*7cf0*/  @P0 LEA R4, P5, R10.reuse, c[0x0][0x250], 0x1 ;  /* 0x000094000a040a11 */ /* 0x040fe600078a08ff */
[----:B------:R-:W-:Y:S05]  /*7d00*/  @P0 IMAD.IADD R6, R11, 0x1, R6 ;  /* 0x000000010b060824 */ /* 0x000fea00078e0206 */
[----:B------:R-:W-:Y:S02]  /*7d10*/  @P0 LEA.HI.X R5, R10, c[0x0][0x254], R6, 0x1, P5 ;  /* 0x000095000a050a11 */ /* 0x000fe400028f0c06 */
[C---:B------:R-:W-:Y:S04]  /*7d20*/  LEA R6, P5, R3.reuse, c[0x0][0x1f8], 0x1 ;  /* 0x00007e0003067a11 */ /* 0x040fe800078a08ff */
[----:B------:R-:W-:Y:S02]  /*7d30*/  LEA.HI.X R10, R3, c[0x0][0x1fc], R12, 0x1, P5 ;  /* 0x00007f00030a7a11 */ /* 0x000fe400028f0c0c */
[----:B------:R-:W-:Y:S02]  /*7d40*/  LOP3.LUT P5, RZ, R209, 0x2, RZ, 0xc0, !PT ;  /* 0x00000002d1ff7812 */ /* 0x000fe400078ac0ff */
[C---:B--2---:R-:W-:Y:S05]  /*7d50*/  @P4 SHF.L.U32 R3, R24.reuse, 0x1, RZ ;  /* 0x0000000118034819 */ /* 0x044fea00000006ff */
[----:B------:R-:W-:Y:S01]  /*7d60*/  @!PT LDS RZ, [RZ] ;  /* 0x00000000fffff984 */ /* 0x000fe20000000800 */
[----:B------:R-:W-:Y:S01]  /*7d70*/  @!PT LDS RZ, [RZ] ;  /* 0x00000000fffff984 */ /* 0x000fe20000000800 */
[----:B------:R-:W-:Y:S01]  /*7d80*/  @!PT LDS RZ, [RZ] ;  /* 0x00000000fffff984 */ /* 0x000fe20000000800 */
[----:B------:R1:W-:Y:S01]  /*7d90*/  @P4 LDGSTS.E.BYPASS.LTC128B.128 [R3+0x1880], [R8.64], !P1 ;  /* 0x0188000008034fae */ /* 0x0003e2000c901d48 */
[----:B------:R-:W-:Y:S05]  /*7da0*/  ISETP.NE.AND P1, PT, R13, RZ, PT ;  /* 0x000000ff0d00720c */ /* 0x000fea0003f25270 */
[----:B------:R1:W-:Y:S04]  /*7db0*/  @P4 LDGSTS.E.BYPASS.LTC128B.128 [R3+0x2480], [R8.64+0x40], !P5 ;  /* 0x0248004008034fae */ /* 0x0003e8000e901d48 */
[----:B------:R1:W-:Y:S01]  /*7dc0*/  @P4 LDGSTS.E.BYPASS.LTC128B.128 [R3+0x3080], [R8.64+0x80], !P6 ;  /* 0x0308008008034fae */ /* 0x0003e2000f101d48 */
[----:B------:R-:W-:Y:S01]  /*7dd0*/  LOP3.LUT P4, RZ, R209, 0x4, RZ, 0xc0, !PT ;  /* 0x00000004d1ff7812 */ /* 0x000fe2000788c0ff */
[----:B-1----:R-:W-:Y:S11]  /*7de0*/  @P0 IMAD.SHL.U32 R3, R24, 0x2, RZ ;  /* 0x0000000218030824 */ /* 0x002ff600078e00ff */
[----:B------:R-:W-:Y:S01]  /*7df0*/  @!UPT UIADD3 URZ, URZ, URZ, URZ ;  /* 0x0000003f3f3ff290 */ /* 0x000fe2000fffe03f */
        /* <DEDUP_REMOVED lines=11> */
[C---:B------:R-:W-:Y:S03]  /*7eb0*/  ISETP.GE.AND P0, PT, R110.reuse, c[0x0][0x1d4], PT ;  /* 0x000075006e007a0c */ /* 0x040fe60003f06270 */
[----:B----4-:R-:W4:Y:S04]  /*7ec0*/  LDL R19, [R1+0x74] ;  /* 0x0000740001137983 */ /* 0x010f280000100800 */
        /* <DEDUP_REMOVED lines=10> */
[C---:B-----5:R-:W-:Y:S11]  /*7f70*/  ISETP.GE.AND P5, PT, R18.reuse, c[0x0][0x1d4], PT ;  /* 0x0000750012007a0c */ /* 0x060ff60003fa6270 */
[----:B------:R-:W-:Y:S02]  /*7f80*/  @!UPT UIADD3 URZ, URZ, URZ, URZ ;  /* 0x0000003f3f3ff290 */ /* 0x000fe4000fffe03f */
[CC--:B------:R-:W-:Y:S04]  /*7f90*/  @!P5 LEA R12, P4, R18.reuse, R4.reuse, 0x1 ;  /* 0x00000004120cd211 */ /* 0x0c0fe800078808ff */
[-C--:B----4-:R-:W-:Y:S02]  /*7fa0*/  @!P5 LEA.HI.X R13, R18, R5.reuse, R19, 0x1, P4 ;  /* 0x00000005120dd211 */ /* 0x090fe400020f0c13 */
[C---:B---3--:R-:W-:Y:S11]  /*7fb0*/  ISETP.GE.AND P4, PT, R16.reuse, c[0x0][0x1d4], PT ;  /* 0x0000750010007a0c */ /* 0x048ff60003f86270 */
[----:B------:R-:W-:Y:S02]  /*7fc0*/  @!UPT UIADD3 URZ, URZ, URZ, URZ ;  /* 0x0000003f3f3ff290 */ /* 0x000fe4000fffe03f */
[CC--:B-1----:R-:W-:Y:S04]  /*7fd0*/  @!P4 LEA R10, P6, R16.reuse, R4.reuse, 0x1 ;  /* 0x00000004100ac211 */ /* 0x0c2fe800078c08ff */
[-C--:B--2---:R-:W-:Y:S02]  /*7fe0*/  @!P4 LEA.HI.X R11, R16, R5.reuse, R17, 0x1, P6 ;  /* 0x00000005100bc211 */ /* 0x084fe400030f0c11 */
[----:B------:R-:W1:Y:S04]  /*7ff0*/  @!P0 LDS.128 R16, [R14] ;  /* 0x000000000e108984 */ /* 0x000e680000000c00 */
[----:B-1----:R1:W-:Y:S01]  /*8000*/  @!P0 ST.E.128 [R8.64], R16 ;  /* 0x0000001008008985 */ /* 0x0023e2000c101d08 */
[----:B------:R-:W-:Y:S11]  /*8010*/  ISETP.GE.AND P0, PT, R137, c[0x0][0x1d4], PT ;  /* 0x0000750089007a0c */ /* 0x000ff60003f06270 */
[----:B------:R-:W-:Y:S02]  /*8020*/  @!UPT UIADD3 URZ, URZ, URZ, URZ ;  /* 0x0000003f3f3ff290 */ /* 0x000fe4000fffe03f */
[----:B------:R-:W2:Y:S01]  /*8030*/  @!P0 LDS.128 R16, [R26] ;  /* 0x000000001a108984 */ /* 0x000ea20000000c00 */
[----:B------:R-:W-:Y:S04]  /*8040*/  @!P0 IMAD.SHL.U32 R3, R20, 0x8, RZ ;  /* 0x0000000814038824 */ /* 0x000fe800078e00ff */
[--C-:B-1----:R-:W-:Y:S05]  /*8050*/  @!P0 IMAD.WIDE R8, R3, 0x2, R4.reuse ;  /* 0x0000000203088825 */ /* 0x102fea00078e0204 */
[----:B--2---:R1:W-:Y:S01]  /*8060*/  @!P0 ST.E.128 [R8.64], R16 ;  /* 0x0000001008008985 */ /* 0x0043e2000c101d08 */
[----:B------:R-:W-:Y:S11]  /*8070*/  ISETP.GE.AND P0, PT, R136, c[0x0][0x1d4], PT ;  /* 0x0000750088007a0c */ /* 0x000ff60003f06270 */
[----:B------:R-:W-:Y:S02]  /*8080*/  @!UPT UIADD3 URZ, URZ, URZ, URZ ;  /* 0x0000003f3f3ff290 */ /* 0x000fe4000fffe03f */
[----:B------:R-:W2:Y:S01]  /*8090*/  @!P0 LDS.128 R20, [R14+0xc00] ;  /* 0x000c00000e148984 */ /* 0x000ea20000000c00 */
[----:B------:R-:W-:Y:S04]  /*80a0*/  @!P0 IMAD.SHL.U32 R3, R28, 0x8, RZ ;  /* 0x000000081c038824 */ /* 0x000fe800078e00ff */
[----:B-1----:R-:W-:Y:S05]  /*80b0*/  @!P0 IMAD.WIDE R8, R3, 0x2, R4 ;  /* 0x0000000203088825 */ /* 0x002fea00078e0204 */
[----:B--2---:R-:W-:Y:S01]  /*80c0*/  @!P0 ST.E.128 [R8.64], R20 ;  /* 0x0000001408008985 */ /* 0x004fe2000c101d08 */
        /* <DEDUP_REMOVED lines=9> */
.L_x_908:
[----:B------:R-:W-:Y:S05]  /*8160*/  BSYNC B0 ;  /* 0x0000000000007941 */ /* 0x000fea0003800000 */
.L_x_907:
        /* <DEDUP_REMOVED lines=43> */
.L_x_910:
[----:B------:R-:W-:Y:S05]  /*8420*/  BSYNC B0 ;  /* 0x0000000000007941 */ /* 0x000fea0003800000 */
.L_x_909:
[----:B------:R-:W0:Y:S01]  /*8430*/  LDGDEPBAR ;  /* 0x00000000000079af */ /* 0x000e220000000000 */
[----:B------:R-:W-:Y:S01]  /*8440*/  IADD3 R31, R31, -0x1, RZ ;  /* 0xffffffff1f1f7810 */ /* 0x000fe20007ffe0ff */
[----:B------:R-:W-:-:S05]  /*8450*/  @P5 BRA `(.L_x_911) ;  /* 0xffffb62000005947 */ /* 0x000fca000383ffff */
[----:B------:R-:W-:Y:S01]  /*8460*/  WARPSYNC 0xffffffff ;  /* 0xffffffff00007948 */ /* 0x000fe20003800000 */
[----:B------:R-:W-:Y:S06]  /*8470*/  BAR.SYNC.DEFER_BLOCKING 0x0 ;  /* 0x0000000000007b1d */ /* 0x000fec0000010000 */
.L_x_884:
[----:B----4-:R-:W4:Y:S01]  /*8480*/  LDL R14, [R1+0x54] ;  /* 0x00005400010e7983 */ /* 0x010f220000100800 */
[----:B------:R-:W-:-:S05]  /*8490*/  IMAD.MOV.U32 R0, RZ, RZ, c[0x0][0x2c4] ;  /* 0x0000b100ff007624 */ /* 0x000fca00078e00ff */
[----:B------:R-:W-:Y:S01]  /*84a0*/  ISETP.NE.AND P3, PT, R0, 0x1, PT ;  /* 0x000000010000780c */ /* 0x000fe20003f65270 */
[----:B-12---:R-:W-:-:S05]  /*84b0*/  IMAD.MOV.U32 R4, RZ, RZ, c[0x0][0x32c] ;  /* 0x0000cb00ff047624 */ /* 0x006fca00078e00ff */
[----:B------:R-:W-:Y:S02]  /*84c0*/  ISETP.GE.AND P1, PT, R4, 0x1, PT ;  /* 0x000000010400780c */ /* 0x000fe40003f26270 */
[----:B------:R-:W-:Y:S02]  /*84d0*/  IADD3 R2, R249, 0x1, -R248 ;  /* 0x00000001f9027810 */ /* 0x000fe40007ffe8f8 */
[----:B----4-:R-:W-:-:S05]  /*84e0*/  IADD3 R0, R14, 0x7f, RZ ;  /* 0x0000007f0e007810 */ /* 0x010fca0007ffe0ff */
[----:B------:R-:W-:-:S05]  /*84f0*/  @P3 IMAD.HI.U32 R3, R0, c[0x0][0x2c8], RZ ;  /* 0x0000b20000033a27 */ /* 0x000fca00078e00ff */
[----:B------:R-:W-:-:S05]  /*8500*/  @P3 SHF.R.U32.HI R0, RZ, c[0x0][0x2cc], R3 ;  /* 0x0000b300ff003a19 */ /* 0x000fca0000011603 */
[----:B------:R-:W-:-:S05]  /*8510*/  IMAD.IADD R0, R2, 0x1, R0 ;  /* 0x0000000102007824 */ /* 0x000fca00078e0200 */
[----:B------:R-:W-:Y:S01]  /*8520*/  IADD3 R3, R0, c[0x0][0x328], RZ ;  /* 0x0000ca0000037a10 */ /* 0x000fe20007ffe0ff */
[----:B------:R-:W-:Y:S05]  /*8530*/  @!P1 BRA `(.L_x_912) ;  /* 0x0000011000009947 */ /* 0x000fea0003800000 */
[C---:B------:R-:W-:Y:S01]  /*8540*/  ISETP.GT.AND P0, PT, R0.reuse, RZ, PT ;  /* 0x000000ff0000720c */ /* 0x040fe20003f04270 */
[----:B------:R-:W-:Y:S01]  /*8550*/  BSSY B0, `(.L_x_913) ;  /* 0x000000d000007945 */ /* 0x000fe20003800000 */
[----:B------:R-:W-:Y:S01]  /*8560*/  IADD3 R2, R0, -0x1, RZ ;  /* 0xffffffff00027810 */ /* 0x000fe20007ffe0ff */
[----:B------:R-:W-:-:S10]  /*8570*/  IMAD.MOV.U32 R4, RZ, RZ, c[0x0][0x32c] ;  /* 0x0000cb00ff047624 */ /* 0x000fd400078e00ff */
[----:B------:R-:W-:Y:S05]  /*8580*/  @P0 BRA `(.L_x_914) ;  /* 0x0000006000000947 */ /* 0x000fea0003800000 */
[----:B------:R-:W-:Y:S01]  /*8590*/  ISETP.NE.AND P0, PT, R4, 0x1, PT ;  /* 0x000000010400780c */ /* 0x000fe20003f05270 */
[----:B------:R-:W-:-:S12]  /*85a0*/  IMAD.MOV R0, RZ, RZ, -R0 ;  /* 0x000000ffff007224 */ /* 0x000fd800078e0a00 */
[----:B------:R-:W-:-:S05]  /*85b0*/  @P0 IMAD.HI.U32 R2, R0, c[0x0][0x330], RZ ;  /* 0x0000cc0000020a27 */ /* 0x000fca00078e00ff */
[----:B------:R-:W-:-:S04]  /*85c0*/  @P0 SHF.R.U32.HI R0, RZ, c[0x0][0x334], R2 ;  /* 0x0000cd00ff000a19 */ /* 0x000fc80000011602 */
[----:B------:R-:W-:Y:S01]  /*85d0*/  LOP3.LUT R2, RZ, R0, RZ, 0x33, !PT ;  /* 0x00000000ff027212 */ /* 0x000fe200078e33ff */
[----:B------:R-:W-:Y:S05]  /*85e0*/  BRA `(.L_x_915) ;  /* 0x0000003000007947 */ /* 0x000fea0003800000 */
.L_x_914:
[----:B------:R-:W-:-:S13]  /*85f0*/  ISETP.NE.AND P0, PT, R4, 0x1, PT ;  /* 0x000000010400780c */ /* 0x000fda0003f05270 */
[----:B------:R-:W-:-:S05]  /*8600*/  @P0 IMAD.HI.U32 R0, R2, c[0x0][0x330], RZ ;  /* 0x0000cc0002000a27 */ /* 0x000fca00078e00ff */
[----:B------:R-:W-:Y:S02]  /*8610*/  @P0 SHF.R.U32.HI R2, RZ, c[0x0][0x334], R0 ;  /* 0x0000cd00ff020a19 */ /* 0x000fe40000011600 */
.L_x_915:
[----:B------:R-:W-:Y:S05]  /*8620*/  BSYNC B0 ;  /* 0x0000000000007941 */ /* 0x000fea0003800000 */
.L_x_913:
[----:B------:R-:W-:-:S05]  /*8630*/  IMAD R2, R2, R4, c[0x0][0x32c] ;  /* 0x0000cb0002027624 */ /* 0x000fca00078e0204 */
[----:B------:R-:W-:-:S04]  /*8640*/  IMNMX R3, R3, R2, PT ;  /* 0x0000000203037217 */ /* 0x000fc80003800200 */
.L_x_912:
[----:B------:R-:W-:Y:S01]  /*8650*/  IADD3 R3, R3, 0x2f, RZ ;  /* 0x0000002f03037810 */ /* 0x000fe20007ffe0ff */
[----:B------:R-:W-:-:S04]  /*8660*/  @P3 IMAD.HI.U32 R2, R14, c[0x0][0x2c8], RZ ;  /* 0x0000b2000e023a27 */ /* 0x000fc800078e00ff */
[----:B------:R-:W-:-:S04]  /*8670*/  IMAD.HI R3, R3, 0x2aaaaaab, RZ ;  /* 0x2aaaaaab03037827 */ /* 0x000fc800078e02ff */
[----:B------:R-:W-:Y:S01]  /*8680*/  IMAD.MOV.U32 R0, RZ, RZ, R14 ;  /* 0x000000ffff007224 */ /* 0x000fe200078e000e */
[----:B------:R-:W-:Y:S02]  /*8690*/  @P3 SHF.R.U32.HI R0, RZ, c[0x0][0x2cc], R2 ;  /* 0x0000b300ff003a19 */ /* 0x000fe40000011602 */
        /* <DEDUP_REMOVED lines=16> */
.L_x_918:
[----:B------:R-:W-:-:S04]  /*87a0*/  MOV R3, c[0x0][0x32c] ;  /* 0x0000cb0000037a02 */ /* 0x000fc80000000f00 */
[----:B------:R-:W-:-:S13]  /*87b0*/  ISETP.NE.AND P0, PT, R3, 0x1, PT ;  /* 0x000000010300780c */ /* 0x000fda0003f05270 */
[----:B------:R-:W-:-:S05]  /*87c0*/  @P0 IMAD.HI.U32 R3, R0, c[0x0][0x330], RZ ;  /* 0x0000cc0000030a27 */ /* 0x000fca00078e00ff */
[----:B------:R-:W-:Y:S02]  /*87d0*/  @P0 SHF.R.U32.HI R0, RZ, c[0x0][0x334], R3 ;  /* 0x0000cd00ff000a19 */ /* 0x000fe40000011603 */
.L_x_919:
[----:B------:R-:W-:Y:S05]  /*87e0*/  BSYNC B0 ;  /* 0x0000000000007941 */ /* 0x000fea0003800000 */
.L_x_917:
[----:B------:R-:W-:-:S05]  /*87f0*/  IMAD R0, R0, c[0x0][0x32c], RZ ;  /* 0x0000cb0000007a24 */ /* 0x000fca00078e02ff */
[----:B------:R-:W-:-:S05]  /*8800*/  IMNMX R2, R2, R0, !PT ;  /* 0x0000000002027217 */ /* 0x000fca0007800200 */
.L_x_916:
[----:B------:R-:W-:Y:S01]  /*8810*/  IMAD.HI R2, R2, 0x2aaaaaab, RZ ;  /* 0x2aaaaaab02027827 */ /* 0x000fe200078e02ff */
[----:B------:R-:W-:Y:S04]  /*8820*/  BSSY B0, `(.L_x_920) ;  /* 0x0000024000007945 */ /* 0x000fe80003800000 */
[----:B------:R-:W-:-:S04]  /*8830*/  SHF.R.U32.HI R0, RZ, 0x1f, R2 ;  /* 0x0000001fff007819 */ /* 0x000fc80000011602 */
[----:B------:R-:W-:Y:S01]  /*8840*/  LEA.HI.SX32 R2, R2, R0, 0x1d ;  /* 0x0000000002027211 */ /* 0x000fe200078feaff */
[----:B------:R-:W-:-:S03]  /*8850*/  IMAD.MOV.U32 R0, RZ, RZ, RZ ;  /* 0x000000ffff007224 */ /* 0x000fc600078e00ff */
[----:B------:R-:W-:-:S04]  /*8860*/  IMNMX R6, RZ, R2, !PT ;  /* 0x00000002ff067217 */ /* 0x000fc80007800200 */
[----:B------:R-:W-:-:S13]  /*8870*/  ISETP.GT.AND P0, PT, R8, R6, PT ;  /* 0x000000060800720c */ /* 0x000fda0003f04270 */
[----:B------:R-:W-:Y:S05]  /*8880*/  @!P0 BRA `(.L_x_921) ;  /* 0x000001d000008947 */ /* 0x000fea0003800000 */
[----:B------:R-:W-:Y:S02]  /*8890*/  IABS R2, R125 ;  /* 0x0000007d00027213 */ /* 0x000fe40000000000 */
[----:B------:R-:W-:Y:S02]  /*88a0*/  IADD3 R3, R125, -0x1, R8 ;  /* 0xffffffff7d037810 */ /* 0x000fe40007ffe008 */
[----:B------:R-:W1:Y:S03]  /*88b0*/  I2F.RP R0, R2 ;  /* 0x0000000200007306 */ /* 0x000e660000209400 */
[----:B------:R-:W-:-:S05]  /*88c0*/  IMAD.IADD R9, R3, 0x1, -R6 ;  /* 0x0000000103097824 */ /* 0x000fca00078e0a06 */
[----:B------:R-:W-:Y:S01]  /*88d0*/  IABS R11, R9 ;  /* 0x00000009000b7213 */ /* 0x000fe20000000000 */
[----:B-1----:R-:W1:Y:S02]  /*88e0*/  MUFU.RCP R0, R0 ;  /* 0x0000000000007308 */ /* 0x002e640000001000 */
[----:B-1----:R-:W-:-:S06]  /*88f0*/  IADD3 R0, R0, 0xffffffe, RZ ;  /* 0x0ffffffe00007810 */ /* 0x002fcc0007ffe0ff */
[----:B---3--:R-:W1:Y:S02]  /*8900*/  F2I.FTZ.U32.TRUNC.NTZ R5, R0 ;  /* 0x0000000000057305 */ /* 0x008e64000021f000 */
        /* <DEDUP_REMOVED lines=21> */
.L_x_921:
[----:B------:R-:W-:Y:S05]  /*8a60*/  BSYNC B0 ;  /* 0x0000000000007941 */ /* 0x000fea0003800000 */
.L_x_920:
[----:B------:R-:W2:Y:S01]  /*8a70*/  LDL R2, [R1+0xa4] ;  /* 0x0000a40001027983 */ /* 0x000ea20000100800 */
        /* <DEDUP_REMOVED lines=50> */
[----:B--2---:R-:W-:-:S04]  /*8da0*/  IMAD R3, R2, R0, R6 ;  /* 0x0000000002037224 */ /* 0x004fc800078e0206 */
[--C-:B------:R-:W-:Y:S01]  /*8db0*/  IMAD.IADD R2, R3, 0x1, R0.reuse ;  /* 0x0000000103027824 */ /* 0x100fe200078e0200 */
[----:B------:R1:W-:Y:S01]  /*8dc0*/  STL [R1+0x1c], R3 ;  /* 0x00001c0301007387 */ /* 0x0003e20000100800 */
[----:B------:R-:W-:-:S03]  /*8dd0*/  PRMT R0, RZ, 0x7610, R0 ;  /* 0x00007610ff007816 */ /* 0x000fc60000000000 */
[----:B------:R-:W-:-:S04]  /*8de0*/  IMNMX R212, R8, R2, PT ;  /* 0x0000000208d47217 */ /* 0x000fc80003800200 */
[----:B------:R-:W-:-:S13]  /*8df0*/  ISETP.GT.AND P0, PT, R212, R3, PT ;  /* 0x00000003d400720c */ /* 0x000fda0003f04270 */
[----:B------:R-:W-:Y:S05]  /*8e00*/  @!P0 BRA `(.L_x_922) ;  /* 0x00017a0000008947 */ /* 0x000fea0003800000 */
[----:B------:R-:W2:Y:S04]  /*8e10*/  LDL R9, [R1+0x8c] ;  /* 0x00008c0001097983 */ /* 0x000ea80000100800 */
[----:B------:R-:W4:Y:S04]  /*8e20*/  LDL R4, [R1+0x24] ;  /* 0x0000240001047983 */ /* 0x000f280000100800 */
[----:B---3--:R-:W3:Y:S01]  /*8e30*/  LDL R5, [R1+0x88] ;  /* 0x0000880001057983 */ /* 0x008ee20000100800 */
[----:B------:R-:W-:-:S03]  /*8e40*/  ISETP.NE.U32.AND P0, PT, RZ, c[0x0][0x340], PT ;  /* 0x0000d000ff007a0c */ /* 0x000fc60003f05070 */
[----:B------:R-:W3:Y:S01]  /*8e50*/  LDL R10, [R1] ;  /* 0x00000000010a7983 */ /* 0x000ee20000100800 */
[----:B------:R-:W-:-:S03]  /*8e60*/  ISETP.NE.AND.EX P1, PT, RZ, c[0x0][0x344], PT, P0 ;  /* 0x0000d100ff007a0c */ /* 0x000fc60003f25300 */
[----:B------:R-:W3:Y:S10]  /*8e70*/  LDL R11, [R1+0x4] ;  /* 0x00000400010b7983 */ /* 0x000ef40000100800 */
[----:B------:R-:W-:Y:S01]  /*8e80*/  @P1 IMAD.MOV.U32 R2, RZ, RZ, 0x4 ;  /* 0x00000004ff021424 */ /* 0x000fe200078e00ff */
[----:B------:R-:W-:-:S05]  /*8e90*/  SHF.R.S32.HI R0, RZ, 0x1f, R127 ;  /* 0x0000001fff007819 */ /* 0x000fca000001147f */
[----:B------:R-:W-:Y:S01]  /*8ea0*/  IMAD R0, R0, c[0x0][0x178], RZ ;  /* 0x00005e0000007a24 */ /* 0x000fe200078e02ff */
[----:B------:R-:W-:-:S03]  /*8eb0*/  ISETP.NE.U32.AND P0, PT, RZ, c[0x0][0x348], PT ;  /* 0x0000d200ff007a0c */ /* 0x000fc60003f05070 */
[----:B------:R-:W-:Y:S01]  /*8ec0*/  IMAD R0, R127, c[0x0][0x17c], R0 ;  /* 0x00005f007f007a24 */ /* 0x000fe200078e0200 */
[----:B------:R-:W-:Y:S01]  /*8ed0*/  ISETP.NE.AND.EX P0, PT, RZ, c[0x0][0x34c], PT, P0 ;  /* 0x0000d300ff007a0c */ /* 0x000fe20003f05300 */
[----:B-12---:R-:W-:-:S05]  /*8ee0*/  @P1 IMAD.WIDE R2, R9, R2, c[0x0][0x340] ;  /* 0x0000d00009021625 */ /* 0x006fca00078e0202 */
[----:B------:R1:W5:Y:S01]  /*8ef0*/  @P1 LDG.E R13, [R2.64] ;  /* 0x00000008020d1981 */ /* 0x000362000c1e1900 */
[----:B----4-:R-:W-:Y:S02]  /*8f00*/  IADD3 R4, R4, R14, RZ ;  /* 0x0000000e04047210 */ /* 0x010fe40007ffe0ff */
[----:B---3--:R-:W-:Y:S01]  /*8f10*/  LOP3.LUT R88, R5, 0xffff, RZ, 0xc0, !PT ;  /* 0x0000ffff05587812 */ /* 0x008fe200078ec0ff */
[----:B------:R-:W2:Y:S02]  /*8f20*/  S2R R15, SR_TID.X ;  /* 0x00000000000f7919 */ /* 0x000ea40000002100 */
[----:B------:R-:W-:Y:S01]  /*8f30*/  @P3 IMAD.HI.U32 R8, R4, c[0x0][0x2c8], RZ ;  /* 0x0000b20004083a27 */ /* 0x000fe200078e00ff */
[----:B------:R-:W-:-:S03]  /*8f40*/  SEL R5, R9, RZ, !P0 ;  /* 0x000000ff09057207 */ /* 0x000fc60004000000 */
[----:B-1----:R-:W-:-:S04]  /*8f50*/  IMAD.WIDE.U32 R2, R127, c[0x0][0x178], RZ ;  /* 0x00005e007f027a25 */ /* 0x002fc800078e00ff */
[----:B------:R-:W-:Y:S01]  /*8f60*/  IMAD.IADD R3, R3, 0x1, R0 ;  /* 0x0000000103037824 */ /* 0x000fe200078e0200 */
[----:B------:R-:W-:-:S03]  /*8f70*/  SHF.R.S32.HI R0, RZ, 0x1f, R9 ;  /* 0x0000001fff007819 */ /* 0x000fc60000011409 */
[----:B------:R-:W-:Y:S01]  /*8f80*/  IMAD.WIDE.U32 R2, R88, c[0x0][0x1b8], R2 ;  /* 0x00006e0058027a25 */ /* 0x000fe200078e0002 */
[----:B------:R-:W-:-:S03]  /*8f90*/  SEL R6, R0, RZ, !P0 ;  /* 0x000000ff00067207 */ /* 0x000fc60004000000 */
[----:B------:R-:W-:Y:S01]  /*8fa0*/  IMAD.MOV.U32 R0, RZ, RZ, R4 ;  /* 0x000000ffff007224 */ /* 0x000fe200078e0004 */
[----:B------:R-:W-:Y:S01]  /*8fb0*/  @P3 SHF.R.U32.HI R0, RZ, c[0x0][0x2cc], R8 ;  /* 0x0000b300ff003a19 */ /* 0x000fe20000011608 */
[----:B------:R-:W-:Y:S02]  /*8fc0*/  IMAD R3, R88, c[0x0][0x1bc], R3 ;  /* 0x00006f0058037a24 */ /* 0x000fe400078e0203 */
[----:B------:R-:W-:Y:S01]  /*8fd0*/  IMAD R6, R6, c[0x0][0x1c0], RZ ;  /* 0x0000700006067a24 */ /* 0x000fe200078e02ff */
[----:B------:R-:W-:Y:S01]  /*8fe0*/  SHF.R.S32.HI R8, RZ, 0x1f, R0 ;  /* 0x0000001fff087819 */ /* 0x000fe20000011400 */
[----:B------:R-:W-:-:S04]  /*8ff0*/  IMAD.WIDE.U32 R2, R5, c[0x0][0x1c0], R2 ;  /* 0x0000700005027a25 */ /* 0x000fc800078e0002 */
[----:B------:R-:W-:Y:S02]  /*9000*/  IMAD R6, R5, c[0x0][0x1c4], R6 ;  /* 0x0000710005067a24 */ /* 0x000fe400078e0206 */
[----:B------:R-:W-:-:S04]  /*9010*/  IMAD.MOV R5, RZ, RZ, -R0 ;  /* 0x000000ffff057224 */ /* 0x000fc800078e0a00 */
[----:B------:R-:W-:Y:S01]  /*9020*/  IMAD R4, R5, c[0x0][0x2c4], R4 ;  /* 0x0000b10005047a24 */ /* 0x000fe200078e0204 */
[----:B------:R-:W-:Y:S01]  /*9030*/  IADD3 R3, R3, R6, RZ ;  /* 0x0000000603037210 */ /* 0x000fe20007ffe0ff */
[----:B------:R-:W-:-:S04]  /*9040*/  IMAD R5, R8, c[0x0][0x1b0], RZ ;  /* 0x00006c0008057a24 */ /* 0x000fc800078e02ff */
[C---:B------:R-:W-:Y:S01]  /*9050*/  IMAD R6, R0.reuse, c[0x0][0x1b4], R5 ;  /* 0x00006d0000067a24 */ /* 0x040fe200078e0205 */
[----:B------:R-:W-:Y:S01]  /*9060*/  SHF.R.S32.HI R5, RZ, 0x1f, R4 ;  /* 0x0000001fff057819 */ /* 0x000fe20000011404 */
[----:B------:R-:W-:Y:S01]  /*9070*/  IMAD.WIDE.U32 R2, R0, c[0x0][0x1b0], R2 ;  /* 0x00006c0000027a25 */ /* 0x000fe200078e0002 */
[----:B------:R-:W-:Y:S02]  /*9080*/  ISETP.GE.AND P3, PT, R10, c[0x0][0x198], PT ;  /* 0x000066000a007a0c */ /* 0x000fe40003f66270 */
[----:B--2---:R-:W-:Y:S01]  /*9090*/  SHF.R.S32.HI R10, RZ, 0x1f, R15 ;  /* 0x0000001fff0a7819 */ /* 0x004fe2000001140f */
[----:B------:R-:W-:Y:S02]  /*90a0*/  IMAD R0, R5, c[0x0][0x1a8], RZ ;  /* 0x00006a0005007a24 */ /* 0x000fe400078e02ff */
[----:B------:R-:W-:Y:S01]  /*90b0*/  IMAD.IADD R3, R3, 0x1, R6 ;  /* 0x0000000103037824 */ /* 0x000fe200078e0206 */
[----:B------:R-:W-:Y:S01]  /*90c0*/  LEA.HI R10, R10, R15, RZ, 0x2 ;  /* 0x0000000f0a0a7211 */ /* 0x000fe200078f10ff */
[----:B------:R-:W-:-:S02]  /*90d0*/  IMAD R0, R4, c[0x0][0x1ac], R0 ;  /* 0x00006b0004007a24 */ /* 0x000fc400078e0200 */
[----:B------:R-:W-:Y:S01]  /*90e0*/  IMAD.WIDE.U32 R2, R4, c[0x0][0x1a8], R2 ;  /* 0x00006a0004027a25 */ /* 0x000fe200078e0002 */
[----:B------:R-:W-:-:S04]  /*90f0*/  SHF.R.S32.HI R10, RZ, 0x2, R10 ;  /* 0x00000002ff0a7819 */ /* 0x000fc8000001140a */
[----:B------:R-:W-:Y:S02]  /*9100*/  IADD3 R0, R3, R0, RZ ;  /* 0x0000000003007210 */ /* 0x000fe40007ffe0ff */
[----:B------:R-:W-:Y:S01]  /*9110*/  LEA R12, P0, R2, c[0x0][0x160], 0x1 ;  /* 0x00005800020c7a11 */ /* 0x000fe200078008ff */
[----:B------:R-:W-:Y:S01]  /*9120*/  IMAD.IADD R5, R10, 0x1, R14 ;  /* 0x000000010a057824 */ /* 0x000fe200078e020e */
[----:B------:R-:W-:Y:S02]  /*9130*/  ISETP.GE.AND P4, PT, R250, c[0x0][0x198], PT ;  /* 0x00006600fa007a0c */ /* 0x000fe40003f86270 */
[----:B------:R-:W-:Y:S02]  /*9140*/  ISETP.GE.AND P2, PT, R11, c[0x0][0x198], PT ;  /* 0x000066000b007a0c */ /* 0x000fe40003f46270 */
[----:B------:R-:W-:Y:S02]  /*9150*/  LEA.HI.X R6, R2, c[0x0][0x164], R0, 0x1, P0 ;  /* 0x0000590002067a11 */ /* 0x000fe400000f0c00 */
[----:B------:R-:W-:-:S02]  /*9160*/  IADD3 R125, R212, -0x1, RZ ;  /* 0xffffffffd47d7810 */ /* 0x000fc40007ffe0ff */
[----:B------:R-:W-:Y:S01]  /*9170*/  @!P1 MOV R13, R9 ;  /* 0x00000009000d9202 */ /* 0x000fe20000000f00 */
[----:B------:R-:W-:Y:S05]  /*9180*/  BRA.DIV ~URZ, `(.L_x_923) ;  /* 0x0001c9927f007947 */ /* 0x000fea000b800000 */
[----:B------:R1:W2:Y:S02]  /*9190*/  SHFL.IDX PT, R4, R6, RZ, 0x1c1f ;  /* 0x001c1fff06047589 */ /* 0x0002a400000e0000 */
.L_x_1174:
[----:B------:R-:W-:Y:S05]  /*91a0*/  BRA.DIV ~URZ, `(.L_x_924) ;  /* 0x0001c9e27f007947 */ /* 0x000fea000b800000 */
[----:B------:R3:W4:Y:S02]  /*91b0*/  SHFL.IDX PT, R0, R12, RZ, 0x1c1f ;  /* 0x001c1fff0c007589 */ /* 0x00072400000e0000 */
.L_x_1175:
[----:B------:R-:W-:Y:S01]  /*91c0*/  IMAD R34, R248, c[0x0][0x2c4], RZ ;  /* 0x0000b100f8227a24 */ /* 0x000fe200078e02ff */
[----:B------:R-:W-:Y:S04]  /*91d0*/  BSSY B0, `(.L_x_925) ;  /* 0x0000015000007945 */ /* 0x000fe80003800000 */
[----:B------:R-:W-:-:S13]  /*91e0*/  ISETP.GE.AND P0, PT, R5, R34, PT ;  /* 0x000000220500720c */ /* 0x000fda0003f06270 */
[----:B------:R-:W-:Y:S05]  /*91f0*/  @P0 BRA `(.L_x_926) ;  /* 0x0000012000000947 */ /* 0x000fea0003800000 */
[----:B---3--:R-:W3:Y:S04]  /*9200*/  LDL R17, [R1] ;  /* 0x0000000001117983 */ /* 0x008ee80000100800 */
[----:B----4-:R-:W4:Y:S04]  /*9210*/  LDL R15, [R1+0x4] ;  /* 0x00000400010f7983 */ /* 0x010f280000100800 */
[----:B--2---:R-:W2:Y:S04]  /*9220*/  LDL R14, [R1+0x38] ;  /* 0x00003800010e7983 */ /* 0x004ea80000100800 */
[----:B------:R-:W2:Y:S04]  /*9230*/  LDL R18, [R1+0x90] ;  /* 0x0000900001127983 */ /* 0x000ea80000100800 */
[----:B------:R-:W2:Y:S01]  /*9240*/  LDL R16, [R1+0x7c] ;  /* 0x00007c0001107983 */ /* 0x000ea20000100800 */
[----:B------:R-:W-:-:S04]  /*9250*/  LEA R10, P0, R250, R0, 0x1 ;  /* 0x00000000fa0a7211 */ /* 0x000fc800078008ff */
[----:B------:R-:W-:Y:S02]  /*9260*/  LEA.HI.X R11, R250, R4, R251, 0x1, P0 ;  /* 0x00000004fa0b7211 */ /* 0x000fe400000f0cfb */
[-C--:B---3--:R-:W-:Y:S02]  /*9270*/  LEA R8, P1, R17, R0.reuse, 0x1 ;  /* 0x0000000011087211 */ /* 0x088fe400078208ff */
[----:B----4-:R-:W-:Y:S01]  /*9280*/  LEA R2, P0, R15, R0, 0x1 ;  /* 0x000000000f027211 */ /* 0x010fe200078008ff */
[----:B--2---:R-:W-:Y:S01]  /*9290*/  IMAD.SHL.U32 R0, R14, 0x2, RZ ;  /* 0x000000020e007824 */ /* 0x004fe200078e00ff */
[----:B------:R-:W-:-:S04]  /*92a0*/  LEA.HI.X R9, R17, R4, R18, 0x1, P1 ;  /* 0x0000000411097211 */ /* 0x000fc800008f0c12 */
[----:B------:R-:W-:Y:S01]  /*92b0*/  @!PT LDS RZ, [RZ] ;  /* 0x00000000fffff984 */ /* 0x000fe20000000800 */
[----:B------:R-:W-:Y:S01]  /*92c0*/  @!PT LDS RZ, [RZ] ;  /* 0x00000000fffff984 */ /* 0x000fe20000000800 */
[----:B------:R-:W-:Y:S01]  /*92d0*/  @!PT LDS RZ, [RZ] ;  /* 0x00000000fffff984 */ /* 0x000fe20000000800 */
[----:B------:R2:W-:Y:S01]  /*92e0*/  LDGSTS.E.BYPASS.LTC128B.128 [R0+0x6080], [R10.64], !P4 ;  /* 0x060800000a007fae */ /* 0x0005e2000e101d48 */
[----:B------:R-:W-:-:S03]  /*92f0*/  LEA.HI.X R3, R15, R4, R16, 0x1, P0 ;  /* 0x000000040f037211 */ /* 0x000fc600000f0c10 */
[----:B------:R2:W-:Y:S04]  /*9300*/  LDGSTS.E.BYPASS.LTC128B.128 [R0+0x8080], [R8.64], !P3 ;  /* 0x0808000008007fae */ /* 0x0005e8000d901d48 */
[----:B------:R2:W-:Y:S02]  /*9310*/  LDGSTS.E.BYPASS.LTC128B.128 [R0+0xa080], [R2.64], !P2 ;  /* 0x0a08000002007fae */ /* 0x0005e4000d101d48 */
.L_x_926:
[----:B------:R-:W-:Y:S05]  /*9320*/  BSYNC B0 ;  /* 0x0000000000007941 */ /* 0x000fea0003800000 */
.L_x_925:
[----:B------:R-:W-:Y:S05]  /*9330*/  BRA.DIV ~URZ, `(.L_x_927) ;  /* 0x0001c8c27f007947 */ /* 0x000fea000b800000 */
[----:B--2---:R2:W1:Y:S04]  /*9340*/  SHFL.IDX PT, R4, R6, 0x1, 0x1c1f ;  /* 0x003c1f0006047f89 */ /* 0x00446800000e0000 */
[----:B----4-:R2:W4:Y:S02]  /*9350*/  SHFL.IDX PT, R0, R12, 0x1, 0x1c1f ;  /* 0x003c1f000c007f89 */ /* 0x01052400000e0000 */
.L_x_1176:
[----:B------:R-:W-:Y:S01]  /*9360*/  IADD3 R2, R5, 0x20, RZ ;  /* 0x0000002005027810 */ /* 0x000fe20007ffe0ff */
[----:B------:R-:W-:Y:S03]  /*9370*/  BSSY B0, `(.L_x_928) ;  /* 0x0000015000007945 */ /* 0x000fe60003800000 */
[----:B------:R-:W-:-:S13]  /*9380*/  ISETP.GE.AND P0, PT, R2, R34, PT ;  /* 0x000000220200720c */ /* 0x000fda0003f06270 */
[----:B------:R-:W-:Y:S05]  /*9390*/  @P0 BRA `(.L_x_929) ;  /* 0x0000012000000947 */ /* 0x000fea0003800000 */
[----:B--2---:R-:W2:Y:S04]  /*93a0*/  LDL R17, [R1] ;  /* 0x0000000001117983 */ /* 0x004ea80000100800 */
[----:B---3--:R-:W3:Y:S04]  /*93b0*/  LDL R15, [R1+0x4] ;  /* 0x00000400010f7983 */ /* 0x008ee80000100800 */
[----:B----4-:R-:W4:Y:S04]  /*93c0*/  LDL R14, [R1+0x38] ;  /* 0x00003800010e7983 */ /* 0x010f280000100800 */
[----:B------:R-:W4:Y:S04]  /*93d0*/  LDL R18, [R1+0x90] ;  /* 0x0000900001127983 */ /* 0x000f280000100800 */
[----:B------:R-:W4:Y:S01]  /*93e0*/  LDL R16, [R1+0x7c] ;  /* 0x00007c0001107983 */ /* 0x000f220000100800 */
[----:B------:R-:W-:-:S04]  /*93f0*/  LEA R10, P0, R250, R0, 0x1 ;  /* 0x00000000fa0a7211 */ /* 0x000fc800078008ff */
[----:B-1----:R-:W-:Y:S02]  /*9400*/  LEA.HI.X R11, R250, R4, R251, 0x1, P0 ;  /* 0x00000004fa0b7211 */ /* 0x002fe400000f0cfb */
[-C--:B--2---:R-:W-:Y:S02]  /*9410*/  LEA R8, P1, R17, R0.reuse, 0x1 ;  /* 0x0000000011087211 */ /* 0x084fe400078208ff */
[----:B---3--:R-:W-:Y:S01]  /*9420*/  LEA R2, P0, R15, R0, 0x1 ;  /* 0x000000000f027211 */ /* 0x008fe200078008ff */
[----:B----4-:R-:W-:Y:S01]  /*9430*/  IMAD.SHL.U32 R0, R14, 0x2, RZ ;  /* 0x000000020e007824 */ /* 0x010fe200078e00ff */
        /* <DEDUP_REMOVED lines=8> */
.L_x_929:
[----:B------:R-:W-:Y:S05]  /*94c0*/  BSYNC B0 ;  /* 0x0000000000007941 */ /* 0x000fea0003800000 */
.L_x_928:
[----:B------:R-:W-:Y:S05]  /*94d0*/  BRA.DIV ~URZ, `(.L_x_930) ;  /* 0x0001c7f27f007947 */ /* 0x000fea000b800000 */
[----:B-1----:R1:W2:Y:S02]  /*94e0*/  SHFL.IDX PT, R4, R6, 0x2, 0x1c1f ;  /* 0x005c1f0006047f89 */ /* 0x0022a400000e0000 */
.L_x_1177:
[----:B------:R-:W-:Y:S05]  /*94f0*/  BRA.DIV ~URZ, `(.L_x_931) ;  /* 0x0001c8427f007947 */ /* 0x000fea000b800000 */
[----:B----4-:R4:W1:Y:S02]  /*9500*/  SHFL.IDX PT, R0, R12, 0x2, 0x1c1f ;  /* 0x005c1f000c007f89 */ /* 0x01086400000e0000 */
.L_x_1178:
[----:B------:R-:W-:Y:S01]  /*9510*/  IADD3 R2, R5, 0x40, RZ ;  /* 0x0000004005027810 */ /* 0x000fe20007ffe0ff */
[----:B------:R-:W-:Y:S03]  /*9520*/  BSSY B0, `(.L_x_932) ;  /* 0x0000015000007945 */ /* 0x000fe60003800000 */
[----:B------:R-:W-:-:S13]  /*9530*/  ISETP.GE.AND P0, PT, R2, R34, PT ;  /* 0x000000220200720c */ /* 0x000fda0003f06270 */
[----:B------:R-:W-:Y:S05]  /*9540*/  @P0 BRA `(.L_x_933) ;  /* 0x0000012000000947 */ /* 0x000fea0003800000 */
[----:B---3--:R-:W3:Y:S04]  /*9550*/  LDL R17, [R1] ;  /* 0x0000000001117983 */ /* 0x008ee80000100800 */
[----:B----4-:R-:W4:Y:S04]  /*9560*/  LDL R15, [R1+0x4] ;  /* 0x00000400010f7983 */ /* 0x010f280000100800 */
[----:B--2---:R-:W2:Y:S04]  /*9570*/  LDL R14, [R1+0x38] ;  /* 0x00003800010e7983 */ /* 0x004ea80000100800 */
[----:B------:R-:W2:Y:S04]  /*9580*/  LDL R18, [R1+0x90] ;  /* 0x0000900001127983 */ /* 0x000ea80000100800 */
[----:B------:R-:W2:Y:S01]  /*9590*/  LDL R16, [R1+0x7c] ;  /* 0x00007c0001107983 */ /* 0x000ea20000100800 */
[----:B-1----:R-:W-:-:S04]  /*95a0*/  LEA R10, P0, R250, R0, 0x1 ;  /* 0x00000000fa0a7211 */ /* 0x002fc800078008ff */
        /* <DEDUP_REMOVED lines=12> */
.L_x_933:
[----:B------:R-:W-:Y:S05]  /*9670*/  BSYNC B0 ;  /* 0x0000000000007941 */ /* 0x000fea0003800000 */
.L_x_932:
[----:B------:R-:W-:Y:S05]  /*9680*/  BRA.DIV ~URZ, `(.L_x_934) ;  /* 0x0001c7227f007947 */ /* 0x000fea000b800000 */
[----:B--2---:R2:W3:Y:S04]  /*9690*/  SHFL.IDX PT, R4, R6, 0x3, 0x1c1f ;  /* 0x007c1f0006047f89 */ /* 0x0044e800000e0000 */
[----:B-1----:R2:W1:Y:S02]  /*96a0*/  SHFL.IDX PT, R0, R12, 0x3, 0x1c1f ;  /* 0x007c1f000c007f89 */ /* 0x00246400000e0000 */
.L_x_1179:
[----:B--2---:R-:W2:Y:S04]  /*96b0*/  LDL R101, [R1] ;  /* 0x0000000001657983 */ /* 0x004ea80000100800 */
[----:B----4-:R-:W4:Y:S04]  /*96c0*/  LDL R102, [R1+0x90] ;  /* 0x0000900001667983 */ /* 0x010f280000100800 */
[----:B---3--:R-:W3:Y:S04]  /*96d0*/  LDL R99, [R1+0x4] ;  /* 0x0000040001637983 */ /* 0x008ee80000100800 */
[----:B------:R-:W3:Y:S04]  /*96e0*/  LDL R104, [R1+0x38] ;  /* 0x0000380001687983 */ /* 0x000ee80000100800 */
[----:B------:R-:W3:Y:S01]  /*96f0*/  LDL R100, [R1+0x7c] ;  /* 0x00007c0001647983 */ /* 0x000ee20000100800 */
[----:B------:R-:W-:-:S04]  /*9700*/  IADD3 R2, R5, 0x60, RZ ;  /* 0x0000006005027810 */ /* 0x000fc80007ffe0ff */
[----:B------:R-:W-:-:S13]  /*9710*/  ISETP.GE.AND P0, PT, R2, R34, PT ;  /* 0x000000220200720c */ /* 0x000fda0003f06270 */
[----:B-1----:R-:W-:-:S04]  /*9720*/  @!P0 LEA R10, P1, R250, R0, 0x1 ;  /* 0x00000000fa0a8211 */ /* 0x002fc800078208ff */
[----:B------:R-:W-:Y:S01]  /*9730*/  @!P0 LEA.HI.X R11, R250, R4, R251, 0x1, P1 ;  /* 0x00000004fa0b8211 */ /* 0x000fe200008f0cfb */
[----:B-----5:R-:W-:-:S05]  /*9740*/  IMAD.WIDE.U32 R16, R13, c[0x0][0x2b0], RZ ;  /* 0x0000ac000d107a25 */ /* 0x020fca00078e00ff */
[----:B------:R1:W-:Y:S01]  /*9750*/  STL.64 [R1+0x48], R16 ;  /* 0x0000481001007387 */ /* 0x0003e20000100a00 */
[----:B--2---:R-:W-:-:S04]  /*9760*/  @!P0 LEA R8, P1, R101, R0, 0x1 ;  /* 0x0000000065088211 */ /* 0x004fc800078208ff */
[----:B----4-:R-:W-:Y:S02]  /*9770*/  @!P0 LEA.HI.X R9, R101, R4, R102, 0x1, P1 ;  /* 0x0000000465098211 */ /* 0x010fe400008f0c66 */
[----:B---3--:R-:W-:Y:S01]  /*9780*/  @!P0 LEA R2, P1, R99, R0, 0x1 ;  /* 0x0000000063028211 */ /* 0x008fe200078208ff */
[----:B------:R-:W-:-:S03]  /*9790*/  @!P0 IMAD.SHL.U32 R0, R104, 0x2, RZ ;  /* 0x0000000268008824 */ /* 0x000fc600078e00ff */
[----:B------:R-:W-:Y:S02]  /*97a0*/  @!P0 LEA.HI.X R3, R99, R4, R100, 0x1, P1 ;  /* 0x0000000463038211 */ /* 0x000fe400008f0c64 */
[----:B------:R-:W-:Y:S01]  /*97b0*/  @!PT LDS RZ, [RZ] ;  /* 0x00000000fffff984 */ /* 0x000fe20000000800 */
[----:B------:R-:W-:Y:S01]  /*97c0*/  @!PT LDS RZ, [RZ] ;  /* 0x00000000fffff984 */ /* 0x000fe20000000800 */
[----:B------:R-:W-:Y:S01]  /*97d0*/  @!PT LDS RZ, [RZ] ;  /* 0x00000000fffff984 */ /* 0x000fe20000000800 */
[----:B------:R2:W-:Y:S04]  /*97e0*/  @!P0 LDGSTS.E.BYPASS.LTC128B.128 [R0+0x7880], [R10.64], !P4 ;  /* 0x078800000a008fae */ /* 0x0005e8000e101d48 */
[----:B------:R2:W-:Y:S04]  /*97f0*/  @!P0 LDGSTS.E.BYPASS.LTC128B.128 [R0+0x9880], [R8.64], !P3 ;  /* 0x0988000008008fae */ /* 0x0005e8000d901d48 */
[----:B------:R2:W-:Y:S04]  /*9800*/  @!P0 LDGSTS.E.BYPASS.LTC128B.128 [R0+0xb880], [R2.64], !P2 ;  /* 0x0b88000002008fae */ /* 0x0005e8000d101d48 */
[----:B------:R-:W0:Y:S01]  /*9810*/  LDGDEPBAR ;  /* 0x00000000000079af */ /* 0x000e220000000000 */
[----:B--2---:R-:W-:-:S05]  /*9820*/  SHF.R.S32.HI R0, RZ, 0x1f, R13 ;  /* 0x0000001fff007819 */ /* 0x004fca000001140d */
[----:B------:R-:W-:-:S04]  /*9830*/  IMAD R0, R0, c[0x0][0x2b0], RZ ;  /* 0x0000ac0000007a24 */ /* 0x000fc800078e02ff */
[----:B------:R-:W-:-:S04]  /*9840*/  IMAD R0, R13, c[0x0][0x2b4], R0 ;  /* 0x0000ad000d007a24 */ /* 0x000fc800078e0200 */
[----:B------:R-:W-:-:S05]  /*9850*/  IMAD.IADD R6, R17, 0x1, R0 ;  /* 0x0000000111067824 */ /* 0x000fca00078e0200 */
[----:B------:R1:W-:Y:S01]  /*9860*/  STL [R1+0x50], R6 ;  /* 0x0000500601007387 */ /* 0x0003e20000100800 */
[----:B------:R-:W-:Y:S02]  /*9870*/  WARPSYNC 0xffffffff ;  /* 0xffffffff00007948 */ /* 0x000fe40003800000 */
[----:B------:R-:W2:Y:S04]  /*9880*/  LDL R14, [R1+0x24] ;  /* 0x00002400010e7983 */ /* 0x000ea80000100800 */
[----:B------:R-:W3:Y:S01]  /*9890*/  LDL R12, [R1+0x58] ;  /* 0x00005800010c7983 */ /* 0x000ee20000100800 */
[----:B------:R-:W-:Y:S02]  /*98a0*/  IMAD.MOV.U32 R108, RZ, RZ, 0x30 ;  /* 0x00000030ff6c7424 */ /* 0x000fe400078e00ff */
[----:B------:R-:W-:Y:S02]  /*98b0*/  IMAD.MOV.U32 R0, RZ, RZ, c[0x0][0x2b8] ;  /* 0x0000ae00ff007624 */ /* 0x000fe400078e00ff */
[----:B------:R-:W-:Y:S01]  /*98c0*/  IMAD R124, R212, R108, -0x30 ;  /* 0xffffffd0d47c7424 */ /* 0x000fe200078e026c */
[----:B------:R-:W-:Y:S02]  /*98d0*/  BAR.SYNC.DEFER_BLOCKING 0x0 ;  /* 0x0000000000007b1d */ /* 0x000fe40000010000 */
[----:B------:R-:W-:-:S02]  /*98e0*/  ISETP.NE.AND P1, PT, R0, 0x1, PT ;  /* 0x000000010000780c */ /* 0x000fc40003f25270 */
[----:B------:R-:W-:Y:S01]  /*98f0*/  LOP3.LUT R209, R209, 0xfffbffff, RZ, 0xc0, !PT ;  /* 0xfffbffffd1d17812 */ /* 0x000fe200078ec0ff */
[----:B------:R-:W-:-:S10]  /*9900*/  IMAD.MOV.U32 R211, RZ, RZ, RZ ;  /* 0x000000ffffd37224 */ /* 0x000fd400078e00ff */
[----:B------:R-:W-:Y:S01]  /*9910*/  @P1 LOP3.LUT R209, R209, 0x40000, RZ, 0xfc, !PT ;  /* 0x00040000d1d11812 */ /* 0x000fe200078efcff */
[----:B--2---:R-:W-:-:S05]  /*9920*/  IMAD.IADD R2, R14, 0x1, R124 ;  /* 0x000000010e027824 */ /* 0x004fca00078e027c */
[C---:B------:R-:W-:Y:S01]  /*9930*/  ISETP.GE.AND P0, PT, R2.reuse, R249, PT ;  /* 0x000000f90200720c */ /* 0x040fe20003f06270 */
[----:B---3--:R-:W-:-:S03]  /*9940*/  IMAD.IADD R2, R2, 0x1, R12 ;  /* 0x0000000102027824 */ /* 0x008fc600078e020c */
[----:B------:R-:W-:Y:S01]  /*9950*/  ISETP.GT.OR P0, PT, R14, 0x2f, P0 ;  /* 0x0000002f0e00780c */ /* 0x000fe20000704670 */
[----:B------:R-:W-:-:S04]  /*9960*/  @P1 IMAD.HI.U32 R3, R2, c[0x0][0x2bc], RZ ;  /* 0x0000af0002031a27 */ /* 0x000fc800078e00ff */
[----:B------:R-:W-:Y:S01]  /*9970*/  IMAD.MOV.U32 R0, RZ, RZ, R2 ;  /* 0x000000ffff007224 */ /* 0x000fe200078e0002 */
[----:B------:R-:W-:-:S07]  /*9980*/  @P1 SHF.R.U32.HI R0, RZ, c[0x0][0x2c0], R3 ;  /* 0x0000b000ff001a19 */ /* 0x000fce0000011603 */
[----:B------:R-:W-:-:S04]  /*9990*/  @!P0 IADD3 R3, P1, R0, R16, RZ ;  /* 0x0000001000038210 */ /* 0x000fc80007f3e0ff */
[----:B------:R-:W-:Y:S02]  /*99a0*/  @!P0 LEA.HI.X.SX32 R5, R0, R6, 0x1, P1 ;  /* 0x0000000600058211 */ /* 0x000fe400008f0eff */
[----:B------:R-:W-:-:S04]  /*99b0*/  @!P0 LEA R4, P1, R3, c[0x0][0x2a0], 0x2 ;  /* 0x0000a80003048a11 */ /* 0x000fc800078210ff */
[----:B------:R-:W-:-:S05]  /*99c0*/  @!P0 LEA.HI.X R5, R3, c[0x0][0x2a4], R5, 0x2, P1 ;  /* 0x0000a90003058a11 */ /* 0x000fca00008f1405 */
[----:B------:R-:W2:Y:S01]  /*99d0*/  @!P0 LDG.E R211, [R4.64] ;  /* 0x0000000804d38981 */ /* 0x000ea2000c1e1900 */
[----:B------:R-:W-:-:S04]  /*99e0*/  IMAD.MOV R0, RZ, RZ, -R0 ;  /* 0x000000ffff007224 */ /* 0x000fc800078e0a00 */
[----:B------:R-:W-:Y:S01]  /*99f0*/  IMAD R213, R0, c[0x0][0x2b8], R2 ;  /* 0x0000ae0000d57a24 */ /* 0x000fe200078e0202 */
[----:B-1----:R-:W1:Y:S04]  /*9a00*/  S2R R6, SR_TID.X ;  /* 0x0000000000067919 */ /* 0x002e680000002100 */
[----:B------:R-:W-:Y:S01]  /*9a10*/  SHF.R.S32.HI R97, RZ, 0x1f, R213 ;  /* 0x0000001fff617819 */ /* 0x000fe200000114d5 */
[----:B------:R-:W-:-:S04]  /*9a20*/  IMAD.WIDE.U32 R2, R213, c[0x0][0x1e0], RZ ;  /* 0x00007800d5027a25 */ /* 0x000fc800078e00ff */
[----:B------:R-:W-:-:S04]  /*9a30*/  IMAD R0, R97, c[0x0][0x1e0], RZ ;  /* 0x0000780061007a24 */ /* 0x000fc800078e02ff */
[----:B------:R-:W-:-:S04]  /*9a40*/  IMAD R0, R213, c[0x0][0x1e4], R0 ;  /* 0x00007900d5007a24 */ /* 0x000fc800078e0200 */
[----:B------:R-:W-:Y:S02]  /*9a50*/  IMAD.IADD R3, R3, 0x1, R0 ;  /* 0x0000000103037824 */ /* 0x000fe400078e0200 */
[----:B------:R-:W-:-:S04]  /*9a60*/  IMAD.WIDE.U32 R10, R88, c[0x0][0x1e8], RZ ;  /* 0x00007a00580a7a25 */ /* 0x000fc800078e00ff */
[----:B------:R-:W-:Y:S01]  /*9a70*/  IMAD R108, R212, -0x30, R108 ;  /* 0xffffffd0d46c7824 */ /* 0x000fe200078e026c */
[----:B-1----:R-:W-:Y:S01]  /*9a80*/  SHF.R.S32.HI R103, RZ, 0x1f, R6 ;  /* 0x0000001fff677819 */ /* 0x002fe20000011406 */
[----:B------:R-:W-:Y:S02]  /*9a90*/  IMAD R8, R88, c[0x0][0x1ec], R11 ;  /* 0x00007b0058087a24 */ /* 0x000fe400078e020b */
[----:B------:R-:W-:Y:S01]  /*9aa0*/  IMAD.IADD R109, R249, 0x1, R108 ;  /* 0x00000001f96d7824 */ /* 0x000fe200078e026c */
[----:B------:R-:W-:-:S04]  /*9ab0*/  LEA.HI R103, R103, R6, RZ, 0x2 ;  /* 0x0000000667677211 */ /* 0x000fc800078f10ff */
[----:B------:R-:W-:Y:S02]  /*9ac0*/  SHF.R.S32.HI R103, RZ, 0x2, R103 ;  /* 0x00000002ff677819 */ /* 0x000fe40000011467 */
[----:B------:R-:W-:-:S05]  /*9ad0*/  IMNMX R6, R109, 0x30, PT ;  /* 0x000000306d067817 */ /* 0x000fca0003800200 */
[----:B------:R-:W-:-:S05]  /*9ae0*/  IMAD.IADD R6, R6, 0x1, -R103 ;  /* 0x0000000106067824 */ /* 0x000fca00078e0a67 */
[----:B------:R-:W-:Y:S01]  /*9af0*/  ISETP.GE.AND P1, PT, R6, 0x1, PT ;  /* 0x000000010600780c */ /* 0x000fe20003f26270 */
[----:B------:R-:W-:Y:S04]  /*9b00*/  STL.64 [R1+0x40], R10 ;  /* 0x0000400a01007387 */ /* 0x000fe80000100a00 */
[----:B------:R-:W-:Y:S08]  /*9b10*/  STL [R1+0x3c], R8 ;  /* 0x00003c0801007387 */ /* 0x000ff00000100800 */
[----:B------:R-:W-:-:S02]  /*9b20*/  @P1 ISETP.GE.AND P2, PT, R250, c[0x0][0x1d4], PT ;  /* 0x00007500fa001a0c */ /* 0x000fc40003f46270 */
[----:B------:R-:W-:Y:S02]  /*9b30*/  @P1 ISETP.GE.AND P3, PT, R101, c[0x0][0x1d4], PT ;  /* 0x0000750065001a0c */ /* 0x000fe40003f66270 */
[----:B------:R-:W-:Y:S02]  /*9b40*/  LOP3.LUT R209, R209, 0xfffeffff, RZ, 0xc0, !PT ;  /* 0xfffeffffd1d17812 */ /* 0x000fe400078ec0ff */
[----:B--2---:R-:W-:Y:S01]  /*9b50*/  SHF.R.S32.HI R98, RZ, 0x1f, R211 ;  /* 0x0000001fff627819 */ /* 0x004fe200000114d3 */
[----:B------:R-:W-:-:S04]  /*9b60*/  IMAD.WIDE.U32 R2, R211, c[0x0][0x1f0], R2 ;  /* 0x00007c00d3027a25 */ /* 0x000fc800078e0002 */
[----:B------:R-:W-:-:S04]  /*9b70*/  IMAD R0, R98, c[0x0][0x1f0], RZ ;  /* 0x00007c0062007a24 */ /* 0x000fc800078e02ff */
[----:B------:R-:W-:Y:S01]  /*9b80*/  IMAD R4, R211, c[0x0][0x1f4], R0 ;  /* 0x00007d00d3047a24 */ /* 0x000fe200078e0200 */
[----:B------:R-:W-:-:S04]  /*9b90*/  IADD3 R0, P0, R2, R10, RZ ;  /* 0x0000000a02007210 */ /* 0x000fc80007f1e0ff */
[----:B------:R-:W-:Y:S02]  /*9ba0*/  IADD3.X R2, R8, R3, R4, P0, !PT ;  /* 0x0000000308027210 */ /* 0x000fe400007fe404 */
[----:B------:R-:W-:-:S04]  /*9bb0*/  LEA R3, P0, R0, c[0x0][0x1c8], 0x1 ;  /* 0x0000720000037a11 */ /* 0x000fc800078008ff */
[----:B------:R-:W-:Y:S02]  /*9bc0*/  LEA.HI.X R5, R0, c[0x0][0x1cc], R2, 0x1, P0 ;  /* 0x0000730000057a11 */ /* 0x000fe400000f0c02 */
[----:B------:R-:W1:Y:S04]  /*9bd0*/  SHFL.IDX PT, R0, R3, RZ, 0x1c1f ;  /* 0x001c1fff03007589 */ /* 0x000e6800000e0000 */
[----:B------:R-:W2:Y:S04]  /*9be0*/  SHFL.IDX PT, R2, R5, RZ, 0x1c1f ;  /* 0x001c1fff05027589 */ /* 0x000ea800000e0000 */
[----:B------:R3:W4:Y:S04]  /*9bf0*/  SHFL.IDX PT, R4, R3, 0x1, 0x1c1f ;  /* 0x003c1f0003047f89 */ /* 0x00072800000e0000 */
[----:B------:R-:W5:Y:S01]  /*9c00*/  SHFL.IDX PT, R5, R5, 0x1, 0x1c1f ;  /* 0x003c1f0005057f89 */ /* 0x000f6200000e0000 */
[----:B-1----:R-:W-:-:S04]  /*9c10*/  @P1 LEA R8, P0, R250, R0, 0x1 ;  /* 0x00000000fa081211 */ /* 0x002fc800078008ff */
[----:B--2---:R-:W-:Y:S01]  /*9c20*/  @P1 LEA.HI.X R9, R250, R2, R251, 0x1, P0 ;  /* 0x00000002fa091211 */ /* 0x004fe200000f0cfb */
[----:B---3--:R-:W-:-:S05]  /*9c30*/  @P1 IMAD.SHL.U32 R3, R104, 0x2, RZ ;  /* 0x0000000268031824 */ /* 0x008fca00078e00ff */
[----:B------:R1:W-:Y:S01]  /*9c40*/  @P1 LDGSTS.E.BYPASS.LTC128B.128 [R3+0x3c80], [R8.64], !P2 ;  /* 0x03c8000008031fae */ /* 0x0003e2000d101d48 */
[----:B------:R-:W-:Y:S02]  /*9c50*/  ISETP.GE.AND P0, PT, R6, 0x21, PT ;  /* 0x000000210600780c */ /* 0x000fe40003f06270 */
[----:B-1----:R-:W-:-:S04]  /*9c60*/  @P1 LEA R8, P2, R101, R0, 0x1 ;  /* 0x0000000065081211 */ /* 0x002fc800078408ff */
[----:B------:R-:W-:Y:S02]  /*9c70*/  @P1 LEA.HI.X R9, R101, R2, R102, 0x1, P2 ;  /* 0x0000000265091211 */ /* 0x000fe400010f0c66 */
[----:B------:R-:W-:-:S03]  /*9c80*/  @P1 LEA R12, P2, R99, R0, 0x1 ;  /* 0x00000000630c1211 */ /* 0x000fc600078408ff */
[----:B------:R1:W-:Y:S01]  /*9c90*/  @P1 LDGSTS.E.BYPASS.LTC128B.128 [R3+0x4880], [R8.64], !P3 ;  /* 0x0488000008031fae */ /* 0x0003e2000d901d48 */
[C---:B------:R-:W-:Y:S02]  /*9ca0*/  @P1 LEA.HI.X R13, R99.reuse, R2, R100, 0x1, P2 ;  /* 0x00000002630d1211 */ /* 0x040fe400010f0c64 */
[----:B------:R-:W-:Y:S02]  /*9cb0*/  @P1 ISETP.GE.AND P2, PT, R99, c[0x0][0x1d4], PT ;  /* 0x0000750063001a0c */ /* 0x000fe40003f46270 */
[C---:B----4-:R-:W-:Y:S02]  /*9cc0*/  @P0 LEA R10, P3, R250.reuse, R4, 0x1 ;  /* 0x00000004fa0a0211 */ /* 0x050fe400078608ff */
[C---:B------:R-:W-:Y:S02]  /*9cd0*/  @P0 ISETP.GE.AND P4, PT, R250.reuse, c[0x0][0x1d4], PT ;  /* 0x00007500fa000a0c */ /* 0x040fe40003f86270 */
[----:B-----5:R-:W-:Y:S02]  /*9ce0*/  @P0 LEA.HI.X R11, R250, R5, R251, 0x1, P3 ;  /* 0x00000005fa0b0211 */ /* 0x020fe400018f0cfb */
[----:B------:R-:W-:-:S05]  /*9cf0*/  @P0 ISETP.GE.AND P3, PT, R101, c[0x0][0x1d4], PT ;  /* 0x0000750065000a0c */ /* 0x000fca0003f66270 */
[----:B------:R2:W-:Y:S01]  /*9d00*/  @P1 LDGSTS.E.BYPASS.LTC128B.128 [R3+0x5480], [R12.64], !P2 ;  /* 0x054800000c031fae */ /* 0x0005e2000d101d48 */
[----:B------:R-:W-:Y:S01]  /*9d10*/  @P0 ISETP.GE.AND P2, PT, R99, c[0x0][0x1d4], PT ;  /* 0x0000750063000a0c */ /* 0x000fe20003f46270 */
[----:B------:R-:W-:-:S05]  /*9d20*/  @P0 IMAD.SHL.U32 R0, R104, 0x2, RZ ;  /* 0x0000000268000824 */ /* 0x000fca00078e00ff */
[----:B------:R3:W-:Y:S01]  /*9d30*/  @P0 LDGSTS.E.BYPASS.LTC128B.128 [R0+0x4480], [R10.64], !P4 ;  /* 0x044800000a000fae */ /* 0x0007e2000e101d48 */
[----:B-1----:R-:W-:-:S04]  /*9d40*/  @P0 LEA R8, P1, R101, R4, 0x1 ;  /* 0x0000000465080211 */ /* 0x002fc800078208ff */
[----:B------:R-:W-:Y:S02]  /*9d50*/  @P0 LEA.HI.X R9, R101, R5, R102, 0x1, P1 ;  /* 0x0000000565090211 */ /* 0x000fe400008f0c66 */
[----:B------:R-:W-:-:S03]  /*9d60*/  @P0 LEA R2, P1, R99, R4, 0x1 ;  /* 0x0000000463020211 */ /* 0x000fc600078208ff */
[----:B------:R3:W-:Y:S01]  /*9d70*/  @P0 LDGSTS.E.BYPASS.LTC128B.128 [R0+0x5080], [R8.64], !P3 ;  /* 0x0508000008000fae */ /* 0x0007e2000d901d48 */
[----:B--2---:R-:W-:Y:S02]  /*9d80*/  @P0 LEA.HI.X R3, R99, R5, R100, 0x1, P1 ;  /* 0x0000000563030211 */ /* 0x004fe400008f0c64 */
[----:B------:R-:W-:-:S03]  /*9d90*/  ISETP.GT.AND P1, PT, R14, 0x2f, PT ;  /* 0x0000002f0e00780c */ /* 0x000fc60003f24270 */
[----:B------:R3:W-:Y:S01]  /*9da0*/  @P0 LDGSTS.E.BYPASS.LTC128B.128 [R0+0x5c80], [R2.64], !P2 ;  /* 0x05c8000002000fae */ /* 0x0007e2000d101d48 */
[----:B------:R-:W-:-:S03]  /*9db0*/  ISETP.LT.AND P0, PT, RZ, c[0x0][0x27c], PT ;  /* 0x00009f00ff007a0c */ /* 0x000fc60003f01270 */
[----:B------:R-:W0:Y:S06]  /*9dc0*/  LDGDEPBAR ;  /* 0x00000000000079af */ /* 0x000e2c0000000000 */
[----:B------:R-:W-:-:S04]  /*9dd0*/  @P1 LOP3.LUT R209, R209, 0x10000, RZ, 0xfc, !PT ;  /* 0x00010000d1d11812 */ /* 0x000fc800078efcff */
[----:B------:R-:W-:Y:S05]  /*9de0*/  @P0 BRA `(.L_x_935) ;  /* 0x0000002000000947 */ /* 0x000fea0003800000 */
[----:B------:R-:W-:-:S04]  /*9df0*/  DEPBAR.LE SB0, 0x1 ;  /* 0x000080400000791a */ /* 0x000fc80000000000 */
[----:B------:R-:W-:Y:S05]  /*9e00*/  BRA `(.L_x_936) ;  /* 0x00006ee000007947 */ /* 0x000fea0003800000 */
.L_x_935:
[----:B------:R-:W2:Y:S01]  /*9e10*/  LDL R105, [R1+0x54] ;  /* 0x0000540001697983 */ /* 0x000ea20000100800 */
[----:B------:R-:W-:Y:S01]  /*9e20*/  ULDC.U8 UR4, c[0x0][0x298] ;  /* 0x0000a60000047ab9 */ /* 0x000fe20000000000 */
[----:B---3--:R-:W-:Y:S01]  /*9e30*/  SHF.R.S32.HI R0, RZ, 0x1f, R126 ;  /* 0x0000001fff007819 */ /* 0x008fe2000001147e */
[----:B------:R-:W-:Y:S01]  /*9e40*/  IMAD.WIDE.U32 R4, R126, c[0x0][0x280], RZ ;  /* 0x0000a0007e047a25 */ /* 0x000fe200078e00ff */
[----:B------:R-:W-:Y:S01]  /*9e50*/  ISETP.NE.AND P0, PT, RZ, UR4, PT ;  /* 0x00000004ff007c0c */ /* 0x000fe2000bf05270 */
[----:B------:R-:W-:Y:S02]  /*9e60*/  BSSY B2, `(.L_x_936) ;  /* 0x00006e8000027945 */ /* 0x000fe40003800000 */
[C---:B------:R-:W-:Y:S02]  /*9e70*/  IMAD R2, R0.reuse, c[0x0][0x280], RZ ;  /* 0x0000a00000027a24 */ /* 0x040fe400078e02ff */
[----:B------:R-:W-:Y:S02]  /*9e80*/  IMAD R0, R0, c[0x0][0x290], RZ ;  /* 0x0000a40000007a24 */ /* 0x000fe400078e02ff */
[----:B------:R-:W-:-:S02]  /*9e90*/  IMAD R8, R126, c[0x0][0x284], R2 ;  /* 0x0000a1007e087a24 */ /* 0x000fc400078e0202 */
[C---:B------:R-:W-:Y:S02]  /*9ea0*/  IMAD R6, R126.reuse, c[0x0][0x294], R0 ;  /* 0x0000a5007e067a24 */ /* 0x040fe400078e0200 */
[----:B------:R-:W-:Y:S01]  /*9eb0*/  IMAD.WIDE.U32 R2, R126, c[0x0][0x290], RZ ;  /* 0x0000a4007e027a25 */ /* 0x000fe200078e00ff */
[----:B------:R-:W-:-:S04]  /*9ec0*/  IADD3 R8, R8, R5, RZ ;  /* 0x0000000508087210 */ /* 0x000fc80007ffe0ff */
[----:B------:R-:W-:Y:S02]  /*9ed0*/  IADD3 R6, R6, R3, RZ ;  /* 0x0000000306067210 */ /* 0x000fe40007ffe0ff */
[----:B--2---:R-:W-:-:S04]  /*9ee0*/  IADD3 R28, R138, R105, RZ ;  /* 0x000000698a1c7210 */ /* 0x004fc80007ffe0ff */
[----:B------:R-:W-:Y:S01]  /*9ef0*/  LEA R0, R170, R28, 0x6 ;  /* 0x0000001caa007211 */ /* 0x000fe200078e30ff */
[----:B------:R-:W-:Y:S05]  /*9f00*/  @!P0 BRA `(.L_x_937) ;  /* 0x0000376000008947 */ /* 0x000fea0003800000 */
[----:B------:R1:W5:Y:S01]  /*9f10*/  LDL R81, [R1+0xc4] ;  /* 0x0000c40001517983 */ /* 0x0003620000100800 */
[----:B------:R-:W-:-:S03]  /*9f20*/  IMAD.MOV.U32 R9, RZ, RZ, c[0x0][0x2c4] ;  /* 0x0000b100ff097624 */ /* 0x000fc600078e00ff */
[----:B------:R1:W5:Y:S02]  /*9f30*/  LDL R80, [R1+0xc0] ;  /* 0x0000c00001507983 */ /* 0x0003640000100800 */
[----:B------:R-:W-:Y:S02]  /*9f40*/  ISETP.NE.AND P1, PT, R9, 0x1, PT ;  /* 0x000000010900780c */ /* 0x000fe40003f25270 */
[----:B------:R1:W5:Y:S04]  /*9f50*/  LDL R79, [R1+0xbc] ;  /* 0x0000bc00014f7983 */ /* 0x0003680000100800 */
[----:B------:R1:W5:Y:S04]  /*9f60*/  LDL R78, [R1+0xb8] ;  /* 0x0000b800014e7983 */ /* 0x0003680000100800 */
[----:B------:R1:W5:Y:S03]  /*9f70*/  LDL R75, [R1+0xb4] ;  /* 0x0000b400014b7983 */ /* 0x0003660000100800 */
[----:B------:R-:W-:-:S05]  /*9f80*/  @P1 IMAD.HI.U32 R3, R0, c[0x0][0x2c8], RZ ;  /* 0x0000b20000031a27 */ /* 0x000fca00078e00ff */
[----:B------:R-:W-:Y:S01]  /*9f90*/  @P1 SHF.R.U32.HI R0, RZ, c[0x0][0x2cc], R3 ;  /* 0x0000b300ff001a19 */ /* 0x000fe20000011603 */
[----:B------:R-:W-:-:S03]  /*9fa0*/  IMAD.MOV.U32 R5, RZ, RZ, R8 ;  /* 0x000000ffff057224 */ /* 0x000fc600078e0008 */
[----:B------:R-:W-:Y:S01]  /*9fb0*/  SHF.R.S32.HI R3, RZ, 0x1f, R0 ;  /* 0x0000001fff037819 */ /* 0x000fe20000011400 */
[----:B------:R-:W-:Y:S01]  /*9fc0*/  IMAD.MOV.U32 R9, RZ, RZ, R6 ;  /* 0x000000ffff097224 */ /* 0x000fe200078e0006 */
[----:B------:R-:W-:-:S03]  /*9fd0*/  MOV R8, R2 ;  /* 0x0000000200087202 */ /* 0x000fc60000000f00 */
[C---:B------:R-:W-:Y:S02]  /*9fe0*/  IMAD R6, R3.reuse, c[0x0][0x280], RZ ;  /* 0x0000a00003067a24 */ /* 0x040fe400078e02ff */
[----:B------:R-:W-:Y:S02]  /*9ff0*/  IMAD R10, R3, c[0x0][0x290], RZ ;  /* 0x0000a400030a7a24 */ /* 0x000fe400078e02ff */
[----:B------:R-:W-:-:S04]  /*a000*/  IMAD.WIDE.U32 R4, R0, c[0x0][0x280], R4 ;  /* 0x0000a00000047a25 */ /* 0x000fc800078e0004 */
[----:B------:R-:W-:-:S04]  /*a010*/  IMAD.WIDE.U32 R2, R0, c[0x0][0x290], R8 ;  /* 0x0000a40000027a25 */ /* 0x000fc800078e0008 */
[C---:B------:R-:W-:Y:S02]  /*a020*/  IMAD R6, R0.reuse, c[0x0][0x284], R6 ;  /* 0x0000a10000067a24 */ /* 0x040fe400078e0206 */
[----:B------:R-:W-:Y:S01]  /*a030*/  IMAD R0, R0, c[0x0][0x294], R10 ;  /* 0x0000a50000007a24 */ /* 0x000fe200078e020a */
[----:B------:R-:W-:-:S04]  /*a040*/  LEA R41, P0, R2, c[0x0][0x288], 0x1 ;  /* 0x0000a20002297a11 */ /* 0x000fc800078008ff */
[----:B------:R-:W-:-:S04]  /*a050*/  IADD3 R0, R3, R0, RZ ;  /* 0x0000000003007210 */ /* 0x000fc80007ffe0ff */
[----:B------:R-:W-:Y:S02]  /*a060*/  LEA.HI.X R29, R2, c[0x0][0x28c], R0, 0x1, P0 ;  /* 0x0000a300021d7a11 */ /* 0x000fe400000f0c00 */
[----:B------:R-:W-:Y:S02]  /*a070*/  ISETP.GE.AND P0, PT, R28, R34, PT ;  /* 0x000000221c00720c */ /* 0x000fe40003f06270 */
[----:B------:R-:W-:Y:S02]  /*a080*/  LEA R40, P1, R4, c[0x0][0x270], 0x1 ;  /* 0x00009c0004287a11 */ /* 0x000fe400078208ff */
[----:B------:R-:W-:-:S04]  /*a090*/  IADD3 R6, R5, R6, RZ ;  /* 0x0000000605067210 */ /* 0x000fc80007ffe0ff */
[----:B------:R-:W-:Y:S01]  /*a0a0*/  LEA.HI.X R35, R4, c[0x0][0x274], R6, 0x1, P1 ;  /* 0x00009d0004237a11 */ /* 0x000fe200008f0c06 */
[----:B------:R1:W2:Y:S01]  /*a0b0*/  SHFL.IDX PT, R2, R41, RZ, 0x1e1f ;  /* 0x001e1fff29027589 */ /* 0x0002a200000e0000 */
[----:B------:R-:W-:Y:S03]  /*a0c0*/  BSSY B0, `(.L_x_938) ;  /* 0x0000050000007945 */ /* 0x000fe60003800000 */
[----:B------:R1:W3:Y:S01]  /*a0d0*/  SHFL.IDX PT, R4, R40, RZ, 0x1e1f ;  /* 0x001e1fff28047589 */ /* 0x0002e200000e0000 */
[----:B------:R-:W-:-:S03]  /*a0e0*/  CS2R R64, SRZ ;  /* 0x0000000000407805 */ /* 0x000fc6000001ff00 */
[----:B------:R1:W4:Y:S01]  /*a0f0*/  SHFL.IDX PT, R5, R35, RZ, 0x1e1f ;  /* 0x001e1fff23057589 */ /* 0x00032200000e0000 */
[----:B------:R-:W-:-:S03]  /*a100*/  CS2R R42, SRZ ;  /* 0x00000000002a7805 */ /* 0x000fc6000001ff00 */
[----:B------:R1:W1:Y:S01]  /*a110*/  SHFL.IDX PT, R3, R29, RZ, 0x1e1f ;  /* 0x001e1fff1d037589 */ /* 0x00026200000e0000 */
        /* <DEDUP_REMOVED lines=11> */
[----:B------:R-:W-:Y:S05]  /*a1d0*/  @P0 BRA `(.L_x_939) ;  /* 0x000003e000000947 */ /* 0x000fea0003800000 */
[----:B--2---:R-:W-:Y:S01]  /*a1e0*/  ISETP.GE.AND P0, PT, R169, c[0x0][0x27c], PT ;  /* 0x00009f00a9007a0c */ /* 0x004fe20003f06270 */
[----:B------:R-:W-:Y:S01]  /*a1f0*/  CS2R R20, SRZ ;  /* 0x0000000000147805 */ /* 0x000fe2000001ff00 */
[----:B------:R-:W-:Y:S01]  /*a200*/  ISETP.GE.AND P1, PT, R166, c[0x0][0x27c], PT ;  /* 0x00009f00a6007a0c */ /* 0x000fe20003f26270 */
[----:B------:R-:W-:-:S10]  /*a210*/  CS2R R22, SRZ ;  /* 0x0000000000167805 */ /* 0x000fd4000001ff00 */
[C---:B------:R-:W-:Y:S01]  /*a220*/  @!P0 IMAD.SHL.U32 R0, R169.reuse, 0x2, RZ ;  /* 0x00000002a9008824 */ /* 0x040fe200078e00ff */
[----:B-----5:R-:W-:-:S04]  /*a230*/  @!P0 SHF.L.U64.HI R6, R169, 0x1, R81 ;  /* 0x00000001a9068819 */ /* 0x020fc80000010251 */
[----:B---3--:R-:W-:-:S05]  /*a240*/  @!P0 IADD3 R10, P2, R4, R0, RZ ;  /* 0x00000000040a8210 */ /* 0x008fca0007f5e0ff */
[----:B----4-:R-:W-:Y:S01]  /*a250*/  @!P0 IMAD.X R11, R5, 0x1, R6, P2 ;  /* 0x00000001050b8824 */ /* 0x010fe200010e0606 */
[----:B------:R-:W-:-:S04]  /*a260*/  @!P0 IADD3 R8, P2, R2, R0, RZ ;  /* 0x0000000002088210 */ /* 0x000fc80007f5e0ff */
[----:B------:R2:W5:Y:S01]  /*a270*/  @!P0 LD.E.64 R20, [R10.64] ;  /* 0x000000080a148980 */ /* 0x000562000c101b00 */
[----:B-1----:R-:W-:Y:S02]  /*a280*/  @!P0 IMAD.X R9, R3, 0x1, R6, P2 ;  /* 0x0000000103098824 */ /* 0x002fe400010e0606 */
[C---:B------:R-:W-:Y:S01]  /*a290*/  @!P1 IMAD.SHL.U32 R6, R166.reuse, 0x2, RZ ;  /* 0x00000002a6069824 */ /* 0x040fe200078e00ff */
[----:B------:R-:W-:Y:S02]  /*a2a0*/  @!P1 SHF.L.U64.HI R0, R166, 0x1, R80 ;  /* 0x00000001a6009819 */ /* 0x000fe40000010250 */
[----:B------:R1:W5:Y:S01]  /*a2b0*/  @!P0 LD.E.64 R22, [R8.64] ;  /* 0x0000000808168980 */ /* 0x000362000c101b00 */
[----:B------:R-:W-:Y:S01]  /*a2c0*/  ISETP.GE.AND P0, PT, R168, c[0x0][0x27c], PT ;  /* 0x00009f00a8007a0c */ /* 0x000fe20003f06270 */
[----:B------:R-:W-:Y:S01]  /*a2d0*/  CS2R R24, SRZ ;  /* 0x0000000000187805 */ /* 0x000fe2000001ff00 */
[----:B------:R-:W-:Y:S01]  /*a2e0*/  CS2R R26, SRZ ;  /* 0x00000000001a7805 */ /* 0x000fe2000001ff00 */
[----:B--2---:R-:W-:-:S05]  /*a2f0*/  @!P1 IADD3 R10, P2, R4, R6, RZ ;  /* 0x00000006040a9210 */ /* 0x004fca0007f5e0ff */
[----:B------:R-:W-:Y:S01]  /*a300*/  @!P1 IMAD.X R11, R5, 0x1, R0, P2 ;  /* 0x00000001050b9824 */ /* 0x000fe200010e0600 */
[----:B-1----:R-:W-:-:S04]  /*a310*/  @!P1 IADD3 R8, P2, R2, R6, RZ ;  /* 0x0000000602089210 */ /* 0x002fc80007f5e0ff */
[C---:B------:R-:W-:Y:S01]  /*a320*/  @!P0 IMAD.SHL.U32 R6, R168.reuse, 0x2, RZ ;  /* 0x00000002a8068824 */ /* 0x040fe200078e00ff */
[----:B------:R-:W-:Y:S01]  /*a330*/  ISETP.GE.AND P3, PT, R139, c[0x0][0x27c], PT ;  /* 0x00009f008b007a0c */ /* 0x000fe20003f66270 */
[----:B------:R1:W5:Y:S01]  /*a340*/  @!P1 LD.E.64 R24, [R10.64] ;  /* 0x000000080a189980 */ /* 0x000362000c101b00 */
[----:B------:R-:W-:Y:S01]  /*a350*/  @!P1 IMAD.X R9, R3, 0x1, R0, P2 ;  /* 0x0000000103099824 */ /* 0x000fe200010e0600 */
[----:B------:R-:W-:-:S04]  /*a360*/  @!P0 SHF.L.U64.HI R0, R168, 0x1, R79 ;  /* 0x00000001a8008819 */ /* 0x000fc8000001024f */
[----:B------:R2:W5:Y:S01]  /*a370*/  @!P1 LD.E.64 R26, [R8.64] ;  /* 0x00000008081a9980 */ /* 0x000562000c101b00 */
[----:B------:R-:W-:Y:S01]  /*a380*/  CS2R R30, SRZ ;  /* 0x00000000001e7805 */ /* 0x000fe2000001ff00 */
[----:B------:R-:W-:Y:S01]  /*a390*/  CS2R R32, SRZ ;  /* 0x0000000000207805 */ /* 0x000fe2000001ff00 */
[----:B-1----:R-:W-:-:S05]  /*a3a0*/  @!P0 IADD3 R10, P1, R4, R6, RZ ;  /* 0x00000006040a8210 */ /* 0x002fca0007f3e0ff */
[----:B------:R-:W-:Y:S01]  /*a3b0*/  @!P0 IMAD.X R11, R5, 0x1, R0, P1 ;  /* 0x00000001050b8824 */ /* 0x000fe200008e0600 */
[----:B--2---:R-:W-:Y:S01]  /*a3c0*/  @!P0 IADD3 R8, P1, R2, R6, RZ ;  /* 0x0000000602088210 */ /* 0x004fe20007f3e0ff */
[----:B------:R-:W-:-:S03]  /*a3d0*/  @!P3 IMAD.SHL.U32 R6, R139, 0x2, RZ ;  /* 0x000000028b06b824 */ /* 0x000fc600078e00ff */
[----:B------:R1:W5:Y:S01]  /*a3e0*/  @!P0 LD.E.64 R30, [R10.64] ;  /* 0x000000080a1e8980 */ /* 0x000362000c101b00 */
[----:B------:R-:W-:Y:S01]  /*a3f0*/  @!P0 IMAD.X R9, R3, 0x1, R0, P1 ;  /* 0x0000000103098824 */ /* 0x000fe200008e0600 */
[----:B------:R-:W-:-:S04]  /*a400*/  @!P3 SHF.L.U64.HI R0, R139, 0x1, R78 ;  /* 0x000000018b00b819 */ /* 0x000fc8000001024e */
[----:B------:R2:W5:Y:S01]  /*a410*/  @!P0 LD.E.64 R32, [R8.64] ;  /* 0x0000000808208980 */ /* 0x000562000c101b00 */
[----:B------:R-:W-:Y:S02]  /*a420*/  @!P3 IADD3 R12, P0, R2, R6, RZ ;  /* 0x00000006020cb210 */ /* 0x000fe40007f1e0ff */
[----:B------:R-:W-:-:S03]  /*a430*/  ISETP.GE.AND P1, PT, R164, c[0x0][0x27c], PT ;  /* 0x00009f00a4007a0c */ /* 0x000fc60003f26270 */
[----:B------:R-:W-:Y:S01]  /*a440*/  @!P3 IMAD.X R13, R3, 0x1, R0, P0 ;  /* 0x00000001030db824 */ /* 0x000fe200000e0600 */
[----:B------:R-:W-:Y:S02]  /*a450*/  ISETP.GE.AND P0, PT, R167, c[0x0][0x27c], PT ;  /* 0x00009f00a7007a0c */ /* 0x000fe40003f06270 */
[----:B------:R-:W-:-:S05]  /*a460*/  @!P3 IADD3 R14, P2, R4, R6, RZ ;  /* 0x00000006040eb210 */ /* 0x000fca0007f5e0ff */
[----:B------:R-:W-:Y:S02]  /*a470*/  @!P3 IMAD.X R15, R5, 0x1, R0, P2 ;  /* 0x00000001050fb824 */ /* 0x000fe400010e0600 */
[----:B------:R-:W-:Y:S01]  /*a480*/  @!P1 IMAD.WIDE R18, R164, 0x2, R4 ;  /* 0x00000002a4129825 */ /* 0x000fe200078e0204 */
[----:B-1----:R-:W-:-:S03]  /*a490*/  CS2R R10, SRZ ;  /* 0x00000000000a7805 */ /* 0x002fc6000001ff00 */
[----:B------:R-:W-:Y:S01]  /*a4a0*/  @!P1 IMAD.WIDE R16, R164, 0x2, R2 ;  /* 0x00000002a4109825 */ /* 0x000fe200078e0202 */
[----:B--2---:R-:W-:-:S03]  /*a4b0*/  CS2R R8, SRZ ;  /* 0x0000000000087805 */ /* 0x004fc6000001ff00 */
[C---:B------:R-:W-:Y:S01]  /*a4c0*/  @!P0 IMAD.SHL.U32 R0, R167.reuse, 0x2, RZ ;  /* 0x00000002a7008824 */ /* 0x040fe200078e00ff */
[----:B------:R1:W5:Y:S01]  /*a4d0*/  @!P1 LD.E.64 R10, [R18.64] ;  /* 0x00000008120a9980 */ /* 0x000362000c101b00 */
[----:B------:R-:W-:-:S03]  /*a4e0*/  @!P0 SHF.L.U64.HI R6, R167, 0x1, R75 ;  /* 0x00000001a7068819 */ /* 0x000fc6000001024b */
[----:B------:R1:W5:Y:S01]  /*a4f0*/  @!P1 LD.E.64 R8, [R16.64] ;  /* 0x0000000810089980 */ /* 0x000362000c101b00 */
[----:B------:R-:W-:-:S05]  /*a500*/  @!P0 IADD3 R4, P1, R4, R0, RZ ;  /* 0x0000000004048210 */ /* 0x000fca0007f3e0ff */
[--C-:B------:R-:W-:Y:S01]  /*a510*/  @!P0 IMAD.X R5, R5, 0x1, R6.reuse, P1 ;  /* 0x0000000105058824 */ /* 0x100fe200008e0606 */
[----:B------:R-:W-:Y:S01]  /*a520*/  @!P0 IADD3 R2, P1, R2, R0, RZ ;  /* 0x0000000002028210 */ /* 0x000fe20007f3e0ff */
[----:B------:R-:W-:Y:S01]  /*a530*/  CS2R R36, SRZ ;  /* 0x0000000000247805 */ /* 0x000fe2000001ff00 */
[----:B------:R-:W-:Y:S01]  /*a540*/  CS2R R38, SRZ ;  /* 0x0000000000267805 */ /* 0x000fe2000001ff00 */
[----:B------:R-:W-:Y:S01]  /*a550*/  CS2R R42, SRZ ;  /* 0x00000000002a7805 */ /* 0x000fe2000001ff00 */
[----:B------:R-:W-:Y:S01]  /*a560*/  CS2R R44, SRZ ;  /* 0x00000000002c7805 */ /* 0x000fe2000001ff00 */
[----:B------:R-:W-:Y:S02]  /*a570*/  @!P0 IMAD.X R3, R3, 0x1, R6, P1 ;  /* 0x0000000103038824 */ /* 0x000fe400008e0606 */
[----:B------:R1:W5:Y:S04]  /*a580*/  @!P3 LD.E.64 R36, [R14.64] ;  /* 0x000000080e24b980 */ /* 0x000368000c101b00 */
[----:B------:R1:W5:Y:S04]  /*a590*/  @!P3 LD.E.64 R38, [R12.64] ;  /* 0x000000080c26b980 */ /* 0x000368000c101b00 */
[----:B------:R1:W5:Y:S04]  /*a5a0*/  @!P0 LD.E.64 R42, [R4.64] ;  /* 0x00000008042a8980 */ /* 0x000368000c101b00 */
[----:B------:R1:W5:Y:S02]  /*a5b0*/  @!P0 LD.E.64 R44, [R2.64] ;  /* 0x00000008022c8980 */ /* 0x000364000c101b00 */
.L_x_939:
[----:B--2---:R-:W-:Y:S05]  /*a5c0*/  BSYNC B0 ;  /* 0x0000000000007941 */ /* 0x004fea0003800000 */
.L_x_938:
[----:B------:R-:W-:Y:S01]  /*a5d0*/  IADD3 R0, R28, 0x40, RZ ;  /* 0x000000401c007810 */ /* 0x000fe20007ffe0ff */
[----:B-1---5:R-:W-:Y:S01]  /*a5e0*/  IMAD.MOV.U32 R2, RZ, RZ, R36 ;  /* 0x000000ffff027224 */ /* 0x022fe200078e0024 */
[----:B------:R-:W-:Y:S01]  /*a5f0*/  MOV R6, R8 ;  /* 0x0000000800067202 */ /* 0x000fe20000000f00 */
[----:B---3--:R-:W-:Y:S01]  /*a600*/  IMAD.MOV.U32 R4, RZ, RZ, R42 ;  /* 0x000000ffff047224 */ /* 0x008fe200078e002a */
[----:B------:R-:W-:Y:S01]  /*a610*/  ISETP.GE.AND P0, PT, R0, R34, PT ;  /* 0x000000220000720c */ /* 0x000fe20003f06270 */
[----:B------:R-:W-:Y:S01]  /*a620*/  IMAD.MOV.U32 R0, RZ, RZ, R37 ;  /* 0x000000ffff007224 */ /* 0x000fe200078e0025 */
[----:B----4-:R1:W2:Y:S01]  /*a630*/  SHFL.IDX PT, R5, R35, 0x1, 0x1e1f ;  /* 0x003e1f0023057f89 */ /* 0x0102a200000e0000 */
[----:B------:R-:W-:Y:S01]  /*a640*/  IMAD.MOV.U32 R3, RZ, RZ, R43 ;  /* 0x000000ffff037224 */ /* 0x000fe200078e002b */
[----:B------:R-:W-:Y:S01]  /*a650*/  BSSY B0, `(.L_x_940) ;  /* 0x000006d000007945 */ /* 0x000fe20003800000 */
[----:B------:R-:W-:Y:S01]  /*a660*/  IMAD.MOV.U32 R13, RZ, RZ, R22 ;  /* 0x000000ffff0d7224 */ /* 0x000fe200078e0016 */
[----:B------:R-:W-:Y:S01]  /*a670*/  PRMT R74, R0, 0x5410, R2 ;  /* 0x00005410004a7816 */ /* 0x000fe20000000002 */
[----:B------:R-:W-:Y:S01]  /*a680*/  IMAD.MOV.U32 R2, RZ, RZ, R24 ;  /* 0x000000ffff027224 */ /* 0x000fe200078e0018 */
[----:B------:R-:W-:Y:S01]  /*a690*/  PRMT R77, R3, 0x5410, R4 ;  /* 0x00005410034d7816 */ /* 0x000fe20000000004 */
[----:B------:R-:W-:Y:S01]  /*a6a0*/  IMAD.MOV.U32 R0, RZ, RZ, R25 ;  /* 0x000000ffff007224 */ /* 0x000fe200078e0019 */
[----:B------:R-:W-:Y:S01]  /*a6b0*/  MOV R4, R30 ;  /* 0x0000001e00047202 */ /* 0x000fe20000000f00 */
[----:B------:R-:W-:Y:S01]  /*a6c0*/  IMAD.MOV.U32 R3, RZ, RZ, R31 ;  /* 0x000000ffff037224 */ /* 0x000fe200078e001f */
[----:B------:R-:W-:Y:S01]  /*a6d0*/  CS2R R58, SRZ ;  /* 0x00000000003a7805 */ /* 0x000fe2000001ff00 */
[----:B------:R-:W-:Y:S01]  /*a6e0*/  IMAD.MOV.U32 R12, RZ, RZ, R23 ;  /* 0x000000ffff0c7224 */ /* 0x000fe200078e0017 */
[----:B------:R-:W-:Y:S01]  /*a6f0*/  PRMT R70, R0, 0x5410, R2 ;  /* 0x0000541000467816 */ /* 0x000fe20000000002 */
[----:B------:R-:W-:Y:S01]  /*a700*/  IMAD.MOV.U32 R2, RZ, RZ, R10 ;  /* 0x000000ffff027224 */ /* 0x000fe200078e000a */
[----:B------:R-:W-:Y:S01]  /*a710*/  PRMT R72, R3, 0x5410, R4 ;  /* 0x0000541003487816 */ /* 0x000fe20000000004 */
[----:B------:R-:W-:Y:S01]  /*a720*/  IMAD.MOV.U32 R0, RZ, RZ, R11 ;  /* 0x000000ffff007224 */ /* 0x000fe200078e000b */
[----:B------:R-:W-:Y:S01]  /*a730*/  MOV R4, R20 ;  /* 0x0000001400047202 */ /* 0x000fe20000000f00 */
[----:B------:R-:W-:Y:S01]  /*a740*/  IMAD.MOV.U32 R3, RZ, RZ, R21 ;  /* 0x000000ffff037224 */ /* 0x000fe200078e0015 */
[----:B------:R-:W-:Y:S01]  /*a750*/  PRMT R67, R12, 0x5410, R13 ;  /* 0x000054100c437816 */ /* 0x000fe2000000000d */
[----:B------:R-:W-:Y:S01]  /*a760*/  CS2R R54, SRZ ;  /* 0x0000000000367805 */ /* 0x000fe2000001ff00 */
[----:B------:R-:W-:Y:S01]  /*a770*/  PRMT R66, R0, 0x5410, R2 ;  /* 0x0000541000427816 */ /* 0x000fe20000000002 */
[----:B------:R-:W-:Y:S01]  /*a780*/  IMAD.MOV.U32 R2, RZ, RZ, R38 ;  /* 0x000000ffff027224 */ /* 0x000fe200078e0026 */
[----:B------:R-:W-:Y:S01]  /*a790*/  PRMT R68, R3, 0x5410, R4 ;  /* 0x0000541003447816 */ /* 0x000fe20000000004 */
[----:B------:R-:W-:Y:S01]  /*a7a0*/  IMAD.MOV.U32 R0, RZ, RZ, R39 ;  /* 0x000000ffff007224 */ /* 0x000fe200078e0027 */
[----:B------:R-:W-:Y:S01]  /*a7b0*/  MOV R4, R44 ;  /* 0x0000002c00047202 */ /* 0x000fe20000000f00 */
[----:B------:R-:W-:Y:S01]  /*a7c0*/  IMAD.MOV.U32 R3, RZ, RZ, R45 ;  /* 0x000000ffff037224 */ /* 0x000fe200078e002d */
[----:B------:R-:W-:Y:S01]  /*a7d0*/  CS2R R50, SRZ ;  /* 0x0000000000327805 */ /* 0x000fe2000001ff00 */
[----:B------:R-:W-:Y:S01]  /*a7e0*/  CS2R R46, SRZ ;  /* 0x00000000002e7805 */ /* 0x000fe2000001ff00 */
[----:B------:R-:W-:Y:S01]  /*a7f0*/  PRMT R73, R0, 0x5410, R2 ;  /* 0x0000541000497816 */ /* 0x000fe20000000002 */
[----:B------:R-:W-:Y:S01]  /*a800*/  IMAD.MOV.U32 R2, RZ, RZ, R26 ;  /* 0x000000ffff027224 */ /* 0x000fe200078e001a */
[----:B------:R-:W-:Y:S01]  /*a810*/  PRMT R76, R3, 0x5410, R4 ;  /* 0x00005410034c7816 */ /* 0x000fe20000000004 */
[----:B------:R-:W-:Y:S01]  /*a820*/  IMAD.MOV.U32 R3, RZ, RZ, R33 ;  /* 0x000000ffff037224 */ /* 0x000fe200078e0021 */
[----:B------:R-:W-:Y:S01]  /*a830*/  MOV R0, R27 ;  /* 0x0000001b00007202 */ /* 0x000fe20000000f00 */
[----:B------:R-:W-:Y:S01]  /*a840*/  CS2R R62, SRZ ;  /* 0x00000000003e7805 */ /* 0x000fe2000001ff00 */
[----:B------:R-:W-:Y:S01]  /*a850*/  MOV R4, R32 ;  /* 0x0000002000047202 */ /* 0x000fe20000000f00 */
[----:B------:R-:W-:Y:S01]  /*a860*/  CS2R R60, SRZ ;  /* 0x00000000003c7805 */ /* 0x000fe2000001ff00 */
[----:B------:R-:W-:Y:S01]  /*a870*/  PRMT R69, R0, 0x5410, R2 ;  /* 0x0000541000457816 */ /* 0x000fe20000000002 */
[----:B------:R-:W-:Y:S01]  /*a880*/  IMAD.MOV.U32 R0, RZ, RZ, R9 ;  /* 0x000000ffff007224 */ /* 0x000fe200078e0009 */
[----:B------:R-:W-:Y:S01]  /*a890*/  PRMT R71, R3, 0x5410, R4 ;  /* 0x0000541003477816 */ /* 0x000fe20000000004 */
[----:B------:R-:W3:Y:S01]  /*a8a0*/  SHFL.IDX PT, R2, R41, 0x1, 0x1e1f ;  /* 0x003e1f0029027f89 */ /* 0x000ee200000e0000 */
[----:B------:R-:W-:Y:S01]  /*a8b0*/  CS2R R56, SRZ ;  /* 0x0000000000387805 */ /* 0x000fe2000001ff00 */
[----:B------:R-:W-:Y:S01]  /*a8c0*/  CS2R R52, SRZ ;  /* 0x0000000000347805 */ /* 0x000fe2000001ff00 */
[----:B-1----:R-:W-:Y:S01]  /*a8d0*/  PRMT R35, R0, 0x5410, R6 ;  /* 0x0000541000237816 */ /* 0x002fe20000000006 */
[----:B------:R1:W4:Y:S01]  /*a8e0*/  SHFL.IDX PT, R4, R40, 0x1, 0x1e1f ;  /* 0x003e1f0028047f89 */ /* 0x00032200000e0000 */
[----:B------:R-:W-:-:S03]  /*a8f0*/  CS2R R48, SRZ ;  /* 0x0000000000307805 */ /* 0x000fc6000001ff00 */
[----:B------:R2:W3:Y:S01]  /*a900*/  SHFL.IDX PT, R3, R29, 0x1, 0x1e1f ;  /* 0x003e1f001d037f89 */ /* 0x0004e200000e0000 */
[----:B-1----:R-:W-:Y:S01]  /*a910*/  CS2R R40, SRZ ;  /* 0x0000000000287805 */ /* 0x002fe2000001ff00 */
[----:B--2---:R-:W-:Y:S01]  /*a920*/  CS2R R28, SRZ ;  /* 0x00000000001c7805 */ /* 0x004fe2000001ff00 */
[----:B------:R-:W-:Y:S05]  /*a930*/  @P0 BRA `(.L_x_941) ;  /* 0x000003e000000947 */ /* 0x000fea0003800000 */
[----:B---34-:R-:W-:Y:S01]  /*a940*/  ISETP.GE.AND P0, PT, R169, c[0x0][0x27c], PT ;  /* 0x00009f00a9007a0c */ /* 0x018fe20003f06270 */
[----:B------:R-:W-:Y:S01]  /*a950*/  CS2R R46, SRZ ;  /* 0x00000000002e7805 */ /* 0x000fe2000001ff00 */
[----:B------:R-:W-:Y:S01]  /*a960*/  ISETP.GE.AND P1, PT, R166, c[0x0][0x27c], PT ;  /* 0x00009f00a6007a0c */ /* 0x000fe20003f26270 */
[----:B------:R-:W-:-:S10]  /*a970*/  CS2R R48, SRZ ;  /* 0x0000000000307805 */ /* 0x000fd4000001ff00 */
[C---:B------:R-:W-:Y:S01]  /*a980*/  @!P0 IMAD.SHL.U32 R0, R169.reuse, 0x2, RZ ;  /* 0x00000002a9008824 */ /* 0x040fe200078e00ff */
[----:B------:R-:W-:-:S04]  /*a990*/  @!P0 SHF.L.U64.HI R6, R169, 0x1, R81 ;  /* 0x00000001a9068819 */ /* 0x000fc80000010251 */
[----:B------:R-:W-:-:S05]  /*a9a0*/  @!P0 IADD3 R14, P2, R4, R0, RZ ;  /* 0x00000000040e8210 */ /* 0x000fca0007f5e0ff */
[----:B------:R-:W-:Y:S01]  /*a9b0*/  @!P0 IMAD.X R15, R5, 0x1, R6, P2 ;  /* 0x00000001050f8824 */ /* 0x000fe200010e0606 */
[----:B------:R-:W-:Y:S01]  /*a9c0*/  @!P0 IADD3 R12, P2, R2, R0, RZ ;  /* 0x00000000020c8210 */ /* 0x000fe20007f5e0ff */
[----:B------:R-:W-:-:S03]  /*a9d0*/  @!P1 IMAD.SHL.U32 R0, R166, 0x2, RZ ;  /* 0x00000002a6009824 */ /* 0x000fc600078e00ff */
[----:B------:R1:W5:Y:S01]  /*a9e0*/  @!P0 LD.E.64 R46, [R14.64] ;  /* 0x000000080e2e8980 */ /* 0x000362000c101b00 */
[----:B------:R-:W-:Y:S01]  /*a9f0*/  @!P0 IMAD.X R13, R3, 0x1, R6, P2 ;  /* 0x00000001030d8824 */ /* 0x000fe200010e0606 */
[----:B------:R-:W-:-:S04]  /*aa00*/  @!P1 SHF.L.U64.HI R6, R166, 0x1, R80 ;  /* 0x00000001a6069819 */ /* 0x000fc80000010250 */
[----:B------:R2:W5:Y:S01]  /*aa10*/  @!P0 LD.E.64 R48, [R12.64] ;  /* 0x000000080c308980 */ /* 0x000562000c101b00 */
[----:B------:R-:W-:Y:S01]  /*aa20*/  ISETP.GE.AND P0, PT, R168, c[0x0][0x27c], PT ;  /* 0x00009f00a8007a0c */ /* 0x000fe20003f06270 */
[----:B------:R-:W-:Y:S01]  /*aa30*/  CS2R R50, SRZ ;  /* 0x0000000000327805 */ /* 0x000fe2000001ff00 */
[----:B------:R-:W-:Y:S01]  /*aa40*/  CS2R R52, SRZ ;  /* 0x0000000000347805 */ /* 0x000fe2000001ff00 */
[----:B-1----:R-:W-:-:S05]  /*aa50*/  @!P1 IADD3 R14, P2, R4, R0, RZ ;  /* 0x00000000040e9210 */ /* 0x002fca0007f5e0ff */
[----:B------:R-:W-:Y:S01]  /*aa60*/  @!P1 IMAD.X R15, R5, 0x1, R6, P2 ;  /* 0x00000001050f9824 */ /* 0x000fe200010e0606 */
[----:B--2---:R-:W-:-:S04]  /*aa70*/  @!P1 IADD3 R12, P2, R2, R0, RZ ;  /* 0x00000000020c9210 */ /* 0x004fc80007f5e0ff */
[C---:B------:R-:W-:Y:S01]  /*aa80*/  @!P0 IMAD.SHL.U32 R0, R168.reuse, 0x2, RZ ;  /* 0x00000002a8008824 */ /* 0x040fe200078e00ff */
[----:B------:R-:W-:Y:S01]  /*aa90*/  ISETP.GE.AND P3, PT, R139, c[0x0][0x27c], PT ;  /* 0x00009f008b007a0c */ /* 0x000fe20003f66270 */
[----:B------:R1:W5:Y:S01]  /*aaa0*/  @!P1 LD.E.64 R50, [R14.64] ;  /* 0x000000080e329980 */ /* 0x000362000c101b00 */
[----:B------:R-:W-:Y:S01]  /*aab0*/  @!P1 IMAD.X R13, R3, 0x1, R6, P2 ;  /* 0x00000001030d9824 */ /* 0x000fe200010e0606 */
[----:B------:R-:W-:-:S04]  /*aac0*/  @!P0 SHF.L.U64.HI R6, R168, 0x1, R79 ;  /* 0x00000001a8068819 */ /* 0x000fc8000001024f */
[----:B------:R2:W5:Y:S01]  /*aad0*/  @!P1 LD.E.64 R52, [R12.64] ;  /* 0x000000080c349980 */ /* 0x000562000c101b00 */
[----:B------:R-:W-:Y:S01]  /*aae0*/  CS2R R54, SRZ ;  /* 0x0000000000367805 */ /* 0x000fe2000001ff00 */
[----:B------:R-:W-:-:S04]  /*aaf0*/  CS2R R56, SRZ ;  /* 0x0000000000387805 */ /* 0x000fc8000001ff00 */
[----:B------:R-:W-:Y:S01]  /*ab00*/  @!P3 IMAD.SHL.U32 R16, R139, 0x2, RZ ;  /* 0x000000028b10b824 */ /* 0x000fe200078e00ff */
[----:B-1----:R-:W-:-:S05]  /*ab10*/  @!P0 IADD3 R14, P1, R4, R0, RZ ;  /* 0x00000000040e8210 */ /* 0x002fca0007f3e0ff */
[----:B------:R-:W-:Y:S01]  /*ab20*/  @!P0 IMAD.X R15, R5, 0x1, R6, P1 ;  /* 0x00000001050f8824 */ /* 0x000fe200008e0606 */
[----:B--2---:R-:W-:-:S04]  /*ab30*/  @!P0 IADD3 R12, P1, R2, R0, RZ ;  /* 0x00000000020c8210 */ /* 0x004fc80007f3e0ff */
[----:B------:R1:W5:Y:S01]  /*ab40*/  @!P0 LD.E.64 R54, [R14.64] ;  /* 0x000000080e368980 */ /* 0x000362000c101b00 */
[----:B------:R-:W-:Y:S01]  /*ab50*/  @!P0 IMAD.X R13, R3, 0x1, R6, P1 ;  /* 0x00000001030d8824 */ /* 0x000fe200008e0606 */
[----:B------:R-:W-:-:S04]  /*ab60*/  @!P3 SHF.L.U64.HI R0, R139, 0x1, R78 ;  /* 0x000000018b00b819 */ /* 0x000fc8000001024e */
[----:B------:R2:W5:Y:S01]  /*ab70*/  @!P0 LD.E.64 R56, [R12.64] ;  /* 0x000000080c388980 */ /* 0x000562000c101b00 */
[----:B------:R-:W-:Y:S01]  /*ab80*/  ISETP.GE.AND P1, PT, R164, c[0x0][0x27c], PT ;  /* 0x00009f00a4007a0c */ /* 0x000fe20003f26270 */
[----:B------:R-:W-:Y:S01]  /*ab90*/  CS2R R28, SRZ ;  /* 0x00000000001c7805 */ /* 0x000fe2000001ff00 */
[----:B------:R-:W-:Y:S01]  /*aba0*/  CS2R R40, SRZ ;  /* 0x0000000000287805 */ /* 0x000fe2000001ff00 */
[----:B--2---:R-:W-:-:S05]  /*abb0*/  @!P3 IADD3 R12, P0, R2, R16, RZ ;  /* 0x00000010020cb210 */ /* 0x004fca0007f1e0ff */
[----:B------:R-:W-:Y:S01]  /*abc0*/  @!P3 IMAD.X R13, R3, 0x1, R0, P0 ;  /* 0x00000001030db824 */ /* 0x000fe200000e0600 */
[----:B------:R-:W-:Y:S02]  /*abd0*/  ISETP.GE.AND P0, PT, R167, c[0x0][0x27c], PT ;  /* 0x00009f00a7007a0c */ /* 0x000fe40003f06270 */
[----:B-1----:R-:W-:Y:S02]  /*abe0*/  @!P3 IADD3 R14, P2, R4, R16, RZ ;  /* 0x00000010040eb210 */ /* 0x002fe40007f5e0ff */
[----:B------:R-:W-:-:S04]  /*abf0*/  @!P1 IMAD.WIDE R18, R164, 0x2, R4 ;  /* 0x00000002a4129825 */ /* 0x000fc800078e0204 */
[----:B------:R-:W-:Y:S01]  /*ac00*/  @!P3 IMAD.X R15, R5, 0x1, R0, P2 ;  /* 0x00000001050fb824 */ /* 0x000fe200010e0600 */
[----:B------:R1:W5:Y:S01]  /*ac10*/  @!P1 LD.E.64 R28, [R18.64] ;  /* 0x00000008121c9980 */ /* 0x000362000c101b00 */
[----:B------:R-:W-:-:S04]  /*ac20*/  @!P1 IMAD.WIDE R16, R164, 0x2, R2 ;  /* 0x00000002a4109825 */ /* 0x000fc800078e0202 */
[C---:B------:R-:W-:Y:S01]  /*ac30*/  @!P0 IMAD.SHL.U32 R0, R167.reuse, 0x2, RZ ;  /* 0x00000002a7008824 */ /* 0x040fe200078e00ff */
[----:B------:R1:W5:Y:S01]  /*ac40*/  @!P1 LD.E.64 R40, [R16.64] ;  /* 0x0000000810289980 */ /* 0x000362000c101b00 */
[----:B------:R-:W-:-:S03]  /*ac50*/  @!P0 SHF.L.U64.HI R6, R167, 0x1, R75 ;  /* 0x00000001a7068819 */ /* 0x000fc6000001024b */
        /* <DEDUP_REMOVED lines=12> */
.L_x_941:
[----:B---34-:R-:W-:Y:S05]  /*ad20*/  BSYNC B0 ;  /* 0x0000000000007941 */ /* 0x018fea0003800000 */
.L_x_940:
[----:B-----5:R-:W-:Y:S01]  /*ad30*/  IMAD.MOV.U32 R0, RZ, RZ, R64 ;  /* 0x000000ffff007224 */ /* 0x020fe200078e0040 */
[----:B------:R-:W-:-:S04]  /*ad40*/  DEPBAR.LE SB0, 0x1 ;  /* 0x000080400000791a */ /* 0x000fc80000000000 */
[----:B-1----:R-:W-:Y:S01]  /*ad50*/  IMAD.MOV.U32 R4, RZ, RZ, R65 ;  /* 0x000000ffff047224 */ /* 0x002fe200078e0041 */
[----:B------:R-:W-:Y:S01]  /*ad60*/  BSSY B1, `(.L_x_942) ;  /* 0x000015c000017945 */ /* 0x000fe20003800000 */
[----:B------:R-:W-:Y:S02]  /*ad70*/  IMAD.MOV.U32 R3, RZ, RZ, R58 ;  /* 0x000000ffff037224 */ /* 0x000fe400078e003a */
[----:B------:R-:W-:Y:S01]  /*ad80*/  IMAD.MOV.U32 R2, RZ, RZ, R59 ;  /* 0x000000ffff027224 */ /* 0x000fe200078e003b */
[----:B------:R-:W-:Y:S01]  /*ad90*/  PRMT R87, R4, 0x5410, R0 ;  /* 0x0000541004577816 */ /* 0x000fe20000000000 */
[----:B------:R-:W-:Y:S01]  /*ada0*/  IMAD.MOV.U32 R0, RZ, RZ, R54 ;  /* 0x000000ffff007224 */ /* 0x000fe200078e0036 */
[----:B------:R-:W-:Y:S02]  /*adb0*/  MOV R4, R55 ;  /* 0x0000003700047202 */ /* 0x000fe40000000f00 */
[----:B------:R-:W-:Y:S01]  /*adc0*/  PRMT R85, R2, 0x5410, R3 ;  /* 0x0000541002557816 */ /* 0x000fe20000000003 */
[----:B------:R-:W-:Y:S01]  /*add0*/  IMAD.MOV.U32 R3, RZ, RZ, R50 ;  /* 0x000000ffff037224 */ /* 0x000fe200078e0032 */
[----:B------:R-:W-:Y:S01]  /*ade0*/  PRMT R83, R83, 0x5410, R0 ;  /* 0x0000541053537816 */ /* 0x000fe20000000000 */
[----:B------:R-:W-:-:S02]  /*adf0*/  IMAD.MOV.U32 R0, RZ, RZ, R46 ;  /* 0x000000ffff007224 */ /* 0x000fc400078e002e */
[----:B------:R-:W-:Y:S01]  /*ae00*/  IMAD.MOV.U32 R2, RZ, RZ, R51 ;  /* 0x000000ffff027224 */ /* 0x000fe200078e0033 */
[----:B------:R-:W-:Y:S01]  /*ae10*/  PRMT R83, R4, 0x7610, R83 ;  /* 0x0000761004537816 */ /* 0x000fe20000000053 */
        /* <DEDUP_REMOVED lines=9> */
[----:B------:R-:W-:-:S02]  /*aeb0*/  MOV R3, R28 ;  /* 0x0000001c00037202 */ /* 0x000fc40000000f00 */
[----:B------:R-:W-:Y:S01]  /*aec0*/  PRMT R86, R4, 0x7610, R86 ;  /* 0x0000761004567816 */ /* 0x000fe20000000056 */
[----:B------:R-:W-:Y:S01]  /*aed0*/  IMAD.IADD R4, R34, 0x1, -R105 ;  /* 0x0000000122047824 */ /* 0x000fe200078e0a69 */
[----:B------:R-:W-:Y:S01]  /*aee0*/  PRMT R75, R2, 0x5410, R3 ;  /* 0x00005410024b7816 */ /* 0x000fe20000000003 */
[----:B------:R-:W-:Y:S01]  /*aef0*/  IMAD.MOV.U32 R2, RZ, RZ, R61 ;  /* 0x000000ffff027224 */ /* 0x000fe200078e003d */
[----:B------:R-:W-:Y:S02]  /*af00*/  MOV R3, R60 ;  /* 0x0000003c00037202 */ /* 0x000fe40000000f00 */
[----:B------:R-:W-:Y:S01]  /*af10*/  IMNMX R19, R4, 0x80, PT ;  /* 0x0000008004137817 */ /* 0x000fe20003800200 */
[----:B------:R-:W-:Y:S01]  /*af20*/  IMAD.MOV.U32 R4, RZ, RZ, R48 ;  /* 0x000000ffff047224 */ /* 0x000fe200078e0030 */
[----:B------:R-:W-:Y:S01]  /*af30*/  PRMT R82, R82, 0x5410, R0 ;  /* 0x0000541052527816 */ /* 0x000fe20000000000 */
[----:B------:R-:W-:Y:S01]  /*af40*/  IMAD.MOV.U32 R0, RZ, RZ, R53 ;  /* 0x000000ffff007224 */ /* 0x000fe200078e0035 */
[----:B------:R-:W-:Y:S01]  /*af50*/  BAR.SYNC.DEFER_BLOCKING 0x0 ;  /* 0x0000000000007b1d */ /* 0x000fe20000010000 */
[----:B------:R-:W-:-:S02]  /*af60*/  ISETP.GE.AND P0, PT, R138, R19, PT ;  /* 0x000000138a00720c */ /* 0x000fc40003f06270 */
[----:B------:R-:W-:Y:S01]  /*af70*/  PRMT R84, R2, 0x5410, R3 ;  /* 0x0000541002547816 */ /* 0x000fe20000000003 */
[----:B------:R-:W-:Y:S01]  /*af80*/  IMAD.MOV.U32 R3, RZ, RZ, R57 ;  /* 0x000000ffff037224 */ /* 0x000fe200078e0039 */
[----:B------:R-:W-:-:S04]  /*af90*/  MOV R2, R52 ;  /* 0x0000003400027202 */ /* 0x000fc80000000f00 */
[----:B------:R-:W-:Y:S01]  /*afa0*/  PRMT R80, R0, 0x5410, R2 ;  /* 0x0000541000507816 */ /* 0x000fe20000000002 */
[----:B------:R-:W-:Y:S01]  /*afb0*/  IMAD.MOV.U32 R2, RZ, RZ, R40 ;  /* 0x000000ffff027224 */ /* 0x000fe200078e0028 */
[----:B------:R-:W-:Y:S01]  /*afc0*/  PRMT R82, R3, 0x7610, R82 ;  /* 0x0000761003527816 */ /* 0x000fe20000000052 */
[----:B------:R-:W-:Y:S01]  /*afd0*/  IMAD.MOV.U32 R0, RZ, RZ, R41 ;  /* 0x000000ffff007224 */ /* 0x000fe200078e0029 */
[----:B------:R-:W-:-:S04]  /*afe0*/  MOV R3, R49 ;  /* 0x0000003100037202 */ /* 0x000fc80000000f00 */
[----:B------:R-:W-:Y:S02]  /*aff0*/  PRMT R78, R3, 0x5410, R4 ;  /* 0x00005410034e7816 */ /* 0x000fe40000000004 */
[----:B------:R-:W-:Y:S01]  /*b000*/  PRMT R34, R0, 0x5410, R2 ;  /* 0x0000541000227816 */ /* 0x000fe20000000002 */
[----:B------:R-:W-:Y:S05]  /*b010*/  @P0 BRA `(.L_x_943) ;  /* 0x0000130000000947 */ /* 0x000fea0003800000 */
[----:B------:R-:W-:Y:S01]  /*b020*/  ISETP.GE.AND P0, PT, R164, c[0x0][0x27c], PT ;  /* 0x00009f00a4007a0c */ /* 0x000fe20003f06270 */
[----:B------:R-:W-:-:S12]  /*b030*/  BSSY B0, `(.L_x_944) ;  /* 0x0000031000007945 */ /* 0x000fd80003800000 */
[----:B------:R-:W-:Y:S05]  /*b040*/  @P0 BRA `(.L_x_945) ;  /* 0x000002f000000947 */ /* 0x000fea0003800000 */
[----:B------:R-:W2:Y:S01]  /*b050*/  LDL R89, [R1+0x8] ;  /* 0x0000080001597983 */ /* 0x000ea20000100800 */
[----:B------:R-:W-:Y:S02]  /*b060*/  SHF.R.U32.HI R0, RZ, 0x10, R11 ;  /* 0x00000010ff007819 */ /* 0x000fe4000001160b */
[----:B------:R-:W-:Y:S02]  /*b070*/  SHF.R.U32.HI R2, RZ, 0x10, R9 ;  /* 0x00000010ff027819 */ /* 0x000fe40000011609 */
[----:B------:R-:W-:Y:S02]  /*b080*/  PRMT R6, R66, 0x5410, R0 ;  /* 0x0000541042067816 */ /* 0x000fe40000000000 */
[----:B------:R-:W-:Y:S02]  /*b090*/  PRMT R0, R35, 0x5410, R2 ;  /* 0x0000541023007816 */ /* 0x000fe40000000002 */
[----:B------:R-:W-:Y:S02]  /*b0a0*/  SHF.R.U64 R3, R10, 0x10, R11 ;  /* 0x000000100a037819 */ /* 0x000fe4000000120b */
[----:B------:R-:W-:-:S02]  /*b0b0*/  SHF.R.U64 R4, R8, 0x10, R9 ;  /* 0x0000001008047819 */ /* 0x000fc40000001209 */
[----:B------:R-:W-:Y:S02]  /*b0c0*/  LOP3.LUT R18, R0, 0xffff0000, RZ, 0xc0, !PT ;  /* 0xffff000000127812 */ /* 0x000fe400078ec0ff */
[----:B------:R-:W-:Y:S02]  /*b0d0*/  PRMT R9, R35, 0x5432, R4 ;  /* 0x0000543223097816 */ /* 0x000fe40000000004 */
[----:B------:R-:W-:Y:S02]  /*b0e0*/  PRMT R10, R66, 0x5432, R3 ;  /* 0x00005432420a7816 */ /* 0x000fe40000000003 */
[----:B------:R-:W-:Y:S01]  /*b0f0*/  LOP3.LUT R17, R6, 0xffff0000, RZ, 0xc0, !PT ;  /* 0xffff000006117812 */ /* 0x000fe200078ec0ff */
[----:B--2---:R-:W1:Y:S02]  /*b100*/  LDS.128 R12, [R89+0x4800] ;  /* 0x00480000590c7984 */ /* 0x004e640000000c00 */
[C---:B-1----:R-:W-:Y:S01]  /*b110*/  LOP3.LUT R8, R14.reuse, 0xffff0000, RZ, 0xc0, !PT ;  /* 0xffff00000e087812 */ /* 0x042fe200078ec0ff */
[C---:B------:R-:W-:Y:S01]  /*b120*/  IMAD.U32 R11, R15.reuse, 0x10000, RZ ;  /* 0x000100000f0b7824 */ /* 0x040fe200078e00ff */
[----:B------:R-:W-:Y:S01]  /*b130*/  LOP3.LUT R2, R15, 0xffff0000, RZ, 0xc0, !PT ;  /* 0xffff00000f027812 */ /* 0x000fe200078ec0ff */
[----:B------:R-:W-:Y:S01]  /*b140*/  IMAD.U32 R16, R14, 0x10000, RZ ;  /* 0x000100000e107824 */ /* 0x000fe200078e00ff */
[----:B------:R-:W-:Y:S01]  /*b150*/  SHF.L.U32 R5, R12, 0x10, RZ ;  /* 0x000000100c057819 */ /* 0x000fe200000006ff */
[----:B------:R-:W-:Y:S01]  /*b160*/  IMAD.U32 R15, R0, 0x10000, RZ ;  /* 0x00010000000f7824 */ /* 0x000fe200078e00ff */
[----:B------:R-:W-:Y:S01]  /*b170*/  LOP3.LUT R4, R12, 0xffff0000, RZ, 0xc0, !PT ;  /* 0xffff00000c047812 */ /* 0x000fe200078ec0ff */
[----:B------:R-:W-:Y:S01]  /*b180*/  IMAD.U32 R14, R6, 0x10000, RZ ;  /* 0x00010000060e7824 */ /* 0x000fe200078e00ff */
[C---:B------:R-:W-:Y:S01]  /*b190*/  SHF.L.U32 R3, R13.reuse, 0x10, RZ ;  /* 0x000000100d037819 */ /* 0x040fe200000006ff */
[C---:B------:R-:W-:Y:S01]  /*b1a0*/  FMUL.FTZ R12, R8.reuse, R15 ;  /* 0x0000000f080c7220 */ /* 0x040fe20000410000 */
[----:B------:R-:W-:Y:S01]  /*b1b0*/  LOP3.LUT R0, R13, 0xffff0000, RZ, 0xc0, !PT ;  /* 0xffff00000d007812 */ /* 0x000fe200078ec0ff */
[----:B------:R-:W-:-:S02]  /*b1c0*/  FMUL.FTZ R8, R8, R14 ;  /* 0x0000000e08087220 */ /* 0x000fc40000410000 */
[----:B------:R-:W-:Y:S01]  /*b1d0*/  FFMA.FTZ R13, R16, R14, -R12 ;  /* 0x0000000e100d7223 */ /* 0x000fe2000001080c */
[----:B------:R-:W-:Y:S01]  /*b1e0*/  SHF.L.U32 R14, R10, 0x10, RZ ;  /* 0x000000100a0e7819 */ /* 0x000fe200000006ff */
[----:B------:R-:W-:Y:S01]  /*b1f0*/  FFMA.FTZ R12, R16, R15, R8 ;  /* 0x0000000f100c7223 */ /* 0x000fe20000010008 */
[----:B------:R-:W-:Y:S01]  /*b200*/  LOP3.LUT R10, R10, 0xffff0000, RZ, 0xc0, !PT ;  /* 0xffff00000a0a7812 */ /* 0x000fe200078ec0ff */
[C---:B------:R-:W-:Y:S02]  /*b210*/  FMUL.FTZ R6, R2.reuse, R18 ;  /* 0x0000001202067220 */ /* 0x040fe40000410000 */
[C---:B------:R-:W-:Y:S01]  /*b220*/  IMAD.U32 R15, R9.reuse, 0x10000, RZ ;  /* 0x00010000090f7824 */ /* 0x040fe200078e00ff */
[----:B------:R-:W-:Y:S01]  /*b230*/  LOP3.LUT R9, R9, 0xffff0000, RZ, 0xc0, !PT ;  /* 0xffff000009097812 */ /* 0x000fe200078ec0ff */
[-C--:B------:R-:W-:Y:S02]  /*b240*/  FMUL.FTZ R2, R2, R17.reuse ;  /* 0x0000001102027220 */ /* 0x080fe40000410000 */
[----:B------:R-:W-:-:S02]  /*b250*/  FFMA.FTZ R8, R11, R17, -R6 ;  /* 0x000000110b087223 */ /* 0x000fc40000010806 */
[----:B------:R-:W-:Y:S02]  /*b260*/  FFMA.FTZ R11, R11, R18, R2 ;  /* 0x000000120b0b7223 */ /* 0x000fe40000010002 */
[----:B------:R-:W-:Y:S02]  /*b270*/  FMUL.FTZ R6, R4, R15 ;  /* 0x0000000f04067220 */ /* 0x000fe40000410000 */
[----:B------:R-:W-:Y:S01]  /*b280*/  FMUL.FTZ R2, R0, R9 ;  /* 0x0000000900027220 */ /* 0x000fe20000410000 */
[----:B------:R-:W-:Y:S01]  /*b290*/  F2FP.BF16.PACK_AB R11, R11, R8 ;  /* 0x000000080b0b723e */ /* 0x000fe200000010ff */
[----:B------:R-:W-:Y:S02]  /*b2a0*/  FMUL.FTZ R4, R4, R14 ;  /* 0x0000000e04047220 */ /* 0x000fe40000410000 */
[----:B------:R-:W-:Y:S02]  /*b2b0*/  FMUL.FTZ R0, R0, R10 ;  /* 0x0000000a00007220 */ /* 0x000fe40000410000 */
[----:B------:R-:W-:-:S02]  /*b2c0*/  FFMA.FTZ R6, R5, R14, -R6 ;  /* 0x0000000e05067223 */ /* 0x000fc40000010806 */
[----:B------:R-:W-:Y:S02]  /*b2d0*/  FFMA.FTZ R4, R5, R15, R4 ;  /* 0x0000000f05047223 */ /* 0x000fe40000010004 */
[C---:B------:R-:W-:Y:S01]  /*b2e0*/  FFMA.FTZ R2, R3.reuse, R10, -R2 ;  /* 0x0000000a03027223 */ /* 0x040fe20000010802 */
[----:B------:R-:W-:Y:S01]  /*b2f0*/  F2FP.BF16.PACK_AB R10, R12, R13 ;  /* 0x0000000d0c0a723e */ /* 0x000fe200000010ff */
[----:B------:R-:W-:Y:S01]  /*b300*/  FFMA.FTZ R0, R3, R9, R0 ;  /* 0x0000000903007223 */ /* 0x000fe20000010000 */
[----:B------:R-:W-:-:S04]  /*b310*/  F2FP.BF16.PACK_AB R8, R4, R6 ;  /* 0x000000060408723e */ /* 0x000fc800000010ff */
[----:B------:R-:W-:-:S05]  /*b320*/  F2FP.BF16.PACK_AB R9, R0, R2 ;  /* 0x000000020009723e */ /* 0x000fca00000010ff */
[----:B------:R1:W-:Y:S02]  /*b330*/  STS.128 [R89+0x4800], R8 ;  /* 0x0048000859007388 */ /* 0x0003e40000000c00 */
.L_x_945:
[----:B------:R-:W-:Y:S05]  /*b340*/  BSYNC B0 ;  /* 0x0000000000007941 */ /* 0x000fea0003800000 */
.L_x_944:
[----:B------:R-:W-:Y:S01]  /*b350*/  ISETP.GE.AND P0, PT, R169, c[0x0][0x27c], PT ;  /* 0x00009f00a9007a0c */ /* 0x000fe20003f06270 */
[----:B------:R-:W-:-:S12]  /*b360*/  BSSY B0, `(.L_x_946) ;  /* 0x0000031000007945 */ /* 0x000fd80003800000 */
[----:B------:R-:W-:Y:S05]  /*b370*/  @P0 BRA `(.L_x_947) ;  /* 0x000002f000000947 */ /* 0x000fea0003800000 */
[----:B------:R-:W2:Y:S01]  /*b380*/  LDL R35, [R1+0xc] ;  /* 0x00000c0001237983 */ /* 0x000ea20000100800 */
[----:B------:R-:W-:Y:S02]  /*b390*/  SHF.R.U64 R0, R20, 0x10, R21 ;  /* 0x0000001014007819 */ /* 0x000fe40000001215 */
[----:B------:R-:W-:Y:S02]  /*b3a0*/  SHF.R.U32.HI R4, RZ, 0x10, R23 ;  /* 0x00000010ff047819 */ /* 0x000fe40000011617 */
[----:B------:R-:W-:Y:S02]  /*b3b0*/  SHF.R.U32.HI R2, RZ, 0x10, R21 ;  /* 0x00000010ff027819 */ /* 0x000fe40000011615 */
[C---:B------:R-:W-:Y:S02]  /*b3c0*/  PRMT R13, R68.reuse, 0x5432, R0 ;  /* 0x00005432440d7816 */ /* 0x040fe40000000000 */
[----:B------:R-:W-:Y:S02]  /*b3d0*/  PRMT R0, R67, 0x5410, R4 ;  /* 0x0000541043007816 */ /* 0x000fe40000000004 */
[----:B------:R-:W-:-:S02]  /*b3e0*/  PRMT R6, R68, 0x5410, R2 ;  /* 0x0000541044067816 */ /* 0x000fc40000000002 */
[----:B------:R-:W-:Y:S01]  /*b3f0*/  SHF.R.U64 R3, R22, 0x10, R23 ;  /* 0x0000001016037819 */ /* 0x000fe20000001217 */
[C---:B------:R-:W-:Y:S01]  /*b400*/  IMAD.U32 R16, R0.reuse, 0x10000, RZ ;  /* 0x0001000000107824 */ /* 0x040fe200078e00ff */
[----:B------:R-:W-:Y:S02]  /*b410*/  LOP3.LUT R18, R0, 0xffff0000, RZ, 0xc0, !PT ;  /* 0xffff000000127812 */ /* 0x000fe400078ec0ff */
[----:B------:R-:W-:Y:S02]  /*b420*/  PRMT R12, R67, 0x5432, R3 ;  /* 0x00005432430c7816 */ /* 0x000fe40000000003 */
[----:B------:R-:W-:Y:S01]  /*b430*/  LOP3.LUT R17, R6, 0xffff0000, RZ, 0xc0, !PT ;  /* 0xffff000006117812 */ /* 0x000fe200078ec0ff */
[----:B-12---:R-:W1:Y:S02]  /*b440*/  LDS.128 R8, [R35+0x4800] ;  /* 0x0048000023087984 */ /* 0x006e640000000c00 */
[C---:B-1----:R-:W-:Y:S01]  /*b450*/  IMAD.U32 R15, R10.reuse, 0x10000, RZ ;  /* 0x000100000a0f7824 */ /* 0x042fe200078e00ff */
[----:B------:R-:W-:Y:S01]  /*b460*/  LOP3.LUT R10, R10, 0xffff0000, RZ, 0xc0, !PT ;  /* 0xffff00000a0a7812 */ /* 0x000fe200078ec0ff */
[C---:B------:R-:W-:Y:S01]  /*b470*/  IMAD.U32 R14, R11.reuse, 0x10000, RZ ;  /* 0x000100000b0e7824 */ /* 0x040fe200078e00ff */
[----:B------:R-:W-:Y:S01]  /*b480*/  LOP3.LUT R2, R11, 0xffff0000, RZ, 0xc0, !PT ;  /* 0xffff00000b027812 */ /* 0x000fe200078ec0ff */
[----:B------:R-:W-:Y:S01]  /*b490*/  IMAD.U32 R11, R6, 0x10000, RZ ;  /* 0x00010000060b7824 */ /* 0x000fe200078e00ff */
[----:B------:R-:W-:-:S02]  /*b4a0*/  SHF.L.U32 R5, R8, 0x10, RZ ;  /* 0x0000001008057819 */ /* 0x000fc400000006ff */
[----:B------:R-:W-:Y:S01]  /*b4b0*/  LOP3.LUT R4, R8, 0xffff0000, RZ, 0xc0, !PT ;  /* 0xffff000008047812 */ /* 0x000fe200078ec0ff */
[C---:B------:R-:W-:Y:S01]  /*b4c0*/  FMUL.FTZ R8, R10.reuse, R16 ;  /* 0x000000100a087220 */ /* 0x040fe20000410000 */
[C---:B------:R-:W-:Y:S01]  /*b4d0*/  SHF.L.U32 R3, R9.reuse, 0x10, RZ ;  /* 0x0000001009037819 */ /* 0x040fe200000006ff */
[-C--:B------:R-:W-:Y:S01]  /*b4e0*/  FMUL.FTZ R10, R10, R11.reuse ;  /* 0x0000000b0a0a7220 */ /* 0x080fe20000410000 */
[----:B------:R-:W-:Y:S01]  /*b4f0*/  LOP3.LUT R0, R9, 0xffff0000, RZ, 0xc0, !PT ;  /* 0xffff000009007812 */ /* 0x000fe200078ec0ff */
[----:B------:R-:W-:Y:S02]  /*b500*/  FMUL.FTZ R6, R2, R18 ;  /* 0x0000001202067220 */ /* 0x000fe40000410000 */
[C---:B------:R-:W-:Y:S02]  /*b510*/  FFMA.FTZ R10, R15.reuse, R16, R10 ;  /* 0x000000100f0a7223 */ /* 0x040fe4000001000a */
[----:B------:R-:W-:Y:S01]  /*b520*/  FFMA.FTZ R9, R15, R11, -R8 ;  /* 0x0000000b0f097223 */ /* 0x000fe20000010808 */
[C---:B------:R-:W-:Y:S01]  /*b530*/  SHF.L.U32 R15, R13.reuse, 0x10, RZ ;  /* 0x000000100d0f7819 */ /* 0x040fe200000006ff */
[C---:B------:R-:W-:Y:S01]  /*b540*/  IMAD.U32 R16, R12.reuse, 0x10000, RZ ;  /* 0x000100000c107824 */ /* 0x040fe200078e00ff */
[----:B------:R-:W-:Y:S01]  /*b550*/  LOP3.LUT R12, R12, 0xffff0000, RZ, 0xc0, !PT ;  /* 0xffff00000c0c7812 */ /* 0x000fe200078ec0ff */
[-C--:B------:R-:W-:Y:S01]  /*b560*/  FMUL.FTZ R2, R2, R17.reuse ;  /* 0x0000001102027220 */ /* 0x080fe20000410000 */
[----:B------:R-:W-:Y:S01]  /*b570*/  LOP3.LUT R13, R13, 0xffff0000, RZ, 0xc0, !PT ;  /* 0xffff00000d0d7812 */ /* 0x000fe200078ec0ff */
[----:B------:R-:W-:Y:S01]  /*b580*/  FFMA.FTZ R8, R14, R17, -R6 ;  /* 0x000000110e087223 */ /* 0x000fe20000010806 */
[----:B------:R-:W-:Y:S01]  /*b590*/  F2FP.BF16.PACK_AB R10, R10, R9 ;  /* 0x000000090a0a723e */ /* 0x000fe200000010ff */
[----:B------:R-:W-:-:S02]  /*b5a0*/  FFMA.FTZ R11, R14, R18, R2 ;  /* 0x000000120e0b7223 */ /* 0x000fc40000010002 */
[----:B------:R-:W-:Y:S02]  /*b5b0*/  FMUL.FTZ R6, R4, R16 ;  /* 0x0000001004067220 */ /* 0x000fe40000410000 */
[----:B------:R-:W-:Y:S01]  /*b5c0*/  FMUL.FTZ R2, R0, R12 ;  /* 0x0000000c00027220 */ /* 0x000fe20000410000 */
[----:B------:R-:W-:Y:S01]  /*b5d0*/  F2FP.BF16.PACK_AB R11, R11, R8 ;  /* 0x000000080b0b723e */ /* 0x000fe200000010ff */
[----:B------:R-:W-:Y:S02]  /*b5e0*/  FMUL.FTZ R4, R4, R15 ;  /* 0x0000000f04047220 */ /* 0x000fe40000410000 */
[----:B------:R-:W-:Y:S02]  /*b5f0*/  FMUL.FTZ R0, R0, R13 ;  /* 0x0000000d00007220 */ /* 0x000fe40000410000 */
[C---:B------:R-:W-:Y:S02]  /*b600*/  FFMA.FTZ R6, R5.reuse, R15, -R6 ;  /* 0x0000000f05067223 */ /* 0x040fe40000010806 */
[----:B------:R-:W-:-:S02]  /*b610*/  FFMA.FTZ R4, R5, R16, R4 ;  /* 0x0000001005047223 */ /* 0x000fc40000010004 */
[C---:B------:R-:W-:Y:S02]  /*b620*/  FFMA.FTZ R2, R3.reuse, R13, -R2 ;  /* 0x0000000d03027223 */ /* 0x040fe40000010802 */
[----:B------:R-:W-:Y:S01]  /*b630*/  FFMA.FTZ R0, R3, R12, R0 ;  /* 0x0000000c03007223 */ /* 0x000fe20000010000 */
[----:B------:R-:W-:-:S04]  /*b640*/  F2FP.BF16.PACK_AB R8, R4, R6 ;  /* 0x000000060408723e */ /* 0x000fc800000010ff */
[----:B------:R-:W-:-:S05]  /*b650*/  F2FP.BF16.PACK_AB R9, R0, R2 ;  /* 0x000000020009723e */ /* 0x000fca00000010ff */
[----:B------:R1:W-:Y:S02]  /*b660*/  STS.128 [R35+0x4800], R8 ;  /* 0x0048000823007388 */ /* 0x0003e40000000c00 */
.L_x_947:
[----:B------:R-:W-:Y:S05]  /*b670*/  BSYNC B0 ;  /* 0x0000000000007941 */ /* 0x000fea0003800000 */
.L_x_946:
        /* <DEDUP_REMOVED lines=50> */
.L_x_949:
[----:B------:R-:W-:Y:S05]  /*b9a0*/  BSYNC B0 ;  /* 0x0000000000007941 */ /* 0x000fea0003800000 */
.L_x_948:
[----:B------:R-:W-:Y:S01]  /*b9b0*/  ISETP.GE.AND P0, PT, R168, c[0x0][0x27c], PT ;  /* 0x00009f00a8007a0c */ /* 0x000fe20003f06270 */
[----:B------:R-:W-:-:S12]  /*b9c0*/  BSSY B0, `(.L_x_950) ;  /* 0x0000031000007945 */ /* 0x000fd80003800000 */
[----:B------:R-:W-:Y:S05]  /*b9d0*/  @P0 BRA `(.L_x_951) ;  /* 0x000002f000000947 */ /* 0x000fea0003800000 */
[----:B-1----:R-:W2:Y:S01]  /*b9e0*/  LDL R20, [R1+0xc] ;  /* 0x00000c0001147983 */ /* 0x002ea20000100800 */
        /* <DEDUP_REMOVED lines=11> */
[----:B--2---:R-:W1:Y:S02]  /*baa0*/  LDS.128 R8, [R20+0x6800] ;  /* 0x0068000014087984 */ /* 0x004e640000000c00 */
        /* <DEDUP_REMOVED lines=34> */
.L_x_951:
[----:B------:R-:W-:Y:S05]  /*bcd0*/  BSYNC B0 ;  /* 0x0000000000007941 */ /* 0x000fea0003800000 */
.L_x_950:
        /* <DEDUP_REMOVED lines=50> */
.L_x_953:
[----:B------:R-:W-:Y:S05]  /*c000*/  BSYNC B0 ;  /* 0x0000000000007941 */ /* 0x000fea0003800000 */
.L_x_952:
[----:B------:R-:W-:-:S13]  /*c010*/  ISETP.GE.AND P0, PT, R167, c[0x0][0x27c], PT ;  /* 0x00009f00a7007a0c */ /* 0x000fda0003f06270 */
        /* <DEDUP_REMOVED lines=48> */
.L_x_943:
[----:B------:R-:W-:Y:S05]  /*c320*/  BSYNC B1 ;  /* 0x0000000000017941 */ /* 0x000fea0003800000 */
.L_x_942:
[----:B------:R-:W-:-:S04]  /*c330*/  IADD3 R0, R138, 0x40, RZ ;  /* 0x000000408a007810 */ /* 0x000fc80007ffe0ff */
[----:B------:R-:W-:-:S13]  /*c340*/  ISETP.GE.AND P0, PT, R0, R19, PT ;  /* 0x000000130000720c */ /* 0x000fda0003f06270 */
[----:B------:R-:W-:Y:S05]  /*c350*/  @P0 BRA `(.L_x_954) ;  /* 0x0000498000000947 */ /* 0x000fea0003800000 */
        /* <DEDUP_REMOVED lines=50> */
.L_x_956:
[----:B------:R-:W-:Y:S05]  /*c680*/  BSYNC B0 ;  /* 0x0000000000007941 */ /* 0x000fea0003800000 */
.L_x_955:
        /* <DEDUP_REMOVED lines=50> */
.L_x_958:
[----:B------:R-:W-:Y:S05]  /*c9b0*/  BSYNC B0 ;  /* 0x0000000000007941 */ /* 0x000fea0003800000 */
.L_x_957:
        /* <DEDUP_REMOVED lines=50> */
.L_x_960:
[----:B------:R-:W-:Y:S05]  /*cce0*/  BSYNC B0 ;  /* 0x0000000000007941 */ /* 0x000fea0003800000 */
.L_x_959:
        /* <DEDUP_REMOVED lines=50> */
.L_x_962:
[----:B------:R-:W-:Y:S05]  /*d010*/  BSYNC B0 ;  /* 0x0000000000007941 */ /* 0x000fea0003800000 */
.L_x_961:
        /* <DEDUP_REMOVED lines=50> */
.L_x_964:
[----:B------:R-:W-:Y:S05]  /*d340*/  BSYNC B0 ;  /* 0x0000000000007941 */ /* 0x000fea0003800000 */
.L_x_963:
        /* <DEDUP_REMOVED lines=48> */
[----:B------:R1:W-:Y:S01]  /*d650*/  STS.128 [R19+0x9800], R8 ;  /* 0x0098000813007388 */ /* 0x0003e20000000c00 */
[----:B------:R-:W-:Y:S05]  /*d660*/  BRA `(.L_x_954) ;  /* 0x0000367000007947 */ /* 0x000fea0003800000 */
.L_x_937:
[----:B------:R1:W5:Y:S01]  /*d670*/  LDL R37, [R1+0x60] ;  /* 0x0000600001257983 */ /* 0x0003620000100800 */
[----:B------:R-:W-:-:S03]  /*d680*/  IMAD.MOV.U32 R3, RZ, RZ, c[0x0][0x2c4] ;  /* 0x0000b100ff037624 */ /* 0x000fc600078e00ff */
[----:B------:R1:W5:Y:S02]  /*d690*/  LDL R36, [R1+0x5c] ;  /* 0x00005c0001247983 */ /* 0x0003640000100800 */
[----:B------:R-:W-:Y:S01]  /*d6a0*/  ISETP.NE.AND P0, PT, R3, 0x1, PT ;  /* 0x000000010300780c */ /* 0x000fe20003f05270 */
[----:B------:R-:W-:-:S12]  /*d6b0*/  IMAD.MOV.U32 R5, RZ, RZ, R8 ;  /* 0x000000ffff057224 */ /* 0x000fd800078e0008 */
[----:B------:R-:W-:-:S05]  /*d6c0*/  @P0 IMAD.HI.U32 R3, R0, c[0x0][0x2c8], RZ ;  /* 0x0000b20000030a27 */ /* 0x000fca00078e00ff */
[----:B------:R-:W-:-:S04]  /*d6d0*/  @P0 SHF.R.U32.HI R0, RZ, c[0x0][0x2cc], R3 ;  /* 0x0000b300ff000a19 */ /* 0x000fc80000011603 */
        /* <DEDUP_REMOVED lines=38> */
[----:B------:R-:W-:Y:S01]  /*d940*/  CS2R R20, SRZ ;  /* 0x0000000000147805 */ /* 0x000fe2000001ff00 */
[----:B------:R-:W-:Y:S01]  /*d950*/  CS2R R14, SRZ ;  /* 0x00000000000e7805 */ /* 0x000fe2000001ff00 */
[----:B------:R-:W-:Y:S01]  /*d960*/  CS2R R12, SRZ ;  /* 0x00000000000c7805 */ /* 0x000fe2000001ff00 */
[----:B------:R-:W-:Y:S01]  /*d970*/  CS2R R46, SRZ ;  /* 0x00000000002e7805 */ /* 0x000fe2000001ff00 */
[----:B------:R-:W-:-:S06]  /*d980*/  CS2R R44, SRZ ;  /* 0x00000000002c7805 */ /* 0x000fcc000001ff00 */
[C---:B------:R-:W-:Y:S01]  /*d990*/  @!P0 IMAD.SHL.U32 R6, R110.reuse, 0x2, RZ ;  /* 0x000000026e068824 */ /* 0x040fe200078e00ff */
[----:B------:R-:W-:-:S04]  /*d9a0*/  @!P0 SHF.L.U64.HI R0, R110, 0x1, R111 ;  /* 0x000000016e008819 */ /* 0x000fc8000001026f */
[-C--:B---3--:R-:W-:Y:S02]  /*d9b0*/  @!P0 IADD3 R26, P1, R4, R6.reuse, RZ ;  /* 0x00000006041a8210 */ /* 0x088fe40007f3e0ff */
[----:B------:R-:W-:Y:S02]  /*d9c0*/  @!P0 IADD3 R24, P3, R2, R6, RZ ;  /* 0x0000000602188210 */ /* 0x000fe40007f7e0ff */
[----:B----4-:R-:W-:Y:S02]  /*d9d0*/  @!P0 IADD3.X R27, R5, R0, RZ, P1, !PT ;  /* 0x00000000051b8210 */ /* 0x010fe40000ffe4ff */
[----:B------:R-:W-:Y:S01]  /*d9e0*/  ISETP.GE.AND P1, PT, R136, c[0x0][0x27c], PT ;  /* 0x00009f0088007a0c */ /* 0x000fe20003f26270 */
[----:B-1----:R-:W-:Y:S01]  /*d9f0*/  @!P0 IMAD.X R25, R3, 0x1, R0, P3 ;  /* 0x0000000103198824 */ /* 0x002fe200018e0600 */
[----:B-----5:R-:W-:-:S05]  /*da00*/  @!P2 SHF.L.U32 R6, R37, 0x3, RZ ;  /* 0x000000032506a819 */ /* 0x020fca00000006ff */
[----:B------:R-:W-:-:S04]  /*da10*/  @!P2 IMAD.WIDE R10, R6, 0x2, R4 ;  /* 0x00000002060aa825 */ /* 0x000fc800078e0204 */
[----:B------:R-:W-:Y:S01]  /*da20*/  @!P2 IMAD.WIDE R8, R6, 0x2, R2 ;  /* 0x000000020608a825 */ /* 0x000fe200078e0202 */
[----:B------:R1:W5:Y:S03]  /*da30*/  @!P2 LD.E.128 R20, [R10.64] ;  /* 0x000000080a14a980 */ /* 0x000366000c101d00 */
[----:B------:R-:W-:Y:S01]  /*da40*/  @!P1 IMAD.SHL.U32 R0, R36, 0x8, RZ ;  /* 0x0000000824009824 */ /* 0x000fe200078e00ff */
[----:B------:R2:W5:Y:S01]  /*da50*/  @!P2 LD.E.128 R12, [R8.64] ;  /* 0x00000008080ca980 */ /* 0x000562000c101d00 */
[----:B------:R-:W-:Y:S01]  /*da60*/  CS2R R42, SRZ ;  /* 0x00000000002a7805 */ /* 0x000fe2000001ff00 */
[----:B------:R-:W-:Y:S01]  /*da70*/  CS2R R40, SRZ ;  /* 0x0000000000287805 */ /* 0x000fe2000001ff00 */
[----:B------:R-:W-:Y:S01]  /*da80*/  CS2R R18, SRZ ;  /* 0x0000000000127805 */ /* 0x000fe2000001ff00 */
[----:B------:R-:W-:Y:S01]  /*da90*/  CS2R R16, SRZ ;  /* 0x0000000000107805 */ /* 0x000fe2000001ff00 */
[----:B------:R-:W-:-:S04]  /*daa0*/  @!P1 IMAD.WIDE R4, R0, 0x2, R4 ;  /* 0x0000000200049825 */ /* 0x000fc800078e0204 */
[----:B------:R-:W-:Y:S01]  /*dab0*/  @!P1 IMAD.WIDE R2, R0, 0x2, R2 ;  /* 0x0000000200029825 */ /* 0x000fe200078e0202 */
[----:B------:R3:W5:Y:S04]  /*dac0*/  @!P1 LD.E.128 R44, [R4.64] ;  /* 0x00000008042c9980 */ /* 0x000768000c101d00 */
[----:B------:R3:W5:Y:S04]  /*dad0*/  @!P1 LD.E.128 R40, [R2.64] ;  /* 0x0000000802289980 */ /* 0x000768000c101d00 */
[----:B------:R3:W5:Y:S01]  /*dae0*/  @!P0 LD.E.128 R16, [R26.64] ;  /* 0x000000081a108980 */ /* 0x000762000c101d00 */
[----:B-1----:R-:W-:Y:S01]  /*daf0*/  CS2R R10, SRZ ;  /* 0x00000000000a7805 */ /* 0x002fe2000001ff00 */
[----:B--2---:R-:W-:-:S06]  /*db00*/  CS2R R8, SRZ ;  /* 0x0000000000087805 */ /* 0x004fcc000001ff00 */
[----:B------:R3:W5:Y:S02]  /*db10*/  @!P0 LD.E.128 R8, [R24.64] ;  /* 0x0000000818088980 */ /* 0x000764000c101d00 */
.L_x_966:
[----:B--2---:R-:W-:Y:S05]  /*db20*/  BSYNC B0 ;  /* 0x0000000000007941 */ /* 0x004fea0003800000 */
.L_x_965:
[----:B------:R-:W-:Y:S01]  /*db30*/  IADD3 R0, R28, 0x40, RZ ;  /* 0x000000401c007810 */ /* 0x000fe20007ffe0ff */
[----:B---3-5:R-:W-:Y:S01]  /*db40*/  IMAD.MOV.U32 R4, RZ, RZ, R46 ;  /* 0x000000ffff047224 */ /* 0x028fe200078e002e */
[----:B------:R-:W-:Y:S01]  /*db50*/  MOV R24, R11 ;  /* 0x0000000b00187202 */ /* 0x000fe20000000f00 */
[----:B-1----:R-:W-:Y:S01]  /*db60*/  IMAD.MOV.U32 R3, RZ, RZ, R47 ;  /* 0x000000ffff037224 */ /* 0x002fe200078e002f */
[----:B------:R-:W-:Y:S01]  /*db70*/  ISETP.GE.AND P0, PT, R0, R34, PT ;  /* 0x000000220000720c */ /* 0x000fe20003f06270 */
[----:B------:R-:W-:Y:S01]  /*db80*/  IMAD.MOV.U32 R2, RZ, RZ, R44 ;  /* 0x000000ffff027224 */ /* 0x000fe200078e002c */
[----:B----4-:R-:W1:Y:S01]  /*db90*/  SHFL.IDX PT, R5, R30, 0x1, 0x1e1f ;  /* 0x003e1f001e057f89 */ /* 0x010e6200000e0000 */
[----:B------:R-:W-:Y:S01]  /*dba0*/  IMAD.MOV.U32 R0, RZ, RZ, R45 ;  /* 0x000000ffff007224 */ /* 0x000fe200078e002d */
[----:B------:R-:W-:Y:S01]  /*dbb0*/  PRMT R83, R3, 0x5410, R4 ;  /* 0x0000541003537816 */ /* 0x000fe20000000004 */
[----:B------:R-:W-:Y:S01]  /*dbc0*/  IMAD.MOV.U32 R3, RZ, RZ, R23 ;  /* 0x000000ffff037224 */ /* 0x000fe200078e0017 */
[----:B------:R-:W-:Y:S01]  /*dbd0*/  MOV R4, R22 ;  /* 0x0000001600047202 */ /* 0x000fe20000000f00 */
[----:B------:R-:W-:Y:S01]  /*dbe0*/  IMAD.MOV.U32 R25, RZ, RZ, R10 ;  /* 0x000000ffff197224 */ /* 0x000fe200078e000a */
[----:B------:R-:W-:Y:S01]  /*dbf0*/  PRMT R82, R0, 0x5410, R2 ;  /* 0x0000541000527816 */ /* 0x000fe20000000002 */
[----:B------:R-:W-:Y:S01]  /*dc00*/  IMAD.MOV.U32 R2, RZ, RZ, R20 ;  /* 0x000000ffff027224 */ /* 0x000fe200078e0014 */
[----:B------:R-:W-:Y:S01]  /*dc10*/  PRMT R79, R3, 0x5410, R4 ;  /* 0x00005410034f7816 */ /* 0x000fe20000000004 */
[----:B------:R-:W-:Y:S01]  /*dc20*/  IMAD.MOV.U32 R0, RZ, RZ, R21 ;  /* 0x000000ffff007224 */ /* 0x000fe200078e0015 */
[----:B------:R-:W-:Y:S01]  /*dc30*/  MOV R3, R19 ;  /* 0x0000001300037202 */ /* 0x000fe20000000f00 */
        /* <DEDUP_REMOVED lines=8> */
[----:B------:R-:W-:Y:S01]  /*dcc0*/  CS2R R72, SRZ ;  /* 0x0000000000487805 */ /* 0x000fe2000001ff00 */
[----:B------:R-:W-:Y:S01]  /*dcd0*/  PRMT R35, R2, 0x5410, R4 ;  /* 0x0000541002237816 */ /* 0x000fe20000000004 */
[----:B------:R-:W-:Y:S01]  /*dce0*/  IMAD.MOV.U32 R2, RZ, RZ, R40 ;  /* 0x000000ffff027224 */ /* 0x000fe200078e0028 */
[----:B------:R-:W-:Y:S01]  /*dcf0*/  PRMT R33, R33, 0x5410, R0 ;  /* 0x0000541021217816 */ /* 0x000fe20000000000 */
[----:B------:R-:W-:Y:S01]  /*dd00*/  IMAD.MOV.U32 R0, RZ, RZ, R41 ;  /* 0x000000ffff007224 */ /* 0x000fe200078e0029 */
[----:B------:R-:W-:Y:S01]  /*dd10*/  PRMT R38, R24, 0x5410, R25 ;  /* 0x0000541018267816 */ /* 0x000fe20000000019 */
        /* <DEDUP_REMOVED lines=14> */
[----:B------:R2:W3:Y:S01]  /*de00*/  SHFL.IDX PT, R2, R32, 0x1, 0x1e1f ;  /* 0x003e1f0020027f89 */ /* 0x0004e200000e0000 */
[----:B------:R-:W-:Y:S01]  /*de10*/  CS2R R48, SRZ ;  /* 0x0000000000307805 */ /* 0x000fe2000001ff00 */
[----:B------:R-:W-:Y:S01]  /*de20*/  CS2R R70, SRZ ;  /* 0x0000000000467805 */ /* 0x000fe2000001ff00 */
[----:B------:R-:W-:Y:S01]  /*de30*/  CS2R R68, SRZ ;  /* 0x0000000000447805 */ /* 0x000fe2000001ff00 */
[----:B------:R4:W1:Y:S01]  /*de40*/  SHFL.IDX PT, R4, R31, 0x1, 0x1e1f ;  /* 0x003e1f001f047f89 */ /* 0x00086200000e0000 */
[----:B------:R-:W-:Y:S01]  /*de50*/  CS2R R66, SRZ ;  /* 0x0000000000427805 */ /* 0x000fe2000001ff00 */
[----:B------:R-:W-:Y:S01]  /*de60*/  CS2R R64, SRZ ;  /* 0x0000000000407805 */ /* 0x000fe2000001ff00 */
[----:B------:R-:W-:Y:S01]  /*de70*/  CS2R R54, SRZ ;  /* 0x0000000000367805 */ /* 0x000fe2000001ff00 */
[----:B------:R4:W1:Y:S01]  /*de80*/  SHFL.IDX PT, R3, R29, 0x1, 0x1e1f ;  /* 0x003e1f001d037f89 */ /* 0x00086200000e0000 */
[----:B------:R-:W-:Y:S01]  /*de90*/  CS2R R52, SRZ ;  /* 0x0000000000347805 */ /* 0x000fe2000001ff00 */
[----:B--2---:R-:W-:Y:S01]  /*dea0*/  PRMT R32, R0, 0x7610, R32 ;  /* 0x0000761000207816 */ /* 0x004fe20000000020 */
[----:B------:R-:W-:Y:S05]  /*deb0*/  @P0 BRA `(.L_x_968) ;  /* 0x0000021000000947 */ /* 0x000fea0003800000 */
[----:B---3--:R-:W-:Y:S01]  /*dec0*/  ISETP.GE.AND P0, PT, R110, c[0x0][0x27c], PT ;  /* 0x00009f006e007a0c */ /* 0x008fe20003f06270 */
        /* <DEDUP_REMOVED lines=9> */
[-C--:B-1----:R-:W-:Y:S02]  /*df60*/  @!P0 IADD3 R26, P1, R4, R0.reuse, RZ ;  /* 0x00000000041a8210 */ /* 0x082fe40007f3e0ff */
[----:B------:R-:W-:Y:S02]  /*df70*/  @!P0 IADD3 R24, P3, R2, R0, RZ ;  /* 0x0000000002188210 */ /* 0x000fe40007f7e0ff */
[----:B------:R-:W-:Y:S02]  /*df80*/  @!P0 IADD3.X R27, R5, R6, RZ, P1, !PT ;  /* 0x00000006051b8210 */ /* 0x000fe40000ffe4ff */
[----:B------:R-:W-:Y:S01]  /*df90*/  ISETP.GE.AND P1, PT, R136, c[0x0][0x27c], PT ;  /* 0x00009f0088007a0c */ /* 0x000fe20003f26270 */
[----:B------:R-:W-:Y:S01]  /*dfa0*/  @!P0 IMAD.X R25, R3, 0x1, R6, P3 ;  /* 0x0000000103198824 */ /* 0x000fe200018e0606 */
[----:B------:R-:W-:Y:S01]  /*dfb0*/  @!P2 SHF.L.U32 R6, R37, 0x3, RZ ;  /* 0x000000032506a819 */ /* 0x000fe200000006ff */
[----:B------:R-:W-:Y:S01]  /*dfc0*/  CS2R R70, SRZ ;  /* 0x0000000000467805 */ /* 0x000fe2000001ff00 */
[----:B------:R-:W-:Y:S01]  /*dfd0*/  CS2R R68, SRZ ;  /* 0x0000000000447805 */ /* 0x000fe2000001ff00 */
[----:B------:R-:W-:Y:S01]  /*dfe0*/  CS2R R50, SRZ ;  /* 0x0000000000327805 */ /* 0x000fe2000001ff00 */
[----:B------:R-:W-:Y:S01]  /*dff0*/  CS2R R48, SRZ ;  /* 0x0000000000307805 */ /* 0x000fe2000001ff00 */
[----:B----4-:R-:W-:Y:S01]  /*e000*/  @!P2 IMAD.WIDE R30, R6, 0x2, R4 ;  /* 0x00000002061ea825 */ /* 0x010fe200078e0204 */
[----:B------:R-:W-:Y:S01]  /*e010*/  CS2R R54, SRZ ;  /* 0x0000000000367805 */ /* 0x000fe2000001ff00 */
[----:B------:R-:W-:-:S02]  /*e020*/  CS2R R52, SRZ ;  /* 0x0000000000347805 */ /* 0x000fc4000001ff00 */
[----:B------:R-:W-:Y:S01]  /*e030*/  @!P2 IMAD.WIDE R28, R6, 0x2, R2 ;  /* 0x00000002061ca825 */ /* 0x000fe200078e0202 */
[----:B------:R1:W5:Y:S03]  /*e040*/  @!P2 LD.E.128 R60, [R30.64] ;  /* 0x000000081e3ca980 */ /* 0x000366000c101d00 */
[----:B------:R-:W-:Y:S01]  /*e050*/  @!P1 IMAD.SHL.U32 R0, R36, 0x8, RZ ;  /* 0x0000000824009824 */ /* 0x000fe200078e00ff */
[----:B------:R1:W5:Y:S03]  /*e060*/  @!P2 LD.E.128 R64, [R28.64] ;  /* 0x000000081c40a980 */ /* 0x000366000c101d00 */
[C---:B------:R-:W-:Y:S01]  /*e070*/  @!P1 IMAD.WIDE R4, R0.reuse, 0x2, R4 ;  /* 0x0000000200049825 */ /* 0x040fe200078e0204 */
[----:B------:R1:W5:Y:S03]  /*e080*/  @!P0 LD.E.128 R48, [R26.64] ;  /* 0x000000081a308980 */ /* 0x000366000c101d00 */
[----:B------:R-:W-:Y:S01]  /*e090*/  @!P1 IMAD.WIDE R2, R0, 0x2, R2 ;  /* 0x0000000200029825 */ /* 0x000fe200078e0202 */
[----:B------:R1:W5:Y:S04]  /*e0a0*/  @!P1 LD.E.128 R72, [R4.64] ;  /* 0x0000000804489980 */ /* 0x000368000c101d00 */
[----:B------:R1:W5:Y:S04]  /*e0b0*/  @!P1 LD.E.128 R68, [R2.64] ;  /* 0x0000000802449980 */ /* 0x000368000c101d00 */
[----:B------:R1:W5:Y:S02]  /*e0c0*/  @!P0 LD.E.128 R52, [R24.64] ;  /* 0x0000000818348980 */ /* 0x000364000c101d00 */
.L_x_968:
[----:B---3--:R-:W-:Y:S05]  /*e0d0*/  BSYNC B0 ;  /* 0x0000000000007941 */ /* 0x008fea0003800000 */
.L_x_967:
        /* <DEDUP_REMOVED lines=47> */
[----:B------:R1:W5:Y:S04]  /*e3d0*/  LDL R106, [R1+0x64] ;  /* 0x00006400016a7983 */ /* 0x0003680000100800 */
[----:B------:R1:W5:Y:S01]  /*e3e0*/  LDL R105, [R1+0x68] ;  /* 0x0000680001697983 */ /* 0x0003620000100800 */
[----:B------:R-:W-:Y:S01]  /*e3f0*/  ISETP.GE.AND P0, PT, R110, c[0x0][0x27c], PT ;  /* 0x00009f006e007a0c */ /* 0x000fe20003f06270 */
[----:B------:R-:W-:-:S12]  /*e400*/  BSSY B0, `(.L_x_971) ;  /* 0x000006a000007945 */ /* 0x000fd80003800000 */
[----:B------:R-:W-:Y:S05]  /*e410*/  @P0 BRA `(.L_x_972) ;  /* 0x0000068000000947 */ /* 0x000fea0003800000 */
[----:B------:R-:W2:Y:S01]  /*e420*/  LDL R107, [R1+0xc8] ;  /* 0x0000c800016b7983 */ /* 0x000ea20000100800 */
[----:B------:R-:W-:Y:S01]  /*e430*/  IMAD.MOV.U32 R0, RZ, RZ, c[0x0][0x27c] ;  /* 0x00009f00ff007624 */ /* 0x000fe200078e00ff */
[----:B------:R-:W-:Y:S02]  /*e440*/  SHF.R.U64 R8, R8, 0x10, R9 ;  /* 0x0000001008087819 */ /* 0x000fe40000001209 */
[----:B------:R-:W-:Y:S02]  /*e450*/  SHF.R.U32.HI R4, RZ, 0x10, R11 ;  /* 0x00000010ff047819 */ /* 0x000fe4000001160b */
[----:B------:R-:W-:Y:S02]  /*e460*/  LEA.HI R0, R0, R170, RZ, 0x1d ;  /* 0x000000aa00007211 */ /* 0x000fe400078fe8ff */
[----:B------:R-:W-:Y:S02]  /*e470*/  SHF.R.U64 R5, R16, 0x10, R17 ;  /* 0x0000001010057819 */ /* 0x000fe40000001211 */
[----:B------:R-:W-:Y:S01]  /*e480*/  SHF.R.S32.HI R3, RZ, 0x1f, R0 ;  /* 0x0000001fff037819 */ /* 0x000fe20000011400 */
[----:B------:R-:W-:Y:S01]  /*e490*/  IMAD.SHL.U32 R2, R0, 0x8, RZ ;  /* 0x0000000800027824 */ /* 0x000fe200078e00ff */
[----:B------:R-:W-:-:S02]  /*e4a0*/  SHF.R.U64 R6, R18, 0x10, R19 ;  /* 0x0000001012067819 */ /* 0x000fc40000001213 */
[----:B------:R-:W-:Y:S02]  /*e4b0*/  LEA.HI R0, R3, R0, RZ, 0x2 ;  /* 0x0000000003007211 */ /* 0x000fe400078f10ff */
[----:B-----5:R-:W-:Y:S02]  /*e4c0*/  LOP3.LUT R2, R106, 0x18, R2, 0xf8, !PT ;  /* 0x000000186a027812 */ /* 0x020fe400078ef802 */
[----:B------:R-:W-:Y:S01]  /*e4d0*/  SHF.R.U32.HI R3, RZ, 0x10, R9 ;  /* 0x00000010ff037819 */ /* 0x000fe20000011609 */
[----:B------:R-:W-:Y:S01]  /*e4e0*/  IMAD.SHL.U32 R0, R0, 0x400, RZ ;  /* 0x0000040000007824 */ /* 0x000fe200078e00ff */
[----:B------:R-:W-:Y:S02]  /*e4f0*/  LOP3.LUT R2, R2, R105, RZ, 0x3c, !PT ;  /* 0x0000006902027212 */ /* 0x000fe400078e3cff */
[----:B------:R-:W-:Y:S02]  /*e500*/  SHF.R.U64 R9, R10, 0x10, R11 ;  /* 0x000000100a097819 */ /* 0x000fe4000000120b */
[----:B------:R-:W-:-:S02]  /*e510*/  LOP3.LUT R0, R0, 0x7ffff000, RZ, 0xc0, !PT ;  /* 0x7ffff00000007812 */ /* 0x000fc400078ec0ff */
[----:B------:R-:W-:Y:S02]  /*e520*/  PRMT R18, R38, 0x5410, R4 ;  /* 0x0000541026127816 */ /* 0x000fe40000000004 */
[----:B------:R-:W-:Y:S02]  /*e530*/  IADD3 R0, R2, R0, R7 ;  /* 0x0000000002007210 */ /* 0x000fe40007ffe007 */
[----:B------:R-:W-:Y:S01]  /*e540*/  SHF.R.U32.HI R2, RZ, 0x10, R19 ;  /* 0x00000010ff027819 */ /* 0x000fe20000011613 */
[----:B------:R-:W-:Y:S01]  /*e550*/  IMAD.U32 R58, R18, 0x10000, RZ ;  /* 0x00010000123a7824 */ /* 0x000fe200078e00ff */
[----:B------:R-:W-:Y:S01]  /*e560*/  PRMT R19, R38, 0x5432, R9 ;  /* 0x0000543226137816 */ /* 0x000fe20000000009 */
[----:B------:R-:W-:Y:S01]  /*e570*/  IMAD.SHL.U32 R56, R0, 0x2, RZ ;  /* 0x0000000200387824 */ /* 0x000fe200078e00ff */
[----:B------:R-:W-:Y:S02]  /*e580*/  SHF.R.U32.HI R0, RZ, 0x10, R17 ;  /* 0x00000010ff007819 */ /* 0x000fe40000011611 */
[----:B------:R-:W-:-:S02]  /*e590*/  PRMT R37, R35, 0x5410, R5 ;  /* 0x0000541023257816 */ /* 0x000fc40000000005 */
[----:B------:R-:W3:Y:S01]  /*e5a0*/  LDS.128 R24, [R56+0x6080] ;  /* 0x0060800038187984 */ /* 0x000ee20000000c00 */
[C---:B------:R-:W-:Y:S02]  /*e5b0*/  PRMT R36, R33.reuse, 0x5432, R0 ;  /* 0x0000543221247816 */ /* 0x040fe40000000000 */
[----:B------:R-:W-:Y:S02]  /*e5c0*/  PRMT R33, R33, 0x5410, R8 ;  /* 0x0000541021217816 */ /* 0x000fe40000000008 */
[----:B------:R-:W-:Y:S02]  /*e5d0*/  PRMT R32, R32, 0x5410, R3 ;  /* 0x0000541020207816 */ /* 0x000fe40000000003 */
[----:B------:R-:W-:Y:S02]  /*e5e0*/  PRMT R35, R35, 0x5432, R6 ;  /* 0x0000543223237816 */ /* 0x000fe40000000006 */
[----:B------:R-:W-:Y:S02]  /*e5f0*/  PRMT R34, R39, 0x5410, R2 ;  /* 0x0000541027227816 */ /* 0x000fe40000000002 */
[----:B------:R-:W-:Y:S01]  /*e600*/  LOP3.LUT R18, R18, 0xffff0000, RZ, 0xc0, !PT ;  /* 0xffff000012127812 */ /* 0x000fe200078ec0ff */
[C---:B---3--:R-:W-:Y:S01]  /*e610*/  IMAD.U32 R9, R24.reuse, 0x10000, RZ ;  /* 0x0001000018097824 */ /* 0x048fe200078e00ff */
[----:B------:R-:W-:Y:S01]  /*e620*/  SHF.L.U32 R6, R25, 0x10, RZ ;  /* 0x0000001019067819 */ /* 0x000fe200000006ff */
[----:B------:R-:W-:Y:S01]  /*e630*/  IMAD.U32 R2, R27, 0x10000, RZ ;  /* 0x000100001b027824 */ /* 0x000fe200078e00ff */
[----:B------:R-:W-:-:S02]  /*e640*/  LOP3.LUT R8, R24, 0xffff0000, RZ, 0xc0, !PT ;  /* 0xffff000018087812 */ /* 0x000fc400078ec0ff */
[----:B------:R-:W-:Y:S01]  /*e650*/  LOP3.LUT R5, R25, 0xffff0000, RZ, 0xc0, !PT ;  /* 0xffff000019057812 */ /* 0x000fe200078ec0ff */
[----:B------:R-:W-:Y:S01]  /*e660*/  IMAD.U32 R25, R37, 0x10000, RZ ;  /* 0x0001000025197824 */ /* 0x000fe200078e00ff */
[----:B------:R-:W-:Y:S01]  /*e670*/  LOP3.LUT R0, R27, 0xffff0000, RZ, 0xc0, !PT ;  /* 0xffff00001b007812 */ /* 0x000fe200078ec0ff */
[----:B------:R-:W-:Y:S01]  /*e680*/  IMAD.U32 R27, R32, 0x10000, RZ ;  /* 0x00010000201b7824 */ /* 0x000fe200078e00ff */
[C---:B------:R-:W-:Y:S02]  /*e690*/  SHF.L.U32 R4, R26.reuse, 0x10, RZ ;  /* 0x000000101a047819 */ /* 0x040fe400000006ff */
[----:B------:R-:W-:Y:S02]  /*e6a0*/  LOP3.LUT R3, R26, 0xffff0000, RZ, 0xc0, !PT ;  /* 0xffff00001a037812 */ /* 0x000fe400078ec0ff */
[----:B------:R-:W-:Y:S01]  /*e6b0*/  SHF.L.U32 R26, R34, 0x10, RZ ;  /* 0x00000010221a7819 */ /* 0x000fe200000006ff */
[----:B--2-4-:R-:W2:Y:S02]  /*e6c0*/  LDS.128 R28, [R107] ;  /* 0x000000006b1c7984 */ /* 0x014ea40000000c00 */
[C---:B--2---:R-:W-:Y:S01]  /*e6d0*/  SHF.L.U32 R38, R29.reuse, 0x10, RZ ;  /* 0x000000101d267819 */ /* 0x044fe200000006ff */
[----:B------:R-:W-:Y:S01]  /*e6e0*/  IMAD.U32 R16, R30, 0x10000, RZ ;  /* 0x000100001e107824 */ /* 0x000fe200078e00ff */
[----:B------:R-:W-:Y:S01]  /*e6f0*/  LOP3.LUT R17, R29, 0xffff0000, RZ, 0xc0, !PT ;  /* 0xffff00001d117812 */ /* 0x000fe200078ec0ff */
[----:B------:R-:W-:Y:S01]  /*e700*/  IMAD.U32 R39, R28, 0x10000, RZ ;  /* 0x000100001c277824 */ /* 0x000fe200078e00ff */
[----:B------:R-:W-:Y:S01]  /*e710*/  LOP3.LUT R29, R30, 0xffff0000, RZ, 0xc0, !PT ;  /* 0xffff00001e1d7812 */ /* 0x000fe200078ec0ff */
[----:B------:R-:W-:Y:S01]  /*e720*/  IMAD.U32 R30, R33, 0x10000, RZ ;  /* 0x00010000211e7824 */ /* 0x000fe200078e00ff */
[C---:B------:R-:W-:Y:S01]  /*e730*/  LOP3.LUT R10, R31.reuse, 0xffff0000, RZ, 0xc0, !PT ;  /* 0xffff00001f0a7812 */ /* 0x040fe200078ec0ff */
[----:B------:R-:W-:Y:S01]  /*e740*/  IMAD.U32 R11, R31, 0x10000, RZ ;  /* 0x000100001f0b7824 */ /* 0x000fe200078e00ff */
[----:B------:R-:W-:Y:S01]  /*e750*/  LOP3.LUT R28, R28, 0xffff0000, RZ, 0xc0, !PT ;  /* 0xffff00001c1c7812 */ /* 0x000fe200078ec0ff */
[----:B------:R-:W-:-:S02]  /*e760*/  FMUL.FTZ R24, R9, R30 ;  /* 0x0000001e09187220 */ /* 0x000fc40000410000 */
[-C--:B------:R-:W-:Y:S02]  /*e770*/  FMUL.FTZ R9, R9, R25.reuse ;  /* 0x0000001909097220 */ /* 0x080fe40000410000 */
[C---:B------:R-:W-:Y:S02]  /*e780*/  FFMA.FTZ R57, R39.reuse, R25, -R24 ;  /* 0x0000001927397223 */ /* 0x040fe40000010818 */
[----:B------:R-:W-:Y:S02]  /*e790*/  IMAD.U32 R25, R36, 0x10000, RZ ;  /* 0x0001000024197824 */ /* 0x000fe400078e00ff */
[C---:B------:R-:W-:Y:S02]  /*e7a0*/  FMUL.FTZ R24, R6.reuse, R27 ;  /* 0x0000001b06187220 */ /* 0x040fe40000410000 */
[----:B------:R-:W-:Y:S02]  /*e7b0*/  FFMA.FTZ R39, R39, R30, R9 ;  /* 0x0000001e27277223 */ /* 0x000fe40000010009 */
[----:B------:R-:W-:-:S02]  /*e7c0*/  FMUL.FTZ R9, R6, R25 ;  /* 0x0000001906097220 */ /* 0x000fc40000410000 */
[----:B------:R-:W-:Y:S01]  /*e7d0*/  FFMA.FTZ R31, R38, R25, -R24 ;  /* 0x00000019261f7223 */ /* 0x000fe20000010818 */
[----:B------:R-:W-:Y:S01]  /*e7e0*/  LOP3.LUT R24, R33, 0xffff0000, RZ, 0xc0, !PT ;  /* 0xffff000021187812 */ /* 0x000fe200078ec0ff */
[----:B------:R-:W-:Y:S01]  /*e7f0*/  FMUL.FTZ R6, R2, R58 ;  /* 0x0000003a02067220 */ /* 0x000fe20000410000 */
[----:B------:R-:W-:Y:S01]  /*e800*/  LOP3.LUT R33, R32, 0xffff0000, RZ, 0xc0, !PT ;  /* 0xffff000020217812 */ /* 0x000fe200078ec0ff */
[-C--:B------:R-:W-:Y:S02]  /*e810*/  FMUL.FTZ R2, R2, R26.reuse ;  /* 0x0000001a02027220 */ /* 0x080fe40000410000 */
[----:B------:R-:W-:Y:S01]  /*e820*/  FFMA.FTZ R27, R38, R27, R9 ;  /* 0x0000001b261b7223 */ /* 0x000fe20000010009 */
[----:B------:R-:W-:Y:S01]  /*e830*/  LOP3.LUT R9, R37, 0xffff0000, RZ, 0xc0, !PT ;  /* 0xffff000025097812 */ /* 0x000fe200078ec0ff */
[C---:B------:R-:W-:Y:S02]  /*e840*/  FFMA.FTZ R30, R11.reuse, R26, -R6 ;  /* 0x0000001a0b1e7223 */ /* 0x040fe40000010806 */
[----:B------:R-:W-:Y:S01]  /*e850*/  FFMA.FTZ R26, R11, R58, R2 ;  /* 0x0000003a0b1a7223 */ /* 0x000fe20000010002 */
[----:B------:R-:W-:Y:S01]  /*e860*/  LOP3.LUT R11, R36, 0xffff0000, RZ, 0xc0, !PT ;  /* 0xffff0000240b7812 */ /* 0x000fe200078ec0ff */
[----:B------:R-:W-:-:S02]  /*e870*/  FMUL.FTZ R2, R8, R24 ;  /* 0x0000001808027220 */ /* 0x000fc40000410000 */
[-C--:B------:R-:W-:Y:S02]  /*e880*/  FMUL.FTZ R6, R8, R9.reuse ;  /* 0x0000000908067220 */ /* 0x080fe40000410000 */
[----:B------:R-:W-:Y:S02]  /*e890*/  FFMA.FTZ R25, R28, R9, -R2 ;  /* 0x000000091c197223 */ /* 0x000fe40000010802 */
[C---:B------:R-:W-:Y:S01]  /*e8a0*/  IMAD.U32 R36, R19.reuse, 0x10000, RZ ;  /* 0x0001000013247824 */ /* 0x040fe200078e00ff */
[----:B------:R-:W-:Y:S01]  /*e8b0*/  LOP3.LUT R19, R19, 0xffff0000, RZ, 0xc0, !PT ;  /* 0xffff000013137812 */ /* 0x000fe200078ec0ff */
[----:B------:R-:W-:Y:S02]  /*e8c0*/  FMUL.FTZ R2, R5, R11 ;  /* 0x0000000b05027220 */ /* 0x000fe40000410000 */
[----:B------:R-:W-:Y:S02]  /*e8d0*/  IMAD.U32 R32, R35, 0x10000, RZ ;  /* 0x0001000023207824 */ /* 0x000fe400078e00ff */
[----:B------:R-:W-:-:S02]  /*e8e0*/  FMUL.FTZ R8, R5, R33 ;  /* 0x0000002105087220 */ /* 0x000fc40000410000 */
[C---:B------:R-:W-:Y:S02]  /*e8f0*/  FMUL.FTZ R5, R4.reuse, R36 ;  /* 0x0000002404057220 */ /* 0x040fe40000410000 */
[C---:B------:R-:W-:Y:S02]  /*e900*/  FFMA.FTZ R9, R17.reuse, R33, R2 ;  /* 0x0000002111097223 */ /* 0x040fe40000010002 */
[----:B------:R-:W-:Y:S01]  /*e910*/  FFMA.FTZ R11, R17, R11, -R8 ;  /* 0x0000000b110b7223 */ /* 0x000fe20000010808 */
[----:B------:R-:W-:Y:S01]  /*e920*/  LOP3.LUT R17, R35, 0xffff0000, RZ, 0xc0, !PT ;  /* 0xffff000023117812 */ /* 0x000fe200078ec0ff */
[----:B------:R-:W-:Y:S01]  /*e930*/  FMUL.FTZ R2, R4, R32 ;  /* 0x0000002004027220 */ /* 0x000fe20000410000 */
[----:B------:R-:W-:Y:S01]  /*e940*/  LOP3.LUT R8, R34, 0xffff0000, RZ, 0xc0, !PT ;  /* 0xffff000022087812 */ /* 0x000fe200078ec0ff */
[----:B------:R-:W-:Y:S01]  /*e950*/  FFMA.FTZ R24, R28, R24, R6 ;  /* 0x000000181c187223 */ /* 0x000fe20000010006 */
[----:B------:R-:W-:Y:S01]  /*e960*/  F2FP.BF16.PACK_AB R9, R9, R27 ;  /* 0x0000001b0909723e */ /* 0x000fe200000010ff */
[----:B------:R-:W-:-:S02]  /*e970*/  FFMA.FTZ R6, R16, R32, -R5 ;  /* 0x0000002010067223 */ /* 0x000fc40000010805 */
[----:B------:R-:W-:Y:S01]  /*e980*/  FFMA.FTZ R5, R16, R36, R2 ;  /* 0x0000002410057223 */ /* 0x000fe20000010002 */
[----:B------:R-:W-:Y:S01]  /*e990*/  F2FP.BF16.PACK_AB R16, R25, R57 ;  /* 0x000000391910723e */ /* 0x000fe200000010ff */
[C---:B------:R-:W-:Y:S02]  /*e9a0*/  FMUL.FTZ R4, R3.reuse, R19 ;  /* 0x0000001303047220 */ /* 0x040fe40000410000 */
[C---:B------:R-:W-:Y:S02]  /*e9b0*/  FMUL.FTZ R2, R0.reuse, R18 ;  /* 0x0000001200027220 */ /* 0x040fe40000410000 */
[-C--:B------:R-:W-:Y:S02]  /*e9c0*/  FMUL.FTZ R3, R3, R17.reuse ;  /* 0x0000001103037220 */ /* 0x080fe40000410000 */
[-C--:B------:R-:W-:Y:S02]  /*e9d0*/  FMUL.FTZ R0, R0, R8.reuse ;  /* 0x0000000800007220 */ /* 0x080fe40000410000 */
[----:B------:R-:W-:Y:S01]  /*e9e0*/  FFMA.FTZ R4, R29, R17, -R4 ;  /* 0x000000111d047223 */ /* 0x000fe20000010804 */
[----:B------:R-:W-:Y:S01]  /*e9f0*/  F2FP.BF16.PACK_AB R17, R11, R31 ;  /* 0x0000001f0b11723e */ /* 0x000fe200000010ff */
[----:B------:R-:W-:Y:S01]  /*ea00*/  FFMA.FTZ R2, R10, R8, -R2 ;  /* 0x000000080a027223 */ /* 0x000fe20000010802 */
[----:B------:R-:W-:Y:S01]  /*ea10*/  F2FP.BF16.PACK_AB R8, R24, R39 ;  /* 0x000000271808723e */ /* 0x000fe200000010ff */
[----:B------:R-:W-:-:S02]  /*ea20*/  FFMA.FTZ R3, R29, R19, R3 ;  /* 0x000000131d037223 */ /* 0x000fc40000010003 */
[----:B------:R-:W-:Y:S01]  /*ea30*/  FFMA.FTZ R0, R10, R18, R0 ;  /* 0x000000120a007223 */ /* 0x000fe20000010000 */
[----:B------:R-:W-:Y:S02]  /*ea40*/  F2FP.BF16.PACK_AB R18, R4, R6 ;  /* 0x000000060412723e */ /* 0x000fe400000010ff */
[----:B------:R-:W-:Y:S02]  /*ea50*/  F2FP.BF16.PACK_AB R19, R2, R30 ;  /* 0x0000001e0213723e */ /* 0x000fe400000010ff */
[----:B------:R-:W-:Y:S02]  /*ea60*/  F2FP.BF16.PACK_AB R10, R3, R5 ;  /* 0x00000005030a723e */ /* 0x000fe400000010ff */
[----:B------:R-:W-:Y:S01]  /*ea70*/  F2FP.BF16.PACK_AB R11, R0, R26 ;  /* 0x0000001a000b723e */ /* 0x000fe200000010ff */
[----:B------:R2:W-:Y:S04]  /*ea80*/  STS.128 [R107], R16 ;  /* 0x000000106b007388 */ /* 0x0005e80000000c00 */
[----:B------:R2:W-:Y:S02]  /*ea90*/  STS.128 [R56+0x6080], R8 ;  /* 0x0060800838007388 */ /* 0x0005e40000000c00 */
.L_x_972:
[----:B------:R-:W-:Y:S05]  /*eaa0*/  BSYNC B0 ;  /* 0x0000000000007941 */ /* 0x000fea0003800000 */
.L_x_971:
[----:B------:R-:W-:Y:S01]  /*eab0*/  ISETP.GE.AND P0, PT, R137, c[0x0][0x27c], PT ;  /* 0x00009f0089007a0c */ /* 0x000fe20003f06270 */
[----:B------:R-:W-:-:S12]  /*eac0*/  BSSY B0, `(.L_x_973) ;  /* 0x000006b000007945 */ /* 0x000fd80003800000 */
[----:B------:R-:W-:Y:S05]  /*ead0*/  @P0 BRA `(.L_x_974) ;  /* 0x0000069000000947 */ /* 0x000fea0003800000 */
[----:B------:R-:W3:Y:S04]  /*eae0*/  LDL R2, [R1+0x60] ;  /* 0x0000600001027983 */ /* 0x000ee80000100800 */
[----:B--2---:R-:W2:Y:S01]  /*eaf0*/  LDL R34, [R1+0xd8] ;  /* 0x0000d80001227983 */ /* 0x004ea20000100800 */
[----:B------:R-:W-:Y:S01]  /*eb00*/  IMAD.MOV.U32 R0, RZ, RZ, c[0x0][0x27c] ;  /* 0x00009f00ff007624 */ /* 0x000fe200078e00ff */
[----:B------:R-:W-:Y:S02]  /*eb10*/  SHF.R.U64 R12, R12, 0x10, R13 ;  /* 0x000000100c0c7819 */ /* 0x000fe4000000120d */
[----:B------:R-:W-:Y:S02]  /*eb20*/  SHF.R.U64 R5, R20, 0x10, R21 ;  /* 0x0000001014057819 */ /* 0x000fe40000001215 */
[----:B------:R-:W-:-:S02]  /*eb30*/  SHF.R.U64 R6, R22, 0x10, R23 ;  /* 0x0000001016067819 */ /* 0x000fc40000001217 */
[----:B------:R-:W-:Y:S02]  /*eb40*/  SHF.R.U32.HI R4, RZ, 0x10, R15 ;  /* 0x00000010ff047819 */ /* 0x000fe4000001160f */
[----:B----4-:R-:W-:Y:S02]  /*eb50*/  PRMT R29, R79, 0x5432, R6 ;  /* 0x000054324f1d7816 */ /* 0x010fe40000000006 */
[----:B------:R-:W-:Y:S02]  /*eb60*/  PRMT R26, R77, 0x5410, R4 ;  /* 0x000054104d1a7816 */ /* 0x000fe40000000004 */
[----:B---3--:R-:W-:-:S04]  /*eb70*/  LEA.HI R0, R0, R2, RZ, 0x1d ;  /* 0x0000000200007211 */ /* 0x008fc800078fe8ff */
[----:B------:R-:W-:Y:S01]  /*eb80*/  SHF.R.S32.HI R2, RZ, 0x1f, R0 ;  /* 0x0000001fff027819 */ /* 0x000fe20000011400 */
[----:B------:R-:W-:Y:S01]  /*eb90*/  IMAD.SHL.U32 R3, R0, 0x8, RZ ;  /* 0x0000000800037824 */ /* 0x000fe200078e00ff */
[----:B--2---:R-:W2:Y:S02]  /*eba0*/  LDS.128 R16, [R34] ;  /* 0x0000000022107984 */ /* 0x004ea40000000c00 */
[----:B------:R-:W-:Y:S02]  /*ebb0*/  LEA.HI R0, R2, R0, RZ, 0x2 ;  /* 0x0000000002007211 */ /* 0x000fe400078f10ff */
[----:B-----5:R-:W-:Y:S02]  /*ebc0*/  LOP3.LUT R2, R106, 0x18, R3, 0xf8, !PT ;  /* 0x000000186a027812 */ /* 0x020fe400078ef803 */
[----:B------:R-:W-:Y:S01]  /*ebd0*/  SHF.R.U32.HI R3, RZ, 0x10, R13 ;  /* 0x00000010ff037819 */ /* 0x000fe2000001160d */
[----:B------:R-:W-:Y:S01]  /*ebe0*/  IMAD.SHL.U32 R0, R0, 0x400, RZ ;  /* 0x0000040000007824 */ /* 0x000fe200078e00ff */
[----:B------:R-:W-:-:S02]  /*ebf0*/  LOP3.LUT R2, R2, R105, RZ, 0x3c, !PT ;  /* 0x0000006902027212 */ /* 0x000fc400078e3cff */
[----:B------:R-:W-:Y:S02]  /*ec00*/  SHF.R.U64 R13, R14, 0x10, R15 ;  /* 0x000000100e0d7819 */ /* 0x000fe4000000120f */
[----:B------:R-:W-:Y:S02]  /*ec10*/  LOP3.LUT R0, R0, 0x7ffff000, RZ, 0xc0, !PT ;  /* 0x7ffff00000007812 */ /* 0x000fe400078ec0ff */
[----:B------:R-:W-:Y:S02]  /*ec20*/  PRMT R20, R76, 0x5410, R3 ;  /* 0x000054104c147816 */ /* 0x000fe40000000003 */
[----:B------:R-:W-:Y:S02]  /*ec30*/  IADD3 R0, R2, R0, R7 ;  /* 0x0000000002007210 */ /* 0x000fe40007ffe007 */
[----:B------:R-:W-:Y:S01]  /*ec40*/  SHF.R.U32.HI R2, RZ, 0x10, R23 ;  /* 0x00000010ff027819 */ /* 0x000fe20000011617 */
[----:B------:R-:W-:Y:S01]  /*ec50*/  IMAD.U32 R33, R20, 0x10000, RZ ;  /* 0x0001000014217824 */ /* 0x000fe200078e00ff */
[----:B------:R-:W-:Y:S01]  /*ec60*/  PRMT R23, R78, 0x5432, R5 ;  /* 0x000054324e177816 */ /* 0x000fe20000000005 */
[----:B------:R-:W-:Y:S01]  /*ec70*/  IMAD.SHL.U32 R30, R0, 0x2, RZ ;  /* 0x00000002001e7824 */ /* 0x000fe200078e00ff */
[----:B------:R-:W-:-:S02]  /*ec80*/  SHF.R.U32.HI R0, RZ, 0x10, R21 ;  /* 0x00000010ff007819 */ /* 0x000fc40000011615 */
[----:B------:R-:W-:Y:S02]  /*ec90*/  PRMT R21, R76, 0x5432, R12 ;  /* 0x000054324c157816 */ /* 0x000fe4000000000c */
[----:B------:R-:W3:Y:S01]  /*eca0*/  LDS.128 R8, [R30+0x6080] ;  /* 0x006080001e087984 */ /* 0x000ee20000000c00 */
[----:B------:R-:W-:Y:S02]  /*ecb0*/  PRMT R27, R77, 0x5432, R13 ;  /* 0x000054324d1b7816 */ /* 0x000fe4000000000d */
[----:B------:R-:W-:Y:S01]  /*ecc0*/  IMAD.U32 R31, R21, 0x10000, RZ ;  /* 0x00010000151f7824 */ /* 0x000fe200078e00ff */
[----:B------:R-:W-:Y:S02]  /*ecd0*/  PRMT R22, R78, 0x5410, R0 ;  /* 0x000054104e167816 */ /* 0x000fe40000000000 */
[----:B------:R-:W-:Y:S02]  /*ece0*/  PRMT R28, R79, 0x5410, R2 ;  /* 0x000054104f1c7816 */ /* 0x000fe40000000002 */
[----:B------:R-:W-:-:S02]  /*ecf0*/  LOP3.LUT R20, R20, 0xffff0000, RZ, 0xc0, !PT ;  /* 0xffff000014147812 */ /* 0x000fc400078ec0ff */
[C---:B--2---:R-:W-:Y:S01]  /*ed00*/  SHF.L.U32 R24, R17.reuse, 0x10, RZ ;  /* 0x0000001011187819 */ /* 0x044fe200000006ff */
[C---:B------:R-:W-:Y:S01]  /*ed10*/  IMAD.U32 R14, R18.reuse, 0x10000, RZ ;  /* 0x00010000120e7824 */ /* 0x040fe200078e00ff */
[----:B------:R-:W-:Y:S01]  /*ed20*/  LOP3.LUT R15, R17, 0xffff0000, RZ, 0xc0, !PT ;  /* 0xffff0000110f7812 */ /* 0x000fe200078ec0ff */
[C---:B------:R-:W-:Y:S01]  /*ed30*/  IMAD.U32 R13, R19.reuse, 0x10000, RZ ;  /* 0x00010000130d7824 */ /* 0x040fe200078e00ff */
[----:B------:R-:W-:Y:S01]  /*ed40*/  LOP3.LUT R17, R18, 0xffff0000, RZ, 0xc0, !PT ;  /* 0xffff000012117812 */ /* 0x000fe200078ec0ff */
[C---:B------:R-:W-:Y:S01]  /*ed50*/  IMAD.U32 R25, R16.reuse, 0x10000, RZ ;  /* 0x0001000010197824 */ /* 0x040fe200078e00ff */
[----:B------:R-:W-:Y:S01]  /*ed60*/  LOP3.LUT R18, R19, 0xffff0000, RZ, 0xc0, !PT ;  /* 0xffff000013127812 */ /* 0x000fe200078ec0ff */
[----:B------:R-:W-:Y:S01]  /*ed70*/  IMAD.U32 R19, R23, 0x10000, RZ ;  /* 0x0001000017137824 */ /* 0x000fe200078e00ff */
[----:B------:R-:W-:Y:S01]  /*ed80*/  LOP3.LUT R16, R16, 0xffff0000, RZ, 0xc0, !PT ;  /* 0xffff000010107812 */ /* 0x000fe200078ec0ff */
[----:B---3--:R-:W-:Y:S01]  /*ed90*/  IMAD.U32 R12, R8, 0x10000, RZ ;  /* 0x00010000080c7824 */ /* 0x008fe200078e00ff */
[C---:B------:R-:W-:Y:S01]  /*eda0*/  SHF.L.U32 R4, R10.reuse, 0x10, RZ ;  /* 0x000000100a047819 */ /* 0x040fe200000006ff */
[----:B------:R-:W-:Y:S01]  /*edb0*/  IMAD.U32 R2, R11, 0x10000, RZ ;  /* 0x000100000b027824 */ /* 0x000fe200078e00ff */
[----:B------:R-:W-:Y:S01]  /*edc0*/  LOP3.LUT R3, R10, 0xffff0000, RZ, 0xc0, !PT ;  /* 0xffff00000a037812 */ /* 0x000fe200078ec0ff */
[----:B------:R-:W-:Y:S01]  /*edd0*/  FMUL.FTZ R10, R12, R31 ;  /* 0x0000001f0c0a7220 */ /* 0x000fe20000410000 */
[----:B------:R-:W-:-:S02]  /*ede0*/  SHF.L.U32 R6, R9, 0x10, RZ ;  /* 0x0000001009067819 */ /* 0x000fc400000006ff */
[----:B------:R-:W-:Y:S01]  /*edf0*/  LOP3.LUT R5, R9, 0xffff0000, RZ, 0xc0, !PT ;  /* 0xffff000009057812 */ /* 0x000fe200078ec0ff */
[-C--:B------:R-:W-:Y:S01]  /*ee00*/  FMUL.FTZ R9, R12, R19.reuse ;  /* 0x000000130c097220 */ /* 0x080fe20000410000 */
[----:B------:R-:W-:Y:S01]  /*ee10*/  LOP3.LUT R0, R11, 0xffff0000, RZ, 0xc0, !PT ;  /* 0xffff00000b007812 */ /* 0x000fe200078ec0ff */
[C---:B------:R-:W-:Y:S01]  /*ee20*/  FFMA.FTZ R32, R25.reuse, R19, -R10 ;  /* 0x0000001319207223 */ /* 0x040fe2000001080a */
[----:B------:R-:W-:Y:S01]  /*ee30*/  SHF.L.U32 R12, R28, 0x10, RZ ;  /* 0x000000101c0c7819 */ /* 0x000fe200000006ff */
[----:B------:R-:W-:Y:S01]  /*ee40*/  IMAD.U32 R11, R22, 0x10000, RZ ;  /* 0x00010000160b7824 */ /* 0x000fe200078e00ff */
[----:B------:R-:W-:Y:S01]  /*ee50*/  LOP3.LUT R8, R8, 0xffff0000, RZ, 0xc0, !PT ;  /* 0xffff000008087812 */ /* 0x000fe200078ec0ff */
[----:B------:R-:W-:Y:S02]  /*ee60*/  IMAD.U32 R19, R26, 0x10000, RZ ;  /* 0x000100001a137824 */ /* 0x000fe400078e00ff */
[----:B------:R-:W-:Y:S02]  /*ee70*/  FMUL.FTZ R10, R6, R33 ;  /* 0x00000021060a7220 */ /* 0x000fe40000410000 */
[----:B------:R-:W-:-:S02]  /*ee80*/  FFMA.FTZ R31, R25, R31, R9 ;  /* 0x0000001f191f7223 */ /* 0x000fc40000010009 */
[-C--:B------:R-:W-:Y:S02]  /*ee90*/  FMUL.FTZ R9, R6, R11.reuse ;  /* 0x0000000b06097220 */ /* 0x080fe40000410000 */
[----:B------:R-:W-:Y:S01]  /*eea0*/  FFMA.FTZ R25, R24, R11, -R10 ;  /* 0x0000000b18197223 */ /* 0x000fe2000001080a */
[----:B------:R-:W-:Y:S01]  /*eeb0*/  LOP3.LUT R11, R21, 0xffff0000, RZ, 0xc0, !PT ;  /* 0xffff0000150b7812 */ /* 0x000fe200078ec0ff */
[----:B------:R-:W-:Y:S01]  /*eec0*/  FMUL.FTZ R6, R2, R19 ;  /* 0x0000001302067220 */ /* 0x000fe20000410000 */
[----:B------:R-:W-:Y:S01]  /*eed0*/  LOP3.LUT R10, R22, 0xffff0000, RZ, 0xc0, !PT ;  /* 0xffff0000160a7812 */ /* 0x000fe200078ec0ff */
[----:B------:R-:W-:Y:S02]  /*eee0*/  FMUL.FTZ R2, R2, R12 ;  /* 0x0000000c02027220 */ /* 0x000fe40000410000 */
[----:B------:R-:W-:Y:S01]  /*eef0*/  FFMA.FTZ R21, R24, R33, R9 ;  /* 0x0000002118157223 */ /* 0x000fe20000010009 */
[----:B------:R-:W-:Y:S01]  /*ef00*/  LOP3.LUT R9, R23, 0xffff0000, RZ, 0xc0, !PT ;  /* 0xffff000017097812 */ /* 0x000fe200078ec0ff */
[----:B------:R-:W-:-:S02]  /*ef10*/  FFMA.FTZ R19, R13, R19, R2 ;  /* 0x000000130d137223 */ /* 0x000fc40000010002 */
[C---:B------:R-:W-:Y:S02]  /*ef20*/  FMUL.FTZ R2, R8.reuse, R11 ;  /* 0x0000000b08027220 */ /* 0x040fe40000410000 */
[----:B------:R-:W-:Y:S02]  /*ef30*/  IMAD.U32 R22, R27, 0x10000, RZ ;  /* 0x000100001b167824 */ /* 0x000fe400078e00ff */
[----:B------:R-:W-:Y:S02]  /*ef40*/  FFMA.FTZ R24, R13, R12, -R6 ;  /* 0x0000000c0d187223 */ /* 0x000fe40000010806 */
[-C--:B------:R-:W-:Y:S02]  /*ef50*/  FMUL.FTZ R6, R8, R9.reuse ;  /* 0x0000000908067220 */ /* 0x080fe40000410000 */
[----:B------:R-:W-:Y:S02]  /*ef60*/  FFMA.FTZ R12, R16, R9, -R2 ;  /* 0x00000009100c7223 */ /* 0x000fe40000010802 */
[----:B------:R-:W-:-:S02]  /*ef70*/  FMUL.FTZ R8, R5, R20 ;  /* 0x0000001405087220 */ /* 0x000fc40000410000 */
[----:B------:R-:W-:Y:S01]  /*ef80*/  FMUL.FTZ R2, R5, R10 ;  /* 0x0000000a05027220 */ /* 0x000fe20000410000 */
[----:B------:R-:W-:Y:S01]  /*ef90*/  F2FP.BF16.PACK_AB R12, R12, R32 ;  /* 0x000000200c0c723e */ /* 0x000fe200000010ff */
[----:B------:R-:W-:Y:S02]  /*efa0*/  IMAD.U32 R13, R29, 0x10000, RZ ;  /* 0x000100001d0d7824 */ /* 0x000fe400078e00ff */
[----:B------:R-:W-:Y:S02]  /*efb0*/  FMUL.FTZ R5, R4, R22 ;  /* 0x0000001604057220 */ /* 0x000fe40000410000 */
[----:B------:R-:W-:Y:S01]  /*efc0*/  FFMA.FTZ R11, R16, R11, R6 ;  /* 0x0000000b100b7223 */ /* 0x000fe20000010006 */
[----:B------:R-:W-:Y:S01]  /*efd0*/  LOP3.LUT R16, R27, 0xffff0000, RZ, 0xc0, !PT ;  /* 0xffff00001b107812 */ /* 0x000fe200078ec0ff */
[C---:B------:R-:W-:Y:S01]  /*efe0*/  FFMA.FTZ R10, R15.reuse, R10, -R8 ;  /* 0x0000000a0f0a7223 */ /* 0x040fe20000010808 */
[----:B------:R-:W-:Y:S01]  /*eff0*/  LOP3.LUT R8, R28, 0xffff0000, RZ, 0xc0, !PT ;  /* 0xffff00001c087812 */ /* 0x000fe200078ec0ff */
[----:B------:R-:W-:Y:S01]  /*f000*/  FFMA.FTZ R9, R15, R20, R2 ;  /* 0x000000140f097223 */ /* 0x000fe20000010002 */
[----:B------:R-:W-:Y:S01]  /*f010*/  LOP3.LUT R15, R26, 0xffff0000, RZ, 0xc0, !PT ;  /* 0xffff00001a0f7812 */ /* 0x000fe200078ec0ff */
[----:B------:R-:W-:-:S02]  /*f020*/  FMUL.FTZ R2, R4, R13 ;  /* 0x0000000d04027220 */ /* 0x000fc40000410000 */
[C---:B------:R-:W-:Y:S01]  /*f030*/  FFMA.FTZ R6, R14.reuse, R13, -R5 ;  /* 0x0000000d0e067223 */ /* 0x040fe20000010805 */
[----:B------:R-:W-:Y:S01]  /*f040*/  LOP3.LUT R13, R29, 0xffff0000, RZ, 0xc0, !PT ;  /* 0xffff00001d0d7812 */ /* 0x000fe200078ec0ff */
[----:B------:R-:W-:Y:S01]  /*f050*/  FFMA.FTZ R5, R14, R22, R2 ;  /* 0x000000160e057223 */ /* 0x000fe20000010002 */
[----:B------:R-:W-:Y:S01]  /*f060*/  F2FP.BF16.PACK_AB R9, R9, R21 ;  /* 0x000000150909723e */ /* 0x000fe200000010ff */
[C---:B------:R-:W-:Y:S02]  /*f070*/  FMUL.FTZ R4, R3.reuse, R16 ;  /* 0x0000001003047220 */ /* 0x040fe40000410000 */
[C---:B------:R-:W-:Y:S02]  /*f080*/  FMUL.FTZ R2, R0.reuse, R15 ;  /* 0x0000000f00027220 */ /* 0x040fe40000410000 */
[----:B------:R-:W-:Y:S02]  /*f090*/  FMUL.FTZ R3, R3, R13 ;  /* 0x0000000d03037220 */ /* 0x000fe40000410000 */
[----:B------:R-:W-:-:S02]  /*f0a0*/  FMUL.FTZ R0, R0, R8 ;  /* 0x0000000800007220 */ /* 0x000fc40000410000 */
[----:B------:R-:W-:Y:S01]  /*f0b0*/  FFMA.FTZ R4, R17, R13, -R4 ;  /* 0x0000000d11047223 */ /* 0x000fe20000010804 */
[----:B------:R-:W-:Y:S01]  /*f0c0*/  F2FP.BF16.PACK_AB R13, R10, R25 ;  /* 0x000000190a0d723e */ /* 0x000fe200000010ff */
[----:B------:R-:W-:Y:S01]  /*f0d0*/  FFMA.FTZ R2, R18, R8, -R2 ;  /* 0x0000000812027223 */ /* 0x000fe20000010802 */
[----:B------:R-:W-:Y:S01]  /*f0e0*/  F2FP.BF16.PACK_AB R8, R11, R31 ;  /* 0x0000001f0b08723e */ /* 0x000fe200000010ff */
[----:B------:R-:W-:Y:S01]  /*f0f0*/  FFMA.FTZ R3, R17, R16, R3 ;  /* 0x0000001011037223 */ /* 0x000fe20000010003 */
[----:B------:R-:W-:Y:S01]  /*f100*/  F2FP.BF16.PACK_AB R14, R4, R6 ;  /* 0x00000006040e723e */ /* 0x000fe200000010ff */
[----:B------:R-:W-:Y:S01]  /*f110*/  FFMA.FTZ R0, R18, R15, R0 ;  /* 0x0000000f12007223 */ /* 0x000fe20000010000 */
[----:B------:R-:W-:Y:S02]  /*f120*/  F2FP.BF16.PACK_AB R15, R2, R24 ;  /* 0x00000018020f723e */ /* 0x000fe400000010ff */
[----:B------:R-:W-:Y:S02]  /*f130*/  F2FP.BF16.PACK_AB R10, R3, R5 ;  /* 0x00000005030a723e */ /* 0x000fe400000010ff */
[----:B------:R-:W-:Y:S01]  /*f140*/  F2FP.BF16.PACK_AB R11, R0, R19 ;  /* 0x00000013000b723e */ /* 0x000fe200000010ff */
[----:B------:R2:W-:Y:S04]  /*f150*/  STS.128 [R34], R12 ;  /* 0x0000000c22007388 */ /* 0x0005e80000000c00 */
[----:B------:R2:W-:Y:S02]  /*f160*/  STS.128 [R30+0x6080], R8 ;  /* 0x006080081e007388 */ /* 0x0005e40000000c00 */
.L_x_974:
[----:B------:R-:W-:Y:S05]  /*f170*/  BSYNC B0 ;  /* 0x0000000000007941 */ /* 0x000fea0003800000 */
.L_x_973:
[----:B------:R-:W-:-:S13]  /*f180*/  ISETP.GE.AND P0, PT, R136, c[0x0][0x27c], PT ;  /* 0x00009f0088007a0c */ /* 0x000fda0003f06270 */
[----:B------:R-:W-:Y:S05]  /*f190*/  @P0 BRA `(.L_x_970) ;  /* 0x0000069000000947 */ /* 0x000fea0003800000 */
[----:B------:R-:W3:Y:S04]  /*f1a0*/  LDL R2, [R1+0x5c] ;  /* 0x00005c0001027983 */ /* 0x000ee80000100800 */
[----:B--2---:R-:W2:Y:S01]  /*f1b0*/  LDL R35, [R1+0xd0] ;  /* 0x0000d00001237983 */ /* 0x004ea20000100800 */
[----:B------:R-:W-:Y:S01]  /*f1c0*/  IMAD.MOV.U32 R0, RZ, RZ, c[0x0][0x27c] ;  /* 0x00009f00ff007624 */ /* 0x000fe200078e00ff */
[--C-:B------:R-:W-:Y:S02]  /*f1d0*/  SHF.R.U64 R5, R40, 0x10, R41.reuse ;  /* 0x0000001028057819 */ /* 0x100fe40000001229 */
[----:B------:R-:W-:Y:S02]  /*f1e0*/  SHF.R.U32.HI R6, RZ, 0x10, R41 ;  /* 0x00000010ff067819 */ /* 0x000fe40000011629 */
[----:B------:R-:W-:-:S02]  /*f1f0*/  PRMT R19, R80, 0x5432, R5 ;  /* 0x0000543250137816 */ /* 0x000fc40000000005 */
[--C-:B------:R-:W-:Y:S02]  /*f200*/  SHF.R.U64 R16, R42, 0x10, R43.reuse ;  /* 0x000000102a107819 */ /* 0x100fe4000000122b */
[----:B------:R-:W-:Y:S01]  /*f210*/  SHF.R.U32.HI R17, RZ, 0x10, R43 ;  /* 0x00000010ff117819 */ /* 0x000fe2000001162b */
[----:B----4-:R-:W-:Y:S01]  /*f220*/  IMAD.U32 R31, R19, 0x10000, RZ ;  /* 0x00010000131f7824 */ /* 0x010fe200078e00ff */
[----:B------:R-:W-:Y:S02]  /*f230*/  SHF.R.U32.HI R4, RZ, 0x10, R47 ;  /* 0x00000010ff047819 */ /* 0x000fe4000001162f */
[----:B------:R-:W-:Y:S02]  /*f240*/  PRMT R18, R80, 0x5410, R6 ;  /* 0x0000541050127816 */ /* 0x000fe40000000006 */
[C---:B------:R-:W-:Y:S02]  /*f250*/  PRMT R26, R81.reuse, 0x5432, R16 ;  /* 0x00005432511a7816 */ /* 0x040fe40000000010 */
[----:B------:R-:W-:Y:S01]  /*f260*/  PRMT R25, R81, 0x5410, R17 ;  /* 0x0000541051197816 */ /* 0x000fe20000000011 */
[----:B------:R-:W-:Y:S01]  /*f270*/  IMAD.U32 R34, R18, 0x10000, RZ ;  /* 0x0001000012227824 */ /* 0x000fe200078e00ff */
[----:B------:R-:W-:-:S02]  /*f280*/  PRMT R27, R83, 0x5410, R4 ;  /* 0x00005410531b7816 */ /* 0x000fc40000000004 */
[----:B------:R-:W-:Y:S01]  /*f290*/  LOP3.LUT R18, R18, 0xffff0000, RZ, 0xc0, !PT ;  /* 0xffff000012127812 */ /* 0x000fe200078ec0ff */
[----:B------:R-:W-:Y:S01]  /*f2a0*/  IMAD.U32 R33, R25, 0x10000, RZ ;  /* 0x0001000019217824 */ /* 0x000fe200078e00ff */
[----:B---3--:R-:W-:-:S04]  /*f2b0*/  LEA.HI R0, R0, R2, RZ, 0x1d ;  /* 0x0000000200007211 */ /* 0x008fc800078fe8ff */
[----:B------:R-:W-:Y:S01]  /*f2c0*/  SHF.R.S32.HI R2, RZ, 0x1f, R0 ;  /* 0x0000001fff027819 */ /* 0x000fe20000011400 */
[----:B------:R-:W-:Y:S01]  /*f2d0*/  IMAD.SHL.U32 R3, R0, 0x8, RZ ;  /* 0x0000000800037824 */ /* 0x000fe200078e00ff */
[----:B--2---:R-:W2:Y:S02]  /*f2e0*/  LDS.128 R12, [R35] ;  /* 0x00000000230c7984 */ /* 0x004ea40000000c00 */
[----:B------:R-:W-:Y:S02]  /*f2f0*/  LEA.HI R0, R2, R0, RZ, 0x2 ;  /* 0x0000000002007211 */ /* 0x000fe400078f10ff */
[----:B-----5:R-:W-:Y:S02]  /*f300*/  LOP3.LUT R2, R106, 0x18, R3, 0xf8, !PT ;  /* 0x000000186a027812 */ /* 0x020fe400078ef803 */
[----:B------:R-:W-:Y:S01]  /*f310*/  SHF.R.U64 R3, R46, 0x10, R47 ;  /* 0x000000102e037819 */ /* 0x000fe2000000122f */
[----:B------:R-:W-:Y:S01]  /*f320*/  IMAD.SHL.U32 R0, R0, 0x400, RZ ;  /* 0x0000040000007824 */ /* 0x000fe200078e00ff */
[----:B------:R-:W-:-:S02]  /*f330*/  LOP3.LUT R2, R2, R105, RZ, 0x3c, !PT ;  /* 0x0000006902027212 */ /* 0x000fc400078e3cff */
[----:B------:R-:W-:Y:S02]  /*f340*/  PRMT R28, R83, 0x5432, R3 ;  /* 0x00005432531c7816 */ /* 0x000fe40000000003 */
[----:B------:R-:W-:-:S04]  /*f350*/  LOP3.LUT R0, R0, 0x7ffff000, RZ, 0xc0, !PT ;  /* 0x7ffff00000007812 */ /* 0x000fc800078ec0ff */
[----:B------:R-:W-:Y:S02]  /*f360*/  IADD3 R0, R2, R0, R7 ;  /* 0x0000000002007210 */ /* 0x000fe40007ffe007 */
[----:B------:R-:W-:-:S03]  /*f370*/  SHF.R.U32.HI R2, RZ, 0x10, R45 ;  /* 0x00000010ff027819 */ /* 0x000fc6000001162d */
[----:B------:R-:W-:Y:S01]  /*f380*/  IMAD.SHL.U32 R30, R0, 0x2, RZ ;  /* 0x00000002001e7824 */ /* 0x000fe200078e00ff */
[----:B------:R-:W-:Y:S02]  /*f390*/  SHF.R.U64 R0, R44, 0x10, R45 ;  /* 0x000000102c007819 */ /* 0x000fe4000000122d */
[C---:B------:R-:W-:Y:S02]  /*f3a0*/  PRMT R20, R82.reuse, 0x5410, R2 ;  /* 0x0000541052147816 */ /* 0x040fe40000000002 */
[----:B------:R-:W3:Y:S01]  /*f3b0*/  LDS.128 R8, [R30+0x6080] ;  /* 0x006080001e087984 */ /* 0x000ee20000000c00 */
[----:B------:R-:W-:Y:S01]  /*f3c0*/  PRMT R21, R82, 0x5432, R0 ;  /* 0x0000543252157816 */ /* 0x000fe20000000000 */
[C---:B--2---:R-:W-:Y:S01]  /*f3d0*/  IMAD.U32 R24, R12.reuse, 0x10000, RZ ;  /* 0x000100000c187824 */ /* 0x044fe200078e00ff */
[----:B------:R-:W-:Y:S01]  /*f3e0*/  LOP3.LUT R23, R12, 0xffff0000, RZ, 0xc0, !PT ;  /* 0xffff00000c177812 */ /* 0x000fe200078ec0ff */
[----:B------:R-:W-:Y:S01]  /*f3f0*/  IMAD.U32 R16, R14, 0x10000, RZ ;  /* 0x000100000e107824 */ /* 0x000fe200078e00ff */
[----:B------:R-:W-:-:S02]  /*f400*/  SHF.L.U32 R22, R13, 0x10, RZ ;  /* 0x000000100d167819 */ /* 0x000fc400000006ff */
[----:B------:R-:W-:Y:S01]  /*f410*/  LOP3.LUT R17, R13, 0xffff0000, RZ, 0xc0, !PT ;  /* 0xffff00000d117812 */ /* 0x000fe200078ec0ff */
[C---:B------:R-:W-:Y:S01]  /*f420*/  IMAD.U32 R13, R15.reuse, 0x10000, RZ ;  /* 0x000100000f0d7824 */ /* 0x040fe200078e00ff */
[----:B------:R-:W-:Y:S02]  /*f430*/  LOP3.LUT R29, R14, 0xffff0000, RZ, 0xc0, !PT ;  /* 0xffff00000e1d7812 */ /* 0x000fe400078ec0ff */
[----:B------:R-:W-:Y:S01]  /*f440*/  LOP3.LUT R14, R15, 0xffff0000, RZ, 0xc0, !PT ;  /* 0xffff00000f0e7812 */ /* 0x000fe200078ec0ff */
[----:B------:R-:W-:Y:S02]  /*f450*/  IMAD.U32 R15, R21, 0x10000, RZ ;  /* 0x00010000150f7824 */ /* 0x000fe400078e00ff */
        /* <DEDUP_REMOVED lines=9> */
[----:B------:R-:W-:Y:S01]  /*f4f0*/  FFMA.FTZ R32, R24, R15, -R10 ;  /* 0x0000000f18207223 */ /* 0x000fe2000001080a */
[----:B------:R-:W-:Y:S01]  /*f500*/  SHF.L.U32 R12, R27, 0x10, RZ ;  /* 0x000000101b0c7819 */ /* 0x000fe200000006ff */
[----:B------:R-:W-:Y:S01]  /*f510*/  IMAD.U32 R11, R20, 0x10000, RZ ;  /* 0x00010000140b7824 */ /* 0x000fe200078e00ff */
[----:B------:R-:W-:Y:S01]  /*f520*/  LOP3.LUT R8, R8, 0xffff0000, RZ, 0xc0, !PT ;  /* 0xffff000008087812 */ /* 0x000fe200078ec0ff */
[----:B------:R-:W-:Y:S02]  /*f530*/  FMUL.FTZ R10, R6, R34 ;  /* 0x00000022060a7220 */ /* 0x000fe40000410000 */
[----:B------:R-:W-:Y:S02]  /*f540*/  FFMA.FTZ R31, R24, R31, R9 ;  /* 0x0000001f181f7223 */ /* 0x000fe40000010009 */
[----:B------:R-:W-:-:S02]  /*f550*/  FMUL.FTZ R9, R6, R11 ;  /* 0x0000000b06097220 */ /* 0x000fc40000410000 */
[----:B------:R-:W-:Y:S01]  /*f560*/  FFMA.FTZ R24, R22, R11, -R10 ;  /* 0x0000000b16187223 */ /* 0x000fe2000001080a */
[----:B------:R-:W-:Y:S01]  /*f570*/  LOP3.LUT R11, R19, 0xffff0000, RZ, 0xc0, !PT ;  /* 0xffff0000130b7812 */ /* 0x000fe200078ec0ff */
[-C--:B------:R-:W-:Y:S01]  /*f580*/  FMUL.FTZ R6, R2, R33.reuse ;  /* 0x0000002102067220 */ /* 0x080fe20000410000 */
[----:B------:R-:W-:Y:S01]  /*f590*/  LOP3.LUT R10, R20, 0xffff0000, RZ, 0xc0, !PT ;  /* 0xffff0000140a7812 */ /* 0x000fe200078ec0ff */
[----:B------:R-:W-:Y:S02]  /*f5a0*/  FMUL.FTZ R2, R2, R12 ;  /* 0x0000000c02027220 */ /* 0x000fe40000410000 */
[----:B------:R-:W-:Y:S01]  /*f5b0*/  FFMA.FTZ R15, R22, R34, R9 ;  /* 0x00000022160f7223 */ /* 0x000fe20000010009 */
[----:B------:R-:W-:Y:S01]  /*f5c0*/  LOP3.LUT R9, R21, 0xffff0000, RZ, 0xc0, !PT ;  /* 0xffff000015097812 */ /* 0x000fe200078ec0ff */
[----:B------:R-:W-:Y:S02]  /*f5d0*/  FFMA.FTZ R19, R13, R33, R2 ;  /* 0x000000210d137223 */ /* 0x000fe40000010002 */
[----:B------:R-:W-:-:S02]  /*f5e0*/  FMUL.FTZ R2, R8, R11 ;  /* 0x0000000b08027220 */ /* 0x000fc40000410000 */
[----:B------:R-:W-:Y:S02]  /*f5f0*/  IMAD.U32 R20, R26, 0x10000, RZ ;  /* 0x000100001a147824 */ /* 0x000fe400078e00ff */
[----:B------:R-:W-:Y:S02]  /*f600*/  FFMA.FTZ R22, R13, R12, -R6 ;  /* 0x0000000c0d167223 */ /* 0x000fe40000010806 */
[-C--:B------:R-:W-:Y:S02]  /*f610*/  FMUL.FTZ R6, R8, R9.reuse ;  /* 0x0000000908067220 */ /* 0x080fe40000410000 */
[----:B------:R-:W-:Y:S02]  /*f620*/  FFMA.FTZ R12, R23, R9, -R2 ;  /* 0x00000009170c7223 */ /* 0x000fe40000010802 */
[C---:B------:R-:W-:Y:S02]  /*f630*/  FMUL.FTZ R8, R5.reuse, R18 ;  /* 0x0000001205087220 */ /* 0x040fe40000410000 */
[----:B------:R-:W-:Y:S01]  /*f640*/  FMUL.FTZ R2, R5, R10 ;  /* 0x0000000a05027220 */ /* 0x000fe20000410000 */
[----:B------:R-:W-:Y:S01]  /*f650*/  F2FP.BF16.PACK_AB R12, R12, R32 ;  /* 0x000000200c0c723e */ /* 0x000fe200000010ff */
[----:B------:R-:W-:-:S02]  /*f660*/  IMAD.U32 R13, R28, 0x10000, RZ ;  /* 0x000100001c0d7824 */ /* 0x000fc400078e00ff */
[----:B------:R-:W-:Y:S02]  /*f670*/  FMUL.FTZ R5, R4, R20 ;  /* 0x0000001404057220 */ /* 0x000fe40000410000 */
[----:B------:R-:W-:Y:S02]  /*f680*/  FFMA.FTZ R11, R23, R11, R6 ;  /* 0x0000000b170b7223 */ /* 0x000fe40000010006 */
[----:B------:R-:W-:Y:S01]  /*f690*/  FFMA.FTZ R10, R17, R10, -R8 ;  /* 0x0000000a110a7223 */ /* 0x000fe20000010808 */
[----:B------:R-:W-:Y:S01]  /*f6a0*/  LOP3.LUT R8, R27, 0xffff0000, RZ, 0xc0, !PT ;  /* 0xffff00001b087812 */ /* 0x000fe200078ec0ff */
[----:B------:R-:W-:Y:S01]  /*f6b0*/  FFMA.FTZ R9, R17, R18, R2 ;  /* 0x0000001211097223 */ /* 0x000fe20000010002 */
[----:B------:R-:W-:Y:S01]  /*f6c0*/  LOP3.LUT R18, R26, 0xffff0000, RZ, 0xc0, !PT ;  /* 0xffff00001a127812 */ /* 0x000fe200078ec0ff */
[-C--:B------:R-:W-:Y:S01]  /*f6d0*/  FMUL.FTZ R2, R4, R13.reuse ;  /* 0x0000000d04027220 */ /* 0x080fe20000410000 */
[----:B------:R-:W-:Y:S01]  /*f6e0*/  LOP3.LUT R17, R25, 0xffff0000, RZ, 0xc0, !PT ;  /* 0xffff000019117812 */ /* 0x000fe200078ec0ff */
[----:B------:R-:W-:Y:S01]  /*f6f0*/  FFMA.FTZ R6, R16, R13, -R5 ;  /* 0x0000000d10067223 */ /* 0x000fe20000010805 */
[----:B------:R-:W-:Y:S01]  /*f700*/  LOP3.LUT R13, R28, 0xffff0000, RZ, 0xc0, !PT ;  /* 0xffff00001c0d7812 */ /* 0x000fe200078ec0ff */
[----:B------:R-:W-:Y:S01]  /*f710*/  FFMA.FTZ R5, R16, R20, R2 ;  /* 0x0000001410057223 */ /* 0x000fe20000010002 */
[----:B------:R-:W-:Y:S01]  /*f720*/  F2FP.BF16.PACK_AB R9, R9, R15 ;  /* 0x0000000f0909723e */ /* 0x000fe200000010ff */
[----:B------:R-:W-:-:S02]  /*f730*/  FMUL.FTZ R4, R3, R18 ;  /* 0x0000001203047220 */ /* 0x000fc40000410000 */
[C---:B------:R-:W-:Y:S02]  /*f740*/  FMUL.FTZ R2, R0.reuse, R17 ;  /* 0x0000001100027220 */ /* 0x040fe40000410000 */
[-C--:B------:R-:W-:Y:S02]  /*f750*/  FMUL.FTZ R3, R3, R13.reuse ;  /* 0x0000000d03037220 */ /* 0x080fe40000410000 */
[----:B------:R-:W-:Y:S02]  /*f760*/  FMUL.FTZ R0, R0, R8 ;  /* 0x0000000800007220 */ /* 0x000fe40000410000 */
        /* <DEDUP_REMOVED lines=12> */
.L_x_970:
[----:B------:R-:W-:Y:S05]  /*f830*/  BSYNC B1 ;  /* 0x0000000000017941 */ /* 0x000fea0003800000 */
.L_x_969:
[----:B------:R-:W-:-:S04]  /*f840*/  IADD3 R0, R138, 0x40, RZ ;  /* 0x000000408a007810 */ /* 0x000fc80007ffe0ff */
[----:B------:R-:W-:-:S13]  /*f850*/  ISETP.GE.AND P0, PT, R0, R59, PT ;  /* 0x0000003b0000720c */ /* 0x000fda0003f06270 */
[----:B------:R-:W-:Y:S05]  /*f860*/  @P0 BRA `(.L_x_954) ;  /* 0x0000147000000947 */ /* 0x000fea0003800000 */
[----:B------:R3:W5:Y:S04]  /*f870*/  LDL R38, [R1+0xa8] ;  /* 0x0000a80001267983 */ /* 0x0007680000100800 */
[----:B------:R3:W5:Y:S04]  /*f880*/  LDL R37, [R1+0xac] ;  /* 0x0000ac0001257983 */ /* 0x0007680000100800 */
[----:B------:R3:W5:Y:S01]  /*f890*/  LDL R36, [R1+0xb0] ;  /* 0x0000b00001247983 */ /* 0x0007620000100800 */
[----:B------:R-:W-:Y:S01]  /*f8a0*/  ISETP.GE.AND P0, PT, R110, c[0x0][0x27c], PT ;  /* 0x00009f006e007a0c */ /* 0x000fe20003f06270 */
[----:B------:R-:W-:-:S12]  /*f8b0*/  BSSY B0, `(.L_x_975) ;  /* 0x000006a000007945 */ /* 0x000fd80003800000 */
[----:B------:R-:W-:Y:S05]  /*f8c0*/  @P0 BRA `(.L_x_976) ;  /* 0x0000068000000947 */ /* 0x000fea0003800000 */
[----:B--2---:R-:W2:Y:S01]  /*f8d0*/  LDL R35, [R1+0xdc] ;  /* 0x0000dc0001237983 */ /* 0x004ea20000100800 */
[----:B------:R-:W-:Y:S01]  /*f8e0*/  IMAD.MOV.U32 R0, RZ, RZ, c[0x0][0x27c] ;  /* 0x00009f00ff007624 */ /* 0x000fe200078e00ff */
[--C-:B------:R-:W-:Y:S02]  /*f8f0*/  SHF.R.U64 R5, R52, 0x10, R53.reuse ;  /* 0x0000001034057819 */ /* 0x100fe40000001235 */
[----:B------:R-:W-:Y:S02]  /*f900*/  SHF.R.U32.HI R6, RZ, 0x10, R53 ;  /* 0x00000010ff067819 */ /* 0x000fe40000011635 */
[----:B------:R-:W-:Y:S02]  /*f910*/  LEA.HI R0, R0, R170, RZ, 0x1d ;  /* 0x000000aa00007211 */ /* 0x000fe400078fe8ff */
[----:B------:R-:W-:Y:S02]  /*f920*/  PRMT R19, R84, 0x5432, R5 ;  /* 0x0000543254137816 */ /* 0x000fe40000000005 */
[----:B------:R-:W-:Y:S01]  /*f930*/  SHF.R.S32.HI R3, RZ, 0x1f, R0 ;  /* 0x0000001fff037819 */ /* 0x000fe20000011400 */
[----:B------:R-:W-:Y:S01]  /*f940*/  IMAD.SHL.U32 R2, R0, 0x8, RZ ;  /* 0x0000000800027824 */ /* 0x000fe200078e00ff */
[----:B------:R-:W-:Y:S01]  /*f950*/  SHF.R.U64 R16, R54, 0x10, R55 ;  /* 0x0000001036107819 */ /* 0x000fe20000001237 */
[----:B----4-:R-:W-:Y:S01]  /*f960*/  IMAD.U32 R31, R19, 0x10000, RZ ;  /* 0x00010000131f7824 */ /* 0x010fe200078e00ff */
[----:B------:R-:W-:-:S02]  /*f970*/  LEA.HI R0, R3, R0, RZ, 0x2 ;  /* 0x0000000003007211 */ /* 0x000fc400078f10ff */
[----:B-----5:R-:W-:Y:S02]  /*f980*/  LOP3.LUT R2, R38, 0x18, R2, 0xf8, !PT ;  /* 0x0000001826027812 */ /* 0x020fe400078ef802 */
[----:B------:R-:W-:Y:S01]  /*f990*/  SHF.R.U32.HI R17, RZ, 0x10, R55 ;  /* 0x00000010ff117819 */ /* 0x000fe20000011637 */
[----:B------:R-:W-:Y:S01]  /*f9a0*/  IMAD.SHL.U32 R0, R0, 0x400, RZ ;  /* 0x0000040000007824 */ /* 0x000fe200078e00ff */
[----:B------:R-:W-:Y:S02]  /*f9b0*/  LOP3.LUT R2, R2, R37, RZ, 0x3c, !PT ;  /* 0x0000002502027212 */ /* 0x000fe400078e3cff */
[--C-:B------:R-:W-:Y:S02]  /*f9c0*/  SHF.R.U64 R3, R50, 0x10, R51.reuse ;  /* 0x0000001032037819 */ /* 0x100fe40000001233 */
[----:B------:R-:W-:Y:S02]  /*f9d0*/  LOP3.LUT R0, R0, 0x7ffff000, RZ, 0xc0, !PT ;  /* 0x7ffff00000007812 */ /* 0x000fe400078ec0ff */
[----:B------:R-:W-:-:S02]  /*f9e0*/  SHF.R.U32.HI R4, RZ, 0x10, R51 ;  /* 0x00000010ff047819 */ /* 0x000fc40000011633 */
[----:B------:R-:W-:Y:S02]  /*f9f0*/  IADD3 R0, R2, R0, R36 ;  /* 0x0000000002007210 */ /* 0x000fe40007ffe024 */
[--C-:B------:R-:W-:Y:S02]  /*fa00*/  SHF.R.U32.HI R2, RZ, 0x10, R49.reuse ;  /* 0x00000010ff027819 */ /* 0x100fe40000011631 */
[----:B------:R-:W-:Y:S01]  /*fa10*/  PRMT R18, R84, 0x5410, R6 ;  /* 0x0000541054127816 */ /* 0x000fe20000000006 */
[----:B------:R-:W-:Y:S01]  /*fa20*/  IMAD.SHL.U32 R30, R0, 0x2, RZ ;  /* 0x00000002001e7824 */ /* 0x000fe200078e00ff */
[----:B------:R-:W-:Y:S02]  /*fa30*/  SHF.R.U64 R0, R48, 0x10, R49 ;  /* 0x0000001030007819 */ /* 0x000fe40000001231 */
[----:B------:R-:W-:Y:S01]  /*fa40*/  PRMT R26, R85, 0x5432, R16 ;  /* 0x00005432551a7816 */ /* 0x000fe20000000010 */
[----:B------:R-:W-:Y:S01]  /*fa50*/  IMAD.U32 R34, R18, 0x10000, RZ ;  /* 0x0001000012227824 */ /* 0x000fe200078e00ff */
[----:B------:R-:W4:Y:S01]  /*fa60*/  LDS.128 R8, [R30+0x6080] ;  /* 0x006080001e087984 */ /* 0x000f220000000c00 */
[----:B------:R-:W-:-:S02]  /*fa70*/  PRMT R21, R86, 0x5432, R0 ;  /* 0x0000543256157816 */ /* 0x000fc40000000000 */
[----:B------:R-:W-:Y:S02]  /*fa80*/  PRMT R25, R85, 0x5410, R17 ;  /* 0x0000541055197816 */ /* 0x000fe40000000011 */
[C---:B------:R-:W-:Y:S02]  /*fa90*/  PRMT R28, R87.reuse, 0x5432, R3 ;  /* 0x00005432571c7816 */ /* 0x040fe40000000003 */
[----:B------:R-:W-:Y:S01]  /*faa0*/  PRMT R27, R87, 0x5410, R4 ;  /* 0x00005410571b7816 */ /* 0x000fe20000000004 */
[----:B------:R-:W-:Y:S01]  /*fab0*/  IMAD.U32 R33, R25, 0x10000, RZ ;  /* 0x0001000019217824 */ /* 0x000fe200078e00ff */
[----:B------:R-:W-:Y:S02]  /*fac0*/  PRMT R20, R86, 0x5410, R2 ;  /* 0x0000541056147816 */ /* 0x000fe40000000002 */
[----:B------:R-:W-:Y:S02]  /*fad0*/  LOP3.LUT R18, R18, 0xffff0000, RZ, 0xc0, !PT ;  /* 0xffff000012127812 */ /* 0x000fe400078ec0ff */
[C---:B----4-:R-:W-:Y:S01]  /*fae0*/  SHF.L.U32 R4, R10.reuse, 0x10, RZ ;  /* 0x000000100a047819 */ /* 0x050fe200000006ff */
[----:B------:R-:W-:Y:S01]  /*faf0*/  IMAD.U32 R2, R11, 0x10000, RZ ;  /* 0x000100000b027824 */ /* 0x000fe200078e00ff */
[----:B------:R-:W-:-:S02]  /*fb00*/  LOP3.LUT R3, R10, 0xffff0000, RZ, 0xc0, !PT ;  /* 0xffff00000a037812 */ /* 0x000fc400078ec0ff */
[C---:B------:R-:W-:Y:S02]  /*fb10*/  SHF.L.U32 R6, R9.reuse, 0x10, RZ ;  /* 0x0000001009067819 */ /* 0x040fe400000006ff */
[----:B------:R-:W-:Y:S02]  /*fb20*/  LOP3.LUT R5, R9, 0xffff0000, RZ, 0xc0, !PT ;  /* 0xffff000009057812 */ /* 0x000fe400078ec0ff */
[----:B------:R-:W-:Y:S01]  /*fb30*/  LOP3.LUT R0, R11, 0xffff0000, RZ, 0xc0, !PT ;  /* 0xffff00000b007812 */ /* 0x000fe200078ec0ff */
[----:B------:R-:W-:Y:S01]  /*fb40*/  IMAD.U32 R11, R20, 0x10000, RZ ;  /* 0x00010000140b7824 */ /* 0x000fe200078e00ff */
[----:B--2---:R-:W2:Y:S02]  /*fb50*/  LDS.128 R12, [R35] ;  /* 0x00000000230c7984 */ /* 0x004ea40000000c00 */
[C---:B--2---:R-:W-:Y:S01]  /*fb60*/  IMAD.U32 R24, R12.reuse, 0x10000, RZ ;  /* 0x000100000c187824 */ /* 0x044fe200078e00ff */
[----:B------:R-:W-:Y:S01]  /*fb70*/  LOP3.LUT R23, R12, 0xffff0000, RZ, 0xc0, !PT ;  /* 0xffff00000c177812 */ /* 0x000fe200078ec0ff */
[----:B------:R-:W-:Y:S01]  /*fb80*/  IMAD.U32 R12, R8, 0x10000, RZ ;  /* 0x00010000080c7824 */ /* 0x000fe200078e00ff */
[C---:B------:R-:W-:Y:S01]  /*fb90*/  SHF.L.U32 R22, R13.reuse, 0x10, RZ ;  /* 0x000000100d167819 */ /* 0x040fe200000006ff */
[C---:B------:R-:W-:Y:S01]  /*fba0*/  IMAD.U32 R16, R14.reuse, 0x10000, RZ ;  /* 0x000100000e107824 */ /* 0x040fe200078e00ff */
[----:B------:R-:W-:Y:S01]  /*fbb0*/  LOP3.LUT R17, R13, 0xffff0000, RZ, 0xc0, !PT ;  /* 0xffff00000d117812 */ /* 0x000fe200078ec0ff */
[C---:B------:R-:W-:Y:S01]  /*fbc0*/  IMAD.U32 R13, R15.reuse, 0x10000, RZ ;  /* 0x000100000f0d7824 */ /* 0x040fe200078e00ff */
[----:B------:R-:W-:Y:S01]  /*fbd0*/  LOP3.LUT R29, R14, 0xffff0000, RZ, 0xc0, !PT ;  /* 0xffff00000e1d7812 */ /* 0x000fe200078ec0ff */
[----:B------:R-:W-:Y:S01]  /*fbe0*/  FMUL.FTZ R10, R12, R31 ;  /* 0x0000001f0c0a7220 */ /* 0x000fe20000410000 */
[----:B------:R-:W-:Y:S01]  /*fbf0*/  LOP3.LUT R14, R15, 0xffff0000, RZ, 0xc0, !PT ;  /* 0xffff00000f0e7812 */ /* 0x000fe200078ec0ff */
[----:B------:R-:W-:Y:S01]  /*fc00*/  IMAD.U32 R15, R21, 0x10000, RZ ;  /* 0x00010000150f7824 */ /* 0x000fe200078e00ff */
[----:B------:R-:W-:-:S03]  /*fc10*/  LOP3.LUT R8, R8, 0xffff0000, RZ, 0xc0, !PT ;  /* 0xffff000008087812 */ /* 0x000fc600078ec0ff */
[-C--:B------:R-:W-:Y:S01]  /*fc20*/  FMUL.FTZ R9, R12, R15.reuse ;  /* 0x0000000f0c097220 */ /* 0x080fe20000410000 */
[----:B------:R-:W-:Y:S01]  /*fc30*/  SHF.L.U32 R12, R27, 0x10, RZ ;  /* 0x000000101b0c7819 */ /* 0x000fe200000006ff */
[----:B------:R-:W-:Y:S02]  /*fc40*/  FFMA.FTZ R32, R24, R15, -R10 ;  /* 0x0000000f18207223 */ /* 0x000fe4000001080a */
[----:B------:R-:W-:Y:S02]  /*fc50*/  FMUL.FTZ R10, R6, R34 ;  /* 0x00000022060a7220 */ /* 0x000fe40000410000 */
[----:B------:R-:W-:Y:S02]  /*fc60*/  FFMA.FTZ R31, R24, R31, R9 ;  /* 0x0000001f181f7223 */ /* 0x000fe40000010009 */
[-C--:B------:R-:W-:Y:S02]  /*fc70*/  FMUL.FTZ R9, R6, R11.reuse ;  /* 0x0000000b06097220 */ /* 0x080fe40000410000 */
[----:B------:R-:W-:Y:S01]  /*fc80*/  FFMA.FTZ R24, R22, R11, -R10 ;  /* 0x0000000b16187223 */ /* 0x000fe2000001080a */
[----:B------:R-:W-:Y:S01]  /*fc90*/  LOP3.LUT R11, R19, 0xffff0000, RZ, 0xc0, !PT ;  /* 0xffff0000130b7812 */ /* 0x000fe200078ec0ff */
[----:B------:R-:W-:Y:S01]  /*fca0*/  FMUL.FTZ R6, R2, R33 ;  /* 0x0000002102067220 */ /* 0x000fe20000410000 */
[----:B------:R-:W-:Y:S01]  /*fcb0*/  LOP3.LUT R10, R20, 0xffff0000, RZ, 0xc0, !PT ;  /* 0xffff0000140a7812 */ /* 0x000fe200078ec0ff */
[----:B------:R-:W-:-:S02]  /*fcc0*/  FMUL.FTZ R2, R2, R12 ;  /* 0x0000000c02027220 */ /* 0x000fc40000410000 */
[----:B------:R-:W-:Y:S01]  /*fcd0*/  FFMA.FTZ R15, R22, R34, R9 ;  /* 0x00000022160f7223 */ /* 0x000fe20000010009 */
[----:B------:R-:W-:Y:S01]  /*fce0*/  LOP3.LUT R9, R21, 0xffff0000, RZ, 0xc0, !PT ;  /* 0xffff000015097812 */ /* 0x000fe200078ec0ff */
[C---:B------:R-:W-:Y:S02]  /*fcf0*/  FFMA.FTZ R19, R13.reuse, R33, R2 ;  /* 0x000000210d137223 */ /* 0x040fe40000010002 */
[----:B------:R-:W-:Y:S02]  /*fd00*/  FMUL.FTZ R2, R8, R11 ;  /* 0x0000000b08027220 */ /* 0x000fe40000410000 */
[----:B------:R-:W-:Y:S02]  /*fd10*/  IMAD.U32 R20, R26, 0x10000, RZ ;  /* 0x000100001a147824 */ /* 0x000fe400078e00ff */
[----:B------:R-:W-:Y:S02]  /*fd20*/  FFMA.FTZ R22, R13, R12, -R6 ;  /* 0x0000000c0d167223 */ /* 0x000fe40000010806 */
[----:B------:R-:W-:-:S02]  /*fd30*/  FMUL.FTZ R6, R8, R9 ;  /* 0x0000000908067220 */ /* 0x000fc40000410000 */
[----:B------:R-:W-:Y:S02]  /*fd40*/  FFMA.FTZ R12, R23, R9, -R2 ;  /* 0x00000009170c7223 */ /* 0x000fe40000010802 */
[C---:B------:R-:W-:Y:S02]  /*fd50*/  FMUL.FTZ R8, R5.reuse, R18 ;  /* 0x0000001205087220 */ /* 0x040fe40000410000 */
[----:B------:R-:W-:Y:S01]  /*fd60*/  FMUL.FTZ R2, R5, R10 ;  /* 0x0000000a05027220 */ /* 0x000fe20000410000 */
[----:B------:R-:W-:Y:S01]  /*fd70*/  F2FP.BF16.PACK_AB R12, R12, R32 ;  /* 0x000000200c0c723e */ /* 0x000fe200000010ff */
[----:B------:R-:W-:Y:S02]  /*fd80*/  IMAD.U32 R13, R28, 0x10000, RZ ;  /* 0x000100001c0d7824 */ /* 0x000fe400078e00ff */
[----:B------:R-:W-:Y:S02]  /*fd90*/  FMUL.FTZ R5, R4, R20 ;  /* 0x0000001404057220 */ /* 0x000fe40000410000 */
[----:B------:R-:W-:-:S02]  /*fda0*/  FFMA.FTZ R11, R23, R11, R6 ;  /* 0x0000000b170b7223 */ /* 0x000fc40000010006 */
        /* <DEDUP_REMOVED lines=26> */
.L_x_976:
[----:B------:R-:W-:Y:S05]  /*ff50*/  BSYNC B0 ;  /* 0x0000000000007941 */ /* 0x000fea0003800000 */
.L_x_975:
[----:B------:R-:W-:Y:S01]  /*ff60*/  ISETP.GE.AND P0, PT, R137, c[0x0][0x27c], PT ;  /* 0x00009f0089007a0c */ /* 0x000fe20003f06270 */
[----:B------:R-:W-:-:S12]  /*ff70*/  BSSY B0, `(.L_x_977) ;  /* 0x000006b000007945 */ /* 0x000fd80003800000 */
[----:B------:R-:W-:Y:S05]  /*ff80*/  @P0 BRA `(.L_x_978) ;  /* 0x0000069000000947 */ /* 0x000fea0003800000 */
[----:B--2---:R-:W2:Y:S04]  /*ff90*/  LDL R2, [R1+0x60] ;  /* 0x0000600001027983 */ /* 0x004ea80000100800 */
[----:B---3--:R-:W3:Y:S01]  /*ffa0*/  LDL R35, [R1+0xd4] ;  /* 0x0000d40001237983 */ /* 0x008ee20000100800 */
        /* <DEDUP_REMOVED lines=15> */
[----:B--2---:R-:W-:-:S04]  /*100a0*/  LEA.HI R0, R0, R2, RZ, 0x1d ;  /* 0x0000000200007211 */ /* 0x004fc800078fe8ff */
[----:B------:R-:W-:Y:S01]  /*100b0*/  SHF.R.S32.HI R2, RZ, 0x1f, R0 ;  /* 0x0000001fff027819 */ /* 0x000fe20000011400 */
[----:B------:R-:W-:Y:S01]  /*100c0*/  IMAD.SHL.U32 R3, R0, 0x8, RZ ;  /* 0x0000000800037824 */ /* 0x000fe200078e00ff */
[----:B---3--:R-:W2:Y:S02]  /*100d0*/  LDS.128 R12, [R35] ;  /* 0x00000000230c7984 */ /* 0x008ea40000000c00 */
        /* <DEDUP_REMOVED lines=84> */
.L_x_978:
[----:B------:R-:W-:Y:S05]  /*10620*/  BSYNC B0 ;  /* 0x0000000000007941 */ /* 0x000fea0003800000 */
.L_x_977:
[----:B------:R-:W-:-:S13]  /*10630*/  ISETP.GE.AND P0, PT, R136, c[0x0][0x27c], PT ;  /* 0x00009f0088007a0c */ /* 0x000fda0003f06270 */
        /* <DEDUP_REMOVED lines=106> */
.L_x_954:
[----:B------:R-:W-:Y:S05]  /*10ce0*/  BSYNC B2 ;  /* 0x0000000000027941 */ /* 0x000fea0003800000 */
.L_x_936:
[----:B---3--:R-:W-:Y:S01]  /*10cf0*/  IMAD R0, R97, c[0x0][0x208], RZ ;  /* 0x0000820061007a24 */ /* 0x008fe200078e02ff */
[----:B------:R-:W-:-:S04]  /*10d00*/  DEPBAR.LE SB0, 0x0 ;  /* 0x000080000000791a */ /* 0x000fc80000000000 */
[C---:B------:R-:W-:Y:S01]  /*10d10*/  IMAD.WIDE.U32 R2, R213.reuse, c[0x0][0x208], RZ ;  /* 0x00008200d5027a25 */ /* 0x040fe200078e00ff */
[----:B------:R-:W-:Y:S01]  /*10d20*/  BAR.SYNC.DEFER_BLOCKING 0x0 ;  /* 0x0000000000007b1d */ /* 0x000fe20000010000 */
[C---:B------:R-:W-:Y:S02]  /*10d30*/  ISETP.GE.AND P3, PT, R250.reuse, c[0x0][0x1d4], PT ;  /* 0x00007500fa007a0c */ /* 0x040fe40003f66270 */
[----:B------:R-:W-:Y:S01]  /*10d40*/  IMAD R0, R213, c[0x0][0x20c], R0 ;  /* 0x00008300d5007a24 */ /* 0x000fe200078e0200 */
[----:B------:R-:W-:Y:S01]  /*10d50*/  SHF.L.U64.HI R228, R250, 0x1, R251 ;  /* 0x00000001fae47819 */ /* 0x000fe200000102fb */
[----:B-12---:R-:W-:Y:S01]  /*10d60*/  IMAD.WIDE.U32 R8, R88, c[0x0][0x210], RZ ;  /* 0x0000840058087a25 */ /* 0x006fe200078e00ff */
[----:B------:R-:W-:Y:S01]  /*10d70*/  SHF.L.U64.HI R230, R101, 0x1, R102 ;  /* 0x0000000165e67819 */ /* 0x000fe20000010266 */
[----:B------:R-:W1:Y:S01]  /*10d80*/  S2R R27, SR_TID.X ;  /* 0x00000000001b7919 */ /* 0x000e620000002100 */
[----:B------:R-:W-:Y:S01]  /*10d90*/  SHF.L.U64.HI R226, R99, 0x1, R100 ;  /* 0x0000000163e27819 */ /* 0x000fe20000010264 */
[----:B------:R-:W-:Y:S01]  /*10da0*/  IMAD.IADD R3, R3, 0x1, R0 ;  /* 0x0000000103037824 */ /* 0x000fe200078e0200 */
[----:B------:R-:W-:Y:S01]  /*10db0*/  ISETP.GE.AND P2, PT, R99, c[0x0][0x1d4], PT ;  /* 0x0000750063007a0c */ /* 0x000fe20003f46270 */
[----:B------:R-:W-:Y:S01]  /*10dc0*/  IMAD R0, R98, c[0x0][0x218], RZ ;  /* 0x0000860062007a24 */ /* 0x000fe200078e02ff */
[----:B------:R-:W-:Y:S01]  /*10dd0*/  STL.64 [R1+0x30], R8 ;  /* 0x0000300801007387 */ /* 0x000fe20000100a00 */
[----:B------:R-:W-:Y:S01]  /*10de0*/  IMAD.WIDE.U32 R2, R211, c[0x0][0x218], R2 ;  /* 0x00008600d3027a25 */ /* 0x000fe200078e0002 */
[----:B------:R-:W-:Y:S01]  /*10df0*/  LOP3.LUT R209, R209, 0xffefffff, RZ, 0xc0, !PT ;  /* 0xffefffffd1d17812 */ /* 0x000fe200078ec0ff */
[----:B------:R-:W-:Y:S02]  /*10e00*/  BSSY B0, `(.L_x_979) ;  /* 0x000003e000007945 */ /* 0x000fe40003800000 */
[----:B------:R-:W-:Y:S01]  /*10e10*/  IMAD R4, R211, c[0x0][0x21c], R0 ;  /* 0x00008700d3047a24 */ /* 0x000fe200078e0200 */
[----:B------:R-:W-:Y:S01]  /*10e20*/  IADD3 R0, P0, R2, R8, RZ ;  /* 0x0000000802007210 */ /* 0x000fe20007f1e0ff */
[----:B------:R-:W-:-:S02]  /*10e30*/  IMAD R5, R88, c[0x0][0x214], R9 ;  /* 0x0000850058057a24 */ /* 0x000fc400078e0209 */
[----:B------:R-:W-:Y:S02]  /*10e40*/  IMAD.SHL.U32 R229, R250, 0x2, RZ ;  /* 0x00000002fae57824 */ /* 0x000fe400078e00ff */
[----:B------:R-:W-:Y:S01]  /*10e50*/  IMAD.SHL.U32 R231, R101, 0x2, RZ ;  /* 0x0000000265e77824 */ /* 0x000fe200078e00ff */
[----:B------:R-:W-:Y:S01]  /*10e60*/  IADD3.X R2, R5, R3, R4, P0, !PT ;  /* 0x0000000305027210 */ /* 0x000fe200007fe404 */
[----:B------:R-:W-:Y:S01]  /*10e70*/  STL [R1+0x28], R5 ;  /* 0x0000280501007387 */ /* 0x000fe20000100800 */
[----:B------:R-:W-:Y:S01]  /*10e80*/  LEA R26, P0, R0, c[0x0][0x1f8], 0x1 ;  /* 0x00007e00001a7a11 */ /* 0x000fe200078008ff */
[----:B------:R-:W-:Y:S02]  /*10e90*/  IMAD.SHL.U32 R210, R104, 0x2, RZ ;  /* 0x0000000268d27824 */ /* 0x000fe400078e00ff */
[----:B------:R-:W-:Y:S01]  /*10ea0*/  LDSM.16.M88.4 R16, [R198] ;  /* 0x00000000c610783b */ /* 0x000fe20000000200 */
[----:B------:R-:W-:Y:S01]  /*10eb0*/  LEA.HI.X R6, R0, c[0x0][0x1fc], R2, 0x1, P0 ;  /* 0x00007f0000067a11 */ /* 0x000fe200000f0c02 */
[----:B------:R-:W-:Y:S01]  /*10ec0*/  IMAD.IADD R0, R109, 0x1, -R103 ;  /* 0x000000016d007824 */ /* 0x000fe200078e0a67 */
[----:B-1----:R-:W-:Y:S01]  /*10ed0*/  ISETP.GT.AND P4, PT, R27, 0x3f, PT ;  /* 0x0000003f1b00780c */ /* 0x002fe20003f84270 */
[----:B------:R-:W1:Y:S01]  /*10ee0*/  SHFL.IDX PT, R2, R26, RZ, 0x1c1f ;  /* 0x001c1fff1a027589 */ /* 0x000e6200000e0000 */
[----:B------:R-:W-:-:S02]  /*10ef0*/  IMAD.SHL.U32 R227, R99, 0x2, RZ ;  /* 0x0000000263e37824 */ /* 0x000fc400078e00ff */
[----:B------:R-:W-:Y:S01]  /*10f00*/  ISETP.LT.OR P1, PT, R0, 0x1, P3 ;  /* 0x000000010000780c */ /* 0x000fe20001f21670 */
[----:B------:R-:W2:Y:S04]  /*10f10*/  SHFL.IDX PT, R3, R6, RZ, 0x1c1f ;  /* 0x001c1fff06037589 */ /* 0x000ea800000e0000 */
[----:B------:R3:W4:Y:S04]  /*10f20*/  LDSM.16.M88.4 R12, [R198+0x1000] ;  /* 0x00100000c60c783b */ /* 0x0007280000000200 */
[----:B-----5:R3:W3:Y:S01]  /*10f30*/  LDSM.16.M88.4 R36, [R171] ;  /* 0x00000000ab24783b */ /* 0x0206e20000000200 */
[----:B------:R-:W-:-:S03]  /*10f40*/  @P4 LOP3.LUT R209, R209, 0x100000, RZ, 0xfc, !PT ;  /* 0x00100000d1d14812 */ /* 0x000fc600078efcff */
[----:B------:R3:W3:Y:S04]  /*10f50*/  LDSM.16.M88.4 R32, [R171+0x400] ;  /* 0x00040000ab20783b */ /* 0x0006e80000000200 */
[----:B----4-:R4:W3:Y:S01]  /*10f60*/  LDSM.16.M88.4 R28, [R171+0x800] ;  /* 0x00080000ab1c783b */ /* 0x0108e20000000200 */
[----:B-1----:R-:W-:-:S03]  /*10f70*/  IADD3 R4, P0, R2, R229, RZ ;  /* 0x000000e502047210 */ /* 0x002fc60007f1e0ff */
[----:B------:R4:W1:Y:S02]  /*10f80*/  LDSM.16.M88.4 R20, [R199] ;  /* 0x00000000c714783b */ /* 0x0008640000000200 */
[----:B--2---:R-:W-:Y:S02]  /*10f90*/  IMAD.X R5, R3, 0x1, R228, P0 ;  /* 0x0000000103057824 */ /* 0x004fe400000e06e4 */
[----:B------:R4:W2:Y:S01]  /*10fa0*/  LDSM.16.M88.4 R8, [R199+0x1000] ;  /* 0x00100000c708783b */ /* 0x0008a20000000200 */
[----:B------:R-:W-:-:S03]  /*10fb0*/  IADD3 R24, P0, R2, R231, RZ ;  /* 0x000000e702187210 */ /* 0x000fc60007f1e0ff */
[----:B------:R4:W1:Y:S02]  /*10fc0*/  LDSM.16.M88.4 R40, [R200] ;  /* 0x00000000c828783b */ /* 0x0008640000000200 */
[----:B------:R-:W-:Y:S02]  /*10fd0*/  IMAD.X R25, R3, 0x1, R230, P0 ;  /* 0x0000000103197824 */ /* 0x000fe400000e06e6 */
[----:B------:R4:W1:Y:S04]  /*10fe0*/  LDSM.16.M88.4 R44, [R208] ;  /* 0x00000000d02c783b */ /* 0x0008680000000200 */
[----:B------:R4:W1:Y:S04]  /*10ff0*/  LDSM.16.M88.4 R60, [R207] ;  /* 0x00000000cf3c783b */ /* 0x0008680000000200 */
[----:B------:R-:W-:Y:S01]  /*11000*/  @!PT LDS RZ, [RZ] ;  /* 0x00000000fffff984 */ /* 0x000fe20000000800 */
[----:B------:R-:W-:Y:S01]  /*11010*/  @!PT LDS RZ, [RZ] ;  /* 0x00000000fffff984 */ /* 0x000fe20000000800 */
[----:B------:R-:W-:Y:S01]  /*11020*/  @!PT LDS RZ, [RZ] ;  /* 0x00000000fffff984 */ /* 0x000fe20000000800 */
[----:B------:R4:W-:Y:S01]  /*11030*/  LDGSTS.E.BYPASS.LTC128B.128 [R210+0x1880], [R4.64], !P1 ;  /* 0x0188000004d27fae */ /* 0x0009e2000c901d48 */
[----:B------:R-:W-:-:S04]  /*11040*/  ISETP.GE.AND P1, PT, R101, c[0x0][0x1d4], PT ;  /* 0x0000750065007a0c */ /* 0x000fc80003f26270 */
[----:B------:R-:W-:-:S13]  /*11050*/  ISETP.LT.OR P0, PT, R0, 0x1, P1 ;  /* 0x000000010000780c */ /* 0x000fda0000f01670 */
[----:B------:R4:W-:Y:S01]  /*11060*/  LDGSTS.E.BYPASS.LTC128B.128 [R210+0x2480], [R24.64], !P0 ;  /* 0x0248000018d27fae */ /* 0x0009e2000c101d48 */
[----:B------:R-:W-:-:S05]  /*11070*/  IADD3 R2, P0, R2, R227, RZ ;  /* 0x000000e302027210 */ /* 0x000fca0007f1e0ff */
[----:B------:R-:W-:Y:S01]  /*11080*/  IMAD.X R3, R3, 0x1, R226, P0 ;  /* 0x0000000103037824 */ /* 0x000fe200000e06e2 */
[----:B------:R-:W-:-:S13]  /*11090*/  ISETP.LT.OR P0, PT, R0, 0x1, P2 ;  /* 0x000000010000780c */ /* 0x000fda0001701670 */
[----:B------:R4:W-:Y:S01]  /*110a0*/  LDGSTS.E.BYPASS.LTC128B.128 [R210+0x3080], [R2.64], !P0 ;  /* 0x0308000002d27fae */ /* 0x0009e2000c101d48 */
[----:B------:R-:W-:Y:S05]  /*110b0*/  @P4 BRA `(.L_x_980) ;  /* 0x0000012000004947 */ /* 0x000fea0003800000 */
[----:B-123--:R-:W-:Y:S05]  /*110c0*/  BRA.DIV ~URZ, `(.L_x_981) ;  /* 0x00014db27f007947 */ /* 0x00efea000b800000 */
[----:B----4-:R1:W2:Y:S04]  /*110d0*/  SHFL.IDX PT, R4, R6, 0x1, 0x1c1f ;  /* 0x003c1f0006047f89 */ /* 0x0102a800000e0000 */
[----:B------:R1:W3:Y:S02]  /*110e0*/  SHFL.IDX PT, R2, R26, 0x1, 0x1c1f ;  /* 0x003c1f001a027f89 */ /* 0x0002e400000e0000 */
.L_x_1180:
[----:B-1-3--:R-:W-:Y:S02]  /*110f0*/  IADD3 R26, P0, R2, R229, RZ ;  /* 0x000000e5021a7210 */ /* 0x00afe40007f1e0ff */
[----:B------:R-:W-:-:S03]  /*11100*/  ISETP.LT.OR P1, PT, R0, 0x21, P1 ;  /* 0x000000210000780c */ /* 0x000fc60000f21670 */
[----:B--2---:R-:W-:Y:S01]  /*11110*/  IMAD.X R27, R4, 0x1, R228, P0 ;  /* 0x00000001041b7824 */ /* 0x004fe200000e06e4 */
        /* <DEDUP_REMOVED lines=12> */
.L_x_980:
[----:B-123--:R-:W-:Y:S05]  /*111e0*/  BSYNC B0 ;  /* 0x0000000000007941 */ /* 0x00efea0003800000 */
.L_x_979:
[----:B------:R-:W2:Y:S04]  /*111f0*/  LDL R0, [R1+0x1c] ;  /* 0x00001c0001007983 */ /* 0x000ea80000100800 */
[----:B------:R-:W0:Y:S01]  /*11200*/  LDGDEPBAR ;  /* 0x00000000000079af */ /* 0x000e220000000000 */
[----:B------:R-:W-:Y:S01]  /*11210*/  WARPSYNC 0xffffffff ;  /* 0xffffffff00007948 */ /* 0x000fe20003800000 */
[C---:B------:R-:W-:Y:S01]  /*11220*/  HMMA.16816.F32.BF16 R64, R12.reuse, R36, RZ ;  /* 0x000000240c40723c */ /* 0x040fe200000418ff */
[----:B------:R-:W-:Y:S07]  /*11230*/  BSSY B1, `(.L_x_982) ;  /* 0x00000b8000017945 */ /* 0x000fee0003800000 */
[C---:B------:R-:W-:Y:S08]  /*11240*/  HMMA.16816.F32.BF16 R52, R12.reuse, R32, RZ ;  /* 0x000000200c34723c */ /* 0x040ff000000418ff */
[C---:B----4-:R-:W-:Y:S08]  /*11250*/  HMMA.16816.F32.BF16 R24, R12.reuse, R28, RZ ;  /* 0x0000001c0c18723c */ /* 0x050ff000000418ff */
        /* <DEDUP_REMOVED lines=12> */
[C---:B------:R-:W-:Y:S08]  /*11320*/  HMMA.16816.F32.BF16 R112, R8.reuse, R40, R64 ;  /* 0x000000280870723c */ /* 0x040ff00000041840 */
[C---:B------:R-:W-:Y:S01]  /*11330*/  HMMA.16816.F32.BF16 R104, R8.reuse, R44, R52 ;  /* 0x0000002c0868723c */ /* 0x040fe20000041834 */
[----:B------:R-:W-:Y:S07]  /*11340*/  LDSM.16.M88.4 R52, [R205] ;  /* 0x00000000cd34783b */ /* 0x000fee0000000200 */
[C---:B------:R-:W-:Y:S01]  /*11350*/  HMMA.16816.F32.BF16 R100, R8.reuse, R60, R24 ;  /* 0x0000003c0864723c */ /* 0x040fe20000041818 */
[----:B------:R-:W-:Y:S07]  /*11360*/  LDSM.16.M88.4 R24, [R199+0x3000] ;  /* 0x00300000c718783b */ /* 0x000fee0000000200 */
[C---:B------:R-:W-:Y:S01]  /*11370*/  HMMA.16816.F32.BF16 R96, R8.reuse, R42, R56 ;  /* 0x0000002a0860723c */ /* 0x040fe20000041838 */
[----:B------:R-:W-:Y:S07]  /*11380*/  LDSM.16.M88.4 R56, [R206] ;  /* 0x00000000ce38783b */ /* 0x000fee0000000200 */
[C---:B------:R-:W-:Y:S08]  /*11390*/  HMMA.16816.F32.BF16 R92, R8.reuse, R46, R48 ;  /* 0x0000002e085c723c */ /* 0x040ff00000041830 */
[----:B------:R-:W-:Y:S01]  /*113a0*/  HMMA.16816.F32.BF16 R76, R8, R62, R12 ;  /* 0x0000003e084c723c */ /* 0x000fe2000004180c */
[----:B------:R-:W1:Y:S04]  /*113b0*/  LDSM.16.M88.4 R8, [R198+0x3000] ;  /* 0x00300000c608783b */ /* 0x000e680000000200 */
[----:B------:R-:W3:Y:S03]  /*113c0*/  LDSM.16.M88.4 R12, [R198+0x2000] ;  /* 0x00200000c60c783b */ /* 0x000ee60000000200 */
[C---:B------:R-:W-:Y:S08]  /*113d0*/  HMMA.16816.F32.BF16 R68, R20.reuse, R40, R68 ;  /* 0x000000281444723c */ /* 0x040ff00000041844 */
[C---:B------:R-:W-:Y:S08]  /*113e0*/  HMMA.16816.F32.BF16 R40, R20.reuse, R42, R84 ;  /* 0x0000002a1428723c */ /* 0x040ff00000041854 */
[C---:B------:R-:W-:Y:S08]  /*113f0*/  HMMA.16816.F32.BF16 R48, R20.reuse, R44, R72 ;  /* 0x0000002c1430723c */ /* 0x040ff00000041848 */
[C---:B------:R-:W-:Y:S08]  /*11400*/  HMMA.16816.F32.BF16 R64, R20.reuse, R60, R80 ;  /* 0x0000003c1440723c */ /* 0x040ff00000041850 */
[C---:B------:R-:W-:Y:S08]  /*11410*/  HMMA.16816.F32.BF16 R44, R20.reuse, R46, R88 ;  /* 0x0000002e142c723c */ /* 0x040ff00000041858 */
[----:B------:R-:W-:Y:S01]  /*11420*/  HMMA.16816.F32.BF16 R20, R20, R62, R28 ;  /* 0x0000003e1414723c */ /* 0x000fe2000004181c */
[----:B------:R-:W4:Y:S04]  /*11430*/  LDSM.16.M88.4 R60, [R204] ;  /* 0x00000000cc3c783b */ /* 0x000f280000000200 */
[----:B------:R-:W5:Y:S03]  /*11440*/  LDSM.16.M88.4 R28, [R199+0x2000] ;  /* 0x00200000c71c783b */ /* 0x000f660000000200 */
[C---:B-1----:R-:W-:Y:S08]  /*11450*/  HMMA.16816.F32.BF16 R84, R8.reuse, R18, R76 ;  /* 0x000000120854723c */ /* 0x042ff0000004184c */
[C---:B------:R-:W-:Y:S08]  /*11460*/  HMMA.16816.F32.BF16 R80, R8.reuse, R36, R112 ;  /* 0x000000240850723c */ /* 0x040ff00000041870 */
[C---:B------:R-:W-:Y:S08]  /*11470*/  HMMA.16816.F32.BF16 R104, R8.reuse, R32, R104 ;  /* 0x000000200868723c */ /* 0x040ff00000041868 */
[C---:B------:R-:W-:Y:S08]  /*11480*/  HMMA.16816.F32.BF16 R100, R8.reuse, R16, R100 ;  /* 0x000000100864723c */ /* 0x040ff00000041864 */
[C---:B------:R-:W-:Y:S08]  /*11490*/  HMMA.16816.F32.BF16 R96, R8.reuse, R38, R96 ;  /* 0x000000260860723c */ /* 0x040ff00000041860 */
[----:B------:R-:W-:Y:S08]  /*114a0*/  HMMA.16816.F32.BF16 R92, R8, R34, R92 ;  /* 0x00000022085c723c */ /* 0x000ff0000004185c */
[C---:B---3--:R-:W-:Y:S08]  /*114b0*/  HMMA.16816.F32.BF16 R76, R12.reuse, R36, R68 ;  /* 0x000000240c4c723c */ /* 0x048ff00000041844 */
        /* <DEDUP_REMOVED lines=13> */
[C---:B------:R-:W-:Y:S08]  /*11590*/  HMMA.16816.F32.BF16 R116, R24.reuse, R52, R104 ;  /* 0x000000341874723c */ /* 0x040ff00000041868 */
[C---:B------:R-:W-:Y:S08]  /*115a0*/  HMMA.16816.F32.BF16 R112, R24.reuse, R54, R92 ;  /* 0x000000361870723c */ /* 0x040ff0000004185c */
[C---:B----4-:R-:W-:Y:S08]  /*115b0*/  HMMA.16816.F32.BF16 R120, R24.reuse, R60, R100 ;  /* 0x0000003c1878723c */ /* 0x050ff00000041864 */
        /* <DEDUP_REMOVED lines=28> */
[----:B------:R-:W-:Y:S08]  /*11780*/  HMMA.16816.F32.BF16 R64, R8, R34, R64 ;  /* 0x000000220840723c */ /* 0x000ff00000041840 */
[C---:B----4-:R-:W-:Y:S08]  /*11790*/  HMMA.16816.F32.BF16 R52, R12.reuse, R36, R52 ;  /* 0x000000240c34723c */ /* 0x050ff00000041834 */
[C---:B------:R-:W-:Y:S08]  /*117a0*/  HMMA.16816.F32.BF16 R48, R12.reuse, R38, R48 ;  /* 0x000000260c30723c */ /* 0x040ff00000041830 */
        /* <DEDUP_REMOVED lines=9> */
[----:B------:R-:W2:Y:S04]  /*11840*/  LDL R2, [R1+0x58] ;  /* 0x0000580001027983 */ /* 0x000ea80000100800 */
[----:B------:R-:W2:Y:S04]  /*11850*/  LDL R0, [R1+0x24] ;  /* 0x0000240001007983 */ /* 0x000ea80000100800 */
[----:B------:R-:W3:Y:S01]  /*11860*/  LDL.64 R128, [R1+0x48] ;  /* 0x0000480001807983 */ /* 0x000ee20000100a00 */
[----:B------:R-:W-:-:S03]  /*11870*/  IMAD.MOV.U32 R3, RZ, RZ, c[0x0][0x2b8] ;  /* 0x0000ae00ff037624 */ /* 0x000fc600078e00ff */
[----:B------:R-:W4:Y:S02]  /*11880*/  LDL R4, [R1+0x50] ;  /* 0x0000500001047983 */ /* 0x000f240000100800 */
[----:B------:R-:W-:Y:S01]  /*11890*/  ISETP.NE.AND P2, PT, R3, 0x1, PT ;  /* 0x000000010300780c */ /* 0x000fe20003f45270 */
[----:B------:R-:W-:Y:S01]  /*118a0*/  IMAD.MOV.U32 R211, RZ, RZ, RZ ;  /* 0x000000ffffd37224 */ /* 0x000fe200078e00ff */
[----:B------:R-:W5:Y:S04]  /*118b0*/  LDL.64 R126, [R1+0x40] ;  /* 0x00004000017e7983 */ /* 0x000f680000100a00 */
[----:B------:R-:W3:Y:S01]  /*118c0*/  LDL R6, [R1+0x3c] ;  /* 0x00003c0001067983 */ /* 0x000ee20000100800 */
[C---:B--2---:R-:W-:Y:S02]  /*118d0*/  IADD3 R2, R0.reuse, R124, R2 ;  /* 0x0000007c00027210 */ /* 0x044fe40007ffe002 */
[----:B------:R-:W-:-:S02]  /*118e0*/  ISETP.GT.AND P1, PT, R0, 0x2f, PT ;  /* 0x0000002f0000780c */ /* 0x000fc40003f24270 */
[----:B------:R-:W-:-:S05]  /*118f0*/  IADD3 R2, R2, -0x30, RZ ;  /* 0xffffffd002027810 */ /* 0x000fca0007ffe0ff */
        /* <DEDUP_REMOVED lines=8> */
[----:B------:R-:W-:-:S03]  /*11980*/  IMAD.MOV R0, RZ, RZ, -R0 ;  /* 0x000000ffff007224 */ /* 0x000fc600078e0a00 */
[----:B------:R-:W1:Y:S01]  /*11990*/  S2R R129, SR_TID.X ;  /* 0x0000000000817919 */ /* 0x000e620000002100 */
[----:B------:R-:W-:-:S04]  /*119a0*/  IMAD R213, R0, c[0x0][0x2b8], R2 ;  /* 0x0000ae0000d57a24 */ /* 0x000fc800078e0202 */
[----:B------:R-:W-:Y:S01]  /*119b0*/  IMAD.WIDE.U32 R2, R213, c[0x0][0x1e0], RZ ;  /* 0x00007800d5027a25 */ /* 0x000fe200078e00ff */
[----:B------:R-:W-:-:S05]  /*119c0*/  SHF.R.S32.HI R0, RZ, 0x1f, R213 ;  /* 0x0000001fff007819 */ /* 0x000fca00000114d5 */
[----:B------:R-:W-:-:S04]  /*119d0*/  IMAD R0, R0, c[0x0][0x1e0], RZ ;  /* 0x0000780000007a24 */ /* 0x000fc800078e02ff */
[----:B------:R-:W-:-:S04]  /*119e0*/  IMAD R0, R213, c[0x0][0x1e4], R0 ;  /* 0x00007900d5007a24 */ /* 0x000fc800078e0200 */
[----:B------:R-:W-:Y:S01]  /*119f0*/  IMAD.IADD R3, R3, 0x1, R0 ;  /* 0x0000000103037824 */ /* 0x000fe200078e0200 */
[----:B-1----:R-:W-:-:S04]  /*11a00*/  SHF.R.S32.HI R128, RZ, 0x1f, R129 ;  /* 0x0000001fff807819 */ /* 0x002fc80000011481 */
[----:B------:R-:W-:-:S04]  /*11a10*/  LEA.HI R128, R128, R129, RZ, 0x2 ;  /* 0x0000008180807211 */ /* 0x000fc800078f10ff */
[----:B------:R-:W-:-:S04]  /*11a20*/  SHF.R.S32.HI R128, RZ, 0x2, R128 ;  /* 0x00000002ff807819 */ /* 0x000fc80000011480 */
[----:B------:R-:W-:-:S04]  /*11a30*/  IADD3 R10, -R128, 0x30, RZ ;  /* 0x00000030800a7810 */ /* 0x000fc80007ffe1ff */
[----:B------:R-:W-:Y:S02]  /*11a40*/  ISETP.GE.AND P1, PT, R10, 0x1, PT ;  /* 0x000000010a00780c */ /* 0x000fe40003f26270 */
[----:B--2---:R-:W-:Y:S01]  /*11a50*/  SHF.R.S32.HI R0, RZ, 0x1f, R211 ;  /* 0x0000001fff007819 */ /* 0x004fe200000114d3 */
[----:B------:R-:W-:-:S04]  /*11a60*/  IMAD.WIDE.U32 R2, R211, c[0x0][0x1f0], R2 ;  /* 0x00007c00d3027a25 */ /* 0x000fc800078e0002 */
[----:B------:R-:W-:-:S04]  /*11a70*/  IMAD R0, R0, c[0x0][0x1f0], RZ ;  /* 0x00007c0000007a24 */ /* 0x000fc800078e02ff */
[----:B------:R-:W-:Y:S01]  /*11a80*/  IMAD R4, R211, c[0x0][0x1f4], R0 ;  /* 0x00007d00d3047a24 */ /* 0x000fe200078e0200 */
[----:B-----5:R-:W-:-:S04]  /*11a90*/  IADD3 R0, P0, R126, R2, RZ ;  /* 0x000000027e007210 */ /* 0x020fc80007f1e0ff */
[----:B------:R-:W-:Y:S02]  /*11aa0*/  IADD3.X R2, R6, R3, R4, P0, !PT ;  /* 0x0000000306027210 */ /* 0x000fe400007fe404 */
[----:B------:R-:W-:-:S04]  /*11ab0*/  LEA R6, P0, R0, c[0x0][0x1c8], 0x1 ;  /* 0x0000720000067a11 */ /* 0x000fc800078008ff */
[----:B------:R-:W-:Y:S01]  /*11ac0*/  LEA.HI.X R5, R0, c[0x0][0x1cc], R2, 0x1, P0 ;  /* 0x0000730000057a11 */ /* 0x000fe200000f0c02 */
[----:B------:R-:W-:Y:S06]  /*11ad0*/  BRA.DIV ~URZ, `(.L_x_984) ;  /* 0x000144727f007947 */ /* 0x000fec000b800000 */
[----:B------:R1:W2:Y:S02]  /*11ae0*/  SHFL.IDX PT, R4, R5, RZ, 0x1c1f ;  /* 0x001c1fff05047589 */ /* 0x0002a400000e0000 */
.L_x_1181:
[----:B------:R-:W-:Y:S05]  /*11af0*/  BRA.DIV ~URZ, `(.L_x_985) ;  /* 0x000144c27f007947 */ /* 0x000fea000b800000 */
[----:B------:R3:W4:Y:S02]  /*11b00*/  SHFL.IDX PT, R0, R6, RZ, 0x1c1f ;  /* 0x001c1fff06007589 */ /* 0x00072400000e0000 */
.L_x_1182:
[----:B------:R-:W-:Y:S01]  /*11b10*/  BSSY B0, `(.L_x_986) ;  /* 0x0000013000007945 */ /* 0x000fe20003800000 */
[----:B------:R-:W-:Y:S05]  /*11b20*/  @!P1 BRA `(.L_x_987) ;  /* 0x0000011000009947 */ /* 0x000fea0003800000 */
[----:B------:R-:W5:Y:S04]  /*11b30*/  LDL R12, [R1] ;  /* 0x00000000010c7983 */ /* 0x000f680000100800 */
[----:B---3--:R-:W3:Y:S01]  /*11b40*/  LDL R11, [R1+0x4] ;  /* 0x00000400010b7983 */ /* 0x008ee20000100800 */
[----:B------:R-:W-:Y:S02]  /*11b50*/  ISETP.GE.AND P0, PT, R250, c[0x0][0x1d4], PT ;  /* 0x00007500fa007a0c */ /* 0x000fe40003f06270 */
[----:B----4-:R-:W-:-:S05]  /*11b60*/  IADD3 R2, P1, R0, R229, RZ ;  /* 0x000000e500027210 */ /* 0x010fca0007f3e0ff */
[----:B--2---:R-:W-:Y:S01]  /*11b70*/  IMAD.X R3, R4, 0x1, R228, P1 ;  /* 0x0000000104037824 */ /* 0x004fe200008e06e4 */
[----:B------:R-:W-:-:S05]  /*11b80*/  IADD3 R8, P1, R0, R231, RZ ;  /* 0x000000e700087210 */ /* 0x000fca0007f3e0ff */
[----:B------:R-:W-:Y:S01]  /*11b90*/  @!PT LDS RZ, [RZ] ;  /* 0x00000000fffff984 */ /* 0x000fe20000000800 */
[----:B------:R-:W-:Y:S01]  /*11ba0*/  @!PT LDS RZ, [RZ] ;  /* 0x00000000fffff984 */ /* 0x000fe20000000800 */
[----:B------:R-:W-:Y:S01]  /*11bb0*/  @!PT LDS RZ, [RZ] ;  /* 0x00000000fffff984 */ /* 0x000fe20000000800 */
[----:B------:R2:W-:Y:S01]  /*11bc0*/  LDGSTS.E.BYPASS.LTC128B.128 [R210+0x3c80], [R2.64], !P0 ;  /* 0x03c8000002d27fae */ /* 0x0005e2000c101d48 */
[----:B------:R-:W-:Y:S01]  /*11bd0*/  IMAD.X R9, R4, 0x1, R230, P1 ;  /* 0x0000000104097824 */ /* 0x000fe200008e06e6 */
[----:B--2---:R-:W-:-:S05]  /*11be0*/  IADD3 R2, P0, R0, R227, RZ ;  /* 0x000000e300027210 */ /* 0x004fca0007f1e0ff */
[----:B------:R-:W-:Y:S01]  /*11bf0*/  IMAD.X R3, R4, 0x1, R226, P0 ;  /* 0x0000000104037824 */ /* 0x000fe200000e06e2 */
[----:B-----5:R-:W-:Y:S02]  /*11c00*/  ISETP.GE.AND P1, PT, R12, c[0x0][0x1d4], PT ;  /* 0x000075000c007a0c */ /* 0x020fe40003f26270 */
[----:B---3--:R-:W-:-:S11]  /*11c10*/  ISETP.GE.AND P0, PT, R11, c[0x0][0x1d4], PT ;  /* 0x000075000b007a0c */ /* 0x008fd60003f06270 */
[----:B------:R2:W-:Y:S04]  /*11c20*/  LDGSTS.E.BYPASS.LTC128B.128 [R210+0x4880], [R8.64], !P1 ;  /* 0x0488000008d27fae */ /* 0x0005e8000c901d48 */
[----:B------:R2:W-:Y:S02]  /*11c30*/  LDGSTS.E.BYPASS.LTC128B.128 [R210+0x5480], [R2.64], !P0 ;  /* 0x0548000002d27fae */ /* 0x0005e4000c101d48 */
.L_x_987:
[----:B------:R-:W-:Y:S05]  /*11c40*/  BSYNC B0 ;  /* 0x0000000000007941 */ /* 0x000fea0003800000 */
.L_x_986:
[----:B------:R-:W-:Y:S01]  /*11c50*/  ISETP.GE.AND P0, PT, R10, 0x21, PT ;  /* 0x000000210a00780c */ /* 0x000fe20003f06270 */
[----:B------:R-:W-:Y:S06]  /*11c60*/  BRA.DIV ~URZ, `(.L_x_988) ;  /* 0x000143c27f007947 */ /* 0x000fec000b800000 */
[----:B--2---:R2:W1:Y:S04]  /*11c70*/  SHFL.IDX PT, R4, R5, 0x1, 0x1c1f ;  /* 0x003c1f0005047f89 */ /* 0x00446800000e0000 */
[----:B----4-:R2:W4:Y:S02]  /*11c80*/  SHFL.IDX PT, R0, R6, 0x1, 0x1c1f ;  /* 0x003c1f0006007f89 */ /* 0x01052400000e0000 */
.L_x_1183:
[----:B------:R-:W-:Y:S05]  /*11c90*/  @!P0 BRA `(.L_x_983) ;  /* 0x0000011000008947 */ /* 0x000fea0003800000 */
[----:B--23--:R-:W2:Y:S04]  /*11ca0*/  LDL R6, [R1] ;  /* 0x0000000001067983 */ /* 0x00cea80000100800 */
[----:B-1----:R-:W3:Y:S01]  /*11cb0*/  LDL R5, [R1+0x4] ;  /* 0x0000040001057983 */ /* 0x002ee20000100800 */
[----:B------:R-:W-:-:S02]  /*11cc0*/  ISETP.GE.AND P0, PT, R250, c[0x0][0x1d4], PT ;  /* 0x00007500fa007a0c */ /* 0x000fc40003f06270 */
[----:B----4-:R-:W-:-:S05]  /*11cd0*/  IADD3 R2, P1, R0, R229, RZ ;  /* 0x000000e500027210 */ /* 0x010fca0007f3e0ff */
[----:B------:R-:W-:Y:S01]  /*11ce0*/  IMAD.X R3, R4, 0x1, R228, P1 ;  /* 0x0000000104037824 */ /* 0x000fe200008e06e4 */
[----:B------:R-:W-:-:S05]  /*11cf0*/  IADD3 R8, P1, R0, R231, RZ ;  /* 0x000000e700087210 */ /* 0x000fca0007f3e0ff */
[----:B------:R-:W-:Y:S01]  /*11d00*/  @!PT LDS RZ, [RZ] ;  /* 0x00000000fffff984 */ /* 0x000fe20000000800 */
[----:B------:R-:W-:Y:S01]  /*11d10*/  @!PT LDS RZ, [RZ] ;  /* 0x00000000fffff984 */ /* 0x000fe20000000800 */
[----:B------:R-:W-:Y:S01]  /*11d20*/  @!PT LDS RZ, [RZ] ;  /* 0x00000000fffff984 */ /* 0x000fe20000000800 */
[----:B------:R1:W-:Y:S01]  /*11d30*/  LDGSTS.E.BYPASS.LTC128B.128 [R210+0x4480], [R2.64], !P0 ;  /* 0x0448000002d27fae */ /* 0x0003e2000c101d48 */
[----:B------:R-:W-:Y:S01]  /*11d40*/  IMAD.X R9, R4, 0x1, R230, P1 ;  /* 0x0000000104097824 */ /* 0x000fe200008e06e6 */
[----:B-1----:R-:W-:-:S05]  /*11d50*/  IADD3 R2, P0, R0, R227, RZ ;  /* 0x000000e300027210 */ /* 0x002fca0007f1e0ff */
[----:B------:R-:W-:Y:S01]  /*11d60*/  IMAD.X R3, R4, 0x1, R226, P0 ;  /* 0x0000000104037824 */ /* 0x000fe200000e06e2 */
[----:B--2---:R-:W-:Y:S02]  /*11d70*/  ISETP.GE.AND P1, PT, R6, c[0x0][0x1d4], PT ;  /* 0x0000750006007a0c */ /* 0x004fe40003f26270 */
[----:B---3--:R-:W-:-:S11]  /*11d80*/  ISETP.GE.AND P0, PT, R5, c[0x0][0x1d4], PT ;  /* 0x0000750005007a0c */ /* 0x008fd60003f06270 */
[----:B------:R1:W-:Y:S04]  /*11d90*/  LDGSTS.E.BYPASS.LTC128B.128 [R210+0x5080], [R8.64], !P1 ;  /* 0x0508000008d27fae */ /* 0x0003e8000c901d48 */
[----:B------:R1:W-:Y:S02]  /*11da0*/  LDGSTS.E.BYPASS.LTC128B.128 [R210+0x5c80], [R2.64], !P0 ;  /* 0x05c8000002d27fae */ /* 0x0003e4000c101d48 */
.L_x_983:
[----:B------:R-:W-:Y:S05]  /*11db0*/  BSYNC B1 ;  /* 0x0000000000017941 */ /* 0x000fea0003800000 */
.L_x_982:
[----:B-1----:R-:W5:Y:S01]  /*11dc0*/  LDL R2, [R1+0x54] ;  /* 0x0000540001027983 */ /* 0x002f620000100800 */
[----:B------:R-:W-:-:S03]  /*11dd0*/  IMAD.MOV.U32 R3, RZ, RZ, c[0x0][0x2c4] ;  /* 0x0000b100ff037624 */ /* 0x000fc600078e00ff */
[----:B----4-:R-:W5:Y:S02]  /*11de0*/  LDL R0, [R1+0x78] ;  /* 0x0000780001007983 */ /* 0x010f640000100800 */
[----:B------:R-:W-:Y:S01]  /*11df0*/  ISETP.NE.AND P0, PT, R3, 0x1, PT ;  /* 0x000000010300780c */ /* 0x000fe20003f05270 */
[----:B------:R-:W-:Y:S01]  /*11e00*/  ULDC UR4, c[0x0][0x324] ;  /* 0x0000c90000047ab9 */ /* 0x000fe20000000800 */
[----:B------:R-:W0:Y:S01]  /*11e10*/  LDGDEPBAR ;  /* 0x00000000000079af */ /* 0x000e220000000000 */
[----:B------:R-:W-:Y:S01]  /*11e20*/  ULOP3.LUT UR4, URZ, UR4, URZ, 0x33, !UPT ;  /* 0x000000043f047292 */ /* 0x000fe2000f8e333f */
[----:B------:R-:W-:Y:S01]  /*11e30*/  IMAD.IADD R11, R109, 0x1, -R252 ;  /* 0x000000016d0b7824 */ /* 0x000fe200078e0afc */
[----:B------:R-:W-:Y:S01]  /*11e40*/  IADD3 R12, -R252, R108, RZ ;  /* 0x0000006cfc0c7210 */ /* 0x000fe20007ffe1ff */
[----:B-----5:R-:W-:Y:S01]  /*11e50*/  IMAD.IADD R0, R0, 0x1, R2 ;  /* 0x0000000100007824 */ /* 0x020fe200078e0202 */
[----:B------:R-:W-:-:S06]  /*11e60*/  IADD3 R2, -R252, 0x1, R109 ;  /* 0x00000001fc027810 */ /* 0x000fcc0007ffe16d */
[----:B------:R-:W-:-:S04]  /*11e70*/  @P0 IMAD.HI.U32 R3, R0, c[0x0][0x2c8], RZ ;  /* 0x0000b20000030a27 */ /* 0x000fc800078e00ff */
[----:B------:R-:W-:Y:S01]  /*11e80*/  IMAD.MOV.U32 R8, RZ, RZ, R0 ;  /* 0x000000ffff087224 */ /* 0x000fe200078e0000 */
[----:B------:R-:W-:-:S04]  /*11e90*/  IADD3 R0, R2, -R248, RZ ;  /* 0x800000f802007210 */ /* 0x000fc80007ffe0ff */
[C---:B------:R-:W-:Y:S02]  /*11ea0*/  IADD3 R10, R0.reuse, UR4, RZ ;  /* 0x00000004000a7c10 */ /* 0x040fe4000fffe0ff */
[----:B------:R-:W-:Y:S02]  /*11eb0*/  @P0 SHF.R.U32.HI R8, RZ, c[0x0][0x2cc], R3 ;  /* 0x0000b300ff080a19 */ /* 0x000fe40000011603 */
[----:B------:R-:W-:Y:S01]  /*11ec0*/  IADD3 R9, R0, c[0x0][0x328], RZ ;  /* 0x0000ca0000097a10 */ /* 0x000fe20007ffe0ff */
[----:B------:R-:W-:Y:S05]  /*11ed0*/  BRA.DIV ~URZ, `(.L_x_989) ;  /* 0x000142227f007947 */ /* 0x000fea000b800000 */
[----:B------:R1:W4:Y:S02]  /*11ee0*/  SHFL.IDX PT, R2, R8, RZ, 0x1c1f ;  /* 0x001c1fff08027589 */ /* 0x00032400000e0000 */
.L_x_1184:
        /* <DEDUP_REMOVED lines=17> */
.L_x_992:
[----:B------:R-:W-:-:S04]  /*12000*/  MOV R3, 0x1 ;  /* 0x0000000100037802 */ /* 0x000fc80000000f00 */
[----:B------:R-:W-:-:S13]  /*12010*/  ISETP.NE.AND P0, PT, R3, c[0x0][0x32c], PT ;  /* 0x0000cb0003007a0c */ /* 0x000fda0003f05270 */
[----:B------:R-:W-:-:S05]  /*12020*/  @P0 IMAD.HI.U32 R3, R2, c[0x0][0x330], RZ ;  /* 0x0000cc0002030a27 */ /* 0x000fca00078e00ff */
[----:B------:R-:W-:Y:S02]  /*12030*/  @P0 SHF.R.U32.HI R2, RZ, c[0x0][0x334], R3 ;  /* 0x0000cd00ff020a19 */ /* 0x000fe40000011603 */
.L_x_993:
[----:B------:R-:W-:Y:S05]  /*12040*/  BSYNC B0 ;  /* 0x0000000000007941 */ /* 0x000fea0003800000 */
.L_x_991:
[----:B------:R-:W-:-:S05]  /*12050*/  IMAD R2, R2, c[0x0][0x32c], R12 ;  /* 0x0000cb0002027a24 */ /* 0x000fca00078e020c */
[----:B------:R-:W-:Y:S02]  /*12060*/  IADD3 R3, R2, c[0x0][0x32c], RZ ;  /* 0x0000cb0002037a10 */ /* 0x000fe40007ffe0ff */
[----:B------:R-:W-:Y:S02]  /*12070*/  IMNMX R0, R0, R2, !PT ;  /* 0x0000000200007217 */ /* 0x000fe40007800200 */
[----:B------:R-:W-:Y:S02]  /*12080*/  IMNMX R4, R4, R3, PT ;  /* 0x0000000304047217 */ /* 0x000fe40003800200 */
.L_x_990:
[----:B------:R-:W-:Y:S05]  /*12090*/  BRA.DIV ~URZ, `(.L_x_994) ;  /* 0x000140d27f007947 */ /* 0x000fea000b800000 */
[----:B------:R4:W1:Y:S02]  /*120a0*/  SHFL.IDX PT, R2, R8, 0x1, 0x1c1f ;  /* 0x003c1f0008027f89 */ /* 0x00086400000e0000 */
.L_x_1185:
[----:B------:R-:W-:Y:S02]  /*120b0*/  IMAD.MOV.U32 R3, RZ, RZ, c[0x0][0x32c] ;  /* 0x0000cb00ff037624 */ /* 0x000fe400078e00ff */
[----:B-12---:R-:W-:-:S03]  /*120c0*/  IMAD.IADD R5, R10, 0x1, R2 ;  /* 0x000000010a057824 */ /* 0x006fc600078e0202 */
[----:B------:R-:W-:Y:S02]  /*120d0*/  ISETP.GE.AND P0, PT, R3, 0x1, PT ;  /* 0x000000010300780c */ /* 0x000fe40003f06270 */
[----:B------:R-:W-:-:S04]  /*120e0*/  IADD3 R3, R9, R2, RZ ;  /* 0x0000000209037210 */ /* 0x000fc80007ffe0ff */
[----:B---3--:R-:W-:-:S07]  /*120f0*/  IMNMX R6, R11, R3, PT ;  /* 0x000000030b067217 */ /* 0x008fce0003800200 */
        /* <DEDUP_REMOVED lines=12> */
.L_x_997:
[----:B------:R-:W-:-:S04]  /*121c0*/  MOV R3, 0x1 ;  /* 0x0000000100037802 */ /* 0x000fc80000000f00 */
[----:B------:R-:W-:-:S13]  /*121d0*/  ISETP.NE.AND P0, PT, R3, c[0x0][0x32c], PT ;  /* 0x0000cb0003007a0c */ /* 0x000fda0003f05270 */
[----:B------:R-:W-:-:S05]  /*121e0*/  @P0 IMAD.HI.U32 R3, R2, c[0x0][0x330], RZ ;  /* 0x0000cc0002030a27 */ /* 0x000fca00078e00ff */
[----:B------:R-:W-:Y:S02]  /*121f0*/  @P0 SHF.R.U32.HI R2, RZ, c[0x0][0x334], R3 ;  /* 0x0000cd00ff020a19 */ /* 0x000fe40000011603 */
.L_x_998:
[----:B------:R-:W-:Y:S05]  /*12200*/  BSYNC B0 ;  /* 0x0000000000007941 */ /* 0x000fea0003800000 */
.L_x_996:
[----:B------:R-:W-:-:S05]  /*12210*/  IMAD R2, R2, c[0x0][0x32c], R12 ;  /* 0x0000cb0002027a24 */ /* 0x000fca00078e020c */
[----:B------:R-:W-:Y:S02]  /*12220*/  IADD3 R3, R2, c[0x0][0x32c], RZ ;  /* 0x0000cb0002037a10 */ /* 0x000fe40007ffe0ff */
[----:B------:R-:W-:Y:S02]  /*12230*/  IMNMX R5, R5, R2, !PT ;  /* 0x0000000205057217 */ /* 0x000fe40007800200 */
[----:B------:R-:W-:Y:S02]  /*12240*/  IMNMX R6, R6, R3, PT ;  /* 0x0000000306067217 */ /* 0x000fe40003800200 */
.L_x_995:
[C---:B------:R-:W-:Y:S02]  /*12250*/  ISETP.GE.AND P0, PT, R108.reuse, 0x2, PT ;  /* 0x000000026c00780c */ /* 0x040fe40003f06270 */
        /* <DEDUP_REMOVED lines=60> */
[----:B------:R1:W2:Y:S02]  /*12620*/  SHFL.IDX PT, R3, R8, 0x2, 0x1c1f ;  /* 0x005c1f0008037f89 */ /* 0x0002a400000e0000 */
.L_x_1186:
[----:B------:R-:W-:Y:S01]  /*12630*/  IMAD.MOV.U32 R0, RZ, RZ, c[0x0][0x32c] ;  /* 0x0000cb00ff007624 */ /* 0x000fe200078e00ff */
[----:B--2---:R-:W-:-:S04]  /*12640*/  IADD3 R2, R9, R3, RZ ;  /* 0x0000000309027210 */ /* 0x004fc80007ffe0ff */
        /* <DEDUP_REMOVED lines=15> */
.L_x_1002:
[----:B------:R-:W-:-:S04]  /*12740*/  MOV R4, 0x1 ;  /* 0x0000000100047802 */ /* 0x000fc80000000f00 */
[----:B------:R-:W-:-:S13]  /*12750*/  ISETP.NE.AND P0, PT, R4, c[0x0][0x32c], PT ;  /* 0x0000cb0004007a0c */ /* 0x000fda0003f05270 */
[----:B------:R-:W-:-:S05]  /*12760*/  @P0 IMAD.HI.U32 R4, R3, c[0x0][0x330], RZ ;  /* 0x0000cc0003040a27 */ /* 0x000fca00078e00ff */
[----:B------:R-:W-:Y:S02]  /*12770*/  @P0 SHF.R.U32.HI R3, RZ, c[0x0][0x334], R4 ;  /* 0x0000cd00ff030a19 */ /* 0x000fe40000011604 */
.L_x_1003:
[----:B------:R-:W-:Y:S05]  /*12780*/  BSYNC B0 ;  /* 0x0000000000007941 */ /* 0x000fea0003800000 */
.L_x_1001:
[----:B------:R-:W-:-:S05]  /*12790*/  IMAD R3, R3, c[0x0][0x32c], R12 ;  /* 0x0000cb0003037a24 */ /* 0x000fca00078e020c */
[----:B------:R-:W-:Y:S02]  /*127a0*/  IADD3 R4, R3, c[0x0][0x32c], RZ ;  /* 0x0000cb0003047a10 */ /* 0x000fe40007ffe0ff */
[----:B------:R-:W-:Y:S02]  /*127b0*/  IMNMX R0, R0, R3, !PT ;  /* 0x0000000300007217 */ /* 0x000fe40007800200 */
[----:B------:R-:W-:Y:S02]  /*127c0*/  IMNMX R2, R2, R4, PT ;  /* 0x0000000402027217 */ /* 0x000fe40003800200 */
.L_x_1000:
        /* <DEDUP_REMOVED lines=86> */
[----:B------:R2:W3:Y:S02]  /*12d30*/  SHFL.IDX PT, R3, R8, 0x3, 0x1c1f ;  /* 0x007c1f0008037f89 */ /* 0x0004e400000e0000 */
.L_x_1187:
[----:B------:R-:W-:Y:S01]  /*12d40*/  IMAD.MOV.U32 R0, RZ, RZ, c[0x0][0x32c] ;  /* 0x0000cb00ff007624 */ /* 0x000fe200078e00ff */
[----:B---3--:R-:W-:-:S04]  /*12d50*/  IADD3 R2, R9, R3, RZ ;  /* 0x0000000309027210 */ /* 0x008fc80007ffe0ff */
        /* <DEDUP_REMOVED lines=15> */
.L_x_1007:
[----:B------:R-:W-:-:S04]  /*12e50*/  MOV R4, 0x1 ;  /* 0x0000000100047802 */ /* 0x000fc80000000f00 */
[----:B------:R-:W-:-:S13]  /*12e60*/  ISETP.NE.AND P0, PT, R4, c[0x0][0x32c], PT ;  /* 0x0000cb0004007a0c */ /* 0x000fda0003f05270 */
[----:B------:R-:W-:-:S05]  /*12e70*/  @P0 IMAD.HI.U32 R4, R3, c[0x0][0x330], RZ ;  /* 0x0000cc0003040a27 */ /* 0x000fca00078e00ff */
[----:B------:R-:W-:Y:S02]  /*12e80*/  @P0 SHF.R.U32.HI R3, RZ, c[0x0][0x334], R4 ;  /* 0x0000cd00ff030a19 */ /* 0x000fe40000011604 */
.L_x_1008:
[----:B------:R-:W-:Y:S05]  /*12e90*/  BSYNC B0 ;  /* 0x0000000000007941 */ /* 0x000fea0003800000 */
.L_x_1006:
[----:B------:R-:W-:-:S05]  /*12ea0*/  IMAD R3, R3, c[0x0][0x32c], R12 ;  /* 0x0000cb0003037a24 */ /* 0x000fca00078e020c */
[----:B------:R-:W-:Y:S02]  /*12eb0*/  IADD3 R4, R3, c[0x0][0x32c], RZ ;  /* 0x0000cb0003047a10 */ /* 0x000fe40007ffe0ff */
[----:B------:R-:W-:Y:S02]  /*12ec0*/  IMNMX R0, R0, R3, !PT ;  /* 0x0000000300007217 */ /* 0x000fe40007800200 */
[----:B------:R-:W-:Y:S02]  /*12ed0*/  IMNMX R2, R2, R4, PT ;  /* 0x0000000402027217 */ /* 0x000fe40003800200 */
.L_x_1005:
        /* <DEDUP_REMOVED lines=45> */
[----:B------:R-:W-:Y:S02]  /*131b0*/  FMNMX.FTZ R5, R10, R11, !PT ;  /* 0x0000000b0a057209 */ /* 0x000fe40007810000 */
        /* <DEDUP_REMOVED lines=35> */
[----:B-12-4-:R-:W-:Y:S02]  /*133f0*/  FMNMX.FTZ R8, R79, R5, !PT ;  /* 0x000000054f087209 */ /* 0x016fe40007810000 */
[----:B------:R-:W-:Y:S02]  /*13400*/  FMNMX.FTZ R4, R88, R3, !PT ;  /* 0x0000000358047209 */ /* 0x000fe40007810000 */
[----:B------:R-:W-:Y:S02]  /*13410*/  FMNMX.FTZ R5, R81, R2, !PT ;  /* 0x0000000251057209 */ /* 0x000fe40007810000 */
[----:B------:R-:W-:-:S02]  /*13420*/  FMNMX.FTZ R6, R82, R0, !PT ;  /* 0x0000000052067209 */ /* 0x000fc40007810000 */
[----:B------:R-:W-:Y:S01]  /*13430*/  FMNMX.FTZ R8, R77, R8, !PT ;  /* 0x000000084d087209 */ /* 0x000fe20007810000 */
[----:B------:R-:W-:Y:S05]  /*13440*/  BRA.DIV ~URZ, `(.L_x_1009) ;  /* 0x00012e727f007947 */ /* 0x000fea000b800000 */
[----:B------:R1:W2:Y:S02]  /*13450*/  SHFL.BFLY PT, R0, R4, 0x2, 0x1f ;  /* 0x0c401f0004007f89 */ /* 0x0002a400000e0000 */
.L_x_1188:
        /* <DEDUP_REMOVED lines=15> */
.L_x_1189:
[C---:B------:R-:W-:Y:S01]  /*13550*/  FMUL.FTZ R0, R105.reuse, c[0x0][0x2d0] ;  /* 0x0000b40069007a20 */ /* 0x040fe20000410000 */
[----:B------:R-:W-:Y:S01]  /*13560*/  FSETP.NEU.FTZ.AND P0, PT, R105, -INF , PT ;  /* 0xff8000006900780b */ /* 0x000fe20003f1d000 */
[----:B------:R-:W2:Y:S01]  /*13570*/  LDL R217, [R1+0x54] ;  /* 0x0000540001d97983 */ /* 0x000ea20000100800 */
[----:B------:R-:W-:Y:S01]  /*13580*/  FMUL.FTZ R3, R104, c[0x0][0x2d0] ;  /* 0x0000b40068037a20 */ /* 0x000fe20000410000 */
[----:B------:R-:W-:Y:S01]  /*13590*/  WARPSYNC 0xffffffff ;  /* 0xffffffff00007948 */ /* 0x000fe20003800000 */
[----:B------:R-:W-:Y:S01]  /*135a0*/  FSEL R4, R0, RZ, P0 ;  /* 0x000000ff00047208 */ /* 0x000fe20000000000 */
[----:B------:R-:W-:Y:S01]  /*135b0*/  LDSM.16.MT88.4 R60, [R196+0xc00] ;  /* 0x000c0000c43c783b */ /* 0x000fe20000004200 */
[----:B------:R-:W-:-:S02]  /*135c0*/  FSETP.NEU.FTZ.AND P0, PT, R104, -INF , PT ;  /* 0xff8000006800780b */ /* 0x000fc40003f1d000 */
[----:B------:R-:W-:Y:S01]  /*135d0*/  MOV R216, c[0x0][0x2c4] ;  /* 0x0000b10000d87a02 */ /* 0x000fe20000000f00 */
[--C-:B------:R-:W-:Y:S01]  /*135e0*/  FFMA.FTZ R0, R14, c[0x0][0x2d0], -R4.reuse ;  /* 0x0000b4000e007a23 */ /* 0x100fe20000010804 */
[----:B------:R-:W-:Y:S01]  /*135f0*/  FSEL R3, R3, RZ, P0 ;  /* 0x000000ff03037208 */ /* 0x000fe20000000000 */
[----:B------:R-:W-:Y:S01]  /*13600*/  FFMA.FTZ R2, R28, c[0x0][0x2d0], -R4 ;  /* 0x0000b4001c027a23 */ /* 0x000fe20000010804 */
[----:B------:R-:W-:Y:S01]  /*13610*/  FSETP.NEU.FTZ.AND P0, PT, R6, -INF , PT ;  /* 0xff8000000600780b */ /* 0x000fe20003f1d000 */
[----:B------:R1:W-:Y:S01]  /*13620*/  MUFU.EX2 R108, R0 ;  /* 0x00000000006c7308 */ /* 0x0003e20000000800 */
[----:B------:R-:W-:Y:S01]  /*13630*/  LDSM.16.MT88.4 R64, [R197] ;  /* 0x00000000c540783b */ /* 0x000fe20000004200 */
[----:B------:R-:W-:Y:S01]  /*13640*/  FFMA.FTZ R5, R27, c[0x0][0x2d0], -R3 ;  /* 0x0000b4001b057a23 */ /* 0x000fe20000010803 */
[----:B------:R-:W-:Y:S02]  /*13650*/  ISETP.NE.AND P1, PT, R216, 0x1, PT ;  /* 0x00000001d800780c */ /* 0x000fe40003f25270 */
[----:B------:R-:W5:Y:S01]  /*13660*/  LDSM.16.MT88.4 R68, [R196] ;  /* 0x00000000c444783b */ /* 0x000f620000004200 */
[----:B------:R-:W-:-:S02]  /*13670*/  MOV R216, c[0x0][0x32c] ;  /* 0x0000cb0000d87a02 */ /* 0x000fc40000000f00 */
[----:B------:R3:W-:Y:S01]  /*13680*/  MUFU.EX2 R146, R2 ;  /* 0x0000000200927308 */ /* 0x0007e20000000800 */
[----:B------:R-:W-:Y:S01]  /*13690*/  LDSM.16.MT88.4 R44, [R196+0x1000] ;  /* 0x00100000c42c783b */ /* 0x000fe20000004200 */
[----:B------:R-:W-:-:S03]  /*136a0*/  IADD3 R212, R212, -0x2, RZ ;  /* 0xfffffffed4d47810 */ /* 0x000fc60007ffe0ff */
[----:B------:R-:W-:Y:S01]  /*136b0*/  LDSM.16.MT88.4 R48, [R197+0x400] ;  /* 0x00040000c530783b */ /* 0x000fe20000004200 */
[----:B-1----:R-:W-:Y:S02]  /*136c0*/  FFMA.FTZ R0, R16, c[0x0][0x2d0], -R4 ;  /* 0x0000b40010007a23 */ /* 0x002fe40000010804 */
[----:B------:R1:W-:Y:S01]  /*136d0*/  MUFU.EX2 R144, R5 ;  /* 0x0000000500907308 */ /* 0x0003e20000000800 */
[----:B------:R-:W4:Y:S01]  /*136e0*/  LDSM.16.MT88.4 R52, [R196+0x400] ;  /* 0x00040000c434783b */ /* 0x000f220000004200 */
[----:B---3--:R-:W-:-:S06]  /*136f0*/  FMUL.FTZ R2, R6, c[0x0][0x2d0] ;  /* 0x0000b40006027a20 */ /* 0x008fcc0000410000 */
[----:B------:R3:W3:Y:S01]  /*13700*/  MUFU.EX2 R107, R0 ;  /* 0x00000000006b7308 */ /* 0x0006e20000000800 */
[----:B------:R-:W-:Y:S02]  /*13710*/  FSEL R2, R2, RZ, P0 ;  /* 0x000000ff02027208 */ /* 0x000fe40000000000 */
[----:B-1--4-:R-:W-:-:S03]  /*13720*/  FMNMX.FTZ R5, R9, R8, !PT ;  /* 0x0000000809057209 */ /* 0x012fc60007810000 */
[----:B------:R-:W-:Y:S01]  /*13730*/  FFMA.FTZ R8, R36, c[0x0][0x2d0], -R2 ;  /* 0x0000b40024087a23 */ /* 0x000fe20000010802 */
[----:B------:R-:W-:-:S03]  /*13740*/  FSETP.NEU.FTZ.AND P0, PT, R5, -INF , PT ;  /* 0xff8000000500780b */ /* 0x000fc60003f1d000 */
[----:B------:R1:W-:Y:S01]  /*13750*/  MUFU.EX2 R129, R8 ;  /* 0x0000000800817308 */ /* 0x0003e20000000800 */
[----:B---3--:R-:W-:-:S07]  /*13760*/  FFMA.FTZ R0, R18, c[0x0][0x2d0], -R4 ;  /* 0x0000b40012007a23 */ /* 0x008fce0000010804 */
[----:B------:R3:W-:Y:S01]  /*13770*/  MUFU.EX2 R112, R0 ;  /* 0x0000000000707308 */ /* 0x0007e20000000800 */
[----:B-1----:R-:W-:-:S07]  /*13780*/  FFMA.FTZ R8, R37, c[0x0][0x2d0], -R2 ;  /* 0x0000b40025087a23 */ /* 0x002fce0000010802 */
[----:B------:R-:W-:Y:S01]  /*13790*/  MUFU.EX2 R130, R8 ;  /* 0x0000000800827308 */ /* 0x000fe20000000800 */
[----:B---3--:R-:W-:Y:S01]  /*137a0*/  FFMA.FTZ R0, R20, c[0x0][0x2d0], -R4 ;  /* 0x0000b40014007a23 */ /* 0x008fe20000010804 */
[----:B------:R-:W-:-:S06]  /*137b0*/  F2FP.BF16.PACK_AB R20, R107, R108 ;  /* 0x0000006c6b14723e */ /* 0x000fcc00000010ff */
[----:B------:R1:W-:Y:S02]  /*137c0*/  MUFU.EX2 R123, R0 ;  /* 0x00000000007b7308 */ /* 0x0003e40000000800 */
[----:B-1----:R-:W-:-:S06]  /*137d0*/  FFMA.FTZ R0, R23, c[0x0][0x2d0], -R4 ;  /* 0x0000b40017007a23 */ /* 0x002fcc0000010804 */
[----:B------:R1:W-:Y:S02]  /*137e0*/  MUFU.EX2 R128, R0 ;  /* 0x0000000000807308 */ /* 0x0003e40000000800 */
[----:B-1----:R-:W-:-:S06]  /*137f0*/  FFMA.FTZ R0, R26, c[0x0][0x2d0], -R4 ;  /* 0x0000b4001a007a23 */ /* 0x002fcc0000010804 */
[----:B------:R1:W-:Y:S02]  /*13800*/  MUFU.EX2 R131, R0 ;  /* 0x0000000000837308 */ /* 0x0003e40000000800 */
[----:B-1----:R-:W-:-:S06]  /*13810*/  FFMA.FTZ R0, R31, c[0x0][0x2d0], -R4 ;  /* 0x0000b4001f007a23 */ /* 0x002fcc0000010804 */
[----:B------:R1:W3:Y:S02]  /*13820*/  MUFU.EX2 R147, R0 ;  /* 0x0000000000937308 */ /* 0x0002e40000000800 */
[----:B-1----:R-:W-:Y:S01]  /*13830*/  FFMA.FTZ R0, R13, c[0x0][0x2d0], -R3 ;  /* 0x0000b4000d007a23 */ /* 0x002fe20000010803 */
[----:B---3--:R-:W-:-:S05]  /*13840*/  F2FP.BF16.PACK_AB R14, R147, R146 ;  /* 0x00000092930e723e */ /* 0x008fca00000010ff */
        /* <DEDUP_REMOVED lines=8> */
[----:B------:R-:W-:Y:S02]  /*138d0*/  F2FP.BF16.PACK_AB R22, R123, R112 ;  /* 0x000000707b16723e */ /* 0x000fe400000010ff */
[----:B---3--:R-:W-:-:S03]  /*138e0*/  F2FP.BF16.PACK_AB R23, R113, R103 ;  /* 0x000000677117723e */ /* 0x008fc600000010ff */
[----:B------:R1:W-:Y:S02]  /*138f0*/  MUFU.EX2 R114, R0 ;  /* 0x0000000000727308 */ /* 0x0003e40000000800 */
[----:B-1----:R-:W-:-:S06]  /*13900*/  FFMA.FTZ R0, R25, c[0x0][0x2d0], -R3 ;  /* 0x0000b40019007a23 */ /* 0x002fcc0000010803 */
[----:B------:R1:W3:Y:S02]  /*13910*/  MUFU.EX2 R122, R0 ;  /* 0x00000000007a7308 */ /* 0x0002e40000000800 */
[----:B-1----:R-:W-:Y:S01]  /*13920*/  FFMA.FTZ R0, R30, c[0x0][0x2d0], -R3 ;  /* 0x0000b4001e007a23 */ /* 0x002fe20000010803 */
[----:B---3--:R-:W-:-:S05]  /*13930*/  F2FP.BF16.PACK_AB R13, R122, R114 ;  /* 0x000000727a0d723e */ /* 0x008fca00000010ff */
[----:B------:R1:W3:Y:S02]  /*13940*/  MUFU.EX2 R145, R0 ;  /* 0x0000000000917308 */ /* 0x0002e40000000800 */
[----:B-1----:R-:W-:Y:S01]  /*13950*/  FFMA.FTZ R0, R21, c[0x0][0x2d0], -R2 ;  /* 0x0000b40015007a23 */ /* 0x002fe20000010802 */
[----:B------:R-:W-:Y:S02]  /*13960*/  F2FP.BF16.PACK_AB R21, R100, R101 ;  /* 0x000000656415723e */ /* 0x000fe400000010ff */
[----:B---3--:R-:W-:-:S03]  /*13970*/  F2FP.BF16.PACK_AB R15, R145, R144 ;  /* 0x00000090910f723e */ /* 0x008fc600000010ff */
[----:B------:R1:W-:Y:S02]  /*13980*/  MUFU.EX2 R96, R0 ;  /* 0x0000000000607308 */ /* 0x0003e40000000800 */
[C---:B-----5:R-:W-:Y:S08]  /*13990*/  HMMA.16816.F32.BF16 R36, R20.reuse, R68, RZ ;  /* 0x000000441424723c */ /* 0x060ff000000418ff */
[----:B------:R-:W-:Y:S01]  /*139a0*/  HMMA.16816.F32.BF16 R72, R20, R64, RZ ;  /* 0x000000401448723c */ /* 0x000fe200000418ff */
[----:B-1----:R-:W-:-:S04]  /*139b0*/  FFMA.FTZ R0, R24, c[0x0][0x2d0], -R2 ;  /* 0x0000b40018007a23 */ /* 0x002fc80000010802 */
[----:B------:R1:W3:Y:S02]  /*139c0*/  MUFU.EX2 R95, R0 ;  /* 0x00000000005f7308 */ /* 0x0002e40000000800 */
[----:B-1----:R-:W-:Y:S01]  /*139d0*/  FFMA.FTZ R0, R29, c[0x0][0x2d0], -R2 ;  /* 0x0000b4001d007a23 */ /* 0x002fe20000010802 */
[----:B---3--:R-:W-:-:S05]  /*139e0*/  F2FP.BF16.PACK_AB R16, R95, R96 ;  /* 0x000000605f10723e */ /* 0x008fca00000010ff */
        /* <DEDUP_REMOVED lines=8> */
[----:B-1----:R-:W-:-:S05]  /*13a70*/  FMUL.FTZ R0, R5, c[0x0][0x2d0] ;  /* 0x0000b40005007a20 */ /* 0x002fca0000410000 */
[----:B------:R-:W-:-:S05]  /*13a80*/  FSEL R0, R0, RZ, P0 ;  /* 0x000000ff00007208 */ /* 0x000fca0000000000 */
[----:B------:R-:W-:Y:S01]  /*13a90*/  FFMA.FTZ R8, R10, c[0x0][0x2d0], -R0 ;  /* 0x0000b4000a087a23 */ /* 0x000fe20000010800 */
[----:B------:R-:W-:-:S03]  /*13aa0*/  F2FP.BF16.PACK_AB R10, R130, R129 ;  /* 0x00000081820a723e */ /* 0x000fc600000010ff */
[----:B------:R1:W-:Y:S02]  /*13ab0*/  MUFU.EX2 R93, R8 ;  /* 0x00000008005d7308 */ /* 0x0003e40000000800 */
[----:B-1----:R-:W-:-:S06]  /*13ac0*/  FFMA.FTZ R8, R11, c[0x0][0x2d0], -R0 ;  /* 0x0000b4000b087a23 */ /* 0x002fcc0000010800 */
[----:B------:R1:W3:Y:S02]  /*13ad0*/  MUFU.EX2 R92, R8 ;  /* 0x00000008005c7308 */ /* 0x0002e40000000800 */
[----:B-1----:R-:W-:Y:S01]  /*13ae0*/  FFMA.FTZ R8, R12, c[0x0][0x2d0], -R0 ;  /* 0x0000b4000c087a23 */ /* 0x002fe20000010800 */
[----:B---3--:R-:W-:Y:S02]  /*13af0*/  F2FP.BF16.PACK_AB R17, R92, R93 ;  /* 0x0000005d5c11723e */ /* 0x008fe400000010ff */
[----:B------:R-:W-:-:S03]  /*13b00*/  F2FP.BF16.PACK_AB R12, R131, R128 ;  /* 0x00000080830c723e */ /* 0x000fc600000010ff */
[----:B------:R1:W-:Y:S04]  /*13b10*/  MUFU.EX2 R94, R8 ;  /* 0x00000008005e7308 */ /* 0x0003e80000000800 */
[C---:B------:R-:W-:Y:S01]  /*13b20*/  HMMA.16816.F32.BF16 R140, R12.reuse, R52, R36 ;  /* 0x000000340c8c723c */ /* 0x040fe20000041824 */
[----:B------:R-:W-:Y:S07]  /*13b30*/  LDSM.16.MT88.4 R36, [R196+0x1800] ;  /* 0x00180000c424783b */ /* 0x000fee0000004200 */
[----:B------:R-:W-:Y:S01]  /*13b40*/  HMMA.16816.F32.BF16 R148, R12, R48, R72 ;  /* 0x000000300c94723c */ /* 0x000fe20000041848 */
[----:B-1----:R-:W-:-:S04]  /*13b50*/  FFMA.FTZ R8, R35, c[0x0][0x2d0], -R0 ;  /* 0x0000b40023087a23 */ /* 0x002fc80000010800 */
[----:B------:R1:W3:Y:S02]  /*13b60*/  MUFU.EX2 R97, R8 ;  /* 0x0000000800617308 */ /* 0x0002e40000000800 */
[----:B-1----:R-:W-:Y:S01]  /*13b70*/  FFMA.FTZ R8, R40, c[0x0][0x2d0], -R0 ;  /* 0x0000b40028087a23 */ /* 0x002fe20000010800 */
[----:B---3--:R-:W-:-:S05]  /*13b80*/  F2FP.BF16.PACK_AB R19, R97, R94 ;  /* 0x0000005e6113723e */ /* 0x008fca00000010ff */
[----:B------:R1:W-:Y:S02]  /*13b90*/  MUFU.EX2 R99, R8 ;  /* 0x0000000800637308 */ /* 0x0003e40000000800 */
[C---:B------:R-:W-:Y:S07]  /*13ba0*/  HMMA.16816.F32.BF16 R28, R16.reuse, R64, RZ ;  /* 0x00000040101c723c */ /* 0x040fee00000418ff */
[--C-:B------:R-:W-:Y:S01]  /*13bb0*/  FFMA.FTZ R64, R76, c[0x0][0x2d0], -R0.reuse ;  /* 0x0000b4004c407a23 */ /* 0x100fe20000010800 */
[----:B------:R-:W-:Y:S01]  /*13bc0*/  HMMA.16816.F32.BF16 R24, R16, R60, RZ ;  /* 0x0000003c1018723c */ /* 0x000fe200000418ff */
[----:B------:R-:W-:-:S02]  /*13bd0*/  FFMA.FTZ R65, R78, c[0x0][0x2d0], -R0 ;  /* 0x0000b4004e417a23 */ /* 0x000fc40000010800 */
[----:B-1----:R-:W-:-:S04]  /*13be0*/  FFMA.FTZ R8, R41, c[0x0][0x2d0], -R0 ;  /* 0x0000b40029087a23 */ /* 0x002fc80000010800 */
[----:B------:R1:W3:Y:S01]  /*13bf0*/  MUFU.EX2 R120, R8 ;  /* 0x0000000800787308 */ /* 0x0002e20000000800 */
[----:B------:R-:W-:Y:S07]  /*13c00*/  HMMA.16816.F32.BF16 R40, R20, R60, RZ ;  /* 0x0000003c1428723c */ /* 0x000fee00000418ff */
[--C-:B------:R-:W-:Y:S01]  /*13c10*/  FFMA.FTZ R61, R91, c[0x0][0x2d0], -R4.reuse ;  /* 0x0000b4005b3d7a23 */ /* 0x100fe20000010804 */
[----:B------:R-:W-:Y:S01]  /*13c20*/  HMMA.16816.F32.BF16 R32, R16, R68, RZ ;  /* 0x000000441020723c */ /* 0x000fe200000418ff */
[----:B------:R-:W-:-:S02]  /*13c30*/  FFMA.FTZ R60, R90, c[0x0][0x2d0], -R4 ;  /* 0x0000b4005a3c7a23 */ /* 0x000fc40000010804 */
[----:B-1----:R-:W-:Y:S01]  /*13c40*/  FFMA.FTZ R8, R56, c[0x0][0x2d0], -R0 ;  /* 0x0000b40038087a23 */ /* 0x002fe20000010800 */
[----:B---3--:R-:W-:-:S03]  /*13c50*/  F2FP.BF16.PACK_AB R9, R120, R99 ;  /* 0x000000637809723e */ /* 0x008fc600000010ff */
[--C-:B------:R-:W-:Y:S01]  /*13c60*/  FFMA.FTZ R68, R79, c[0x0][0x2d0], -R0.reuse ;  /* 0x0000b4004f447a23 */ /* 0x100fe20000010800 */
[----:B------:R1:W-:Y:S01]  /*13c70*/  MUFU.EX2 R115, R8 ;  /* 0x0000000800737308 */ /* 0x0003e20000000800 */
[----:B------:R-:W-:-:S07]  /*13c80*/  FFMA.FTZ R69, R77, c[0x0][0x2d0], -R0 ;  /* 0x0000b4004d457a23 */ /* 0x000fce0000010800 */
[----:B------:R-:W-:Y:S01]  /*13c90*/  HMMA.16816.F32.BF16 R156, R12, R44, R40 ;  /* 0x0000002c0c9c723c */ /* 0x000fe20000041828 */
[----:B------:R-:W-:Y:S01]  /*13ca0*/  LDSM.16.MT88.4 R40, [R197+0x1000] ;  /* 0x00100000c528783b */ /* 0x000fe20000004200 */
[----:B-1----:R-:W-:-:S03]  /*13cb0*/  FFMA.FTZ R8, R57, c[0x0][0x2d0], -R0 ;  /* 0x0000b40039087a23 */ /* 0x002fc60000010800 */
[----:B------:R-:W1:Y:S01]  /*13cc0*/  LDSM.16.MT88.4 R56, [R197+0xc00] ;  /* 0x000c0000c538783b */ /* 0x000e620000004200 */
[----:B------:R-:W-:Y:S01]  /*13cd0*/  FADD.FTZ R0, R96, R95 ;  /* 0x0000005f60007221 */ /* 0x000fe20000010000 */
[----:B------:R3:W4:Y:S03]  /*13ce0*/  MUFU.EX2 R121, R8 ;  /* 0x0000000800797308 */ /* 0x0007260000000800 */
[----:B------:R-:W-:-:S04]  /*13cf0*/  FADD.FTZ R0, R98, R0 ;  /* 0x0000000062007221 */ /* 0x000fc80000010000 */
[----:B------:R-:W-:-:S04]  /*13d00*/  FADD.FTZ R0, R102, R0 ;  /* 0x0000000066007221 */ /* 0x000fc80000010000 */
[----:B------:R-:W-:Y:S01]  /*13d10*/  FADD.FTZ R0, R106, R0 ;  /* 0x000000006a007221 */ /* 0x000fe20000010000 */
[----:B---3--:R-:W-:Y:S02]  /*13d20*/  F2FP.BF16.PACK_AB R8, R109, R106 ;  /* 0x0000006a6d08723e */ /* 0x008fe400000010ff */
[----:B----4-:R-:W-:-:S07]  /*13d30*/  F2FP.BF16.PACK_AB R11, R121, R115 ;  /* 0x00000073790b723e */ /* 0x010fce00000010ff */
[C---:B------:R-:W-:Y:S07]  /*13d40*/  HMMA.16816.F32.BF16 R124, R8.reuse, R48, R28 ;  /* 0x00000030087c723c */ /* 0x040fee000004181c */
[--C-:B------:R-:W-:Y:S01]  /*13d50*/  FFMA.FTZ R49, R85, c[0x0][0x2d0], -R3.reuse ;  /* 0x0000b40055317a23 */ /* 0x100fe20000010803 */
[----:B------:R-:W-:Y:S01]  /*13d60*/  HMMA.16816.F32.BF16 R116, R8, R44, R24 ;  /* 0x0000002c0874723c */ /* 0x000fe20000041818 */
[----:B------:R-:W-:-:S04]  /*13d70*/  FFMA.FTZ R48, R81, c[0x0][0x2d0], -R3 ;  /* 0x0000b40051307a23 */ /* 0x000fc80000010803 */
[----:B------:R-:W-:Y:S02]  /*13d80*/  MUFU.EX2 R49, R49 ;  /* 0x0000003100317308 */ /* 0x000fe40000000800 */
[--C-:B------:R-:W-:Y:S01]  /*13d90*/  FFMA.FTZ R45, R80, c[0x0][0x2d0], -R2.reuse ;  /* 0x0000b400502d7a23 */ /* 0x100fe20000010802 */
[----:B-1----:R-:W-:Y:S01]  /*13da0*/  HMMA.16816.F32.BF16 R28, R20, R56, RZ ;  /* 0x00000038141c723c */ /* 0x002fe200000418ff */
[----:B------:R-:W-:-:S04]  /*13db0*/  FFMA.FTZ R44, R83, c[0x0][0x2d0], -R2 ;  /* 0x0000b400532c7a23 */ /* 0x000fc80000010802 */
[----:B------:R-:W-:Y:S03]  /*13dc0*/  MUFU.EX2 R45, R45 ;  /* 0x0000002d002d7308 */ /* 0x000fe60000000800 */
[----:B------:R-:W-:Y:S05]  /*13dd0*/  HMMA.16816.F32.BF16 R132, R8, R52, R32 ;  /* 0x000000340884723c */ /* 0x000fea0000041820 */
[----:B------:R-:W-:Y:S02]  /*13de0*/  MUFU.EX2 R48, R48 ;  /* 0x0000003000307308 */ /* 0x000fe40000000800 */
[--C-:B------:R-:W-:Y:S01]  /*13df0*/  FFMA.FTZ R53, R87, c[0x0][0x2d0], -R3.reuse ;  /* 0x0000b40057357a23 */ /* 0x100fe20000010803 */
[----:B------:R-:W-:Y:S01]  /*13e00*/  HMMA.16816.F32.BF16 R24, R16, R56, RZ ;  /* 0x000000381018723c */ /* 0x000fe200000418ff */
[----:B------:R-:W-:-:S02]  /*13e10*/  FFMA.FTZ R52, R86, c[0x0][0x2d0], -R3 ;  /* 0x0000b40056347a23 */ /* 0x000fc40000010803 */
[----:B------:R-:W-:Y:S02]  /*13e20*/  FADD.FTZ R3, R108, R107 ;  /* 0x0000006b6c037221 */ /* 0x000fe40000010000 */
[----:B------:R-:W1:Y:S02]  /*13e30*/  MUFU.EX2 R44, R44 ;  /* 0x0000002c002c7308 */ /* 0x000e640000000800 */
[----:B------:R-:W-:Y:S01]  /*13e40*/  FADD.FTZ R3, R112, R3 ;  /* 0x0000000370037221 */ /* 0x000fe20000010000 */
[----:B------:R-:W-:Y:S01]  /*13e50*/  HMMA.16816.F32.BF16 R192, R12, R40, R28 ;  /* 0x000000280cc0723c */ /* 0x000fe2000004181c */
[----:B------:R-:W3:Y:S01]  /*13e60*/  LDSM.16.MT88.4 R28, [R196+0x1c00] ;  /* 0x001c0000c41c783b */ /* 0x000ee20000004200 */
[--C-:B------:R-:W-:Y:S02]  /*13e70*/  FFMA.FTZ R57, R89, c[0x0][0x2d0], -R4.reuse ;  /* 0x0000b40059397a23 */ /* 0x100fe40000010804 */
[----:B------:R-:W-:Y:S02]  /*13e80*/  FFMA.FTZ R56, R88, c[0x0][0x2d0], -R4 ;  /* 0x0000b40058387a23 */ /* 0x000fe40000010804 */
[----:B------:R-:W-:-:S02]  /*13e90*/  FADD.FTZ R4, R93, R92 ;  /* 0x0000005c5d047221 */ /* 0x000fc40000010000 */
[----:B------:R-:W-:Y:S01]  /*13ea0*/  HMMA.16816.F32.BF16 R32, R20, R36, RZ ;  /* 0x000000241420723c */ /* 0x000fe200000418ff */
[----:B------:R-:W-:Y:S01]  /*13eb0*/  FADD.FTZ R3, R123, R3 ;  /* 0x000000037b037221 */ /* 0x000fe20000010000 */
[----:B------:R-:W-:Y:S01]  /*13ec0*/  MUFU.EX2 R57, R57 ;  /* 0x0000003900397308 */ /* 0x000fe20000000800 */
[----:B------:R-:W-:Y:S02]  /*13ed0*/  FADD.FTZ R4, R94, R4 ;  /* 0x000000045e047221 */ /* 0x000fe40000010000 */
[----:B------:R-:W-:Y:S01]  /*13ee0*/  FADD.FTZ R3, R128, R3 ;  /* 0x0000000380037221 */ /* 0x000fe20000010000 */
[----:B-1----:R-:W-:Y:S02]  /*13ef0*/  F2FP.BF16.PACK_AB R96, R44, R45 ;  /* 0x0000002d2c60723e */ /* 0x002fe400000010ff */
[----:B------:R-:W-:Y:S02]  /*13f00*/  HMMA.16816.F32.BF16 R188, R8, R40, R24 ;  /* 0x0000002808bc723c */ /* 0x000fe40000041818 */
[----:B------:R-:W1:Y:S05]  /*13f10*/  MUFU.EX2 R56, R56 ;  /* 0x0000003800387308 */ /* 0x000e6a0000000800 */
[--C-:B------:R-:W-:Y:S01]  /*13f20*/  FFMA.FTZ R41, R84, c[0x0][0x2d0], -R2.reuse ;  /* 0x0000b40054297a23 */ /* 0x100fe20000010802 */
[----:B------:R-:W-:Y:S01]  /*13f30*/  HMMA.16816.F32.BF16 R24, R16, R36, RZ ;  /* 0x000000241018723c */ /* 0x000fe200000418ff */
[----:B------:R-:W-:Y:S01]  /*13f40*/  FFMA.FTZ R40, R82, c[0x0][0x2d0], -R2 ;  /* 0x0000b40052287a23 */ /* 0x000fe20000010802 */
[----:B------:R-:W-:Y:S01]  /*13f50*/  MUFU.EX2 R37, R61 ;  /* 0x0000003d00257308 */ /* 0x000fe20000000800 */
[----:B------:R-:W-:-:S04]  /*13f60*/  FADD.FTZ R2, R101, R100 ;  /* 0x0000006465027221 */ /* 0x000fc80000010000 */
[----:B------:R-:W-:Y:S01]  /*13f70*/  FADD.FTZ R2, R103, R2 ;  /* 0x0000000267027221 */ /* 0x000fe20000010000 */
[----:B------:R-:W-:Y:S01]  /*13f80*/  HMMA.16816.F32.BF16 R84, R16, R66, RZ ;  /* 0x000000421054723c */ /* 0x000fe200000418ff */
[----:B------:R-:W-:Y:S01]  /*13f90*/  F2FP.BF16.PACK_AB R103, R48, R49 ;  /* 0x000000313067723e */ /* 0x000fe200000010ff */
[----:B------:R-:W4:Y:S01]  /*13fa0*/  MUFU.EX2 R36, R60 ;  /* 0x0000003c00247308 */ /* 0x000f220000000800 */
[----:B------:R-:W-:Y:S01]  /*13fb0*/  FADD.FTZ R2, R113, R2 ;  /* 0x0000000271027221 */ /* 0x000fe20000010000 */
[----:B-1----:R-:W-:-:S03]  /*13fc0*/  F2FP.BF16.PACK_AB R102, R56, R57 ;  /* 0x000000393866723e */ /* 0x002fc600000010ff */
[----:B------:R-:W-:Y:S01]  /*13fd0*/  FADD.FTZ R2, R114, R2 ;  /* 0x0000000272027221 */ /* 0x000fe20000010000 */
[----:B------:R-:W-:Y:S02]  /*13fe0*/  HMMA.16816.F32.BF16 R80, R16, R62, RZ ;  /* 0x0000003e1050723c */ /* 0x000fe400000418ff */
[----:B------:R-:W-:Y:S06]  /*13ff0*/  MUFU.EX2 R41, R41 ;  /* 0x0000002900297308 */ /* 0x000fec0000000800 */
[----:B---3--:R-:W-:Y:S01]  /*14000*/  HMMA.16816.F32.BF16 R180, R12, R28, R32 ;  /* 0x0000001c0cb4723c */ /* 0x008fe20000041820 */
[----:B------:R-:W1:Y:S01]  /*14010*/  LDSM.16.MT88.4 R32, [R197+0x1800] ;  /* 0x00180000c520783b */ /* 0x000e620000004200 */
[----:B----4-:R-:W-:-:S06]  /*14020*/  F2FP.BF16.PACK_AB R100, R36, R37 ;  /* 0x000000252464723e */ /* 0x010fcc00000010ff */
[----:B------:R-:W-:Y:S01]  /*14030*/  HMMA.16816.F32.BF16 R184, R8, R28, R24 ;  /* 0x0000001c08b8723c */ /* 0x000fe20000041818 */
[----:B------:R-:W3:Y:S06]  /*14040*/  LDSM.16.MT88.4 R24, [R197+0x1c00] ;  /* 0x001c0000c518783b */ /* 0x000eec0000004200 */
[----:B------:R-:W-:Y:S01]  /*14050*/  FADD.FTZ R29, R97, R4 ;  /* 0x00000004611d7221 */ /* 0x000fe20000010000 */
[----:B------:R-:W-:Y:S01]  /*14060*/  HMMA.16816.F32.BF16 R60, R20, R62, RZ ;  /* 0x0000003e143c723c */ /* 0x000fe200000418ff */
[----:B------:R-:W-:Y:S02]  /*14070*/  FADD.FTZ R28, R131, R3 ;  /* 0x00000003831c7221 */ /* 0x000fe40000010000 */
[----:B------:R-:W-:-:S02]  /*14080*/  FADD.FTZ R4, R122, R2 ;  /* 0x000000027a047221 */ /* 0x000fc40000010000 */
[----:B------:R-:W-:Y:S02]  /*14090*/  FADD.FTZ R2, R99, R29 ;  /* 0x0000001d63027221 */ /* 0x000fe40000010000 */
[----:B------:R-:W-:Y:S01]  /*140a0*/  FADD.FTZ R3, R109, R0 ;  /* 0x000000006d037221 */ /* 0x000fe20000010000 */
[----:B------:R-:W4:Y:S01]  /*140b0*/  MUFU.EX2 R29, R40 ;  /* 0x00000028001d7308 */ /* 0x000f220000000800 */
[----:B------:R-:W-:Y:S01]  /*140c0*/  FADD.FTZ R0, R146, R28 ;  /* 0x0000001c92007221 */ /* 0x000fe20000010000 */
[----:B------:R-:W-:Y:S01]  /*140d0*/  HMMA.16816.F32.BF16 R80, R8, R46, R80 ;  /* 0x0000002e0850723c */ /* 0x000fe20000041850 */
[----:B------:R-:W-:Y:S02]  /*140e0*/  FADD.FTZ R2, R120, R2 ;  /* 0x0000000278027221 */ /* 0x000fe40000010000 */
[----:B------:R-:W-:Y:S02]  /*140f0*/  FADD.FTZ R0, R147, R0 ;  /* 0x0000000093007221 */ /* 0x000fe40000010000 */
[----:B------:R-:W-:Y:S01]  /*14100*/  FADD.FTZ R4, R144, R4 ;  /* 0x0000000490047221 */ /* 0x000fe20000010000 */
[----:B------:R-:W-:Y:S01]  /*14110*/  MUFU.EX2 R28, R64 ;  /* 0x00000040001c7308 */ /* 0x000fe20000000800 */
[----:B------:R-:W-:Y:S01]  /*14120*/  FADD.FTZ R0, R37, R0 ;  /* 0x0000000025007221 */ /* 0x000fe20000010000 */
[----:B------:R-:W-:Y:S03]  /*14130*/  HMMA.16816.F32.BF16 R88, R16, R70, RZ ;  /* 0x000000461058723c */ /* 0x000fe600000418ff */
[----:B------:R-:W-:Y:S01]  /*14140*/  FADD.FTZ R0, R36, R0 ;  /* 0x0000000024007221 */ /* 0x000fe20000010000 */
[----:B----4-:R-:W-:-:S03]  /*14150*/  F2FP.BF16.PACK_AB R98, R29, R41 ;  /* 0x000000291d62723e */ /* 0x010fc600000010ff */
[----:B------:R-:W-:Y:S01]  /*14160*/  FADD.FTZ R0, R57, R0 ;  /* 0x0000000039007221 */ /* 0x000fe20000010000 */
[----:B-1----:R-:W-:Y:S03]  /*14170*/  HMMA.16816.F32.BF16 R76, R20, R32, RZ ;  /* 0x00000020144c723c */ /* 0x002fe600000418ff */
[----:B------:R-:W-:-:S05]  /*14180*/  FADD.FTZ R215, R56, R0 ;  /* 0x0000000038d77221 */ /* 0x000fca0000010000 */
[----:B------:R-:W-:Y:S01]  /*14190*/  HMMA.16816.F32.BF16 R72, R16, R32, RZ ;  /* 0x000000201048723c */ /* 0x000fe200000418ff */
[----:B------:R-:W-:Y:S07]  /*141a0*/  MUFU.EX2 R33, R53 ;  /* 0x0000003500217308 */ /* 0x000fee0000000800 */
[C---:B------:R-:W-:Y:S01]  /*141b0*/  HMMA.16816.F32.BF16 R60, R12.reuse, R46, R60 ;  /* 0x0000002e0c3c723c */ /* 0x040fe2000004183c */
[----:B------:R-:W1:Y:S07]  /*141c0*/  MUFU.EX2 R32, R52 ;  /* 0x0000003400207308 */ /* 0x000e6e0000000800 */
[-C--:B---3--:R-:W-:Y:S08]  /*141d0*/  HMMA.16816.F32.BF16 R172, R12, R24.reuse, R76 ;  /* 0x000000180cac723c */ /* 0x088ff0000004184c */
[----:B------:R-:W-:Y:S01]  /*141e0*/  HMMA.16816.F32.BF16 R176, R8, R24, R72 ;  /* 0x0000001808b0723c */ /* 0x000fe20000041848 */
[----:B------:R3:W4:Y:S01]  /*141f0*/  MUFU.EX2 R25, R65 ;  /* 0x0000004100197308 */ /* 0x0007220000000800 */
[----:B-1----:R-:W-:-:S05]  /*14200*/  F2FP.BF16.PACK_AB R101, R32, R33 ;  /* 0x000000212065723e */ /* 0x002fca00000010ff */
[----:B------:R-:W-:Y:S01]  /*14210*/  FADD.FTZ R24, R129, R3 ;  /* 0x0000000381187221 */ /* 0x000fe20000010000 */
[----:B------:R-:W-:Y:S01]  /*14220*/  HMMA.16816.F32.BF16 R76, R16, R58, RZ ;  /* 0x0000003a104c723c */ /* 0x000fe200000418ff */
[----:B------:R-:W-:Y:S02]  /*14230*/  FADD.FTZ R3, R115, R2 ;  /* 0x0000000273037221 */ /* 0x000fe40000010000 */
[----:B------:R-:W-:Y:S01]  /*14240*/  LDSM.16.MT88.4 R112, [R196+0x1400] ;  /* 0x00140000c470783b */ /* 0x000fe20000004200 */
[----:B------:R-:W-:Y:S02]  /*14250*/  FADD.FTZ R2, R145, R4 ;  /* 0x0000000491027221 */ /* 0x000fe40000010000 */
[----:B------:R-:W-:Y:S02]  /*14260*/  FADD.FTZ R3, R121, R3 ;  /* 0x0000000379037221 */ /* 0x000fe40000010000 */
[----:B------:R-:W1:Y:S01]  /*14270*/  LDSM.16.MT88.4 R120, [R197+0x800] ;  /* 0x00080000c578783b */ /* 0x000e620000004200 */
[----:B---3--:R-:W-:Y:S01]  /*14280*/  HMMA.16816.F32.BF16 R64, R20, R66, RZ ;  /* 0x000000421440723c */ /* 0x008fe200000418ff */
[----:B------:R-:W-:Y:S01]  /*14290*/  FADD.FTZ R4, R130, R24 ;  /* 0x0000001882047221 */ /* 0x000fe20000010000 */
[----:B----4-:R-:W-:Y:S01]  /*142a0*/  F2FP.BF16.PACK_AB R97, R25, R28 ;  /* 0x0000001c1961723e */ /* 0x010fe200000010ff */
[----:B------:R-:W-:Y:S01]  /*142b0*/  MUFU.EX2 R24, R68 ;  /* 0x0000004400187308 */ /* 0x000fe20000000800 */
[----:B------:R-:W3:Y:S01]  /*142c0*/  LDSM.16.MT88.4 R128, [R196+0x800] ;  /* 0x00080000c480783b */ /* 0x000ee20000004200 */
[----:B------:R-:W-:-:S02]  /*142d0*/  FADD.FTZ R0, R45, R4 ;  /* 0x000000042d007221 */ /* 0x000fc40000010000 */
[----:B------:R-:W-:Y:S01]  /*142e0*/  FADD.FTZ R2, R33, R2 ;  /* 0x0000000221027221 */ /* 0x000fe20000010000 */
[C---:B------:R-:W-:Y:S01]  /*142f0*/  HMMA.16816.F32.BF16 R72, R16.reuse, R38, RZ ;  /* 0x000000261048723c */ /* 0x040fe200000418ff */
[----:B------:R-:W-:Y:S02]  /*14300*/  FADD.FTZ R0, R44, R0 ;  /* 0x000000002c007221 */ /* 0x000fe40000010000 */
[----:B------:R-:W4:Y:S01]  /*14310*/  MUFU.EX2 R4, R69 ;  /* 0x0000004500047308 */ /* 0x000f220000000800 */
[----:B------:R-:W-:Y:S02]  /*14320*/  FADD.FTZ R2, R32, R2 ;  /* 0x0000000220027221 */ /* 0x000fe40000010000 */
[----:B------:R-:W-:Y:S02]  /*14330*/  FADD.FTZ R0, R41, R0 ;  /* 0x0000000029007221 */ /* 0x000fe40000010000 */
[----:B------:R-:W-:Y:S01]  /*14340*/  HMMA.16816.F32.BF16 R16, R16, R34, RZ ;  /* 0x000000221010723c */ /* 0x000fe200000418ff */
[----:B------:R-:W-:-:S02]  /*14350*/  FADD.FTZ R2, R49, R2 ;  /* 0x0000000231027221 */ /* 0x000fc40000010000 */
[----:B------:R-:W-:Y:S02]  /*14360*/  FADD.FTZ R232, R29, R0 ;  /* 0x000000001de87221 */ /* 0x000fe40000010000 */
[----:B------:R-:W-:Y:S02]  /*14370*/  FADD.FTZ R214, R48, R2 ;  /* 0x0000000230d67221 */ /* 0x000fe40000010000 */
[----:B------:R-:W-:Y:S01]  /*14380*/  FADD.FTZ R2, R28, R3 ;  /* 0x000000031c027221 */ /* 0x000fe20000010000 */
[----:B------:R-:W-:Y:S01]  /*14390*/  HMMA.16816.F32.BF16 R64, R12, R50, R64 ;  /* 0x000000320c40723c */ /* 0x000fe20000041840 */
[----:B----4-:R-:W-:Y:S02]  /*143a0*/  F2FP.BF16.PACK_AB R99, R4, R24 ;  /* 0x000000180463723e */ /* 0x010fe400000010ff */
[----:B------:R-:W-:-:S05]  /*143b0*/  FADD.FTZ R2, R25, R2 ;  /* 0x0000000219027221 */ /* 0x000fca0000010000 */
[----:B------:R-:W-:Y:S01]  /*143c0*/  HMMA.16816.F32.BF16 R68, R20, R70, RZ ;  /* 0x000000461444723c */ /* 0x000fe200000418ff */
[----:B------:R-:W-:Y:S02]  /*143d0*/  FADD.FTZ R0, R24, R2 ;  /* 0x0000000218007221 */ /* 0x000fe40000010000 */
[----:B--2---:R-:W-:-:S04]  /*143e0*/  @P1 IMAD.HI.U32 R2, R217, c[0x0][0x2c8], RZ ;  /* 0x0000b200d9021a27 */ /* 0x004fc800078e00ff */
[----:B------:R-:W-:Y:S01]  /*143f0*/  FADD.FTZ R233, R4, R0 ;  /* 0x0000000004e97221 */ /* 0x000fe20000010000 */
[C---:B------:R-:W-:Y:S01]  /*14400*/  HMMA.16816.F32.BF16 R56, R20.reuse, R58, RZ ;  /* 0x0000003a1438723c */ /* 0x040fe200000418ff */
[----:B------:R-:W-:Y:S02]  /*14410*/  MOV R0, R217 ;  /* 0x000000d900007202 */ /* 0x000fe40000000f00 */
[----:B------:R-:W-:Y:S02]  /*14420*/  @P1 SHF.R.U32.HI R0, RZ, c[0x0][0x2cc], R2 ;  /* 0x0000b300ff001a19 */ /* 0x000fe40000011602 */
[----:B------:R-:W-:Y:S02]  /*14430*/  ISETP.GE.AND P1, PT, R216, 0x1, PT ;  /* 0x00000001d800780c */ /* 0x000fe40003f26270 */
[----:B------:R-:W-:Y:S01]  /*14440*/  IADD3 R0, R218, R0, RZ ;  /* 0x00000000da007210 */ /* 0x000fe20007ffe0ff */
[----:B------:R-:W-:Y:S03]  /*14450*/  HMMA.16816.F32.BF16 R36, R20, R38, RZ ;  /* 0x000000261424723c */ /* 0x000fe600000418ff */
[----:B------:R-:W-:-:S05]  /*14460*/  IADD3 R3, R0, c[0x0][0x328], RZ ;  /* 0x0000ca0000037a10 */ /* 0x000fca0007ffe0ff */
[----:B------:R-:W-:Y:S08]  /*14470*/  HMMA.16816.F32.BF16 R20, R20, R34, RZ ;  /* 0x000000221414723c */ /* 0x000ff000000418ff */
[C---:B-1----:R-:W-:Y:S01]  /*14480*/  HMMA.16816.F32.BF16 R152, R100.reuse, R122, R64 ;  /* 0x0000007a6498723c */ /* 0x042fe20000041840 */
[----:B------:R-:W1:Y:S07]  /*14490*/  LDSM.16.MT88.4 R64, [R197+0x1400] ;  /* 0x00140000c540783b */ /* 0x000e6e0000004200 */
[-C--:B------:R-:W-:Y:S08]  /*144a0*/  HMMA.16816.F32.BF16 R156, R100, R112.reuse, R156 ;  /* 0x00000070649c723c */ /* 0x080ff0000004189c */
[----:B------:R-:W-:Y:S08]  /*144b0*/  HMMA.16816.F32.BF16 R116, R96, R112, R116 ;  /* 0x000000706074723c */ /* 0x000ff00000041874 */
[-C--:B------:R-:W-:Y:S08]  /*144c0*/  HMMA.16816.F32.BF16 R160, R100, R114.reuse, R60 ;  /* 0x0000007264a0723c */ /* 0x080ff0000004183c */
[----:B------:R-:W-:Y:S01]  /*144d0*/  HMMA.16816.F32.BF16 R112, R96, R114, R80 ;  /* 0x000000726070723c */ /* 0x000fe20000041850 */
[----:B------:R-:W2:Y:S07]  /*144e0*/  LDSM.16.MT88.4 R80, [R196+0x2000] ;  /* 0x00200000c450783b */ /* 0x000eae0000004200 */
[C---:B------:R-:W-:Y:S08]  /*144f0*/  HMMA.16816.F32.BF16 R88, R8.reuse, R54, R88 ;  /* 0x000000360858723c */ /* 0x040ff00000041858 */
[C---:B------:R-:W-:Y:S08]  /*14500*/  HMMA.16816.F32.BF16 R84, R8.reuse, R50, R84 ;  /* 0x000000320854723c */ /* 0x040ff00000041854 */
[C---:B------:R-:W-:Y:S08]  /*14510*/  HMMA.16816.F32.BF16 R76, R8.reuse, R42, R76 ;  /* 0x0000002a084c723c */ /* 0x040ff0000004184c */
[C---:B------:R-:W-:Y:S08]  /*14520*/  HMMA.16816.F32.BF16 R92, R8.reuse, R30, R72 ;  /* 0x0000001e085c723c */ /* 0x040ff00000041848 */
[----:B------:R-:W-:Y:S01]  /*14530*/  HMMA.16816.F32.BF16 R16, R8, R26, R16 ;  /* 0x0000001a0810723c */ /* 0x000fe20000041810 */
[----:B------:R-:W4:Y:S07]  /*14540*/  LDSM.16.MT88.4 R8, [R197+0x2000] ;  /* 0x00200000c508783b */ /* 0x000f2e0000004200 */
[C---:B------:R-:W-:Y:S08]  /*14550*/  HMMA.16816.F32.BF16 R68, R12.reuse, R54, R68 ;  /* 0x000000360c44723c */ /* 0x040ff00000041844 */
[C---:B------:R-:W-:Y:S08]  /*14560*/  HMMA.16816.F32.BF16 R40, R12.reuse, R42, R56 ;  /* 0x0000002a0c28723c */ /* 0x040ff00000041838 */
[C---:B------:R-:W-:Y:S08]  /*14570*/  HMMA.16816.F32.BF16 R36, R12.reuse, R30, R36 ;  /* 0x0000001e0c24723c */ /* 0x040ff00000041824 */
[----:B------:R-:W-:Y:S08]  /*14580*/  HMMA.16816.F32.BF16 R20, R12, R26, R20 ;  /* 0x0000001a0c14723c */ /* 0x000ff00000041814 */
[C---:B---3--:R-:W-:Y:S08]  /*14590*/  HMMA.16816.F32.BF16 R144, R100.reuse, R130, R68 ;  /* 0x000000826490723c */ /* 0x048ff00000041844 */
[-C--:B------:R-:W-:Y:S08]  /*145a0*/  HMMA.16816.F32.BF16 R148, R100, R120.reuse, R148 ;  /* 0x000000786494723c */ /* 0x080ff00000041894 */
[----:B------:R-:W-:Y:S08]  /*145b0*/  HMMA.16816.F32.BF16 R124, R96, R120, R124 ;  /* 0x00000078607c723c */ /* 0x000ff0000004187c */
[-C--:B-1----:R-:W-:Y:S08]  /*145c0*/  HMMA.16816.F32.BF16 R56, R100, R64.reuse, R192 ;  /* 0x000000406438723c */ /* 0x082ff000000418c0 */
[----:B------:R-:W-:Y:S08]  /*145d0*/  HMMA.16816.F32.BF16 R60, R96, R64, R188 ;  /* 0x00000040603c723c */ /* 0x000ff000000418bc */
[----:B------:R-:W-:Y:S08]  /*145e0*/  HMMA.16816.F32.BF16 R68, R100, R66, R40 ;  /* 0x000000426444723c */ /* 0x000ff00000041828 */
[C---:B------:R-:W-:Y:S08]  /*145f0*/  HMMA.16816.F32.BF16 R120, R96.reuse, R122, R84 ;  /* 0x0000007a6078723c */ /* 0x040ff00000041854 */
[----:B------:R-:W-:Y:S08]  /*14600*/  HMMA.16816.F32.BF16 R64, R96, R66, R76 ;  /* 0x000000426040723c */ /* 0x000ff0000004184c */
[-C--:B------:R-:W-:Y:S08]  /*14610*/  HMMA.16816.F32.BF16 R140, R100, R128.reuse, R140 ;  /* 0x00000080648c723c */ /* 0x080ff0000004188c */
[----:B------:R-:W-:Y:S08]  /*14620*/  HMMA.16816.F32.BF16 R132, R96, R128, R132 ;  /* 0x000000806084723c */ /* 0x000ff00000041884 */
[C---:B--2---:R-:W-:Y:S08]  /*14630*/  HMMA.16816.F32.BF16 R72, R100.reuse, R80, R180 ;  /* 0x000000506448723c */ /* 0x044ff000000418b4 */
[----:B------:R-:W-:Y:S08]  /*14640*/  HMMA.16816.F32.BF16 R84, R100, R82, R36 ;  /* 0x000000526454723c */ /* 0x000ff00000041824 */
[C---:B------:R-:W-:Y:S08]  /*14650*/  HMMA.16816.F32.BF16 R76, R96.reuse, R80, R184 ;  /* 0x00000050604c723c */ /* 0x040ff000000418b8 */
[C---:B------:R-:W-:Y:S08]  /*14660*/  HMMA.16816.F32.BF16 R128, R96.reuse, R130, R88 ;  /* 0x000000826080723c */ /* 0x040ff00000041858 */
[----:B------:R-:W-:Y:S08]  /*14670*/  HMMA.16816.F32.BF16 R80, R96, R82, R92 ;  /* 0x000000526050723c */ /* 0x000ff0000004185c */
[-C--:B----4-:R-:W-:Y:S08]  /*14680*/  HMMA.16816.F32.BF16 R88, R100, R8.reuse, R172 ;  /* 0x000000086458723c */ /* 0x090ff000000418ac */
[----:B------:R-:W-:Y:S08]  /*14690*/  HMMA.16816.F32.BF16 R92, R96, R8, R176 ;  /* 0x00000008605c723c */ /* 0x000ff000000418b0 */
[-C--:B------:R-:W-:Y:S08]  /*146a0*/  HMMA.16816.F32.BF16 R100, R100, R10.reuse, R20 ;  /* 0x0000000a6464723c */ /* 0x080ff00000041814 */
[----:B------:R-:W-:Y:S01]  /*146b0*/  HMMA.16816.F32.BF16 R96, R96, R10, R16 ;  /* 0x0000000a6060723c */ /* 0x000fe20000041810 */
[----:B------:R-:W-:Y:S07]  /*146c0*/  @!P1 BRA `(.L_x_1011) ;  /* 0x0000013000009947 */ /* 0x000fee0003800000 */
[C---:B------:R-:W-:Y:S01]  /*146d0*/  ISETP.GT.AND P0, PT, R0.reuse, RZ, PT ;  /* 0x000000ff0000720c */ /* 0x040fe20003f04270 */
[----:B------:R-:W-:Y:S01]  /*146e0*/  BSSY B0, `(.L_x_1012) ;  /* 0x000000e000007945 */ /* 0x000fe20003800000 */
[----:B------:R-:W-:-:S11]  /*146f0*/  IADD3 R2, R0, -0x1, RZ ;  /* 0xffffffff00027810 */ /* 0x000fd60007ffe0ff */
[----:B------:R-:W-:Y:S05]  /*14700*/  @P0 BRA `(.L_x_1013) ;  /* 0x0000007000000947 */ /* 0x000fea0003800000 */
[----:B------:R-:W-:Y:S02]  /*14710*/  IMAD.MOV.U32 R2, RZ, RZ, 0x1 ;  /* 0x00000001ff027424 */ /* 0x000fe400078e00ff */
[----:B------:R-:W-:-:S03]  /*14720*/  IMAD.MOV R0, RZ, RZ, -R0 ;  /* 0x000000ffff007224 */ /* 0x000fc600078e0a00 */
[----:B------:R-:W-:-:S13]  /*14730*/  ISETP.NE.AND P0, PT, R2, c[0x0][0x32c], PT ;  /* 0x0000cb0002007a0c */ /* 0x000fda0003f05270 */
[----:B------:R-:W-:-:S05]  /*14740*/  @P0 IMAD.HI.U32 R2, R0, c[0x0][0x330], RZ ;  /* 0x0000cc0000020a27 */ /* 0x000fca00078e00ff */
[----:B------:R-:W-:-:S04]  /*14750*/  @P0 SHF.R.U32.HI R0, RZ, c[0x0][0x334], R2 ;  /* 0x0000cd00ff000a19 */ /* 0x000fc80000011602 */
[----:B------:R-:W-:Y:S01]  /*14760*/  LOP3.LUT R2, RZ, R0, RZ, 0x33, !PT ;  /* 0x00000000ff027212 */ /* 0x000fe200078e33ff */
[----:B------:R-:W-:Y:S05]  /*14770*/  BRA `(.L_x_1014) ;  /* 0x0000004000007947 */ /* 0x000fea0003800000 */
.L_x_1013:
[----:B------:R-:W-:-:S04]  /*14780*/  MOV R0, 0x1 ;  /* 0x0000000100007802 */ /* 0x000fc80000000f00 */
[----:B------:R-:W-:-:S13]  /*14790*/  ISETP.NE.AND P0, PT, R0, c[0x0][0x32c], PT ;  /* 0x0000cb0000007a0c */ /* 0x000fda0003f05270 */
[----:B------:R-:W-:-:S05]  /*147a0*/  @P0 IMAD.HI.U32 R0, R2, c[0x0][0x330], RZ ;  /* 0x0000cc0002000a27 */ /* 0x000fca00078e00ff */
[----:B------:R-:W-:Y:S02]  /*147b0*/  @P0 SHF.R.U32.HI R2, RZ, c[0x0][0x334], R0 ;  /* 0x0000cd00ff020a19 */ /* 0x000fe40000011600 */
.L_x_1014:
[----:B------:R-:W-:Y:S05]  /*147c0*/  BSYNC B0 ;  /* 0x0000000000007941 */ /* 0x000fea0003800000 */
.L_x_1012:
[----:B------:R-:W-:-:S05]  /*147d0*/  MOV R0, c[0x0][0x32c] ;  /* 0x0000cb0000007a02 */ /* 0x000fca0000000f00 */
[----:B------:R-:W-:-:S05]  /*147e0*/  IMAD R2, R2, R0, c[0x0][0x32c] ;  /* 0x0000cb0002027624 */ /* 0x000fca00078e0200 */
[----:B------:R-:W-:-:S04]  /*147f0*/  IMNMX R3, R3, R2, PT ;  /* 0x0000000203037217 */ /* 0x000fc80003800200 */
.L_x_1011:
[----:B------:R-:W2:Y:S01]  /*14800*/  LDL R2, [R1+0x1c] ;  /* 0x00001c0001027983 */ /* 0x000ea20000100800 */
[----:B------:R-:W-:-:S05]  /*14810*/  IMAD.HI R3, R3, 0x2aaaaaab, RZ ;  /* 0x2aaaaaab03037827 */ /* 0x000fca00078e02ff */
[----:B------:R-:W-:-:S04]  /*14820*/  SHF.R.U32.HI R0, RZ, 0x1f, R3 ;  /* 0x0000001fff007819 */ /* 0x000fc80000011603 */
[----:B------:R-:W-:-:S04]  /*14830*/  LEA.HI.SX32 R3, R3, R0, 0x1d ;  /* 0x0000000003037211 */ /* 0x000fc800078feaff */
[----:B--2---:R-:W-:-:S04]  /*14840*/  IMNMX R247, R2, R3, !PT ;  /* 0x0000000302f77217 */ /* 0x004fc80007800200 */
[----:B------:R-:W-:-:S13]  /*14850*/  ISETP.GE.AND P0, PT, R212, R247, PT ;  /* 0x000000f7d400720c */ /* 0x000fda0003f06270 */
[----:B------:R-:W-:Y:S05]  /*14860*/  @!P0 BRA `(.L_x_1015) ;  /* 0x0000443000008947 */ /* 0x000fea0003800000 */
[----:B------:R-:W-:Y:S01]  /*14870*/  IMAD.MOV.U32 R107, RZ, RZ, R104 ;  /* 0x000000ffff6b7224 */ /* 0x000fe200078e0068 */
[----:B------:R-:W-:Y:S01]  /*14880*/  MOV R109, R5 ;  /* 0x00000005006d7202 */ /* 0x000fe20000000f00 */
[----:B------:R-:W-:Y:S01]  /*14890*/  IMAD.MOV.U32 R106, RZ, RZ, R105 ;  /* 0x000000ffff6a7224 */ /* 0x000fe200078e0069 */
[----:B------:R-:W-:Y:S02]  /*148a0*/  MOV R108, R6 ;  /* 0x00000006006c7202 */ /* 0x000fe40000000f00 */
.L_x_1048:
[----:B------:R-:W2:Y:S01]  /*148b0*/  LDL R0, [R1+0x1c] ;  /* 0x00001c0001007983 */ /* 0x000ea20000100800 */
[----:B------:R-:W-:Y:S04]  /*148c0*/  DEPBAR.LE SB0, 0x0 ;  /* 0x000080000000791a */ /* 0x000fe80000000000 */
[----:B------:R-:W-:Y:S01]  /*148d0*/  WARPSYNC 0xffffffff ;  /* 0xffffffff00007948 */ /* 0x000fe20003800000 */
[----:B------:R-:W-:Y:S06]  /*148e0*/  BAR.SYNC.DEFER_BLOCKING 0x0 ;  /* 0x0000000000007b1d */ /* 0x000fec0000010000 */
[----:B------:R1:W3:Y:S01]  /*148f0*/  LDSM.16.M88.4 R52, [R198] ;  /* 0x00000000c634783b */ /* 0x0002e20000000200 */
[----:B------:R-:W-:Y:S03]  /*14900*/  BSSY B0, `(.L_x_1016) ;  /* 0x0000043000007945 */ /* 0x000fe60003800000 */
[----:B------:R1:W4:Y:S04]  /*14910*/  LDSM.16.M88.4 R48, [R198+0x1000] ;  /* 0x00100000c630783b */ /* 0x0003280000000200 */
        /* <DEDUP_REMOVED lines=8> */
[----:B--2---:R-:W-:Y:S11]  /*149a0*/  ISETP.GT.AND P0, PT, R0, R212, PT ;  /* 0x000000d40000720c */ /* 0x004ff60003f04270 */
[----:B------:R-:W-:Y:S02]  /*149b0*/  @!UPT UIADD3 URZ, URZ, URZ, URZ ;  /* 0x0000003f3f3ff290 */ /* 0x000fe4000fffe03f */
[----:B------:R-:W-:-:S05]  /*149c0*/  @P0 BRA `(.L_x_1017) ;  /* 0x0000036000000947 */ /* 0x000fca0003800000 */
[C---:B-1-34-:R-:W-:Y:S01]  /*149d0*/  IMAD.WIDE.U32 R2, R213.reuse, c[0x0][0x208], RZ ;  /* 0x00008200d5027a25 */ /* 0x05afe200078e00ff */
[----:B------:R-:W-:Y:S01]  /*149e0*/  SHF.R.S32.HI R0, RZ, 0x1f, R213 ;  /* 0x0000001fff007819 */ /* 0x000fe200000114d5 */
[----:B------:R-:W2:Y:S04]  /*149f0*/  LDL.64 R8, [R1+0x30] ;  /* 0x0000300001087983 */ /* 0x000ea80000100a00 */
[----:B------:R-:W-:Y:S02]  /*14a00*/  IMAD R0, R0, c[0x0][0x208], RZ ;  /* 0x0000820000007a24 */ /* 0x000fe400078e02ff */
[----:B------:R-:W3:Y:S02]  /*14a10*/  LDL R5, [R1+0x28] ;  /* 0x0000280001057983 */ /* 0x000ee40000100800 */
[----:B------:R-:W-:Y:S05]  /*14a20*/  IMAD R0, R213, c[0x0][0x20c], R0 ;  /* 0x00008300d5007a24 */ /* 0x000fea00078e0200 */
[----:B------:R-:W-:Y:S02]  /*14a30*/  IADD3 R3, R3, R0, RZ ;  /* 0x0000000003037210 */ /* 0x000fe40007ffe0ff */
[----:B------:R-:W-:Y:S03]  /*14a40*/  SHF.R.S32.HI R0, RZ, 0x1f, R211 ;  /* 0x0000001fff007819 */ /* 0x000fe600000114d3 */
[C---:B------:R-:W-:Y:S04]  /*14a50*/  IMAD.WIDE.U32 R2, R211.reuse, c[0x0][0x218], R2 ;  /* 0x00008600d3027a25 */ /* 0x040fe800078e0002 */
[----:B------:R-:W-:Y:S04]  /*14a60*/  IMAD R4, R0, c[0x0][0x218], RZ ;  /* 0x0000860000047a24 */ /* 0x000fe800078e02ff */
[----:B------:R-:W-:Y:S01]  /*14a70*/  IMAD R4, R211, c[0x0][0x21c], R4 ;  /* 0x00008700d3047a24 */ /* 0x000fe200078e0204 */
[----:B--2---:R-:W-:Y:S04]  /*14a80*/  IADD3 R0, P0, R8, R2, RZ ;  /* 0x0000000208007210 */ /* 0x004fe80007f1e0ff */
[----:B---3--:R-:W-:Y:S02]  /*14a90*/  IADD3.X R2, R5, R3, R4, P0, !PT ;  /* 0x0000000305027210 */ /* 0x008fe400007fe404 */
[C---:B------:R-:W-:Y:S04]  /*14aa0*/  LEA R6, P0, R0.reuse, c[0x0][0x1f8], 0x1 ;  /* 0x00007e0000067a11 */ /* 0x040fe800078008ff */
[----:B------:R-:W-:Y:S01]  /*14ab0*/  LEA.HI.X R5, R0, c[0x0][0x1fc], R2, 0x1, P0 ;  /* 0x00007f0000057a11 */ /* 0x000fe200000f0c02 */
[----:B------:R-:W-:-:S06]  /*14ac0*/  BRA.DIV ~URZ, `(.L_x_1018) ;  /* 0x00011a627f007947 */ /* 0x000fcc000b800000 */
[----:B------:R1:W2:Y:S02]  /*14ad0*/  SHFL.IDX PT, R4, R5, RZ, 0x1c1f ;  /* 0x001c1fff05047589 */ /* 0x0002a400000e0000 */
.L_x_1190:
[----:B------:R-:W-:-:S05]  /*14ae0*/  BRA.DIV ~URZ, `(.L_x_1019) ;  /* 0x00011ab27f007947 */ /* 0x000fca000b800000 */
[----:B------:R3:W4:Y:S02]  /*14af0*/  SHFL.IDX PT, R0, R6, RZ, 0x1c1f ;  /* 0x001c1fff06007589 */ /* 0x00072400000e0000 */
.L_x_1191:
[----:B------:R-:W5:Y:S01]  /*14b00*/  LDL R10, [R1] ;  /* 0x00000000010a7983 */ /* 0x000f620000100800 */
[----:B------:R-:W-:Y:S02]  /*14b10*/  ISETP.GE.AND P3, PT, R250, c[0x0][0x1d4], PT ;  /* 0x00007500fa007a0c */ /* 0x000fe40003f66270 */
[----:B----4-:R-:W-:Y:S01]  /*14b20*/  IADD3 R2, P0, R0, R229, RZ ;  /* 0x000000e500027210 */ /* 0x010fe20007f1e0ff */
[----:B------:R-:W4:Y:S04]  /*14b30*/  LDL R8, [R1+0x4] ;  /* 0x0000040001087983 */ /* 0x000f280000100800 */
[----:B------:R-:W1:Y:S01]  /*14b40*/  S2R R9, SR_TID.X ;  /* 0x0000000000097919 */ /* 0x000e620000002100 */
[----:B--2---:R-:W-:Y:S05]  /*14b50*/  IMAD.X R3, R4, 0x1, R228, P0 ;  /* 0x0000000104037824 */ /* 0x004fea00000e06e4 */
[----:B------:R-:W-:Y:S01]  /*14b60*/  @!PT LDS RZ, [RZ] ;  /* 0x00000000fffff984 */ /* 0x000fe20000000800 */
[----:B------:R-:W-:Y:S01]  /*14b70*/  @!PT LDS RZ, [RZ] ;  /* 0x00000000fffff984 */ /* 0x000fe20000000800 */
[----:B------:R-:W-:Y:S01]  /*14b80*/  @!PT LDS RZ, [RZ] ;  /* 0x00000000fffff984 */ /* 0x000fe20000000800 */
[----:B------:R2:W-:Y:S01]  /*14b90*/  LDGSTS.E.BYPASS.LTC128B.128 [R210+0x1880], [R2.64], !P3 ;  /* 0x0188000002d27fae */ /* 0x0005e2000d901d48 */
[----:B-1----:R-:W-:Y:S02]  /*14ba0*/  ISETP.GT.AND P4, PT, R9, 0x3f, PT ;  /* 0x0000003f0900780c */ /* 0x002fe40003f84270 */
[----:B--2---:R-:W-:Y:S05]  /*14bb0*/  IADD3 R2, P0, R0, R231, RZ ;  /* 0x000000e700027210 */ /* 0x004fea0007f1e0ff */
[----:B------:R-:W-:Y:S01]  /*14bc0*/  IMAD.X R3, R4, 0x1, R230, P0 ;  /* 0x0000000104037824 */ /* 0x000fe200000e06e6 */
[----:B-----5:R-:W-:Y:S02]  /*14bd0*/  ISETP.GE.AND P2, PT, R10, c[0x0][0x1d4], PT ;  /* 0x000075000a007a0c */ /* 0x020fe40003f46270 */
[----:B----4-:R-:W-:Y:S11]  /*14be0*/  ISETP.GE.AND P1, PT, R8, c[0x0][0x1d4], PT ;  /* 0x0000750008007a0c */ /* 0x010ff60003f26270 */
[----:B------:R1:W-:Y:S02]  /*14bf0*/  LDGSTS.E.BYPASS.LTC128B.128 [R210+0x2480], [R2.64], !P2 ;  /* 0x0248000002d27fae */ /* 0x0003e4000d101d48 */
[----:B-1----:R-:W-:Y:S05]  /*14c00*/  IADD3 R2, P0, R0, R227, RZ ;  /* 0x000000e300027210 */ /* 0x002fea0007f1e0ff */
[----:B------:R-:W-:Y:S05]  /*14c10*/  IMAD.X R3, R4, 0x1, R226, P0 ;  /* 0x0000000104037824 */ /* 0x000fea00000e06e2 */
[----:B------:R1:W-:Y:S01]  /*14c20*/  LDGSTS.E.BYPASS.LTC128B.128 [R210+0x3080], [R2.64], !P1 ;  /* 0x0308000002d27fae */ /* 0x0003e2000c901d48 */
[----:B------:R-:W-:-:S05]  /*14c30*/  @P4 BRA `(.L_x_1017) ;  /* 0x000000f000004947 */ /* 0x000fca0003800000 */
[----:B------:R-:W-:-:S05]  /*14c40*/  BRA.DIV ~URZ, `(.L_x_1020) ;  /* 0x000119c27f007947 */ /* 0x000fca000b800000 */
[----:B------:R2:W4:Y:S04]  /*14c50*/  SHFL.IDX PT, R4, R5, 0x1, 0x1c1f ;  /* 0x003c1f0005047f89 */ /* 0x00052800000e0000 */
[----:B------:R2:W1:Y:S02]  /*14c60*/  SHFL.IDX PT, R0, R6, 0x1, 0x1c1f ;  /* 0x003c1f0006007f89 */ /* 0x00046400000e0000 */
.L_x_1192:
[----:B-1----:R-:W-:Y:S05]  /*14c70*/  IADD3 R2, P0, R0, R229, RZ ;  /* 0x000000e500027210 */ /* 0x002fea0007f1e0ff */
[----:B----4-:R-:W-:Y:S05]  /*14c80*/  IMAD.X R3, R4, 0x1, R228, P0 ;  /* 0x0000000104037824 */ /* 0x010fea00000e06e4 */
[----:B------:R-:W-:Y:S01]  /*14c90*/  @!PT LDS RZ, [RZ] ;  /* 0x00000000fffff984 */ /* 0x000fe20000000800 */
[----:B------:R-:W-:Y:S01]  /*14ca0*/  @!PT LDS RZ, [RZ] ;  /* 0x00000000fffff984 */ /* 0x000fe20000000800 */
[----:B------:R-:W-:Y:S01]  /*14cb0*/  @!PT LDS RZ, [RZ] ;  /* 0x00000000fffff984 */ /* 0x000fe20000000800 */
[----:B------:R1:W-:Y:S02]  /*14cc0*/  LDGSTS.E.BYPASS.LTC128B.128 [R210+0x2080], [R2.64], !P3 ;  /* 0x0208000002d27fae */ /* 0x0003e4000d901d48 */
[----:B-1----:R-:W-:Y:S05]  /*14cd0*/  IADD3 R2, P0, R0, R231, RZ ;  /* 0x000000e700027210 */ /* 0x002fea0007f1e0ff */
[----:B------:R-:W-:Y:S05]  /*14ce0*/  IMAD.X R3, R4, 0x1, R230, P0 ;  /* 0x0000000104037824 */ /* 0x000fea00000e06e6 */
[----:B------:R1:W-:Y:S02]  /*14cf0*/  LDGSTS.E.BYPASS.LTC128B.128 [R210+0x2c80], [R2.64], !P2 ;  /* 0x02c8000002d27fae */ /* 0x0003e4000d101d48 */
[----:B-1----:R-:W-:Y:S05]  /*14d00*/  IADD3 R2, P0, R0, R227, RZ ;  /* 0x000000e300027210 */ /* 0x002fea0007f1e0ff */
[----:B------:R-:W-:Y:S05]  /*14d10*/  IMAD.X R3, R4, 0x1, R226, P0 ;  /* 0x0000000104037824 */ /* 0x000fea00000e06e2 */
[----:B------:R1:W-:Y:S03]  /*14d20*/  LDGSTS.E.BYPASS.LTC128B.128 [R210+0x3880], [R2.64], !P1 ;  /* 0x0388000002d27fae */ /* 0x0003e6000c901d48 */
.L_x_1017:
[----:B-1-34-:R-:W-:Y:S05]  /*14d30*/  BSYNC B0 ;  /* 0x0000000000007941 */ /* 0x01afea0003800000 */
.L_x_1016:
[----:B------:R-:W0:Y:S01]  /*14d40*/  LDGDEPBAR ;  /* 0x00000000000079af */ /* 0x000e220000000000 */
[----:B------:R-:W-:Y:S01]  /*14d50*/  WARPSYNC 0xffffffff ;  /* 0xffffffff00007948 */ /* 0x000fe20003800000 */
[-C--:B------:R-:W-:Y:S01]  /*14d60*/  HMMA.16816.F32.BF16 R8, R52, R20.reuse, RZ ;  /* 0x000000143408723c */ /* 0x080fe200000418ff */
[----:B------:R-:W-:Y:S05]  /*14d70*/  BSSY B0, `(.L_x_1021) ;  /* 0x00000bb000007945 */ /* 0x000fea0003800000 */
[----:B------:R-:W3:Y:S02]  /*14d80*/  LDL R0, [R1+0x1c] ;  /* 0x00001c0001007983 */ /* 0x000ee40000100800 */
        /* <DEDUP_REMOVED lines=25> */
[----:B------:R-:W4:Y:S07]  /*14f20*/  LDSM.16.M88.4 R184, [R198+0x3000] ;  /* 0x00300000c6b8783b */ /* 0x000f2e0000000200 */
[----:B------:R-:W-:Y:S01]  /*14f30*/  HMMA.16816.F32.BF16 R52, R176, R194, R52 ;  /* 0x000000c2b034723c */ /* 0x000fe20000041834 */
[----:B------:R-:W5:Y:S07]  /*14f40*/  LDSM.16.M88.4 R176, [R171+0x1000] ;  /* 0x00100000abb0783b */ /* 0x000f6e0000000200 */
[-C--:B-1----:R-:W-:Y:S08]  /*14f50*/  HMMA.16816.F32.BF16 R8, R172, R180.reuse, R8 ;  /* 0x000000b4ac08723c */ /* 0x082ff00000041808 */
[C---:B----4-:R-:W-:Y:S08]  /*14f60*/  HMMA.16816.F32.BF16 R12, R184.reuse, R180, R12 ;  /* 0x000000b4b80c723c */ /* 0x050ff0000004180c */
[-C--:B------:R-:W-:Y:S08]  /*14f70*/  HMMA.16816.F32.BF16 R16, R184, R182.reuse, R16 ;  /* 0x000000b6b810723c */ /* 0x080ff00000041810 */
[C---:B------:R-:W-:Y:S01]  /*14f80*/  HMMA.16816.F32.BF16 R20, R172.reuse, R182, R20 ;  /* 0x000000b6ac14723c */ /* 0x040fe20000041814 */
[----:B------:R-:W-:Y:S07]  /*14f90*/  LDSM.16.M88.4 R180, [R206] ;  /* 0x00000000ceb4783b */ /* 0x000fee0000000200 */
[-C--:B-----5:R-:W-:Y:S08]  /*14fa0*/  HMMA.16816.F32.BF16 R24, R172, R176.reuse, R24 ;  /* 0x000000b0ac18723c */ /* 0x0a0ff00000041818 */
[C---:B------:R-:W-:Y:S08]  /*14fb0*/  HMMA.16816.F32.BF16 R28, R184.reuse, R176, R28 ;  /* 0x000000b0b81c723c */ /* 0x040ff0000004181c */
[-C--:B------:R-:W-:Y:S08]  /*14fc0*/  HMMA.16816.F32.BF16 R32, R184, R178.reuse, R32 ;  /* 0x000000b2b820723c */ /* 0x080ff00000041820 */
[C---:B------:R-:W-:Y:S01]  /*14fd0*/  HMMA.16816.F32.BF16 R36, R172.reuse, R178, R36 ;  /* 0x000000b2ac24723c */ /* 0x040fe20000041824 */
[----:B------:R-:W1:Y:S07]  /*14fe0*/  LDSM.16.M88.4 R176, [R199+0x2000] ;  /* 0x00200000c7b0783b */ /* 0x000e6e0000000200 */
[-C--:B------:R-:W-:Y:S08]  /*14ff0*/  HMMA.16816.F32.BF16 R40, R172, R188.reuse, R40 ;  /* 0x000000bcac28723c */ /* 0x080ff00000041828 */
[C---:B------:R-:W-:Y:S08]  /*15000*/  HMMA.16816.F32.BF16 R44, R184.reuse, R188, R44 ;  /* 0x000000bcb82c723c */ /* 0x040ff0000004182c */
[-C--:B------:R-:W-:Y:S01]  /*15010*/  HMMA.16816.F32.BF16 R48, R184, R190.reuse, R48 ;  /* 0x000000beb830723c */ /* 0x080fe20000041830 */
[----:B------:R-:W4:Y:S07]  /*15020*/  LDSM.16.M88.4 R184, [R199+0x3000] ;  /* 0x00300000c7b8783b */ /* 0x000f2e0000000200 */
[----:B------:R-:W-:Y:S01]  /*15030*/  HMMA.16816.F32.BF16 R52, R172, R190, R52 ;  /* 0x000000beac34723c */ /* 0x000fe20000041834 */
[----:B------:R-:W5:Y:S07]  /*15040*/  LDSM.16.M88.4 R172, [R205] ;  /* 0x00000000cdac783b */ /* 0x000f6e0000000200 */
[-C--:B-1----:R-:W-:Y:S01]  /*15050*/  HMMA.16816.F32.BF16 R8, R176, R180.reuse, R8 ;  /* 0x000000b4b008723c */ /* 0x082fe20000041808 */
[----:B------:R-:W1:Y:S04]  /*15060*/  LDSM.16.M88.4 R188, [R204] ;  /* 0x00000000ccbc783b */ /* 0x000e680000000200 */
[----:B---3--:R-:W-:Y:S03]  /*15070*/  ISETP.GT.AND P0, PT, R212, R0, PT ;  /* 0x00000000d400720c */ /* 0x008fe60003f04270 */
[C---:B----4-:R-:W-:Y:S08]  /*15080*/  HMMA.16816.F32.BF16 R12, R184.reuse, R180, R12 ;  /* 0x000000b4b80c723c */ /* 0x050ff0000004180c */
[-C--:B------:R-:W-:Y:S08]  /*15090*/  HMMA.16816.F32.BF16 R16, R184, R182.reuse, R16 ;  /* 0x000000b6b810723c */ /* 0x080ff00000041810 */
[C---:B------:R-:W-:Y:S01]  /*150a0*/  HMMA.16816.F32.BF16 R20, R176.reuse, R182, R20 ;  /* 0x000000b6b014723c */ /* 0x040fe20000041814 */
[----:B------:R-:W-:Y:S07]  /*150b0*/  LDSM.16.M88.4 R180, [R171+0x1800] ;  /* 0x00180000abb4783b */ /* 0x000fee0000000200 */
[-C--:B-----5:R-:W-:Y:S08]  /*150c0*/  HMMA.16816.F32.BF16 R24, R176, R172.reuse, R24 ;  /* 0x000000acb018723c */ /* 0x0a0ff00000041818 */
[C---:B------:R-:W-:Y:S08]  /*150d0*/  HMMA.16816.F32.BF16 R28, R184.reuse, R172, R28 ;  /* 0x000000acb81c723c */ /* 0x040ff0000004181c */
[-C--:B------:R-:W-:Y:S08]  /*150e0*/  HMMA.16816.F32.BF16 R32, R184, R174.reuse, R32 ;  /* 0x000000aeb820723c */ /* 0x080ff00000041820 */
[C---:B------:R-:W-:Y:S01]  /*150f0*/  HMMA.16816.F32.BF16 R36, R176.reuse, R174, R36 ;  /* 0x000000aeb024723c */ /* 0x040fe20000041824 */
[----:B------:R-:W3:Y:S07]  /*15100*/  LDSM.16.M88.4 R172, [R198+0x4000] ;  /* 0x00400000c6ac783b */ /* 0x000eee0000000200 */
[-C--:B-1----:R-:W-:Y:S08]  /*15110*/  HMMA.16816.F32.BF16 R40, R176, R188.reuse, R40 ;  /* 0x000000bcb028723c */ /* 0x082ff00000041828 */
[C---:B------:R-:W-:Y:S08]  /*15120*/  HMMA.16816.F32.BF16 R44, R184.reuse, R188, R44 ;  /* 0x000000bcb82c723c */ /* 0x040ff0000004182c */
[-C--:B------:R-:W-:Y:S01]  /*15130*/  HMMA.16816.F32.BF16 R48, R184, R190.reuse, R48 ;  /* 0x000000beb830723c */ /* 0x080fe20000041830 */
[----:B------:R-:W1:Y:S07]  /*15140*/  LDSM.16.M88.4 R184, [R198+0x5000] ;  /* 0x00500000c6b8783b */ /* 0x000e6e0000000200 */
[----:B------:R-:W-:Y:S01]  /*15150*/  HMMA.16816.F32.BF16 R52, R176, R190, R52 ;  /* 0x000000beb034723c */ /* 0x000fe20000041834 */
[----:B------:R-:W4:Y:S07]  /*15160*/  LDSM.16.M88.4 R176, [R171+0x1c00] ;  /* 0x001c0000abb0783b */ /* 0x000f2e0000000200 */
[-C--:B---3--:R-:W-:Y:S01]  /*15170*/  HMMA.16816.F32.BF16 R8, R172, R180.reuse, R8 ;  /* 0x000000b4ac08723c */ /* 0x088fe20000041808 */
[----:B------:R-:W3:Y:S07]  /*15180*/  LDSM.16.M88.4 R188, [R171+0x2000] ;  /* 0x00200000abbc783b */ /* 0x000eee0000000200 */
[C---:B-1----:R-:W-:Y:S08]  /*15190*/  HMMA.16816.F32.BF16 R12, R184.reuse, R180, R12 ;  /* 0x000000b4b80c723c */ /* 0x042ff0000004180c */
        /* <DEDUP_REMOVED lines=8> */
[-C--:B---3--:R-:W-:Y:S08]  /*15220*/  HMMA.16816.F32.BF16 R40, R172, R188.reuse, R40 ;  /* 0x000000bcac28723c */ /* 0x088ff00000041828 */
[C---:B------:R-:W-:Y:S08]  /*15230*/  HMMA.16816.F32.BF16 R44, R184.reuse, R188, R44 ;  /* 0x000000bcb82c723c */ /* 0x040ff0000004182c */
[-C--:B------:R-:W-:Y:S01]  /*15240*/  HMMA.16816.F32.BF16 R48, R184, R190.reuse, R48 ;  /* 0x000000beb830723c */ /* 0x080fe20000041830 */
[----:B------:R-:W3:Y:S07]  /*15250*/  LDSM.16.M88.4 R184, [R199+0x5000] ;  /* 0x00500000c7b8783b */ /* 0x000eee0000000200 */
[----:B------:R-:W-:Y:S01]  /*15260*/  HMMA.16816.F32.BF16 R52, R172, R190, R52 ;  /* 0x000000beac34723c */ /* 0x000fe20000041834 */
[----:B------:R-:W4:Y:S07]  /*15270*/  LDSM.16.M88.4 R172, [R202] ;  /* 0x00000000caac783b */ /* 0x000f2e0000000200 */
[-C--:B-1----:R-:W-:Y:S01]  /*15280*/  HMMA.16816.F32.BF16 R8, R176, R180.reuse, R8 ;  /* 0x000000b4b008723c */ /* 0x082fe20000041808 */
[----:B------:R-:W1:Y:S01]  /*15290*/  LDSM.16.M88.4 R188, [R201] ;  /* 0x00000000c9bc783b */ /* 0x000e620000000200 */
[----:B------:R-:W-:Y:S07]  /*152a0*/  DEPBAR.LE SB0, 0x0 ;  /* 0x000080000000791a */ /* 0x000fee0000000000 */
[----:B------:R-:W-:Y:S01]  /*152b0*/  BAR.SYNC.DEFER_BLOCKING 0x0 ;  /* 0x0000000000007b1d */ /* 0x000fe20000010000 */
[C---:B---3--:R-:W-:Y:S08]  /*152c0*/  HMMA.16816.F32.BF16 R12, R184.reuse, R180, R12 ;  /* 0x000000b4b80c723c */ /* 0x048ff0000004180c */
[-C--:B------:R-:W-:Y:S08]  /*152d0*/  HMMA.16816.F32.BF16 R16, R184, R182.reuse, R16 ;  /* 0x000000b6b810723c */ /* 0x080ff00000041810 */
[C---:B------:R-:W-:Y:S08]  /*152e0*/  HMMA.16816.F32.BF16 R20, R176.reuse, R182, R20 ;  /* 0x000000b6b014723c */ /* 0x040ff00000041814 */
[-C--:B----4-:R-:W-:Y:S08]  /*152f0*/  HMMA.16816.F32.BF16 R24, R176, R172.reuse, R24 ;  /* 0x000000acb018723c */ /* 0x090ff00000041818 */
        /* <DEDUP_REMOVED lines=9> */
[----:B------:R-:W3:Y:S01]  /*15390*/  LDL R2, [R1+0x58] ;  /* 0x0000580001027983 */ /* 0x000ee20000100800 */
[----:B------:R-:W-:Y:S02]  /*153a0*/  IMAD.MOV.U32 R3, RZ, RZ, c[0x0][0x2b8] ;  /* 0x0000ae00ff037624 */ /* 0x000fe400078e00ff */
[----:B------:R-:W-:Y:S01]  /*153b0*/  IMAD.MOV.U32 R211, RZ, RZ, RZ ;  /* 0x000000ffffd37224 */ /* 0x000fe200078e00ff */
[----:B------:R-:W4:Y:S02]  /*153c0*/  LDL R0, [R1+0x24] ;  /* 0x0000240001007983 */ /* 0x000f240000100800 */
[----:B------:R-:W-:Y:S02]  /*153d0*/  ISETP.NE.AND P2, PT, R3, 0x1, PT ;  /* 0x000000010300780c */ /* 0x000fe40003f45270 */
[----:B------:R-:W5:Y:S04]  /*153e0*/  LDL.64 R104, [R1+0x48] ;  /* 0x0000480001687983 */ /* 0x000f680000100a00 */
[----:B--2---:R-:W2:Y:S04]  /*153f0*/  LDL R5, [R1+0x50] ;  /* 0x0000500001057983 */ /* 0x004ea80000100800 */
[----:B------:R-:W2:Y:S04]  /*15400*/  LDL.64 R216, [R1+0x40] ;  /* 0x0000400001d87983 */ /* 0x000ea80000100a00 */
[----:B------:R-:W2:Y:S01]  /*15410*/  LDL R6, [R1+0x3c] ;  /* 0x00003c0001067983 */ /* 0x000ea20000100800 */
[----:B----4-:R-:W-:Y:S01]  /*15420*/  ISETP.GT.AND P1, PT, R0, 0x2f, PT ;  /* 0x0000002f0000780c */ /* 0x010fe20003f24270 */
[----:B---3--:R-:W-:Y:S05]  /*15430*/  IMAD R2, R212, 0x30, R2 ;  /* 0x00000030d4027824 */ /* 0x008fea00078e0202 */
[----:B------:R-:W-:Y:S05]  /*15440*/  IADD3 R2, R2, -0x30, R0 ;  /* 0xffffffd002027810 */ /* 0x000fea0007ffe000 */
[----:B------:R-:W-:Y:S04]  /*15450*/  @P2 IMAD.HI.U32 R3, R2, c[0x0][0x2bc], RZ ;  /* 0x0000af0002032a27 */ /* 0x000fe800078e00ff */
[----:B------:R-:W-:Y:S01]  /*15460*/  IMAD.MOV.U32 R0, RZ, RZ, R2 ;  /* 0x000000ffff007224 */ /* 0x000fe200078e0002 */
[----:B------:R-:W-:Y:S04]  /*15470*/  @P2 SHF.R.U32.HI R0, RZ, c[0x0][0x2c0], R3 ;  /* 0x0000b000ff002a19 */ /* 0x000fe80000011603 */
[C---:B-----5:R-:W-:Y:S01]  /*15480*/  @!P1 IADD3 R3, P0, R0.reuse, R104, RZ ;  /* 0x0000006800039210 */ /* 0x060fe20007f1e0ff */
[----:B------:R-:W-:Y:S01]  /*15490*/  IMAD.MOV R4, RZ, RZ, -R0 ;  /* 0x000000ffff047224 */ /* 0x000fe200078e0a00 */
[----:B------:R-:W1:Y:S02]  /*154a0*/  S2R R104, SR_TID.X ;  /* 0x0000000000687919 */ /* 0x000e640000002100 */
[----:B--2---:R-:W-:Y:S01]  /*154b0*/  @!P1 LEA.HI.X.SX32 R0, R0, R5, 0x1, P0 ;  /* 0x0000000500009211 */ /* 0x004fe200000f0eff */
[----:B------:R-:W-:Y:S01]  /*154c0*/  IMAD R213, R4, c[0x0][0x2b8], R2 ;  /* 0x0000ae0004d57a24 */ /* 0x000fe200078e0202 */
[C---:B------:R-:W-:Y:S04]  /*154d0*/  @!P1 LEA R2, P0, R3.reuse, c[0x0][0x2a0], 0x2 ;  /* 0x0000a80003029a11 */ /* 0x040fe800078010ff */
[----:B------:R-:W-:Y:S02]  /*154e0*/  @!P1 LEA.HI.X R3, R3, c[0x0][0x2a4], R0, 0x2, P0 ;  /* 0x0000a90003039a11 */ /* 0x000fe400000f1400 */
[----:B------:R-:W-:Y:S03]  /*154f0*/  SHF.R.S32.HI R0, RZ, 0x1f, R213 ;  /* 0x0000001fff007819 */ /* 0x000fe600000114d5 */
[----:B------:R2:W3:Y:S02]  /*15500*/  @!P1 LDG.E R211, [R2.64] ;  /* 0x0000000802d39981 */ /* 0x0004e4000c1e1900 */
[----:B------:R-:W-:Y:S04]  /*15510*/  IMAD R0, R0, c[0x0][0x1e0], RZ ;  /* 0x0000780000007a24 */ /* 0x000fe800078e02ff */
[----:B------:R-:W-:Y:S01]  /*15520*/  IMAD R0, R213, c[0x0][0x1e4], R0 ;  /* 0x00007900d5007a24 */ /* 0x000fe200078e0200 */
[----:B-1----:R-:W-:Y:S04]  /*15530*/  SHF.R.S32.HI R5, RZ, 0x1f, R104 ;  /* 0x0000001fff057819 */ /* 0x002fe80000011468 */
[----:B------:R-:W-:Y:S04]  /*15540*/  LEA.HI R5, R5, R104, RZ, 0x2 ;  /* 0x0000006805057211 */ /* 0x000fe800078f10ff */
[----:B------:R-:W-:Y:S04]  /*15550*/  SHF.R.S32.HI R5, RZ, 0x2, R5 ;  /* 0x00000002ff057819 */ /* 0x000fe80000011405 */
[----:B------:R-:W-:Y:S01]  /*15560*/  IADD3 R5, -R5, 0x30, RZ ;  /* 0x0000003005057810 */ /* 0x000fe20007ffe1ff */
[----:B--2---:R-:W-:Y:S04]  /*15570*/  IMAD.WIDE.U32 R2, R213, c[0x0][0x1e0], RZ ;  /* 0x00007800d5027a25 */ /* 0x004fe800078e00ff */
[----:B------:R-:W-:Y:S01]  /*15580*/  IMAD.IADD R3, R3, 0x1, R0 ;  /* 0x0000000103037824 */ /* 0x000fe200078e0200 */
[----:B---3--:R-:W-:Y:S03]  /*15590*/  SHF.R.S32.HI R0, RZ, 0x1f, R211 ;  /* 0x0000001fff007819 */ /* 0x008fe600000114d3 */
[C---:B------:R-:W-:Y:S04]  /*155a0*/  IMAD.WIDE.U32 R2, R211.reuse, c[0x0][0x1f0], R2 ;  /* 0x00007c00d3027a25 */ /* 0x040fe800078e0002 */
        /* <DEDUP_REMOVED lines=9> */
.L_x_1193:
[----:B------:R-:W-:-:S05]  /*15640*/  BRA.DIV ~URZ, `(.L_x_1024) ;  /* 0x000111027f007947 */ /* 0x000fca000b800000 */
[----:B------:R3:W4:Y:S02]  /*15650*/  SHFL.IDX PT, R0, R104, RZ, 0x1c1f ;  /* 0x001c1fff68007589 */ /* 0x00072400000e0000 */
.L_x_1194:
[----:B------:R-:W5:Y:S01]  /*15660*/  LDL R172, [R1] ;  /* 0x0000000001ac7983 */ /* 0x000f620000100800 */
[----:B----4-:R-:W-:Y:S03]  /*15670*/  @P0 IADD3 R2, P1, R0, R229, RZ ;  /* 0x000000e500020210 */ /* 0x010fe60007f3e0ff */
[----:B------:R-:W4:Y:S02]  /*15680*/  LDL R105, [R1+0x4] ;  /* 0x0000040001697983 */ /* 0x000f240000100800 */
[----:B--2---:R-:W-:Y:S01]  /*15690*/  @P0 IMAD.X R3, R4, 0x1, R228, P1 ;  /* 0x0000000104030824 */ /* 0x004fe200008e06e4 */
[----:B------:R-:W-:Y:S11]  /*156a0*/  @P0 ISETP.GE.AND P1, PT, R250, c[0x0][0x1d4], PT ;  /* 0x00007500fa000a0c */ /* 0x000ff60003f26270 */
[----:B------:R-:W-:Y:S02]  /*156b0*/  @!UPT UIADD3 URZ, URZ, URZ, URZ ;  /* 0x0000003f3f3ff290 */ /* 0x000fe4000fffe03f */
[----:B------:R-:W-:Y:S01]  /*156c0*/  @!PT LDS RZ, [RZ] ;  /* 0x00000000fffff984 */ /* 0x000fe20000000800 */
[----:B------:R-:W-:Y:S01]  /*156d0*/  @!PT LDS RZ, [RZ] ;  /* 0x00000000fffff984 */ /* 0x000fe20000000800 */
[----:B------:R-:W-:Y:S01]  /*156e0*/  @!PT LDS RZ, [RZ] ;  /* 0x00000000fffff984 */ /* 0x000fe20000000800 */
[----:B------:R2:W-:Y:S02]  /*156f0*/  @P0 LDGSTS.E.BYPASS.LTC128B.128 [R210+0x3c80], [R2.64], !P1 ;  /* 0x03c8000002d20fae */ /* 0x0005e4000c901d48 */
[----:B--2---:R-:W-:Y:S05]  /*15700*/  @P0 IADD3 R2, P1, R0, R231, RZ ;  /* 0x000000e700020210 */ /* 0x004fea0007f3e0ff */
[----:B------:R-:W-:Y:S01]  /*15710*/  @P0 IMAD.X R3, R4, 0x1, R230, P1 ;  /* 0x0000000104030824 */ /* 0x000fe200008e06e6 */
[----:B-----5:R-:W-:Y:S11]  /*15720*/  @P0 ISETP.GE.AND P1, PT, R172, c[0x0][0x1d4], PT ;  /* 0x00007500ac000a0c */ /* 0x020ff60003f26270 */
[----:B------:R-:W-:Y:S02]  /*15730*/  @!UPT UIADD3 URZ, URZ, URZ, URZ ;  /* 0x0000003f3f3ff290 */ /* 0x000fe4000fffe03f */
[----:B------:R2:W-:Y:S02]  /*15740*/  @P0 LDGSTS.E.BYPASS.LTC128B.128 [R210+0x4880], [R2.64], !P1 ;  /* 0x0488000002d20fae */ /* 0x0005e4000c901d48 */
[----:B--2---:R-:W-:Y:S05]  /*15750*/  @P0 IADD3 R2, P1, R0, R227, RZ ;  /* 0x000000e300020210 */ /* 0x004fea0007f3e0ff */
[----:B------:R-:W-:Y:S01]  /*15760*/  @P0 IMAD.X R3, R4, 0x1, R226, P1 ;  /* 0x0000000104030824 */ /* 0x000fe200008e06e2 */
[----:B----4-:R-:W-:Y:S11]  /*15770*/  @P0 ISETP.GE.AND P1, PT, R105, c[0x0][0x1d4], PT ;  /* 0x0000750069000a0c */ /* 0x010ff60003f26270 */
[----:B------:R-:W-:Y:S02]  /*15780*/  @!UPT UIADD3 URZ, URZ, URZ, URZ ;  /* 0x0000003f3f3ff290 */ /* 0x000fe4000fffe03f */
[----:B------:R2:W-:Y:S01]  /*15790*/  @P0 LDGSTS.E.BYPASS.LTC128B.128 [R210+0x5480], [R2.64], !P1 ;  /* 0x0548000002d20fae */ /* 0x0005e2000c901d48 */
[----:B------:R-:W-:Y:S01]  /*157a0*/  ISETP.GE.AND P0, PT, R5, 0x21, PT ;  /* 0x000000210500780c */ /* 0x000fe20003f06270 */
[----:B------:R-:W-:-:S06]  /*157b0*/  BRA.DIV ~URZ, `(.L_x_1025) ;  /* 0x000110027f007947 */ /* 0x000fcc000b800000 */
[----:B------:R4:W1:Y:S04]  /*157c0*/  SHFL.IDX PT, R4, R6, 0x1, 0x1c1f ;  /* 0x003c1f0006047f89 */ /* 0x00086800000e0000 */
[----:B------:R4:W2:Y:S02]  /*157d0*/  SHFL.IDX PT, R0, R104, 0x1, 0x1c1f ;  /* 0x003c1f0068007f89 */ /* 0x0008a400000e0000 */
.L_x_1195:
[----:B-1--4-:R-:W4:Y:S01]  /*157e0*/  LDL R6, [R1] ;  /* 0x0000000001067983 */ /* 0x012f220000100800 */
[----:B--2---:R-:W-:Y:S03]  /*157f0*/  @P0 IADD3 R2, P1, R0, R229, RZ ;  /* 0x000000e500020210 */ /* 0x004fe60007f3e0ff */
[----:B------:R-:W2:Y:S02]  /*15800*/  LDL R5, [R1+0x4] ;  /* 0x0000040001057983 */ /* 0x000ea40000100800 */
[----:B------:R-:W-:Y:S01]  /*15810*/  @P0 IMAD.X R3, R4, 0x1, R228, P1 ;  /* 0x0000000104030824 */ /* 0x000fe200008e06e4 */
[----:B------:R-:W-:Y:S11]  /*15820*/  @P0 ISETP.GE.AND P1, PT, R250, c[0x0][0x1d4], PT ;  /* 0x00007500fa000a0c */ /* 0x000ff60003f26270 */
[----:B------:R-:W-:Y:S02]  /*15830*/  @!UPT UIADD3 URZ, URZ, URZ, URZ ;  /* 0x0000003f3f3ff290 */ /* 0x000fe4000fffe03f */
[----:B------:R-:W-:Y:S01]  /*15840*/  @!PT LDS RZ, [RZ] ;  /* 0x00000000fffff984 */ /* 0x000fe20000000800 */
[----:B------:R-:W-:Y:S01]  /*15850*/  @!PT LDS RZ, [RZ] ;  /* 0x00000000fffff984 */ /* 0x000fe20000000800 */
[----:B------:R-:W-:Y:S01]  /*15860*/  @!PT LDS RZ, [RZ] ;  /* 0x00000000fffff984 */ /* 0x000fe20000000800 */
[----:B------:R1:W-:Y:S02]  /*15870*/  @P0 LDGSTS.E.BYPASS.LTC128B.128 [R210+0x4480], [R2.64], !P1 ;  /* 0x0448000002d20fae */ /* 0x0003e4000c901d48 */
[----:B-1----:R-:W-:Y:S05]  /*15880*/  @P0 IADD3 R2, P1, R0, R231, RZ ;  /* 0x000000e700020210 */ /* 0x002fea0007f3e0ff */
[----:B------:R-:W-:Y:S01]  /*15890*/  @P0 IMAD.X R3, R4, 0x1, R230, P1 ;  /* 0x0000000104030824 */ /* 0x000fe200008e06e6 */
[----:B----4-:R-:W-:Y:S11]  /*158a0*/  @P0 ISETP.GE.AND P1, PT, R6, c[0x0][0x1d4], PT ;  /* 0x0000750006000a0c */ /* 0x010ff60003f26270 */
[----:B------:R-:W-:Y:S02]  /*158b0*/  @!UPT UIADD3 URZ, URZ, URZ, URZ ;  /* 0x0000003f3f3ff290 */ /* 0x000fe4000fffe03f */
[----:B------:R1:W-:Y:S02]  /*158c0*/  @P0 LDGSTS.E.BYPASS.LTC128B.128 [R210+0x5080], [R2.64], !P1 ;  /* 0x0508000002d20fae */ /* 0x0003e4000c901d48 */
[----:B-1----:R-:W-:Y:S05]  /*158d0*/  @P0 IADD3 R2, P1, R0, R227, RZ ;  /* 0x000000e300020210 */ /* 0x002fea0007f3e0ff */
[----:B------:R-:W-:Y:S01]  /*158e0*/  @P0 IMAD.X R3, R4, 0x1, R226, P1 ;  /* 0x0000000104030824 */ /* 0x000fe200008e06e2 */
[----:B--2---:R-:W-:Y:S11]  /*158f0*/  @P0 ISETP.GE.AND P1, PT, R5, c[0x0][0x1d4], PT ;  /* 0x0000750005000a0c */ /* 0x004ff60003f26270 */
[----:B------:R-:W-:Y:S02]  /*15900*/  @!UPT UIADD3 URZ, URZ, URZ, URZ ;  /* 0x0000003f3f3ff290 */ /* 0x000fe4000fffe03f */
[----:B------:R1:W-:Y:S02]  /*15910*/  @P0 LDGSTS.E.BYPASS.LTC128B.128 [R210+0x5c80], [R2.64], !P1 ;  /* 0x05c8000002d20fae */ /* 0x0003e4000c901d48 */
.L_x_1022:
[----:B------:R-:W-:Y:S05]  /*15920*/  BSYNC B0 ;  /* 0x0000000000007941 */ /* 0x000fea0003800000 */
.L_x_1021:
[----:B------:R-:W-:Y:S01]  /*15930*/  LOP3.LUT R174, RZ, c[0x0][0x324], RZ, 0x33, !PT ;  /* 0x0000c900ffae7a12 */ /* 0x000fe200078e33ff */
[----:B-1----:R-:W4:Y:S01]  /*15940*/  LDL R2, [R1+0x54] ;  /* 0x0000540001027983 */ /* 0x002f220000100800 */
[----:B------:R-:W-:Y:S02]  /*15950*/  IMAD.MOV.U32 R3, RZ, RZ, c[0x0][0x2c4] ;  /* 0x0000b100ff037624 */ /* 0x000fe400078e00ff */
[----:B------:R-:W-:Y:S01]  /*15960*/  IMAD R4, R212, -0x30, RZ ;  /* 0xffffffd0d4047824 */ /* 0x000fe200078e02ff */
[----:B------:R-:W4:Y:S02]  /*15970*/  LDL R0, [R1+0x78] ;  /* 0x0000780001007983 */ /* 0x000f240000100800 */
[----:B------:R-:W-:Y:S02]  /*15980*/  ISETP.NE.AND P0, PT, R3, 0x1, PT ;  /* 0x000000010300780c */ /* 0x000fe40003f05270 */
[----:B------:R-:W0:Y:S01]  /*15990*/  LDGDEPBAR ;  /* 0x00000000000079af */ /* 0x000e220000000000 */
[----:B----4-:R-:W-:Y:S10]  /*159a0*/  IMAD.IADD R172, R0, 0x1, R2 ;  /* 0x0000000100ac7824 */ /* 0x010ff400078e0202 */
[----:B------:R-:W-:Y:S05]  /*159b0*/  @P0 IMAD.HI.U32 R0, R172, c[0x0][0x2c8], RZ ;  /* 0x0000b200ac000a27 */ /* 0x000fea00078e00ff */
[----:B------:R-:W-:Y:S02]  /*159c0*/  @P0 SHF.R.U32.HI R172, RZ, c[0x0][0x2cc], R0 ;  /* 0x0000b300ffac0a19 */ /* 0x000fe40000011600 */
[----:B------:R-:W-:Y:S04]  /*159d0*/  IADD3 R0, -R252, 0x1, R4 ;  /* 0x00000001fc007810 */ /* 0x000fe80007ffe104 */
[----:B--2---:R-:W-:Y:S04]  /*159e0*/  IADD3 R5, -R248, R0, R249 ;  /* 0x00000000f8057210 */ /* 0x004fe80007ffe1f9 */
[----:B------:R-:W-:Y:S01]  /*159f0*/  IADD3 R173, R5, c[0x0][0x328], RZ ;  /* 0x0000ca0005ad7a10 */ /* 0x000fe20007ffe0ff */
[----:B------:R-:W-:-:S05]  /*15a00*/  BRA.DIV ~URZ, `(.L_x_1026) ;  /* 0x00010e827f007947 */ /* 0x000fca000b800000 */
[----:B------:R1:W2:Y:S02]  /*15a10*/  SHFL.IDX PT, R0, R172, RZ, 0x1c1f ;  /* 0x001c1fffac007589 */ /* 0x0002a400000e0000 */
.L_x_1196:
[-C--:B--23--:R-:W-:Y:S01]  /*15a20*/  IADD3 R104, R173, R0.reuse, RZ ;  /* 0x00000000ad687210 */ /* 0x08cfe20007ffe0ff */
        /* <DEDUP_REMOVED lines=18> */
.L_x_1029:
[----:B------:R-:W-:Y:S04]  /*15b50*/  MOV R2, c[0x0][0x32c] ;  /* 0x0000cb0000027a02 */ /* 0x000fe80000000f00 */
[----:B------:R-:W-:Y:S11]  /*15b60*/  ISETP.NE.AND P0, PT, R2, 0x1, PT ;  /* 0x000000010200780c */ /* 0x000ff60003f05270 */
[----:B------:R-:W-:Y:S02]  /*15b70*/  @!UPT UIADD3 URZ, URZ, URZ, URZ ;  /* 0x0000003f3f3ff290 */ /* 0x000fe4000fffe03f */
[----:B------:R-:W-:Y:S05]  /*15b80*/  @P0 IMAD.HI.U32 R2, R0, c[0x0][0x330], RZ ;  /* 0x0000cc0000020a27 */ /* 0x000fea00078e00ff */
[----:B------:R-:W-:Y:S02]  /*15b90*/  @P0 SHF.R.U32.HI R0, RZ, c[0x0][0x334], R2 ;  /* 0x0000cd00ff000a19 */ /* 0x000fe40000011602 */
.L_x_1030:
[----:B------:R-:W-:Y:S05]  /*15ba0*/  BSYNC B0 ;  /* 0x0000000000007941 */ /* 0x000fea0003800000 */
.L_x_1028:
[----:B------:R-:W-:Y:S04]  /*15bb0*/  IMAD.IADD R2, R4, 0x1, -R252 ;  /* 0x0000000104027824 */ /* 0x000fe800078e0afc */
[----:B------:R-:W-:Y:S05]  /*15bc0*/  IMAD R0, R0, c[0x0][0x32c], R2 ;  /* 0x0000cb0000007a24 */ /* 0x000fea00078e0202 */
[----:B------:R-:W-:Y:S02]  /*15bd0*/  IMNMX R5, R5, R0, !PT ;  /* 0x0000000005057217 */ /* 0x000fe40007800200 */
[----:B------:R-:W-:Y:S04]  /*15be0*/  IADD3 R0, R0, c[0x0][0x32c], RZ ;  /* 0x0000cb0000007a10 */ /* 0x000fe80007ffe0ff */
[----:B------:R-:W-:Y:S02]  /*15bf0*/  IMNMX R104, R104, R0, PT ;  /* 0x0000000068687217 */ /* 0x000fe40003800200 */
.L_x_1027:
[----:B------:R-:W-:-:S05]  /*15c00*/  BRA.DIV ~URZ, `(.L_x_1031) ;  /* 0x00010cf27f007947 */ /* 0x000fca000b800000 */
[----:B------:R2:W3:Y:S02]  /*15c10*/  SHFL.IDX PT, R2, R172, 0x1, 0x1c1f ;  /* 0x003c1f00ac027f89 */ /* 0x0004e400000e0000 */
.L_x_1197:
        /* <DEDUP_REMOVED lines=19> */
.L_x_1034:
[----:B------:R-:W-:Y:S04]  /*15d50*/  MOV R3, c[0x0][0x32c] ;  /* 0x0000cb0000037a02 */ /* 0x000fe80000000f00 */
[----:B------:R-:W-:Y:S11]  /*15d60*/  ISETP.NE.AND P0, PT, R3, 0x1, PT ;  /* 0x000000010300780c */ /* 0x000ff60003f05270 */
[----:B------:R-:W-:Y:S02]  /*15d70*/  @!UPT UIADD3 URZ, URZ, URZ, URZ ;  /* 0x0000003f3f3ff290 */ /* 0x000fe4000fffe03f */
[----:B------:R-:W-:Y:S05]  /*15d80*/  @P0 IMAD.HI.U32 R3, R2, c[0x0][0x330], RZ ;  /* 0x0000cc0002030a27 */ /* 0x000fea00078e00ff */
[----:B------:R-:W-:Y:S02]  /*15d90*/  @P0 SHF.R.U32.HI R2, RZ, c[0x0][0x334], R3 ;  /* 0x0000cd00ff020a19 */ /* 0x000fe40000011603 */
.L_x_1035:
[----:B------:R-:W-:Y:S05]  /*15da0*/  BSYNC B0 ;  /* 0x0000000000007941 */ /* 0x000fea0003800000 */
.L_x_1033:
[----:B------:R-:W-:Y:S04]  /*15db0*/  IMAD.IADD R3, R4, 0x1, -R252 ;  /* 0x0000000104037824 */ /* 0x000fe800078e0afc */
[----:B------:R-:W-:Y:S05]  /*15dc0*/  IMAD R2, R2, c[0x0][0x32c], R3 ;  /* 0x0000cb0002027a24 */ /* 0x000fea00078e0203 */
[----:B------:R-:W-:Y:S02]  /*15dd0*/  IMNMX R0, R0, R2, !PT ;  /* 0x0000000200007217 */ /* 0x000fe40007800200 */
[----:B------:R-:W-:Y:S04]  /*15de0*/  IADD3 R2, R2, c[0x0][0x32c], RZ ;  /* 0x0000cb0002027a10 */ /* 0x000fe80007ffe0ff */
[----:B------:R-:W-:Y:S02]  /*15df0*/  IMNMX R6, R6, R2, PT ;  /* 0x0000000206067217 */ /* 0x000fe40003800200 */
.L_x_1032:
[----:B------:R-:W-:-:S05]  /*15e00*/  BRA.DIV ~URZ, `(.L_x_1036) ;  /* 0x00010b627f007947 */ /* 0x000fca000b800000 */
[----:B------:R3:W4:Y:S02]  /*15e10*/  SHFL.IDX PT, R105, R172, 0x2, 0x1c1f ;  /* 0x005c1f00ac697f89 */ /* 0x00072400000e0000 */
.L_x_1198:
        /* <DEDUP_REMOVED lines=19> */
.L_x_1039:
[----:B------:R-:W-:Y:S04]  /*15f50*/  MOV R175, c[0x0][0x32c] ;  /* 0x0000cb0000af7a02 */ /* 0x000fe80000000f00 */
[----:B------:R-:W-:Y:S11]  /*15f60*/  ISETP.NE.AND P0, PT, R175, 0x1, PT ;  /* 0x00000001af00780c */ /* 0x000ff60003f05270 */
[----:B------:R-:W-:Y:S02]  /*15f70*/  @!UPT UIADD3 URZ, URZ, URZ, URZ ;  /* 0x0000003f3f3ff290 */ /* 0x000fe4000fffe03f */
[----:B------:R-:W-:Y:S05]  /*15f80*/  @P0 IMAD.HI.U32 R175, R105, c[0x0][0x330], RZ ;  /* 0x0000cc0069af0a27 */ /* 0x000fea00078e00ff */
[----:B------:R-:W-:Y:S02]  /*15f90*/  @P0 SHF.R.U32.HI R105, RZ, c[0x0][0x334], R175 ;  /* 0x0000cd00ff690a19 */ /* 0x000fe400000116af */
.L_x_1040:
[----:B------:R-:W-:Y:S05]  /*15fa0*/  BSYNC B0 ;  /* 0x0000000000007941 */ /* 0x000fea0003800000 */
.L_x_1038:
[----:B------:R-:W-:Y:S04]  /*15fb0*/  IMAD.IADD R175, R4, 0x1, -R252 ;  /* 0x0000000104af7824 */ /* 0x000fe800078e0afc */
[----:B------:R-:W-:Y:S05]  /*15fc0*/  IMAD R105, R105, c[0x0][0x32c], R175 ;  /* 0x0000cb0069697a24 */ /* 0x000fea00078e02af */
[----:B------:R-:W-:Y:S02]  /*15fd0*/  IMNMX R2, R2, R105, !PT ;  /* 0x0000006902027217 */ /* 0x000fe40007800200 */
[----:B------:R-:W-:Y:S04]  /*15fe0*/  IADD3 R105, R105, c[0x0][0x32c], RZ ;  /* 0x0000cb0069697a10 */ /* 0x000fe80007ffe0ff */
[----:B------:R-:W-:Y:S02]  /*15ff0*/  IMNMX R3, R3, R105, PT ;  /* 0x0000006903037217 */ /* 0x000fe40003800200 */
.L_x_1037:
[C---:B------:R-:W-:Y:S02]  /*16000*/  ISETP.GE.AND P0, PT, R4.reuse, 0x9, PT ;  /* 0x000000090400780c */ /* 0x040fe40003f06270 */
[C---:B------:R-:W-:Y:S02]  /*16010*/  ISETP.GE.AND P1, PT, R4.reuse, 0xa, PT ;  /* 0x0000000a0400780c */ /* 0x040fe40003f26270 */
        /* <DEDUP_REMOVED lines=11> */
[C---:B------:R-:W-:Y:S02]  /*160d0*/  ISETP.LT.OR P0, PT, R104.reuse, 0xa, P0 ;  /* 0x0000000a6800780c */ /* 0x040fe40000701670 */
        /* <DEDUP_REMOVED lines=21> */
[C---:B------:R-:W-:Y:S02]  /*16230*/  ISETP.LT.OR P3, PT, R104.reuse, 0x1a, P0 ;  /* 0x0000001a6800780c */ /* 0x040fe40000761670 */
        /* <DEDUP_REMOVED lines=12> */
[C---:B------:R-:W-:Y:S02]  /*16300*/  ISETP.GE.AND P5, PT, R4.reuse, 0x1, PT ;  /* 0x000000010400780c */ /* 0x040fe40003fa6270 */
[----:B------:R-:W-:Y:S02]  /*16310*/  LOP3.LUT R209, R209, 0xfffffdff, RZ, 0xc0, !PT ;  /* 0xfffffdffd1d17812 */ /* 0x000fe400078ec0ff */
[----:B------:R-:W-:Y:S07]  /*16320*/  ISETP.GT.AND P0, PT, R5, RZ, !P5 ;  /* 0x000000ff0500720c */ /* 0x000fee0006f04270 */
[----:B------:R-:W-:Y:S02]  /*16330*/  @P6 LOP3.LUT R209, R209, 0x200, RZ, 0xfc, !PT ;  /* 0x00000200d1d16812 */ /* 0x000fe400078efcff */
[----:B------:R-:W-:Y:S02]  /*16340*/  ISETP.GE.AND P6, PT, R4, 0x2, PT ;  /* 0x000000020400780c */ /* 0x000fe40003fc6270 */
[----:B------:R-:W-:Y:S04]  /*16350*/  LOP3.LUT R209, R209, 0xffbfffff, RZ, 0xc0, !PT ;  /* 0xffbfffffd1d17812 */ /* 0x000fe800078ec0ff */
[----:B------:R-:W-:Y:S02]  /*16360*/  @P5 LOP3.LUT R209, R209, 0x400000, RZ, 0xfc, !PT ;  /* 0x00400000d1d15812 */ /* 0x000fe400078efcff */
[C---:B------:R-:W-:Y:S02]  /*16370*/  ISETP.LT.OR P5, PT, R104.reuse, 0x1, P0 ;  /* 0x000000016800780c */ /* 0x040fe400007a1670 */
        /* <DEDUP_REMOVED lines=25> */
[C---:B------:R-:W-:Y:S02]  /*16510*/  LOP3.LUT P2, RZ, R209.reuse, 0x1000, RZ, 0xc0, !PT ;  /* 0x00001000d1ff7812 */ /* 0x040fe4000784c0ff */
[----:B------:R-:W-:Y:S02]  /*16520*/  ISETP.GT.AND P0, PT, R0, 0x9, !P0 ;  /* 0x000000090000780c */ /* 0x000fe40004704270 */
[----:B------:R-:W-:Y:S02]  /*16530*/  LOP3.LUT P5, RZ, R209, 0x400, RZ, 0xc0, !PT ;  /* 0x00000400d1ff7812 */ /* 0x000fe400078ac0ff */
[----:B------:R-:W-:Y:S04]  /*16540*/  ISETP.LT.OR P0, PT, R6, 0xa, P0 ;  /* 0x0000000a0600780c */ /* 0x000fe80000701670 */
[----:B------:R-:W-:Y:S02]  /*16550*/  FSEL R188, R23, -INF , !P0 ;  /* 0xff80000017bc7808 */ /* 0x000fe40004000000 */
[C---:B------:R-:W-:Y:S02]  /*16560*/  LOP3.LUT P0, RZ, R209.reuse, 0x1, RZ, 0xc0, !PT ;  /* 0x00000001d1ff7812 */ /* 0x040fe4000780c0ff */
[----:B------:R-:W-:Y:S02]  /*16570*/  LOP3.LUT R209, R209, 0xffdfffff, RZ, 0xc0, !PT ;  /* 0xffdfffffd1d17812 */ /* 0x000fe400078ec0ff */
[----:B------:R-:W-:Y:S02]  /*16580*/  ISETP.GT.AND P0, PT, R0, 0x10, !P0 ;  /* 0x000000100000780c */ /* 0x000fe40004704270 */
[----:B------:R-:W-:Y:S02]  /*16590*/  @P2 LOP3.LUT R209, R209, 0x200000, RZ, 0xfc, !PT ;  /* 0x00200000d1d12812 */ /* 0x000fe400078efcff */
[----:B------:R-:W-:Y:S02]  /*165a0*/  ISETP.LT.OR P0, PT, R6, 0x11, P0 ;  /* 0x000000110600780c */ /* 0x000fe40000701670 */
[C---:B------:R-:W-:Y:S02]  /*165b0*/  LOP3.LUT P3, RZ, R209.reuse, 0x80, RZ, 0xc0, !PT ;  /* 0x00000080d1ff7812 */ /* 0x040fe4000786c0ff */
[----:B------:R-:W-:Y:S02]  /*165c0*/  FSEL R187, R26, -INF , !P0 ;  /* 0xff8000001abb7808 */ /* 0x000fe40004000000 */
[C---:B------:R-:W-:Y:S02]  /*165d0*/  LOP3.LUT P0, RZ, R209.reuse, 0x8, RZ, 0xc0, !PT ;  /* 0x00000008d1ff7812 */ /* 0x040fe4000780c0ff */
[C---:B------:R-:W-:Y:S02]  /*165e0*/  LOP3.LUT P4, RZ, R209.reuse, 0x100, RZ, 0xc0, !PT ;  /* 0x00000100d1ff7812 */ /* 0x040fe4000788c0ff */
[----:B------:R-:W-:Y:S02]  /*165f0*/  ISETP.GT.AND P0, PT, R0, 0x11, !P0 ;  /* 0x000000110000780c */ /* 0x000fe40004704270 */
[C---:B------:R-:W-:Y:S02]  /*16600*/  LOP3.LUT P1, RZ, R209.reuse, 0x40, RZ, 0xc0, !PT ;  /* 0x00000040d1ff7812 */ /* 0x040fe4000782c0ff */
[----:B------:R-:W-:Y:S02]  /*16610*/  ISETP.LT.OR P0, PT, R6, 0x12, P0 ;  /* 0x000000120600780c */ /* 0x000fe40000701670 */
[----:B------:R-:W-:Y:S02]  /*16620*/  LOP3.LUT P2, RZ, R209, 0x8000, RZ, 0xc0, !PT ;  /* 0x00008000d1ff7812 */ /* 0x000fe4000784c0ff */
[----:B------:R-:W-:Y:S02]  /*16630*/  FSEL R186, R27, -INF , !P0 ;  /* 0xff8000001bba7808 */ /* 0x000fe40004000000 */
[C---:B------:R-:W-:Y:S02]  /*16640*/  LOP3.LUT P0, RZ, R209.reuse, 0x10, RZ, 0xc0, !PT ;  /* 0x00000010d1ff7812 */ /* 0x040fe4000780c0ff */
[----:B------:R-:W-:Y:S02]  /*16650*/  FSEL R27, R52, -INF , !P2 ;  /* 0xff800000341b7808 */ /* 0x000fe40005000000 */
[----:B------:R-:W-:Y:S02]  /*16660*/  ISETP.GT.AND P0, PT, R0, 0x18, !P0 ;  /* 0x000000180000780c */ /* 0x000fe40004704270 */
[C---:B------:R-:W-:Y:S02]  /*16670*/  LOP3.LUT P2, RZ, R209.reuse, 0x200000, RZ, 0xc0, !PT ;  /* 0x00200000d1ff7812 */ /* 0x040fe4000784c0ff */
[----:B------:R-:W-:Y:S04]  /*16680*/  ISETP.LT.OR P0, PT, R6, 0x19, P0 ;  /* 0x000000190600780c */ /* 0x000fe80000701670 */
[----:B------:R-:W-:Y:S02]  /*16690*/  FSEL R185, R38, -INF , !P0 ;  /* 0xff80000026b97808 */ /* 0x000fe40004000000 */
[----:B------:R-:W-:Y:S04]  /*166a0*/  LOP3.LUT P0, RZ, R209, 0x20, RZ, 0xc0, !PT ;  /* 0x00000020d1ff7812 */ /* 0x000fe8000780c0ff */
[----:B------:R-:W-:Y:S04]  /*166b0*/  ISETP.GT.AND P0, PT, R0, 0x19, !P0 ;  /* 0x000000190000780c */ /* 0x000fe80004704270 */
[----:B------:R-:W-:Y:S04]  /*166c0*/  ISETP.LT.OR P0, PT, R6, 0x1a, P0 ;  /* 0x0000001a0600780c */ /* 0x000fe80000701670 */
[----:B------:R-:W-:Y:S02]  /*166d0*/  FSEL R184, R39, -INF , !P0 ;  /* 0xff80000027b87808 */ /* 0x000fe40004000000 */
[----:B------:R-:W-:Y:S02]  /*166e0*/  LOP3.LUT P0, RZ, R209, 0x200, RZ, 0xc0, !PT ;  /* 0x00000200d1ff7812 */ /* 0x000fe4000780c0ff */
[----:B------:R-:W-:Y:S02]  /*166f0*/  FSEL R39, R40, -INF , !P5 ;  /* 0xff80000028277808 */ /* 0x000fe40006800000 */
[----:B------:R-:W-:Y:S02]  /*16700*/  FSEL R38, R41, -INF , !P0 ;  /* 0xff80000029267808 */ /* 0x000fe40004000000 */
[----:B------:R-:W-:Y:S02]  /*16710*/  ISETP.GT.AND P0, PT, R0, 0x20, !P3 ;  /* 0x000000200000780c */ /* 0x000fe40005f04270 */
[C---:B------:R-:W-:Y:S02]  /*16720*/  LOP3.LUT P5, RZ, R209.reuse, 0x800000, RZ, 0xc0, !PT ;  /* 0x00800000d1ff7812 */ /* 0x040fe400078ac0ff */
[----:B------:R-:W-:Y:S02]  /*16730*/  ISETP.LT.OR P0, PT, R6, 0x21, P0 ;  /* 0x000000210600780c */ /* 0x000fe40000701670 */
[----:B------:R-:W-:Y:S02]  /*16740*/  FSEL R23, R8, -INF , !P5 ;  /* 0xff80000008177808 */ /* 0x000fe40006800000 */
        /* <DEDUP_REMOVED lines=21> */
[C---:B------:R-:W-:Y:S04]  /*168a0*/  ISETP.GT.AND P0, PT, R2.reuse, 0x1, !P6 ;  /* 0x000000010200780c */ /* 0x040fe80007704270 */
[----:B------:R-:W-:Y:S04]  /*168b0*/  ISETP.LT.OR P0, PT, R3, 0x2, P0 ;  /* 0x000000020300780c */ /* 0x000fe80000701670 */
[----:B------:R-:W-:Y:S02]  /*168c0*/  FSEL R55, R13, -INF , !P0 ;  /* 0xff8000000d377808 */ /* 0x000fe40004000000 */
[----:B------:R-:W-:Y:S04]  /*168d0*/  LOP3.LUT P0, RZ, R209, 0x4, RZ, 0xc0, !PT ;  /* 0x00000004d1ff7812 */ /* 0x000fe8000780c0ff */
[----:B------:R-:W-:Y:S04]  /*168e0*/  ISETP.GT.AND P0, PT, R2, 0x8, !P0 ;  /* 0x000000080200780c */ /* 0x000fe80004704270 */
[----:B------:R-:W-:Y:S04]  /*168f0*/  ISETP.LT.OR P0, PT, R3, 0x9, P0 ;  /* 0x000000090300780c */ /* 0x000fe80000701670 */
[----:B------:R-:W-:Y:S02]  /*16900*/  FSEL R54, R16, -INF , !P0 ;  /* 0xff80000010367808 */ /* 0x000fe40004000000 */
[----:B------:R-:W-:Y:S04]  /*16910*/  LOP3.LUT P0, RZ, R209, 0x2, RZ, 0xc0, !PT ;  /* 0x00000002d1ff7812 */ /* 0x000fe8000780c0ff */
        /* <DEDUP_REMOVED lines=36> */
.L_x_1199:
        /* <DEDUP_REMOVED lines=19> */
.L_x_1044:
[----:B------:R-:W-:Y:S04]  /*16c90*/  MOV R5, c[0x0][0x32c] ;  /* 0x0000cb0000057a02 */ /* 0x000fe80000000f00 */
[----:B------:R-:W-:Y:S11]  /*16ca0*/  ISETP.NE.AND P0, PT, R5, 0x1, PT ;  /* 0x000000010500780c */ /* 0x000ff60003f05270 */
[----:B------:R-:W-:Y:S02]  /*16cb0*/  @!UPT UIADD3 URZ, URZ, URZ, URZ ;  /* 0x0000003f3f3ff290 */ /* 0x000fe4000fffe03f */
[----:B------:R-:W-:Y:S05]  /*16cc0*/  @P0 IMAD.HI.U32 R5, R3, c[0x0][0x330], RZ ;  /* 0x0000cc0003050a27 */ /* 0x000fea00078e00ff */
[----:B------:R-:W-:Y:S02]  /*16cd0*/  @P0 SHF.R.U32.HI R3, RZ, c[0x0][0x334], R5 ;  /* 0x0000cd00ff030a19 */ /* 0x000fe40000011605 */
.L_x_1045:
[----:B------:R-:W-:Y:S05]  /*16ce0*/  BSYNC B0 ;  /* 0x0000000000007941 */ /* 0x000fea0003800000 */
.L_x_1043:
[----:B------:R-:W-:Y:S04]  /*16cf0*/  IMAD.IADD R4, R4, 0x1, -R252 ;  /* 0x0000000104047824 */ /* 0x000fe800078e0afc */
[----:B------:R-:W-:Y:S05]  /*16d00*/  IMAD R3, R3, c[0x0][0x32c], R4 ;  /* 0x0000cb0003037a24 */ /* 0x000fea00078e0204 */
[----:B------:R-:W-:Y:S02]  /*16d10*/  IMNMX R0, R0, R3, !PT ;  /* 0x0000000300007217 */ /* 0x000fe40007800200 */
[----:B------:R-:W-:Y:S04]  /*16d20*/  IADD3 R3, R3, c[0x0][0x32c], RZ ;  /* 0x0000cb0003037a10 */ /* 0x000fe80007ffe0ff */
[----:B------:R-:W-:Y:S02]  /*16d30*/  IMNMX R2, R2, R3, PT ;  /* 0x0000000302027217 */ /* 0x000fe40003800200 */
.L_x_1042:
[----:B------:R-:W-:Y:S02]  /*16d40*/  ISETP.GT.AND P0, PT, R0, RZ, !P5 ;  /* 0x000000ff0000720c */ /* 0x000fe40006f04270 */
[C---:B------:R-:W-:Y:S02]  /*16d50*/  LOP3.LUT P3, RZ, R209.reuse, 0x4, RZ, 0xc0, !PT ;  /* 0x00000004d1ff7812 */ /* 0x040fe4000786c0ff */
[----:B------:R-:W-:Y:S02]  /*16d60*/  ISETP.LT.OR P0, PT, R2, 0x1, P0 ;  /* 0x000000010200780c */ /* 0x000fe40000701670 */
[C---:B------:R-:W-:Y:S02]  /*16d70*/  LOP3.LUT P2, RZ, R209.reuse, 0x2, RZ, 0xc0, !PT ;  /* 0x00000002d1ff7812 */ /* 0x040fe4000784c0ff */
[----:B------:R-:W-:Y:S02]  /*16d80*/  FSEL R17, R14, -INF , !P0 ;  /* 0xff8000000e117808 */ /* 0x000fe40004000000 */
[----:B------:R-:W-:Y:S02]  /*16d90*/  ISETP.GT.AND P0, PT, R0, 0x1, !P6 ;  /* 0x000000010000780c */ /* 0x000fe40007704270 */
[C---:B------:R-:W-:Y:S02]  /*16da0*/  LOP3.LUT P1, RZ, R209.reuse, 0x1, RZ, 0xc0, !PT ;  /* 0x00000001d1ff7812 */ /* 0x040fe4000782c0ff */
[----:B------:R-:W-:Y:S02]  /*16db0*/  ISETP.LT.OR P0, PT, R2, 0x2, P0 ;  /* 0x000000020200780c */ /* 0x000fe40000701670 */
[----:B------:R-:W-:Y:S02]  /*16dc0*/  LOP3.LUT P6, RZ, R209, 0x10, RZ, 0xc0, !PT ;  /* 0x00000010d1ff7812 */ /* 0x000fe400078cc0ff */
[----:B------:R-:W-:Y:S02]  /*16dd0*/  FSEL R22, R15, -INF , !P0 ;  /* 0xff8000000f167808 */ /* 0x000fe40004000000 */
[----:B------:R-:W-:Y:S02]  /*16de0*/  ISETP.GT.AND P0, PT, R0, 0x8, !P3 ;  /* 0x000000080000780c */ /* 0x000fe40005f04270 */
        /* <DEDUP_REMOVED lines=85> */
.L_x_1200:
        /* <DEDUP_REMOVED lines=15> */
.L_x_1201:
[C---:B------:R-:W-:Y:S01]  /*17430*/  FSETP.NEU.FTZ.AND P0, PT, R105.reuse, -INF , PT ;  /* 0xff8000006900780b */ /* 0x040fe20003f1d000 */
[C---:B------:R-:W-:Y:S01]  /*17440*/  FMUL.FTZ R2, R105.reuse, c[0x0][0x2d0] ;  /* 0x0000b40069027a20 */ /* 0x040fe20000410000 */
[----:B--2---:R-:W-:Y:S01]  /*17450*/  FMNMX.FTZ R5, R0, R4, !PT ;  /* 0x0000000400057209 */ /* 0x004fe20007810000 */
[----:B------:R-:W-:Y:S01]  /*17460*/  WARPSYNC 0xffffffff ;  /* 0xffffffff00007948 */ /* 0x000fe20003800000 */
[----:B------:R-:W-:Y:S02]  /*17470*/  FSEL R0, R105, RZ, P0 ;  /* 0x000000ff69007208 */ /* 0x000fe40000000000 */
[----:B------:R-:W-:Y:S02]  /*17480*/  FSEL R2, R2, RZ, P0 ;  /* 0x000000ff02027208 */ /* 0x000fe40000000000 */
[----:B------:R-:W-:Y:S01]  /*17490*/  FSETP.NEU.FTZ.AND P0, PT, R104, -INF , PT ;  /* 0xff8000006800780b */ /* 0x000fe20003f1d000 */
[----:B------:R-:W-:Y:S02]  /*174a0*/  FADD.FTZ R0, -R0, R106 ;  /* 0x0000006a00007221 */ /* 0x000fe40000010100 */
[--C-:B------:R-:W-:Y:S02]  /*174b0*/  FFMA.FTZ R3, R23, c[0x0][0x2d0], -R2.reuse ;  /* 0x0000b40017037a23 */ /* 0x100fe40000010802 */
[----:B------:R-:W-:Y:S02]  /*174c0*/  FMUL.FTZ R0, R0, c[0x0][0x2d0] ;  /* 0x0000b40000007a20 */ /* 0x000fe40000410000 */
[--C-:B------:R-:W-:Y:S02]  /*174d0*/  FFMA.FTZ R8, R9, c[0x0][0x2d0], -R2.reuse ;  /* 0x0000b40009087a23 */ /* 0x100fe40000010802 */
        /* <DEDUP_REMOVED lines=11> */
[----:B------:R-:W-:Y:S01]  /*17590*/  FFMA.FTZ R222, R26, c[0x0][0x2d0], -R2 ;  /* 0x0000b4001ade7a23 */ /* 0x000fe20000010802 */
[----:B------:R-:W-:Y:S10]  /*175a0*/  MUFU.EX2 R106, R106 ;  /* 0x0000006a006a7308 */ /* 0x000ff40000000800 */
[----:B------:R-:W1:Y:S02]  /*175b0*/  MUFU.EX2 R2, R8 ;  /* 0x0000000800027308 */ /* 0x000e640000000800 */
[----:B-1-34-:R-:W-:Y:S01]  /*175c0*/  F2FP.BF16.PACK_AB R172, R2, R3 ;  /* 0x0000000302ac723e */ /* 0x01afe200000010ff */
[C---:B------:R-:W-:Y:S02]  /*175d0*/  FFMA.FTZ R0, R4.reuse, R215, R3 ;  /* 0x000000d704007223 */ /* 0x040fe40000010003 */
[----:B------:R-:W-:Y:S02]  /*175e0*/  FMUL.FTZ R56, R4, R56 ;  /* 0x0000003804387220 */ /* 0x000fe40000410000 */
[----:B------:R-:W-:Y:S01]  /*175f0*/  FADD.FTZ R23, R2, R0 ;  /* 0x0000000002177221 */ /* 0x000fe20000010000 */
[C---:B------:R-:W-:Y:S01]  /*17600*/  FSEL R0, R104.reuse, RZ, P0 ;  /* 0x000000ff68007208 */ /* 0x040fe20000000000 */
[----:B------:R-:W-:Y:S02]  /*17610*/  FMUL.FTZ R2, R104, c[0x0][0x2d0] ;  /* 0x0000b40068027a20 */ /* 0x000fe40000410000 */
[----:B------:R-:W-:Y:S02]  /*17620*/  FMUL.FTZ R57, R4, R57 ;  /* 0x0000003904397220 */ /* 0x000fe40000410000 */
[----:B------:R-:W-:Y:S01]  /*17630*/  FADD.FTZ R0, -R0, R107 ;  /* 0x0000006b00007221 */ /* 0x000fe20000010100 */
[----:B------:R-:W-:Y:S01]  /*17640*/  FSEL R2, R2, RZ, P0 ;  /* 0x000000ff02027208 */ /* 0x000fe20000000000 */
[----:B------:R-:W-:Y:S01]  /*17650*/  FMUL.FTZ R68, R4, R68 ;  /* 0x0000004404447220 */ /* 0x000fe20000410000 */
[----:B------:R-:W-:Y:S01]  /*17660*/  FSETP.NEU.FTZ.AND P0, PT, R6, -INF , PT ;  /* 0xff8000000600780b */ /* 0x000fe20003f1d000 */
[----:B------:R-:W-:Y:S01]  /*17670*/  FMUL.FTZ R0, R0, c[0x0][0x2d0] ;  /* 0x0000b40000007a20 */ /* 0x000fe20000410000 */
        /* <DEDUP_REMOVED lines=12> */
[----:B------:R-:W1:Y:S01]  /*17740*/  MUFU.EX2 R3, R0 ;  /* 0x0000000000037308 */ /* 0x000e620000000800 */
[--C-:B------:R-:W-:Y:S02]  /*17750*/  FFMA.FTZ R186, R185, c[0x0][0x2d0], -R2.reuse ;  /* 0x0000b400b9ba7a23 */ /* 0x100fe40000010802 */
[----:B------:R-:W-:Y:S02]  /*17760*/  FFMA.FTZ R185, R184, c[0x0][0x2d0], -R2 ;  /* 0x0000b400b8b97a23 */ /* 0x000fe40000010802 */
        /* <DEDUP_REMOVED lines=9> */
[----:B------:R3:W-:Y:S01]  /*17800*/  MUFU.EX2 R235, R39 ;  /* 0x0000002700eb7308 */ /* 0x0007e20000000800 */
[----:B------:R-:W-:Y:S02]  /*17810*/  FMUL.FTZ R89, R4, R89 ;  /* 0x0000005904597220 */ /* 0x000fe40000410000 */
[C---:B-1----:R-:W-:Y:S02]  /*17820*/  FFMA.FTZ R0, R3.reuse, R214, R26 ;  /* 0x000000d603007223 */ /* 0x042fe4000001001a */
[C---:B------:R-:W-:Y:S02]  /*17830*/  FMUL.FTZ R58, R3.reuse, R58 ;  /* 0x0000003a033a7220 */ /* 0x040fe40000410000 */
[C---:B------:R-:W-:Y:S02]  /*17840*/  FMUL.FTZ R59, R3.reuse, R59 ;  /* 0x0000003b033b7220 */ /* 0x040fe40000410000 */
[C---:B------:R-:W-:Y:S01]  /*17850*/  FMUL.FTZ R70, R3.reuse, R70 ;  /* 0x0000004603467220 */ /* 0x040fe20000410000 */
[----:B------:R-:W-:Y:S01]  /*17860*/  MUFU.EX2 R239, R187 ;  /* 0x000000bb00ef7308 */ /* 0x000fe20000000800 */
[C---:B------:R-:W-:Y:S02]  /*17870*/  FMUL.FTZ R71, R3.reuse, R71 ;  /* 0x0000004703477220 */ /* 0x040fe40000410000 */
[C---:B--2---:R-:W-:Y:S01]  /*17880*/  FADD.FTZ R38, R2.reuse, R0 ;  /* 0x0000000002267221 */ /* 0x044fe20000010000 */
[----:B------:R-:W-:Y:S01]  /*17890*/  F2FP.BF16.PACK_AB R173, R2, R26 ;  /* 0x0000001a02ad723e */ /* 0x000fe200000010ff */
[C---:B------:R-:W-:Y:S01]  /*178a0*/  FMUL.FTZ R2, R6.reuse, c[0x0][0x2d0] ;  /* 0x0000b40006027a20 */ /* 0x040fe20000410000 */
[----:B------:R-:W-:Y:S01]  /*178b0*/  FSEL R0, R6, RZ, P0 ;  /* 0x000000ff06007208 */ /* 0x000fe20000000000 */
[C---:B------:R-:W-:Y:S02]  /*178c0*/  FMUL.FTZ R74, R3.reuse, R74 ;  /* 0x0000004a034a7220 */ /* 0x040fe40000410000 */
[----:B------:R-:W-:Y:S01]  /*178d0*/  FMUL.FTZ R75, R3, R75 ;  /* 0x0000004b034b7220 */ /* 0x000fe20000410000 */
[----:B------:R-:W-:Y:S01]  /*178e0*/  FSEL R2, R2, RZ, P0 ;  /* 0x000000ff02027208 */ /* 0x000fe20000000000 */
[----:B------:R-:W-:Y:S01]  /*178f0*/  FADD.FTZ R0, -R0, R108 ;  /* 0x0000006c00007221 */ /* 0x000fe20000010100 */
[----:B------:R1:W-:Y:S01]  /*17900*/  MUFU.EX2 R26, R9 ;  /* 0x00000009001a7308 */ /* 0x0003e20000000800 */
[----:B------:R-:W-:Y:S01]  /*17910*/  FSETP.NEU.FTZ.AND P0, PT, R5, -INF , PT ;  /* 0xff8000000500780b */ /* 0x000fe20003f1d000 */
[----:B---3--:R-:W-:Y:S02]  /*17920*/  FMUL.FTZ R39, R3, R155 ;  /* 0x0000009b03277220 */ /* 0x008fe40000410000 */
[--C-:B------:R-:W-:Y:S02]  /*17930*/  FFMA.FTZ R8, R25, c[0x0][0x2d0], -R2.reuse ;  /* 0x0000b40019087a23 */ /* 0x100fe40000010802 */
[----:B------:R-:W-:Y:S02]  /*17940*/  FMUL.FTZ R0, R0, c[0x0][0x2d0] ;  /* 0x0000b40000007a20 */ /* 0x000fe40000410000 */
[--C-:B------:R-:W-:Y:S02]  /*17950*/  FFMA.FTZ R177, R40, c[0x0][0x2d0], -R2.reuse ;  /* 0x0000b40028b17a23 */ /* 0x100fe40000010802 */
[----:B------:R2:W-:Y:S01]  /*17960*/  MUFU.EX2 R41, R8 ;  /* 0x0000000800297308 */ /* 0x0005e20000000800 */
[--C-:B------:R-:W-:Y:S02]  /*17970*/  FFMA.FTZ R195, R33, c[0x0][0x2d0], -R2.reuse ;  /* 0x0000b40021c37a23 */ /* 0x100fe40000010802 */
[--C-:B------:R-:W-:Y:S02]  /*17980*/  FFMA.FTZ R194, R32, c[0x0][0x2d0], -R2.reuse ;  /* 0x0000b40020c27a23 */ /* 0x100fe40000010802 */
[--C-:B------:R-:W-:Y:S02]  /*17990*/  FFMA.FTZ R189, R29, c[0x0][0x2d0], -R2.reuse ;  /* 0x0000b4001dbd7a23 */ /* 0x100fe40000010802 */
[--C-:B------:R-:W-:Y:S02]  /*179a0*/  FFMA.FTZ R215, R28, c[0x0][0x2d0], -R2.reuse ;  /* 0x0000b4001cd77a23 */ /* 0x100fe40000010802 */
[--C-:B------:R-:W-:Y:S01]  /*179b0*/  FFMA.FTZ R180, R43, c[0x0][0x2d0], -R2.reuse ;  /* 0x0000b4002bb47a23 */ /* 0x100fe20000010802 */
[----:B------:R-:W3:Y:S01]  /*179c0*/  MUFU.EX2 R25, R24 ;  /* 0x0000001800197308 */ /* 0x000ee20000000800 */
[--C-:B------:R-:W-:Y:S02]  /*179d0*/  FFMA.FTZ R179, R42, c[0x0][0x2d0], -R2.reuse ;  /* 0x0000b4002ab37a23 */ /* 0x100fe40000010802 */
[--C-:B------:R-:W-:Y:S02]  /*179e0*/  FFMA.FTZ R37, R54, c[0x0][0x2d0], -R2.reuse ;  /* 0x0000b40036257a23 */ /* 0x100fe40000010802 */
[--C-:B-1----:R-:W-:Y:S02]  /*179f0*/  FFMA.FTZ R9, R55, c[0x0][0x2d0], -R2.reuse ;  /* 0x0000b40037097a23 */ /* 0x102fe40000010802 */
[--C-:B------:R-:W-:Y:S02]  /*17a00*/  FFMA.FTZ R36, R53, c[0x0][0x2d0], -R2.reuse ;  /* 0x0000b40035247a23 */ /* 0x100fe40000010802 */
[----:B------:R-:W-:Y:S01]  /*17a10*/  FFMA.FTZ R182, R52, c[0x0][0x2d0], -R2 ;  /* 0x0000b40034b67a23 */ /* 0x000fe20000010802 */
[----:B------:R-:W1:Y:S01]  /*17a20*/  MUFU.EX2 R40, R13 ;  /* 0x0000000d00287308 */ /* 0x000e620000000800 */
[C---:B------:R-:W-:Y:S01]  /*17a30*/  FSEL R2, R5.reuse, RZ, P0 ;  /* 0x000000ff05027208 */ /* 0x040fe20000000000 */
[----:B------:R-:W-:Y:S02]  /*17a40*/  FMUL.FTZ R52, R4, R160 ;  /* 0x000000a004347220 */ /* 0x000fe40000410000 */
[----:B--2---:R-:W-:Y:S02]  /*17a50*/  FMUL.FTZ R8, R5, c[0x0][0x2d0] ;  /* 0x0000b40005087a20 */ /* 0x004fe40000410000 */
[----:B------:R-:W-:Y:S02]  /*17a60*/  FADD.FTZ R2, -R2, R109 ;  /* 0x0000006d02027221 */ /* 0x000fe40000010100 */
[----:B------:R-:W-:Y:S01]  /*17a70*/  FMUL.FTZ R53, R4, R161 ;  /* 0x000000a104357220 */ /* 0x000fe20000410000 */
[----:B------:R-:W-:Y:S01]  /*17a80*/  FSEL R8, R8, RZ, P0 ;  /* 0x000000ff08087208 */ /* 0x000fe20000000000 */
[----:B------:R-:W2:Y:S01]  /*17a90*/  MUFU.EX2 R0, R0 ;  /* 0x0000000000007308 */ /* 0x000ea20000000800 */
[----:B------:R-:W-:Y:S01]  /*17aa0*/  FMUL.FTZ R2, R2, c[0x0][0x2d0] ;  /* 0x0000b40002027a20 */ /* 0x000fe20000410000 */
[C---:B------:R-:W-:Y:S01]  /*17ab0*/  ISETP.GT.AND P0, PT, R212.reuse, R247, PT ;  /* 0x000000f7d400720c */ /* 0x040fe20003f04270 */
[----:B------:R-:W-:Y:S01]  /*17ac0*/  FMUL.FTZ R54, R3, R162 ;  /* 0x000000a203367220 */ /* 0x000fe20000410000 */
[----:B---3--:R-:W-:Y:S01]  /*17ad0*/  F2FP.BF16.PACK_AB R174, R25, R26 ;  /* 0x0000001a19ae723e */ /* 0x008fe200000010ff */
[--C-:B------:R-:W-:Y:S01]  /*17ae0*/  FFMA.FTZ R24, R17, c[0x0][0x2d0], -R8.reuse ;  /* 0x0000b40011187a23 */ /* 0x100fe20000010808 */
[----:B------:R-:W-:Y:S01]  /*17af0*/  IADD3 R212, R212, -0x1, RZ ;  /* 0xffffffffd4d47810 */ /* 0x000fe20007ffe0ff */
[--C-:B------:R-:W-:Y:S02]  /*17b00*/  FFMA.FTZ R22, R22, c[0x0][0x2d0], -R8.reuse ;  /* 0x0000b40016167a23 */ /* 0x100fe40000010808 */
[--C-:B------:R-:W-:Y:S01]  /*17b10*/  FFMA.FTZ R21, R21, c[0x0][0x2d0], -R8.reuse ;  /* 0x0000b40015157a23 */ /* 0x100fe20000010808 */
[----:B------:R-:W3:Y:S01]  /*17b20*/  MUFU.EX2 R27, R9 ;  /* 0x00000009001b7308 */ /* 0x000ee20000000800 */
[--C-:B------:R-:W-:Y:S02]  /*17b30*/  FFMA.FTZ R20, R20, c[0x0][0x2d0], -R8.reuse ;  /* 0x0000b40014147a23 */ /* 0x100fe40000010808 */
[--C-:B------:R-:W-:Y:S01]  /*17b40*/  FFMA.FTZ R176, R19, c[0x0][0x2d0], -R8.reuse ;  /* 0x0000b40013b07a23 */ /* 0x100fe20000010808 */
[----:B-1----:R-:W-:Y:S01]  /*17b50*/  F2FP.BF16.PACK_AB R175, R235, R40 ;  /* 0x00000028ebaf723e */ /* 0x002fe200000010ff */
[--C-:B------:R-:W-:Y:S02]  /*17b60*/  FFMA.FTZ R178, R18, c[0x0][0x2d0], -R8.reuse ;  /* 0x0000b40012b27a23 */ /* 0x100fe40000010808 */
[--C-:B------:R-:W-:Y:S02]  /*17b70*/  FFMA.FTZ R183, R16, c[0x0][0x2d0], -R8.reuse ;  /* 0x0000b40010b77a23 */ /* 0x100fe40000010808 */
[--C-:B------:R-:W-:Y:S01]  /*17b80*/  FFMA.FTZ R184, R15, c[0x0][0x2d0], -R8.reuse ;  /* 0x0000b4000fb87a23 */ /* 0x100fe20000010808 */
[----:B------:R-:W1:Y:S01]  /*17b90*/  MUFU.EX2 R2, R2 ;  /* 0x0000000200027308 */ /* 0x000e620000000800 */
[--C-:B------:R-:W-:Y:S02]  /*17ba0*/  FFMA.FTZ R193, R14, c[0x0][0x2d0], -R8.reuse ;  /* 0x0000b4000ec17a23 */ /* 0x100fe40000010808 */
[--C-:B------:R-:W-:Y:S02]  /*17bb0*/  FFMA.FTZ R214, R12, c[0x0][0x2d0], -R8.reuse ;  /* 0x0000b4000cd67a23 */ /* 0x100fe40000010808 */
[C---:B--2---:R-:W-:Y:S02]  /*17bc0*/  FMUL.FTZ R16, R0.reuse, R128 ;  /* 0x0000008000107220 */ /* 0x044fe40000410000 */
        /* <DEDUP_REMOVED lines=8> */
[----:B------:R-:W2:Y:S01]  /*17c50*/  MUFU.EX2 R245, R36 ;  /* 0x0000002400f57308 */ /* 0x000ea20000000800 */
[--C-:B------:R-:W-:Y:S02]  /*17c60*/  FFMA.FTZ R216, R11, c[0x0][0x2d0], -R8.reuse ;  /* 0x0000b4000bd87a23 */ /* 0x100fe40000010808 */
[----:B------:R-:W-:Y:S02]  /*17c70*/  FFMA.FTZ R217, R10, c[0x0][0x2d0], -R8 ;  /* 0x0000b4000ad97a23 */ /* 0x000fe40000010808 */
[C---:B------:R-:W-:Y:S02]  /*17c80*/  FFMA.FTZ R8, R0.reuse, R232, R41 ;  /* 0x000000e800087223 */ /* 0x040fe40000010029 */
[C---:B------:R-:W-:Y:S02]  /*17c90*/  FMUL.FTZ R12, R0.reuse, R132 ;  /* 0x00000084000c7220 */ /* 0x040fe40000410000 */
[C---:B------:R-:W-:Y:S01]  /*17ca0*/  FMUL.FTZ R13, R0.reuse, R133 ;  /* 0x00000085000d7220 */ /* 0x040fe20000410000 */
[----:B------:R-:W-:Y:S01]  /*17cb0*/  MUFU.EX2 R232, R22 ;  /* 0x0000001600e87308 */ /* 0x000fe20000000800 */
[C---:B------:R-:W-:Y:S01]  /*17cc0*/  FMUL.FTZ R48, R0.reuse, R112 ;  /* 0x0000007000307220 */ /* 0x040fe20000410000 */
[C---:B---3--:R-:W-:Y:S01]  /*17cd0*/  F2FP.BF16.PACK_AB R112, R27.reuse, R41 ;  /* 0x000000291b70723e */ /* 0x048fe200000010ff */
        /* <DEDUP_REMOVED lines=14> */
[----:B------:R-:W-:Y:S02]  /*17dc0*/  FMUL.FTZ R97, R0, R97 ;  /* 0x0000006100617220 */ /* 0x000fe40000410000 */
[----:B------:R-:W-:Y:S01]  /*17dd0*/  FADD.FTZ R9, R26, R23 ;  /* 0x000000171a097221 */ /* 0x000fe20000010000 */
[----:B------:R3:W4:Y:S01]  /*17de0*/  MUFU.EX2 R0, R24 ;  /* 0x0000001800007308 */ /* 0x0007220000000800 */
[----:B------:R-:W-:Y:S02]  /*17df0*/  FADD.FTZ R133, R27, R8 ;  /* 0x000000081b857221 */ /* 0x000fe40000010000 */
[----:B------:R-:W-:Y:S02]  /*17e00*/  FADD.FTZ R181, R25, R9 ;  /* 0x0000000919b57221 */ /* 0x000fe40000010000 */
[C---:B------:R-:W-:Y:S02]  /*17e10*/  FMUL.FTZ R8, R4.reuse, R140 ;  /* 0x0000008c04087220 */ /* 0x040fe40000410000 */
[----:B------:R-:W-:Y:S02]  /*17e20*/  FMUL.FTZ R9, R4, R141 ;  /* 0x0000008d04097220 */ /* 0x000fe40000410000 */
[C---:B------:R-:W-:Y:S01]  /*17e30*/  FMUL.FTZ R10, R3.reuse, R142 ;  /* 0x0000008e030a7220 */ /* 0x040fe20000410000 */
[----:B------:R-:W-:Y:S01]  /*17e40*/  MUFU.EX2 R242, R186 ;  /* 0x000000ba00f27308 */ /* 0x000fe20000000800 */
[----:B------:R-:W-:Y:S02]  /*17e50*/  FMUL.FTZ R11, R3, R143 ;  /* 0x0000008f030b7220 */ /* 0x000fe40000410000 */
[----:B------:R-:W-:Y:S02]  /*17e60*/  FADD.FTZ R109, R40, R38 ;  /* 0x00000026286d7221 */ /* 0x000fe40000010000 */
[----:B------:R-:W-:Y:S01]  /*17e70*/  LDSM.16.MT88.4 R40, [R197] ;  /* 0x00000000c528783b */ /* 0x000fe20000004200 */
[C---:B-1----:R-:W-:Y:S01]  /*17e80*/  FMUL.FTZ R50, R2.reuse, R114 ;  /* 0x0000007202327220 */ /* 0x042fe20000410000 */
[----:B--2---:R-:W-:Y:S01]  /*17e90*/  F2FP.BF16.PACK_AB R114, R245, R234 ;  /* 0x000000eaf572723e */ /* 0x004fe200000010ff */
[C---:B------:R-:W-:Y:S02]  /*17ea0*/  FMUL.FTZ R51, R2.reuse, R115 ;  /* 0x0000007302337220 */ /* 0x040fe40000410000 */
[C---:B------:R-:W-:Y:S01]  /*17eb0*/  FMUL.FTZ R14, R2.reuse, R134 ;  /* 0x00000086020e7220 */ /* 0x040fe20000410000 */
[----:B------:R-:W-:Y:S01]  /*17ec0*/  MUFU.EX2 R243, R185 ;  /* 0x000000b900f37308 */ /* 0x000fe20000000800 */
[C---:B------:R-:W-:Y:S01]  /*17ed0*/  FMUL.FTZ R15, R2.reuse, R135 ;  /* 0x00000087020f7220 */ /* 0x040fe20000410000 */
[----:B---3--:R-:W1:Y:S01]  /*17ee0*/  LDSM.16.MT88.4 R24, [R196] ;  /* 0x00000000c418783b */ /* 0x008e620000004200 */
[----:B----4-:R-:W-:Y:S01]  /*17ef0*/  FFMA.FTZ R132, R2, R233, R0 ;  /* 0x000000e902847223 */ /* 0x010fe20000010000 */
[----:B------:R-:W-:Y:S01]  /*17f00*/  F2FP.BF16.PACK_AB R113, R232, R0 ;  /* 0x00000000e871723e */ /* 0x000fe200000010ff */
[C---:B------:R-:W-:Y:S02]  /*17f10*/  FMUL.FTZ R18, R2.reuse, R130 ;  /* 0x0000008202127220 */ /* 0x040fe40000410000 */
[----:B------:R-:W-:Y:S03]  /*17f20*/  FMUL.FTZ R19, R2, R131 ;  /* 0x0000008302137220 */ /* 0x000fe60000410000 */
[----:B------:R-:W2:Y:S01]  /*17f30*/  MUFU.EX2 R233, R21 ;  /* 0x0000001500e97308 */ /* 0x000ea20000000800 */
[----:B------:R-:W-:Y:S01]  /*17f40*/  LDSM.16.MT88.4 R128, [R196+0x1000] ;  /* 0x00100000c480783b */ /* 0x000fe20000004200 */
[----:B------:R-:W-:Y:S02]  /*17f50*/  FMUL.FTZ R20, R4, R144 ;  /* 0x0000009004147220 */ /* 0x000fe40000410000 */
[C---:B------:R-:W-:Y:S02]  /*17f60*/  FMUL.FTZ R22, R3.reuse, R146 ;  /* 0x0000009203167220 */ /* 0x040fe40000410000 */
[C---:B------:R-:W-:Y:S02]  /*17f70*/  FMUL.FTZ R23, R3.reuse, R147 ;  /* 0x0000009303177220 */ /* 0x040fe40000410000 */
[C---:B------:R-:W-:Y:S02]  /*17f80*/  FMUL.FTZ R46, R2.reuse, R118 ;  /* 0x00000076022e7220 */ /* 0x040fe40000410000 */
[C---:B------:R-:W-:Y:S01]  /*17f90*/  FMUL.FTZ R47, R2.reuse, R119 ;  /* 0x00000077022f7220 */ /* 0x040fe20000410000 */
[----:B------:R-:W-:Y:S01]  /*17fa0*/  MUFU.EX2 R135, R188 ;  /* 0x000000bc00877308 */ /* 0x000fe20000000800 */
[----:B------:R-:W3:Y:S01]  /*17fb0*/  LDSM.16.MT88.4 R116, [R196+0xc00] ;  /* 0x000c0000c474783b */ /* 0x000ee20000004200 */
[C---:B------:R-:W-:Y:S02]  /*17fc0*/  FMUL.FTZ R30, R2.reuse, R126 ;  /* 0x0000007e021e7220 */ /* 0x040fe40000410000 */
[C---:B------:R-:W-:Y:S02]  /*17fd0*/  FMUL.FTZ R31, R2.reuse, R127 ;  /* 0x0000007f021f7220 */ /* 0x040fe40000410000 */
[C---:B------:R-:W-:Y:S02]  /*17fe0*/  FMUL.FTZ R34, R2.reuse, R122 ;  /* 0x0000007a02227220 */ /* 0x040fe40000410000 */
[----:B------:R-:W-:Y:S01]  /*17ff0*/  FMUL.FTZ R35, R2, R123 ;  /* 0x0000007b02237220 */ /* 0x000fe20000410000 */
[----:B------:R-:W-:Y:S01]  /*18000*/  LDSM.16.MT88.4 R124, [R197+0x400] ;  /* 0x00040000c57c783b */ /* 0x000fe20000004200 */
[C---:B------:R-:W-:Y:S01]  /*18010*/  FMUL.FTZ R36, R4.reuse, R152 ;  /* 0x0000009804247220 */ /* 0x040fe20000410000 */
[----:B------:R-:W-:Y:S01]  /*18020*/  MUFU.EX2 R134, R182 ;  /* 0x000000b600867308 */ /* 0x000fe20000000800 */
[----:B------:R-:W-:Y:S01]  /*18030*/  FMUL.FTZ R37, R4, R153 ;  /* 0x0000009904257220 */ /* 0x000fe20000410000 */
[----:B--2---:R-:W-:Y:S01]  /*18040*/  F2FP.BF16.PACK_AB R115, R246, R233 ;  /* 0x000000e9f673723e */ /* 0x004fe200000010ff */
[----:B------:R-:W-:Y:S02]  /*18050*/  FMUL.FTZ R21, R4, R145 ;  /* 0x0000009104157220 */ /* 0x000fe40000410000 */
[C---:B------:R-:W-:Y:S01]  /*18060*/  FMUL.FTZ R38, R3.reuse, R154 ;  /* 0x0000009a03267220 */ /* 0x040fe20000410000 */
[----:B------:R-:W-:Y:S01]  /*18070*/  LDSM.16.MT88.4 R120, [R196+0x400] ;  /* 0x00040000c478783b */ /* 0x000fe20000004200 */
[C---:B------:R-:W-:Y:S02]  /*18080*/  FMUL.FTZ R55, R3.reuse, R163 ;  /* 0x000000a303377220 */ /* 0x040fe40000410000 */
[C---:B------:R-:W-:Y:S01]  /*18090*/  FMUL.FTZ R62, R2.reuse, R62 ;  /* 0x0000003e023e7220 */ /* 0x040fe20000410000 */
[----:B------:R-:W-:Y:S01]  /*180a0*/  MUFU.EX2 R240, R180 ;  /* 0x000000b400f07308 */ /* 0x000fe20000000800 */
[-C--:B-1----:R-:W-:Y:S03]  /*180b0*/  HMMA.16816.F32.BF16 R8, R172, R24.reuse, R8 ;  /* 0x00000018ac08723c */ /* 0x082fe60000041808 */
[----:B------:R-:W-:Y:S02]  /*180c0*/  LDSM.16.MT88.4 R144, [R196+0x800] ;  /* 0x00080000c490783b */ /* 0x000fe40000004200 */
[C---:B------:R-:W-:Y:S02]  /*180d0*/  FMUL.FTZ R63, R2.reuse, R63 ;  /* 0x0000003f023f7220 */ /* 0x040fe40000410000 */
[C---:B------:R-:W-:Y:S01]  /*180e0*/  FMUL.FTZ R66, R2.reuse, R66 ;  /* 0x0000004202427220 */ /* 0x040fe20000410000 */
[C---:B------:R-:W-:Y:S01]  /*180f0*/  HMMA.16816.F32.BF16 R12, R112.reuse, R24, R12 ;  /* 0x00000018700c723c */ /* 0x040fe2000004180c */
[----:B------:R-:W-:Y:S02]  /*18100*/  MUFU.EX2 R241, R179 ;  /* 0x000000b300f17308 */ /* 0x000fe40000000800 */
[----:B------:R-:W-:Y:S01]  /*18110*/  LDSM.16.MT88.4 R152, [R197+0x800] ;  /* 0x00080000c598783b */ /* 0x000fe20000004200 */
[C---:B------:R-:W-:Y:S02]  /*18120*/  FMUL.FTZ R67, R2.reuse, R67 ;  /* 0x0000004302437220 */ /* 0x040fe40000410000 */
[C---:B------:R-:W-:Y:S02]  /*18130*/  FMUL.FTZ R78, R2.reuse, R78 ;  /* 0x0000004e024e7220 */ /* 0x040fe40000410000 */
[-C--:B------:R-:W-:Y:S03]  /*18140*/  HMMA.16816.F32.BF16 R16, R112, R26.reuse, R16 ;  /* 0x0000001a7010723c */ /* 0x080fe60000041810 */
[----:B------:R-:W-:Y:S01]  /*18150*/  LDSM.16.MT88.4 R160, [R196+0x1400] ;  /* 0x00140000c4a0783b */ /* 0x000fe20000004200 */
[C---:B------:R-:W-:Y:S01]  /*18160*/  FMUL.FTZ R79, R2.reuse, R79 ;  /* 0x0000004f024f7220 */ /* 0x040fe20000410000 */
[----:B------:R-:W-:Y:S01]  /*18170*/  MUFU.EX2 R244, R177 ;  /* 0x000000b100f47308 */ /* 0x000fe20000000800 */
[----:B------:R-:W-:Y:S02]  /*18180*/  FMUL.FTZ R82, R2, R82 ;  /* 0x0000005202527220 */ /* 0x000fe40000410000 */
[C---:B------:R-:W-:Y:S04]  /*18190*/  HMMA.16816.F32.BF16 R20, R172.reuse, R26, R20 ;  /* 0x0000001aac14723c */ /* 0x040fe80000041814 */
[C---:B------:R-:W-:Y:S02]  /*181a0*/  FMUL.FTZ R24, R4.reuse, R148 ;  /* 0x0000009404187220 */ /* 0x040fe40000410000 */
[----:B------:R-:W-:Y:S01]  /*181b0*/  FMUL.FTZ R25, R4, R149 ;  /* 0x0000009504197220 */ /* 0x000fe20000410000 */
[----:B------:R-:W-:Y:S01]  /*181c0*/  MUFU.EX2 R238, R176 ;  /* 0x000000b000ee7308 */ /* 0x000fe20000000800 */
[C---:B------:R-:W-:Y:S04]  /*181d0*/  FMUL.FTZ R26, R3.reuse, R150 ;  /* 0x00000096031a7220 */ /* 0x040fe80000410000 */
[C---:B------:R-:W-:Y:S02]  /*181e0*/  FMUL.FTZ R27, R3.reuse, R151 ;  /* 0x00000097031b7220 */ /* 0x040fe40000410000 */
[C---:B------:R-:W-:Y:S02]  /*181f0*/  FMUL.FTZ R83, R2.reuse, R83 ;  /* 0x0000005302537220 */ /* 0x040fe40000410000 */
[C---:B------:R-:W-:Y:S01]  /*18200*/  FMUL.FTZ R86, R3.reuse, R86 ;  /* 0x0000005603567220 */ /* 0x040fe20000410000 */
[----:B------:R-:W-:Y:S01]  /*18210*/  MUFU.EX2 R237, R178 ;  /* 0x000000b200ed7308 */ /* 0x000fe20000000800 */
[C---:B------:R-:W-:Y:S01]  /*18220*/  FMUL.FTZ R87, R3.reuse, R87 ;  /* 0x0000005703577220 */ /* 0x040fe20000410000 */
[-C--:B------:R-:W-:Y:S03]  /*18230*/  HMMA.16816.F32.BF16 R24, R172, R40.reuse, R24 ;  /* 0x00000028ac18723c */ /* 0x080fe60000041818 */
[C---:B------:R-:W-:Y:S02]  /*18240*/  FMUL.FTZ R90, R3.reuse, R90 ;  /* 0x0000005a035a7220 */ /* 0x040fe40000410000 */
[C---:B------:R-:W-:Y:S02]  /*18250*/  FMUL.FTZ R91, R3.reuse, R91 ;  /* 0x0000005b035b7220 */ /* 0x040fe40000410000 */
[C---:B------:R-:W-:Y:S01]  /*18260*/  FMUL.FTZ R102, R3.reuse, R102 ;  /* 0x0000006603667220 */ /* 0x040fe20000410000 */
[C---:B------:R-:W-:Y:S01]  /*18270*/  HMMA.16816.F32.BF16 R28, R112.reuse, R40, R28 ;  /* 0x00000028701c723c */ /* 0x040fe2000004181c */
[----:B------:R-:W-:Y:S03]  /*18280*/  MUFU.EX2 R236, R183 ;  /* 0x000000b700ec7308 */ /* 0x000fe60000000800 */
[----:B------:R-:W-:Y:S02]  /*18290*/  FMUL.FTZ R103, R3, R103 ;  /* 0x0000006703677220 */ /* 0x000fe40000410000 */
[----:B------:R-:W-:Y:S02]  /*182a0*/  FMUL.FTZ R94, R2, R94 ;  /* 0x0000005e025e7220 */ /* 0x000fe40000410000 */
[-C--:B------:R-:W-:Y:S03]  /*182b0*/  HMMA.16816.F32.BF16 R32, R112, R42.reuse, R32 ;  /* 0x0000002a7020723c */ /* 0x080fe60000041820 */
[----:B------:R-:W-:Y:S01]  /*182c0*/  MUFU.EX2 R186, R221 ;  /* 0x000000dd00ba7308 */ /* 0x000fe20000000800 */
[C---:B------:R-:W-:Y:S02]  /*182d0*/  FMUL.FTZ R40, R4.reuse, R156 ;  /* 0x0000009c04287220 */ /* 0x040fe40000410000 */
[----:B------:R-:W-:Y:S02]  /*182e0*/  FMUL.FTZ R41, R4, R157 ;  /* 0x0000009d04297220 */ /* 0x000fe40000410000 */
[C---:B------:R-:W-:Y:S04]  /*182f0*/  HMMA.16816.F32.BF16 R36, R172.reuse, R42, R36 ;  /* 0x0000002aac24723c */ /* 0x040fe80000041824 */
[----:B------:R-:W-:Y:S01]  /*18300*/  FADD.FTZ R4, R235, R109 ;  /* 0x0000006deb047221 */ /* 0x000fe20000010000 */
[----:B------:R-:W-:Y:S01]  /*18310*/  MUFU.EX2 R187, R220 ;  /* 0x000000dc00bb7308 */ /* 0x000fe20000000800 */
[----:B------:R-:W-:Y:S02]  /*18320*/  FMUL.FTZ R95, R2, R95 ;  /* 0x0000005f025f7220 */ /* 0x000fe40000410000 */
[C---:B------:R-:W-:Y:S04]  /*18330*/  FMUL.FTZ R42, R3.reuse, R158 ;  /* 0x0000009e032a7220 */ /* 0x040fe80000410000 */
[----:B------:R-:W-:Y:S02]  /*18340*/  FMUL.FTZ R43, R3, R159 ;  /* 0x0000009f032b7220 */ /* 0x000fe40000410000 */
[----:B------:R-:W-:Y:S01]  /*18350*/  FADD.FTZ R3, R234, R133 ;  /* 0x00000085ea037221 */ /* 0x000fe20000010000 */
[----:B------:R-:W-:Y:S01]  /*18360*/  MUFU.EX2 R109, R222 ;  /* 0x000000de006d7308 */ /* 0x000fe20000000800 */
[C---:B------:R-:W-:Y:S02]  /*18370*/  FMUL.FTZ R98, R2.reuse, R98 ;  /* 0x0000006202627220 */ /* 0x040fe40000410000 */
[----:B------:R-:W-:Y:S01]  /*18380*/  FMUL.FTZ R99, R2, R99 ;  /* 0x0000006302637220 */ /* 0x000fe20000410000 */
[-C--:B---3--:R-:W-:Y:S03]  /*18390*/  HMMA.16816.F32.BF16 R40, R172, R116.reuse, R40 ;  /* 0x00000074ac28723c */ /* 0x088fe60000041828 */
[----:B------:R-:W-:Y:S03]  /*183a0*/  FADD.FTZ R0, R106, R181 ;  /* 0x000000b56a007221 */ /* 0x000fe60000010000 */
[----:B------:R-:W1:Y:S02]  /*183b0*/  MUFU.EX2 R2, R192 ;  /* 0x000000c000027308 */ /* 0x000e640000000800 */
[C---:B------:R-:W-:Y:S08]  /*183c0*/  HMMA.16816.F32.BF16 R44, R112.reuse, R116, R44 ;  /* 0x00000074702c723c */ /* 0x040ff0000004182c */
[-C--:B------:R-:W-:Y:S01]  /*183d0*/  HMMA.16816.F32.BF16 R48, R112, R118.reuse, R48 ;  /* 0x000000767030723c */ /* 0x080fe20000041830 */
[----:B------:R-:W-:Y:S07]  /*183e0*/  MUFU.EX2 R192, R184 ;  /* 0x000000b800c07308 */ /* 0x000fee0000000800 */
[C---:B------:R-:W-:Y:S01]  /*183f0*/  HMMA.16816.F32.BF16 R52, R172.reuse, R118, R52 ;  /* 0x00000076ac34723c */ /* 0x040fe20000041834 */
[----:B------:R-:W2:Y:S02]  /*18400*/  LDSM.16.MT88.4 R116, [R197+0xc00] ;  /* 0x000c0000c574783b */ /* 0x000ea40000004200 */
[----:B------:R-:W-:Y:S01]  /*18410*/  MUFU.EX2 R190, R219 ;  /* 0x000000db00be7308 */ /* 0x000fe20000000800 */
[----:B-1----:R-:W-:Y:S04]  /*18420*/  FADD.FTZ R0, R2, R0 ;  /* 0x0000000002007221 */ /* 0x002fe80000010000 */
[----:B------:R-:W-:Y:S05]  /*18430*/  FADD.FTZ R0, R108, R0 ;  /* 0x000000006c007221 */ /* 0x000fea0000010000 */
[----:B------:R-:W-:Y:S10]  /*18440*/  MUFU.EX2 R191, R218 ;  /* 0x000000da00bf7308 */ /* 0x000ff40000000800 */
[----:B------:R-:W-:Y:S10]  /*18450*/  MUFU.EX2 R185, R195 ;  /* 0x000000c300b97308 */ /* 0x000ff40000000800 */
[----:B------:R-:W1:Y:S01]  /*18460*/  MUFU.EX2 R188, R194 ;  /* 0x000000c200bc7308 */ /* 0x000e620000000800 */
[-C--:B--2---:R-:W-:Y:S09]  /*18470*/  HMMA.16816.F32.BF16 R56, R172, R116.reuse, R56 ;  /* 0x00000074ac38723c */ /* 0x084ff20000041838 */
[----:B------:R-:W-:Y:S01]  /*18480*/  MUFU.EX2 R189, R189 ;  /* 0x000000bd00bd7308 */ /* 0x000fe20000000800 */
[C---:B------:R-:W-:Y:S09]  /*18490*/  HMMA.16816.F32.BF16 R60, R112.reuse, R116, R60 ;  /* 0x00000074703c723c */ /* 0x040ff2000004183c */
[----:B------:R-:W2:Y:S01]  /*184a0*/  MUFU.EX2 R184, R215 ;  /* 0x000000d700b87308 */ /* 0x000ea20000000800 */
[-C--:B------:R-:W-:Y:S03]  /*184b0*/  HMMA.16816.F32.BF16 R64, R112, R118.reuse, R64 ;  /* 0x000000767040723c */ /* 0x080fe60000041840 */
[----:B-1----:R-:W-:Y:S06]  /*184c0*/  F2FP.BF16.PACK_AB R176, R188, R185 ;  /* 0x000000b9bcb0723e */ /* 0x002fec00000010ff */
[----:B------:R-:W-:Y:S01]  /*184d0*/  MUFU.EX2 R183, R193 ;  /* 0x000000c100b77308 */ /* 0x000fe20000000800 */
[C---:B------:R-:W-:Y:S01]  /*184e0*/  HMMA.16816.F32.BF16 R68, R172.reuse, R118, R68 ;  /* 0x00000076ac44723c */ /* 0x040fe20000041844 */
[----:B------:R-:W1:Y:S08]  /*184f0*/  LDSM.16.MT88.4 R116, [R196+0x1800] ;  /* 0x00180000c474783b */ /* 0x000e700000004200 */
[----:B------:R-:W3:Y:S03]  /*18500*/  MUFU.EX2 R182, R214 ;  /* 0x000000d600b67308 */ /* 0x000ee60000000800 */
[----:B--2---:R-:W-:Y:S07]  /*18510*/  F2FP.BF16.PACK_AB R178, R184, R189 ;  /* 0x000000bdb8b2723e */ /* 0x004fee00000010ff */
[----:B------:R-:W-:Y:S10]  /*18520*/  MUFU.EX2 R181, R216 ;  /* 0x000000d800b57308 */ /* 0x000ff40000000800 */
[----:B------:R-:W2:Y:S01]  /*18530*/  MUFU.EX2 R180, R217 ;  /* 0x000000d900b47308 */ /* 0x000ea20000000800 */
[----:B---3--:R-:W-:Y:S01]  /*18540*/  F2FP.BF16.PACK_AB R177, R182, R183 ;  /* 0x000000b7b6b1723e */ /* 0x008fe200000010ff */
[-C--:B-1----:R-:W-:Y:S08]  /*18550*/  HMMA.16816.F32.BF16 R72, R172, R116.reuse, R72 ;  /* 0x00000074ac48723c */ /* 0x082ff00000041848 */
[C---:B------:R-:W-:Y:S04]  /*18560*/  HMMA.16816.F32.BF16 R76, R112.reuse, R116, R76 ;  /* 0x00000074704c723c */ /* 0x040fe8000004184c */
[----:B--2---:R-:W-:Y:S04]  /*18570*/  F2FP.BF16.PACK_AB R179, R180, R181 ;  /* 0x000000b5b4b3723e */ /* 0x004fe800000010ff */
        /* <DEDUP_REMOVED lines=13> */
[----:B------:R-:W1:Y:S01]  /*18650*/  MUFU.EX2 R108, R225 ;  /* 0x000000e1006c7308 */ /* 0x000e620000000800 */
[----:B------:R-:W-:Y:S01]  /*18660*/  F2FP.BF16.PACK_AB R115, R243, R242 ;  /* 0x000000f2f373723e */ /* 0x000fe200000010ff */
[----:B------:R-:W-:Y:S03]  /*18670*/  FADD.FTZ R0, R232, R132 ;  /* 0x00000084e8007221 */ /* 0x000fe60000010000 */
[----:B------:R-:W-:Y:S01]  /*18680*/  F2FP.BF16.PACK_AB R118, R244, R241 ;  /* 0x000000f1f476723e */ /* 0x000fe200000010ff */
[----:B------:R-:W-:Y:S01]  /*18690*/  FADD.FTZ R106, R233, R0 ;  /* 0x00000000e96a7221 */ /* 0x000fe20000010000 */
[----:B------:R-:W-:Y:S01]  /*186a0*/  F2FP.BF16.PACK_AB R119, R192, R236 ;  /* 0x000000ecc077723e */ /* 0x000fe200000010ff */
[-C--:B------:R-:W-:Y:S02]  /*186b0*/  HMMA.16816.F32.BF16 R8, R112, R120.reuse, R8 ;  /* 0x000000787008723c */ /* 0x080fe40000041808 */
[----:B------:R-:W2:Y:S03]  /*186c0*/  MUFU.EX2 R132, R223 ;  /* 0x000000df00847308 */ /* 0x000ea60000000800 */
[----:B------:R-:W-:Y:S02]  /*186d0*/  F2FP.BF16.PACK_AB R173, R187, R186 ;  /* 0x000000babbad723e */ /* 0x000fe400000010ff */
[----:B------:R-:W-:Y:S01]  /*186e0*/  F2FP.BF16.PACK_AB R175, R191, R190 ;  /* 0x000000bebfaf723e */ /* 0x000fe200000010ff */
[C---:B------:R-:W-:Y:S04]  /*186f0*/  HMMA.16816.F32.BF16 R12, R116.reuse, R120, R12 ;  /* 0x00000078740c723c */ /* 0x040fe8000004180c */
[----:B------:R-:W3:Y:S04]  /*18700*/  MUFU.EX2 R107, R224 ;  /* 0x000000e0006b7308 */ /* 0x000ee80000000800 */
[-C--:B------:R-:W-:Y:S04]  /*18710*/  HMMA.16816.F32.BF16 R16, R116, R122.reuse, R16 ;  /* 0x0000007a7410723c */ /* 0x080fe80000041810 */
[----:B-1----:R-:W-:Y:S02]  /*18720*/  FADD.FTZ R0, R108, R2 ;  /* 0x000000026c007221 */ /* 0x002fe40000010000 */
[----:B------:R-:W-:Y:S01]  /*18730*/  FADD.FTZ R2, R246, R106 ;  /* 0x0000006af6027221 */ /* 0x000fe20000010000 */
[----:B------:R-:W-:Y:S01]  /*18740*/  MOV R106, R105 ;  /* 0x00000069006a7202 */ /* 0x000fe20000000f00 */
[C---:B------:R-:W-:Y:S01]  /*18750*/  HMMA.16816.F32.BF16 R20, R112.reuse, R122, R20 ;  /* 0x0000007a7014723c */ /* 0x040fe20000041814 */
[----:B------:R-:W1:Y:S03]  /*18760*/  LDSM.16.MT88.4 R120, [R197+0x1000] ;  /* 0x00100000c578783b */ /* 0x000e660000004200 */
[----:B--2---:R-:W-:Y:S01]  /*18770*/  F2FP.BF16.PACK_AB R174, R109, R132 ;  /* 0x000000846dae723e */ /* 0x004fe200000010ff */
[----:B------:R-:W-:Y:S03]  /*18780*/  FADD.FTZ R2, R238, R2 ;  /* 0x00000002ee027221 */ /* 0x000fe60000010000 */
[-C--:B------:R-:W-:Y:S04]  /*18790*/  HMMA.16816.F32.BF16 R24, R112, R124.reuse, R24 ;  /* 0x0000007c7018723c */ /* 0x080fe80000041818 */
[C---:B---3--:R-:W-:Y:S01]  /*187a0*/  F2FP.BF16.PACK_AB R172, R107.reuse, R108 ;  /* 0x0000006c6bac723e */ /* 0x048fe200000010ff */
[----:B------:R-:W-:Y:S01]  /*187b0*/  FADD.FTZ R0, R107, R0 ;  /* 0x000000006b007221 */ /* 0x000fe20000010000 */
[----:B------:R-:W-:Y:S01]  /*187c0*/  MOV R107, R104 ;  /* 0x00000068006b7202 */ /* 0x000fe20000000f00 */
[----:B------:R-:W-:Y:S01]  /*187d0*/  FADD.FTZ R2, R237, R2 ;  /* 0x00000002ed027221 */ /* 0x000fe20000010000 */
[C---:B------:R-:W-:Y:S04]  /*187e0*/  HMMA.16816.F32.BF16 R28, R116.reuse, R124, R28 ;  /* 0x0000007c741c723c */ /* 0x040fe8000004181c */
[----:B------:R-:W-:Y:S01]  /*187f0*/  FADD.FTZ R0, R132, R0 ;  /* 0x0000000084007221 */ /* 0x000fe20000010000 */
[----:B------:R-:W-:Y:S01]  /*18800*/  MOV R108, R6 ;  /* 0x00000006006c7202 */ /* 0x000fe20000000f00 */
[----:B------:R-:W-:Y:S02]  /*18810*/  FADD.FTZ R2, R236, R2 ;  /* 0x00000002ec027221 */ /* 0x000fe40000010000 */
[-C--:B------:R-:W-:Y:S04]  /*18820*/  HMMA.16816.F32.BF16 R32, R116, R126.reuse, R32 ;  /* 0x0000007e7420723c */ /* 0x080fe80000041820 */
[----:B------:R-:W-:Y:S01]  /*18830*/  FADD.FTZ R215, R109, R0 ;  /* 0x000000006dd77221 */ /* 0x000fe20000010000 */
[----:B------:R-:W-:Y:S01]  /*18840*/  MOV R109, R5 ;  /* 0x00000005006d7202 */ /* 0x000fe20000000f00 */
[----:B------:R-:W-:Y:S02]  /*18850*/  FADD.FTZ R0, R245, R3 ;  /* 0x00000003f5007221 */ /* 0x000fe40000010000 */
[C---:B------:R-:W-:Y:S01]  /*18860*/  HMMA.16816.F32.BF16 R36, R112.reuse, R126, R36 ;  /* 0x0000007e7024723c */ /* 0x040fe20000041824 */
[----:B------:R-:W2:Y:S03]  /*18870*/  LDSM.16.MT88.4 R124, [R196+0x1c00] ;  /* 0x001c0000c47c783b */ /* 0x000ea60000004200 */
        /* <DEDUP_REMOVED lines=12> */
[----:B------:R-:W3:Y:S03]  /*18940*/  LDSM.16.MT88.4 R128, [R197+0x1c00] ;  /* 0x001c0000c580783b */ /* 0x000ee60000004200 */
        /* <DEDUP_REMOVED lines=18> */
[----:B------:R-:W-:Y:S04]  /*18a70*/  FADD.FTZ R233, R180, R0 ;  /* 0x00000000b4e97221 */ /* 0x000fe80000010000 */
[-C--:B------:R-:W-:Y:S08]  /*18a80*/  HMMA.16816.F32.BF16 R80, R116, R126.reuse, R80 ;  /* 0x0000007e7450723c */ /* 0x080ff00000041850 */
[C---:B------:R-:W-:Y:S08]  /*18a90*/  HMMA.16816.F32.BF16 R84, R112.reuse, R126, R84 ;  /* 0x0000007e7054723c */ /* 0x040ff00000041854 */
[-C--:B---3--:R-:W-:Y:S08]  /*18aa0*/  HMMA.16816.F32.BF16 R88, R112, R128.reuse, R88 ;  /* 0x000000807058723c */ /* 0x088ff00000041858 */
[C---:B------:R-:W-:Y:S08]  /*18ab0*/  HMMA.16816.F32.BF16 R92, R116.reuse, R128, R92 ;  /* 0x00000080745c723c */ /* 0x040ff0000004185c */
[-C--:B------:R-:W-:Y:S08]  /*18ac0*/  HMMA.16816.F32.BF16 R96, R116, R130.reuse, R96 ;  /* 0x000000827460723c */ /* 0x080ff00000041860 */
[----:B------:R-:W-:Y:S08]  /*18ad0*/  HMMA.16816.F32.BF16 R100, R112, R130, R100 ;  /* 0x000000827064723c */ /* 0x000ff00000041864 */
        /* <DEDUP_REMOVED lines=28> */
.L_x_1015:
[----:B------:R-:W2:Y:S01]  /*18ca0*/  LDL R0, [R1+0x54] ;  /* 0x0000540001007983 */ /* 0x000ea20000100800 */
[----:B------:R-:W-:-:S05]  /*18cb0*/  IMAD.MOV.U32 R2, RZ, RZ, c[0x0][0x2c4] ;  /* 0x0000b100ff027624 */ /* 0x000fca00078e00ff */
[----:B------:R-:W-:Y:S01]  /*18cc0*/  ISETP.NE.AND P0, PT, R2, 0x1, PT ;  /* 0x000000010200780c */ /* 0x000fe20003f05270 */
[----:B------:R-:W-:Y:S01]  /*18cd0*/  IMAD.MOV.U32 R3, RZ, RZ, c[0x0][0x32c] ;  /* 0x0000cb00ff037624 */ /* 0x000fe200078e00ff */
[----:B--2---:R-:W-:-:S11]  /*18ce0*/  IADD3 R0, R0, 0x7f, RZ ;  /* 0x0000007f00007810 */ /* 0x004fd60007ffe0ff */
[----:B------:R-:W-:-:S05]  /*18cf0*/  @P0 IMAD.HI.U32 R2, R0, c[0x0][0x2c8], RZ ;  /* 0x0000b20000020a27 */ /* 0x000fca00078e00ff */
[----:B------:R-:W-:Y:S02]  /*18d00*/  @P0 SHF.R.U32.HI R0, RZ, c[0x0][0x2cc], R2 ;  /* 0x0000b300ff000a19 */ /* 0x000fe40000011602 */
[----:B------:R-:W-:Y:S02]  /*18d10*/  ISETP.GE.AND P0, PT, R3, 0x1, PT ;  /* 0x000000010300780c */ /* 0x000fe40003f06270 */
[----:B------:R-:W-:-:S05]  /*18d20*/  IADD3 R2, R249, 0x1, -R248 ;  /* 0x00000001f9027810 */ /* 0x000fca0007ffe8f8 */
        /* <DEDUP_REMOVED lines=13> */
.L_x_1051:
[----:B------:R-:W-:-:S04]  /*18e00*/  MOV R3, 0x1 ;  /* 0x0000000100037802 */ /* 0x000fc80000000f00 */
[----:B------:R-:W-:-:S13]  /*18e10*/  ISETP.NE.AND P0, PT, R3, c[0x0][0x32c], PT ;  /* 0x0000cb0003007a0c */ /* 0x000fda0003f05270 */
[----:B------:R-:W-:-:S05]  /*18e20*/  @P0 IMAD.HI.U32 R3, R0, c[0x0][0x330], RZ ;  /* 0x0000cc0000030a27 */ /* 0x000fca00078e00ff */
[----:B------:R-:W-:Y:S02]  /*18e30*/  @P0 SHF.R.U32.HI R0, RZ, c[0x0][0x334], R3 ;  /* 0x0000cd00ff000a19 */ /* 0x000fe40000011603 */
.L_x_1052:
[----:B------:R-:W-:Y:S05]  /*18e40*/  BSYNC B0 ;  /* 0x0000000000007941 */ /* 0x000fea0003800000 */
.L_x_1050:
[----:B------:R-:W-:-:S05]  /*18e50*/  IMAD R0, R0, c[0x0][0x32c], RZ ;  /* 0x0000cb0000007a24 */ /* 0x000fca00078e02ff */
[----:B------:R-:W-:-:S03]  /*18e60*/  IMNMX R2, R2, R0, !PT ;  /* 0x0000000002027217 */ /* 0x000fc60007800200 */
.L_x_1049:
[----:B------:R-:W2:Y:S01]  /*18e70*/  LDL R3, [R1+0x1c] ;  /* 0x00001c0001037983 */ /* 0x000ea20000100800 */
[----:B------:R-:W-:-:S05]  /*18e80*/  IADD3 R2, R2, 0x2f, RZ ;  /* 0x0000002f02027810 */ /* 0x000fca0007ffe0ff */
[----:B------:R-:W-:-:S05]  /*18e90*/  IMAD.HI R2, R2, 0x2aaaaaab, RZ ;  /* 0x2aaaaaab02027827 */ /* 0x000fca00078e02ff */
[----:B------:R-:W-:-:S04]  /*18ea0*/  SHF.R.U32.HI R0, RZ, 0x1f, R2 ;  /* 0x0000001fff007819 */ /* 0x000fc80000011602 */
[----:B------:R-:W-:-:S04]  /*18eb0*/  LEA.HI.SX32 R0, R2, R0, 0x1d ;  /* 0x0000000002007211 */ /* 0x000fc800078feaff */
[----:B--2---:R-:W-:-:S04]  /*18ec0*/  IMNMX R3, R3, R0, !PT ;  /* 0x0000000003037217 */ /* 0x004fc80007800200 */
[----:B------:R-:W-:Y:S01]  /*18ed0*/  ISETP.GE.AND P0, PT, R212, R3, PT ;  /* 0x00000003d400720c */ /* 0x000fe20003f06270 */
[----:B------:R1:W-:-:S12]  /*18ee0*/  STL [R1+0x20], R3 ;  /* 0x0000200301007387 */ /* 0x0003d80000100800 */
[----:B------:R-:W-:Y:S05]  /*18ef0*/  @!P0 BRA `(.L_x_1053) ;  /* 0x00002c7000008947 */ /* 0x000fea0003800000 */
.L_x_1066:
[----:B------:R-:W2:Y:S01]  /*18f00*/  LDL R0, [R1+0x1c] ;  /* 0x00001c0001007983 */ /* 0x000ea20000100800 */
[----:B------:R-:W-:Y:S04]  /*18f10*/  DEPBAR.LE SB0, 0x0 ;  /* 0x000080000000791a */ /* 0x000fe80000000000 */
[----:B------:R-:W-:Y:S01]  /*18f20*/  WARPSYNC 0xffffffff ;  /* 0xffffffff00007948 */ /* 0x000fe20003800000 */
[----:B------:R-:W-:Y:S01]  /*18f30*/  BAR.SYNC.DEFER_BLOCKING 0x0 ;  /* 0x0000000000007b1d */ /* 0x000fe20000010000 */
[----:B------:R-:W-:Y:S01]  /*18f40*/  IMAD.MOV.U32 R107, RZ, RZ, R105 ;  /* 0x000000ffff6b7224 */ /* 0x000fe200078e0069 */
[----:B------:R-:W-:Y:S01]  /*18f50*/  MOV R108, R104 ;  /* 0x00000068006c7202 */ /* 0x000fe20000000f00 */
[----:B------:R-:W-:Y:S03]  /*18f60*/  IMAD.MOV.U32 R109, RZ, RZ, R6 ;  /* 0x000000ffff6d7224 */ /* 0x000fe600078e0006 */
[----:B------:R3:W4:Y:S01]  /*18f70*/  LDSM.16.M88.4 R52, [R198] ;  /* 0x00000000c634783b */ /* 0x0007220000000200 */
[----:B------:R-:W-:Y:S03]  /*18f80*/  BSSY B0, `(.L_x_1054) ;  /* 0x0000043000007945 */ /* 0x000fe60003800000 */
        /* <DEDUP_REMOVED lines=29> */
.L_x_1202:
[----:B------:R-:W-:-:S05]  /*19160*/  BRA.DIV ~URZ, `(.L_x_1057) ;  /* 0x0000db827f007947 */ /* 0x000fca000b800000 */
[----:B------:R3:W4:Y:S02]  /*19170*/  SHFL.IDX PT, R0, R9, RZ, 0x1c1f ;  /* 0x001c1fff09007589 */ /* 0x00072400000e0000 */
.L_x_1203:
        /* <DEDUP_REMOVED lines=23> */
.L_x_1204:
        /* <DEDUP_REMOVED lines=12> */
.L_x_1055:
[----:B-1-34-:R-:W-:Y:S05]  /*193b0*/  BSYNC B0 ;  /* 0x0000000000007941 */ /* 0x01afea0003800000 */
.L_x_1054:
[----:B------:R-:W0:Y:S01]  /*193c0*/  LDGDEPBAR ;  /* 0x00000000000079af */ /* 0x000e220000000000 */
[----:B------:R-:W-:Y:S01]  /*193d0*/  WARPSYNC 0xffffffff ;  /* 0xffffffff00007948 */ /* 0x000fe20003800000 */
[-C--:B--2---:R-:W-:Y:S01]  /*193e0*/  HMMA.16816.F32.BF16 R8, R52, R20.reuse, RZ ;  /* 0x000000143408723c */ /* 0x084fe200000418ff */
[----:B------:R-:W-:Y:S05]  /*193f0*/  BSSY B0, `(.L_x_1059) ;  /* 0x00000bb000007945 */ /* 0x000fea0003800000 */
[----:B------:R-:W2:Y:S02]  /*19400*/  LDL R0, [R1+0x1c] ;  /* 0x00001c0001007983 */ /* 0x000ea40000100800 */
        /* <DEDUP_REMOVED lines=96> */
[----:B------:R-:W2:Y:S01]  /*19a10*/  LDL R2, [R1+0x58] ;  /* 0x0000580001027983 */ /* 0x000ea20000100800 */
[----:B------:R-:W-:Y:S02]  /*19a20*/  IMAD.MOV.U32 R3, RZ, RZ, c[0x0][0x2b8] ;  /* 0x0000ae00ff037624 */ /* 0x000fe400078e00ff */
[----:B------:R-:W-:Y:S01]  /*19a30*/  IMAD.MOV.U32 R211, RZ, RZ, RZ ;  /* 0x000000ffffd37224 */ /* 0x000fe200078e00ff */
[----:B------:R-:W3:Y:S02]  /*19a40*/  LDL R0, [R1+0x24] ;  /* 0x0000240001007983 */ /* 0x000ee40000100800 */
[----:B------:R-:W-:Y:S02]  /*19a50*/  ISETP.NE.AND P2, PT, R3, 0x1, PT ;  /* 0x000000010300780c */ /* 0x000fe40003f45270 */
[----:B------:R-:W4:Y:S04]  /*19a60*/  LDL.64 R218, [R1+0x48] ;  /* 0x0000480001da7983 */ /* 0x000f280000100a00 */
[----:B------:R-:W5:Y:S04]  /*19a70*/  LDL R106, [R1+0x50] ;  /* 0x00005000016a7983 */ /* 0x000f680000100800 */
[----:B------:R-:W4:Y:S04]  /*19a80*/  LDL.64 R216, [R1+0x40] ;  /* 0x0000400001d87983 */ /* 0x000f280000100a00 */
[----:B------:R-:W4:Y:S04]  /*19a90*/  LDL R172, [R1+0x3c] ;  /* 0x00003c0001ac7983 */ /* 0x000f280000100800 */
[----:B------:R-:W1:Y:S01]  /*19aa0*/  S2R R173, SR_TID.X ;  /* 0x0000000000ad7919 */ /* 0x000e620000002100 */
[----:B---3--:R-:W-:Y:S01]  /*19ab0*/  ISETP.GT.AND P1, PT, R0, 0x2f, PT ;  /* 0x0000002f0000780c */ /* 0x008fe20003f24270 */
[----:B--2---:R-:W-:Y:S05]  /*19ac0*/  IMAD R2, R212, 0x30, R2 ;  /* 0x00000030d4027824 */ /* 0x004fea00078e0202 */
[----:B------:R-:W-:Y:S05]  /*19ad0*/  IADD3 R2, R2, -0x30, R0 ;  /* 0xffffffd002027810 */ /* 0x000fea0007ffe000 */
[----:B------:R-:W-:Y:S04]  /*19ae0*/  @P2 IMAD.HI.U32 R3, R2, c[0x0][0x2bc], RZ ;  /* 0x0000af0002032a27 */ /* 0x000fe800078e00ff */
[----:B------:R-:W-:Y:S01]  /*19af0*/  IMAD.MOV.U32 R0, RZ, RZ, R2 ;  /* 0x000000ffff007224 */ /* 0x000fe200078e0002 */
[----:B------:R-:W-:Y:S04]  /*19b00*/  @P2 SHF.R.U32.HI R0, RZ, c[0x0][0x2c0], R3 ;  /* 0x0000b000ff002a19 */ /* 0x000fe80000011603 */
[C---:B----4-:R-:W-:Y:S01]  /*19b10*/  @!P1 IADD3 R3, P0, R0.reuse, R218, RZ ;  /* 0x000000da00039210 */ /* 0x050fe20007f1e0ff */
[----:B------:R-:W-:Y:S03]  /*19b20*/  IMAD.MOV R4, RZ, RZ, -R0 ;  /* 0x000000ffff047224 */ /* 0x000fe600078e0a00 */
[----:B-----5:R-:W-:Y:S01]  /*19b30*/  @!P1 LEA.HI.X.SX32 R0, R0, R106, 0x1, P0 ;  /* 0x0000006a00009211 */ /* 0x020fe200000f0eff */
[----:B------:R-:W-:Y:S01]  /*19b40*/  IMAD R213, R4, c[0x0][0x2b8], R2 ;  /* 0x0000ae0004d57a24 */ /* 0x000fe200078e0202 */
[C---:B------:R-:W-:Y:S02]  /*19b50*/  @!P1 LEA R2, P0, R3.reuse, c[0x0][0x2a0], 0x2 ;  /* 0x0000a80003029a11 */ /* 0x040fe400078010ff */
[----:B-1----:R-:W-:Y:S02]  /*19b60*/  SHF.R.S32.HI R106, RZ, 0x1f, R173 ;  /* 0x0000001fff6a7819 */ /* 0x002fe400000114ad */
[----:B------:R-:W-:Y:S02]  /*19b70*/  @!P1 LEA.HI.X R3, R3, c[0x0][0x2a4], R0, 0x2, P0 ;  /* 0x0000a90003039a11 */ /* 0x000fe400000f1400 */
[----:B------:R-:W-:Y:S02]  /*19b80*/  SHF.R.S32.HI R0, RZ, 0x1f, R213 ;  /* 0x0000001fff007819 */ /* 0x000fe400000114d5 */
[----:B------:R-:W-:Y:S01]  /*19b90*/  LEA.HI R106, R106, R173, RZ, 0x2 ;  /* 0x000000ad6a6a7211 */ /* 0x000fe200078f10ff */
[----:B------:R1:W2:Y:S02]  /*19ba0*/  @!P1 LDG.E R211, [R2.64] ;  /* 0x0000000802d39981 */ /* 0x0002a4000c1e1900 */
[----:B------:R-:W-:Y:S01]  /*19bb0*/  IMAD R0, R0, c[0x0][0x1e0], RZ ;  /* 0x0000780000007a24 */ /* 0x000fe200078e02ff */
[----:B------:R-:W-:Y:S03]  /*19bc0*/  SHF.R.S32.HI R106, RZ, 0x2, R106 ;  /* 0x00000002ff6a7819 */ /* 0x000fe6000001146a */
[C---:B------:R-:W-:Y:S01]  /*19bd0*/  IMAD R0, R213.reuse, c[0x0][0x1e4], R0 ;  /* 0x00007900d5007a24 */ /* 0x040fe200078e0200 */
[----:B------:R-:W-:Y:S01]  /*19be0*/  IADD3 R106, -R106, 0x30, RZ ;  /* 0x000000306a6a7810 */ /* 0x000fe20007ffe1ff */
[----:B-1----:R-:W-:Y:S04]  /*19bf0*/  IMAD.WIDE.U32 R2, R213, c[0x0][0x1e0], RZ ;  /* 0x00007800d5027a25 */ /* 0x002fe800078e00ff */
        /* <DEDUP_REMOVED lines=12> */
.L_x_1205:
[----:B------:R-:W-:-:S05]  /*19cc0*/  BRA.DIV ~URZ, `(.L_x_1062) ;  /* 0x0000d1d27f007947 */ /* 0x000fca000b800000 */
[----:B------:R3:W4:Y:S02]  /*19cd0*/  SHFL.IDX PT, R0, R173, RZ, 0x1c1f ;  /* 0x001c1fffad007589 */ /* 0x00072400000e0000 */
.L_x_1206:
        /* <DEDUP_REMOVED lines=24> */
.L_x_1207:
        /* <DEDUP_REMOVED lines=20> */
.L_x_1060:
[----:B------:R-:W-:Y:S05]  /*19fa0*/  BSYNC B0 ;  /* 0x0000000000007941 */ /* 0x000fea0003800000 */
.L_x_1059:
        /* <DEDUP_REMOVED lines=51> */
.L_x_1208:
        /* <DEDUP_REMOVED lines=15> */
.L_x_1209:
[C---:B------:R-:W-:Y:S01]  /*1a3d0*/  FMUL.FTZ R2, R105.reuse, c[0x0][0x2d0] ;  /* 0x0000b40069027a20 */ /* 0x040fe20000410000 */
[----:B--2---:R-:W-:Y:S01]  /*1a3e0*/  FMNMX.FTZ R106, R0, R4, !PT ;  /* 0x00000004006a7209 */ /* 0x004fe20007810000 */
        /* <DEDUP_REMOVED lines=17> */
[----:B------:R1:W2:Y:S10]  /*1a500*/  MUFU.EX2 R2, R8 ;  /* 0x0000000800027308 */ /* 0x0002b40000000800 */
[----:B------:R-:W-:Y:S01]  /*1a510*/  MUFU.EX2 R107, R107 ;  /* 0x0000006b006b7308 */ /* 0x000fe20000000800 */
[----:B-1----:R-:W-:Y:S04]  /*1a520*/  FMUL.FTZ R8, R6, c[0x0][0x2d0] ;  /* 0x0000b40006087a20 */ /* 0x002fe80000410000 */
[--C-:B------:R-:W-:Y:S02]  /*1a530*/  FFMA.FTZ R180, R28, c[0x0][0x2d0], -R8.reuse ;  /* 0x0000b4001cb47a23 */ /* 0x100fe40000010808 */
[--C-:B------:R-:W-:Y:S02]  /*1a540*/  FFMA.FTZ R179, R29, c[0x0][0x2d0], -R8.reuse ;  /* 0x0000b4001db37a23 */ /* 0x100fe40000010808 */
[----:B------:R-:W-:Y:S02]  /*1a550*/  FFMA.FTZ R178, R32, c[0x0][0x2d0], -R8 ;  /* 0x0000b40020b27a23 */ /* 0x000fe40000010808 */
[----:B--2---:R-:W-:Y:S01]  /*1a560*/  FFMA.FTZ R0, R4, R215, R2 ;  /* 0x000000d704007223 */ /* 0x004fe20000010002 */
[C---:B------:R-:W-:Y:S01]  /*1a570*/  F2FP.BF16.PACK_AB R172, R3.reuse, R2 ;  /* 0x0000000203ac723e */ /* 0x040fe200000010ff */
[C---:B------:R-:W-:Y:S01]  /*1a580*/  FMUL.FTZ R2, R104.reuse, c[0x0][0x2d0] ;  /* 0x0000b40068027a20 */ /* 0x040fe20000410000 */
        /* <DEDUP_REMOVED lines=19> */
[----:B------:R-:W2:Y:S01]  /*1a6c0*/  MUFU.EX2 R10, R10 ;  /* 0x0000000a000a7308 */ /* 0x000ea20000000800 */
[--C-:B------:R-:W-:Y:S02]  /*1a6d0*/  FFMA.FTZ R23, R16, c[0x0][0x2d0], -R8.reuse ;  /* 0x0000b40010177a23 */ /* 0x100fe40000010808 */
[--C-:B------:R-:W-:Y:S02]  /*1a6e0*/  FFMA.FTZ R22, R17, c[0x0][0x2d0], -R8.reuse ;  /* 0x0000b40011167a23 */ /* 0x100fe40000010808 */
[--C-:B------:R-:W-:Y:S02]  /*1a6f0*/  FFMA.FTZ R176, R33, c[0x0][0x2d0], -R8.reuse ;  /* 0x0000b40021b07a23 */ /* 0x100fe40000010808 */
[--C-:B------:R-:W-:Y:S02]  /*1a700*/  FFMA.FTZ R194, R44, c[0x0][0x2d0], -R8.reuse ;  /* 0x0000b4002cc27a23 */ /* 0x100fe40000010808 */
[--C-:B------:R-:W-:Y:S01]  /*1a710*/  FFMA.FTZ R193, R45, c[0x0][0x2d0], -R8.reuse ;  /* 0x0000b4002dc17a23 */ /* 0x100fe20000010808 */
[----:B------:R-:W4:Y:S01]  /*1a720*/  MUFU.EX2 R2, R11 ;  /* 0x0000000b00027308 */ /* 0x000f220000000800 */
[----:B------:R-:W-:Y:S02]  /*1a730*/  FFMA.FTZ R192, R48, c[0x0][0x2d0], -R8 ;  /* 0x0000b40030c07a23 */ /* 0x000fe40000010808 */
[C---:B------:R-:W-:Y:S02]  /*1a740*/  FMUL.FTZ R52, R4.reuse, R160 ;  /* 0x000000a004347220 */ /* 0x040fe40000410000 */
[C---:B-1----:R-:W-:Y:S02]  /*1a750*/  FMUL.FTZ R39, R3.reuse, R155 ;  /* 0x0000009b03277220 */ /* 0x042fe40000410000 */
[C---:B------:R-:W-:Y:S02]  /*1a760*/  FMUL.FTZ R53, R4.reuse, R161 ;  /* 0x000000a104357220 */ /* 0x040fe40000410000 */
[C---:B------:R-:W-:Y:S01]  /*1a770*/  FMUL.FTZ R54, R3.reuse, R162 ;  /* 0x000000a203367220 */ /* 0x040fe20000410000 */
[----:B------:R1:W-:Y:S01]  /*1a780*/  MUFU.EX2 R26, R9 ;  /* 0x00000009001a7308 */ /* 0x0003e20000000800 */
[C---:B------:R-:W-:Y:S02]  /*1a790*/  FMUL.FTZ R55, R3.reuse, R163 ;  /* 0x000000a303377220 */ /* 0x040fe40000410000 */
[----:B------:R-:W-:Y:S01]  /*1a7a0*/  LDSM.16.MT88.4 R160, [R196+0x1400] ;  /* 0x00140000c4a0783b */ /* 0x000fe20000004200 */
[----:B--2---:R-:W-:Y:S02]  /*1a7b0*/  FFMA.FTZ R0, R3, R214, R10 ;  /* 0x000000d603007223 */ /* 0x004fe4000001000a */
[----:B------:R-:W-:Y:S02]  /*1a7c0*/  FFMA.FTZ R214, R49, c[0x0][0x2d0], -R8 ;  /* 0x0000b40031d67a23 */ /* 0x000fe40000010808 */
[C---:B------:R-:W-:Y:S02]  /*1a7d0*/  FMUL.FTZ R56, R4.reuse, R56 ;  /* 0x0000003804387220 */ /* 0x040fe40000410000 */
[----:B------:R-:W2:Y:S01]  /*1a7e0*/  MUFU.EX2 R27, R20 ;  /* 0x00000014001b7308 */ /* 0x000ea20000000800 */
[----:B------:R-:W-:Y:S02]  /*1a7f0*/  FMUL.FTZ R57, R4, R57 ;  /* 0x0000003904397220 */ /* 0x000fe40000410000 */
[C---:B------:R-:W-:Y:S01]  /*1a800*/  FMUL.FTZ R58, R3.reuse, R58 ;  /* 0x0000003a033a7220 */ /* 0x040fe20000410000 */
[C---:B---34-:R-:W-:Y:S01]  /*1a810*/  F2FP.BF16.PACK_AB R173, R2.reuse, R10 ;  /* 0x0000000a02ad723e */ /* 0x058fe200000010ff */
[----:B------:R-:W-:Y:S02]  /*1a820*/  FADD.FTZ R37, R2, R0 ;  /* 0x0000000002257221 */ /* 0x000fe40000010000 */
[----:B------:R-:W-:Y:S02]  /*1a830*/  FADD.FTZ R0, -R6, R109 ;  /* 0x0000006d06007221 */ /* 0x000fe40000010100 */
[--C-:B------:R-:W-:Y:S01]  /*1a840*/  FFMA.FTZ R10, R12, c[0x0][0x2d0], -R8.reuse ;  /* 0x0000b4000c0a7a23 */ /* 0x100fe20000010808 */
[----:B------:R3:W-:Y:S01]  /*1a850*/  MUFU.EX2 R235, R36 ;  /* 0x0000002400eb7308 */ /* 0x0007e20000000800 */
[----:B------:R-:W-:Y:S02]  /*1a860*/  FMUL.FTZ R0, R0, c[0x0][0x2d0] ;  /* 0x0000b40000007a20 */ /* 0x000fe40000410000 */
[----:B------:R-:W-:Y:S02]  /*1a870*/  FMUL.FTZ R59, R3, R59 ;  /* 0x0000003b033b7220 */ /* 0x000fe40000410000 */
[----:B-1----:R-:W-:Y:S02]  /*1a880*/  FFMA.FTZ R9, R13, c[0x0][0x2d0], -R8 ;  /* 0x0000b4000d097a23 */ /* 0x002fe40000010808 */
[----:B------:R-:W-:Y:S02]  /*1a890*/  FMUL.FTZ R8, R106, c[0x0][0x2d0] ;  /* 0x0000b4006a087a20 */ /* 0x000fe40000410000 */
[----:B------:R-:W-:Y:S01]  /*1a8a0*/  FMUL.FTZ R68, R4, R68 ;  /* 0x0000004404447220 */ /* 0x000fe20000410000 */
[----:B------:R1:W4:Y:S01]  /*1a8b0*/  MUFU.EX2 R2, R0 ;  /* 0x0000000000027308 */ /* 0x0003220000000800 */
[--C-:B------:R-:W-:Y:S02]  /*1a8c0*/  FFMA.FTZ R21, R15, c[0x0][0x2d0], -R8.reuse ;  /* 0x0000b4000f157a23 */ /* 0x100fe40000010808 */
[--C-:B------:R-:W-:Y:S01]  /*1a8d0*/  FFMA.FTZ R11, R19, c[0x0][0x2d0], -R8.reuse ;  /* 0x0000b400130b7a23 */ /* 0x100fe20000010808 */
[----:B--2---:R-:W-:Y:S01]  /*1a8e0*/  F2FP.BF16.PACK_AB R174, R26, R27 ;  /* 0x0000001b1aae723e */ /* 0x004fe200000010ff */
[--C-:B------:R-:W-:Y:S02]  /*1a8f0*/  FFMA.FTZ R20, R18, c[0x0][0x2d0], -R8.reuse ;  /* 0x0000b40012147a23 */ /* 0x100fe40000010808 */
[--C-:B------:R-:W-:Y:S02]  /*1a900*/  FFMA.FTZ R177, R30, c[0x0][0x2d0], -R8.reuse ;  /* 0x0000b4001eb17a23 */ /* 0x100fe40000010808 */
[--C-:B------:R-:W-:Y:S01]  /*1a910*/  FFMA.FTZ R181, R31, c[0x0][0x2d0], -R8.reuse ;  /* 0x0000b4001fb57a23 */ /* 0x100fe20000010808 */
[----:B------:R2:W5:Y:S01]  /*1a920*/  MUFU.EX2 R38, R10 ;  /* 0x0000000a00267308 */ /* 0x0005620000000800 */
[--C-:B------:R-:W-:Y:S02]  /*1a930*/  FFMA.FTZ R182, R34, c[0x0][0x2d0], -R8.reuse ;  /* 0x0000b40022b67a23 */ /* 0x100fe40000010808 */
[--C-:B------:R-:W-:Y:S02]  /*1a940*/  FFMA.FTZ R183, R35, c[0x0][0x2d0], -R8.reuse ;  /* 0x0000b40023b77a23 */ /* 0x100fe40000010808 */
[--C-:B------:R-:W-:Y:S02]  /*1a950*/  FFMA.FTZ R195, R46, c[0x0][0x2d0], -R8.reuse ;  /* 0x0000b4002ec37a23 */ /* 0x100fe40000010808 */
[--C-:B------:R-:W-:Y:S02]  /*1a960*/  FFMA.FTZ R215, R47, c[0x0][0x2d0], -R8.reuse ;  /* 0x0000b4002fd77a23 */ /* 0x100fe40000010808 */
[--C-:B------:R-:W-:Y:S01]  /*1a970*/  FFMA.FTZ R216, R50, c[0x0][0x2d0], -R8.reuse ;  /* 0x0000b40032d87a23 */ /* 0x100fe20000010808 */
[----:B------:R-:W5:Y:S01]  /*1a980*/  MUFU.EX2 R9, R9 ;  /* 0x0000000900097308 */ /* 0x000f620000000800 */
[--C-:B------:R-:W-:Y:S02]  /*1a990*/  FFMA.FTZ R221, R51, c[0x0][0x2d0], -R8.reuse ;  /* 0x0000b40033dd7a23 */ /* 0x100fe40000010808 */
[----:B---3--:R-:W-:Y:S02]  /*1a9a0*/  FMUL.FTZ R36, R4, R152 ;  /* 0x0000009804247220 */ /* 0x008fe40000410000 */
[----:B-1----:R-:W-:Y:S02]  /*1a9b0*/  FADD.FTZ R0, -R106, R5 ;  /* 0x000000056a007221 */ /* 0x002fe40000010100 */
[----:B------:R-:W-:Y:S02]  /*1a9c0*/  FADD.FTZ R5, R27, R25 ;  /* 0x000000191b057221 */ /* 0x000fe40000010000 */
[----:B------:R-:W-:Y:S01]  /*1a9d0*/  FMUL.FTZ R0, R0, c[0x0][0x2d0] ;  /* 0x0000b40000007a20 */ /* 0x000fe20000410000 */
[----:B------:R-:W-:Y:S01]  /*1a9e0*/  MUFU.EX2 R247, R11 ;  /* 0x0000000b00f77308 */ /* 0x000fe20000000800 */
[----:B------:R-:W-:Y:S02]  /*1a9f0*/  FADD.FTZ R188, R26, R5 ;  /* 0x000000051abc7221 */ /* 0x000fe40000010000 */
[----:B----4-:R-:W-:Y:S02]  /*1aa00*/  FMUL.FTZ R16, R2, R128 ;  /* 0x0000008002107220 */ /* 0x010fe40000410000 */
        /* <DEDUP_REMOVED lines=10> */
[C---:B-----5:R-:W-:Y:S02]  /*1aab0*/  FFMA.FTZ R5, R2.reuse, R232, R38 ;  /* 0x000000e802057223 */ /* 0x060fe40000010026 */
[C---:B------:R-:W-:Y:S01]  /*1aac0*/  FMUL.FTZ R48, R2.reuse, R112 ;  /* 0x0000007002307220 */ /* 0x040fe20000410000 */
[C---:B------:R-:W-:Y:S01]  /*1aad0*/  F2FP.BF16.PACK_AB R112, R9.reuse, R38 ;  /* 0x000000260970723e */ /* 0x040fe200000010ff */
        /* <DEDUP_REMOVED lines=32> */
[----:B------:R-:W-:Y:S01]  /*1ace0*/  FMUL.FTZ R50, R0, R114 ;  /* 0x0000007200327220 */ /* 0x000fe20000410000 */
[----:B--2---:R-:W-:Y:S01]  /*1acf0*/  F2FP.BF16.PACK_AB R114, R246, R234 ;  /* 0x000000eaf672723e */ /* 0x004fe200000010ff */
[C---:B------:R-:W-:Y:S01]  /*1ad00*/  FMUL.FTZ R51, R0.reuse, R115 ;  /* 0x0000007300337220 */ /* 0x040fe20000410000 */
[----:B------:R-:W-:Y:S01]  /*1ad10*/  LDSM.16.MT88.4 R116, [R196+0xc00] ;  /* 0x000c0000c474783b */ /* 0x000fe20000004200 */
[C---:B------:R-:W-:Y:S02]  /*1ad20*/  FMUL.FTZ R62, R0.reuse, R62 ;  /* 0x0000003e003e7220 */ /* 0x040fe40000410000 */
[C---:B------:R-:W-:Y:S01]  /*1ad30*/  FMUL.FTZ R63, R0.reuse, R63 ;  /* 0x0000003f003f7220 */ /* 0x040fe20000410000 */
[----:B------:R-:W-:Y:S01]  /*1ad40*/  MUFU.EX2 R135, R187 ;  /* 0x000000bb00877308 */ /* 0x000fe20000000800 */
[----:B------:R-:W-:Y:S01]  /*1ad50*/  FMUL.FTZ R66, R0, R66 ;  /* 0x0000004200427220 */ /* 0x000fe20000410000 */
        /* <DEDUP_REMOVED lines=29> */
[----:B------:R-:W-:Y:S01]  /*1af30*/  FMUL.FTZ R73, R4, R73 ;  /* 0x0000004904497220 */ /* 0x000fe20000410000 */
[----:B------:R-:W4:Y:S01]  /*1af40*/  MUFU.EX2 R5, R191 ;  /* 0x000000bf00057308 */ /* 0x000f220000000800 */
[C---:B------:R-:W-:Y:S02]  /*1af50*/  FMUL.FTZ R74, R3.reuse, R74 ;  /* 0x0000004a034a7220 */ /* 0x040fe40000410000 */
[----:B------:R-:W-:Y:S01]  /*1af60*/  FMUL.FTZ R75, R3, R75 ;  /* 0x0000004b034b7220 */ /* 0x000fe20000410000 */
[----:B-1----:R-:W1:Y:S01]  /*1af70*/  LDSM.16.MT88.4 R24, [R196] ;  /* 0x00000000c418783b */ /* 0x002e620000004200 */
[----:B--2---:R-:W-:Y:S01]  /*1af80*/  F2FP.BF16.PACK_AB R175, R235, R0 ;  /* 0x00000000ebaf723e */ /* 0x004fe200000010ff */
[----:B------:R-:W-:Y:S02]  /*1af90*/  FADD.FTZ R132, R0, R37 ;  /* 0x0000002500847221 */ /* 0x000fe40000010000 */
[C---:B------:R-:W-:Y:S02]  /*1afa0*/  FMUL.FTZ R37, R4.reuse, R153 ;  /* 0x0000009904257220 */ /* 0x040fe40000410000 */
[C---:B------:R-:W-:Y:S01]  /*1afb0*/  FMUL.FTZ R84, R4.reuse, R84 ;  /* 0x0000005404547220 */ /* 0x040fe20000410000 */
        /* <DEDUP_REMOVED lines=9> */
[C---:B------:R-:W-:Y:S02]  /*1b050*/  FMUL.FTZ R100, R4.reuse, R100 ;  /* 0x0000006404647220 */ /* 0x040fe40000410000 */
[C---:B------:R-:W-:Y:S02]  /*1b060*/  FMUL.FTZ R101, R4.reuse, R101 ;  /* 0x0000006504657220 */ /* 0x040fe40000410000 */
[C---:B------:R-:W-:Y:S02]  /*1b070*/  FMUL.FTZ R102, R3.reuse, R102 ;  /* 0x0000006603667220 */ /* 0x040fe40000410000 */
[----:B------:R-:W-:Y:S02]  /*1b080*/  FMUL.FTZ R103, R3, R103 ;  /* 0x0000006703677220 */ /* 0x000fe40000410000 */
[----:B----4-:R-:W-:Y:S01]  /*1b090*/  FADD.FTZ R0, R5, R188 ;  /* 0x000000bc05007221 */ /* 0x010fe20000010000 */
[----:B------:R-:W-:Y:S01]  /*1b0a0*/  MUFU.EX2 R244, R176 ;  /* 0x000000b000f47308 */ /* 0x000fe20000000800 */
[C---:B------:R-:W-:Y:S02]  /*1b0b0*/  FMUL.FTZ R88, R4.reuse, R88 ;  /* 0x0000005804587220 */ /* 0x040fe40000410000 */
[----:B------:R-:W-:Y:S02]  /*1b0c0*/  FMUL.FTZ R89, R4, R89 ;  /* 0x0000005904597220 */ /* 0x000fe40000410000 */
[----:B--2---:R-:W-:Y:S02]  /*1b0d0*/  FADD.FTZ R0, R2, R0 ;  /* 0x0000000002007221 */ /* 0x004fe40000010000 */
[C---:B------:R-:W-:Y:S02]  /*1b0e0*/  FMUL.FTZ R90, R3.reuse, R90 ;  /* 0x0000005a035a7220 */ /* 0x040fe40000410000 */
[----:B------:R-:W-:Y:S01]  /*1b0f0*/  FADD.FTZ R0, R108, R0 ;  /* 0x000000006c007221 */ /* 0x000fe20000010000 */
[----:B------:R-:W-:Y:S01]  /*1b100*/  MUFU.EX2 R239, R177 ;  /* 0x000000b100ef7308 */ /* 0x000fe20000000800 */
[C---:B------:R-:W-:Y:S01]  /*1b110*/  FMUL.FTZ R91, R3.reuse, R91 ;  /* 0x0000005b035b7220 */ /* 0x040fe20000410000 */
[-C--:B-1----:R-:W-:Y:S08]  /*1b120*/  HMMA.16816.F32.BF16 R8, R172, R24.reuse, R8 ;  /* 0x00000018ac08723c */ /* 0x082ff00000041808 */
        /* <DEDUP_REMOVED lines=63> */
[----:B------:R-:W2:Y:S01]  /*1b520*/  LDL R232, [R1+0x20] ;  /* 0x0000200001e87983 */ /* 0x000ea20000100800 */
        /* <DEDUP_REMOVED lines=99> */
[----:B------:R-:W-:-:S07]  /*1bb60*/  @P0 BRA `(.L_x_1066) ;  /* 0xffffd39000000947 */ /* 0x000fce000383ffff */
.L_x_1053:
[----:B------:R-:W2:Y:S02]  /*1bb70*/  LDL R0, [R1+0x1c] ;  /* 0x00001c0001007983 */ /* 0x000ea40000100800 */
[----:B--2---:R-:W-:-:S13]  /*1bb80*/  ISETP.GE.AND P0, PT, R212, R0, PT ;  /* 0x00000000d400720c */ /* 0x004fda0003f06270 */
[----:B------:R-:W-:Y:S05]  /*1bb90*/  @!P0 BRA `(.L_x_1067) ;  /* 0x0000430000008947 */ /* 0x000fea0003800000 */
[----:B------:R-:W-:Y:S01]  /*1bba0*/  IMAD.MOV.U32 R107, RZ, RZ, R104 ;  /* 0x000000ffff6b7224 */ /* 0x000fe200078e0068 */
[----:B------:R-:W-:Y:S01]  /*1bbb0*/  MOV R109, R5 ;  /* 0x00000005006d7202 */ /* 0x000fe20000000f00 */
[----:B------:R-:W-:Y:S01]  /*1bbc0*/  IMAD.MOV.U32 R106, RZ, RZ, R105 ;  /* 0x000000ffff6a7224 */ /* 0x000fe200078e0069 */
[----:B------:R-:W-:Y:S02]  /*1bbd0*/  MOV R108, R6 ;  /* 0x00000006006c7202 */ /* 0x000fe40000000f00 */
.L_x_1099:
[----:B------:R-:W2:Y:S01]  /*1bbe0*/  LDL.64 R8, [R1+0x30] ;  /* 0x0000300001087983 */ /* 0x000ea20000100a00 */
[----:B------:R-:W-:Y:S04]  /*1bbf0*/  DEPBAR.LE SB0, 0x0 ;  /* 0x000080000000791a */ /* 0x000fe80000000000 */
[----:B------:R-:W3:Y:S01]  /*1bc00*/  LDL R5, [R1+0x28] ;  /* 0x0000280001057983 */ /* 0x000ee20000100800 */
[----:B------:R-:W-:Y:S01]  /*1bc10*/  WARPSYNC 0xffffffff ;  /* 0xffffffff00007948 */ /* 0x000fe20003800000 */
[----:B------:R-:W-:Y:S01]  /*1bc20*/  SHF.R.S32.HI R0, RZ, 0x1f, R213 ;  /* 0x0000001fff007819 */ /* 0x000fe200000114d5 */
[C---:B-1----:R-:W-:Y:S01]  /*1bc30*/  IMAD.WIDE.U32 R2, R213.reuse, c[0x0][0x208], RZ ;  /* 0x00008200d5027a25 */ /* 0x042fe200078e00ff */
[----:B------:R-:W-:Y:S01]  /*1bc40*/  BAR.SYNC.DEFER_BLOCKING 0x0 ;  /* 0x0000000000007b1d */ /* 0x000fe20000010000 */
[----:B------:R-:W-:Y:S02]  /*1bc50*/  SHF.R.S32.HI R4, RZ, 0x1f, R211 ;  /* 0x0000001fff047819 */ /* 0x000fe400000114d3 */
[----:B------:R-:W-:Y:S03]  /*1bc60*/  IMAD R0, R0, c[0x0][0x208], RZ ;  /* 0x0000820000007a24 */ /* 0x000fe600078e02ff */
[----:B------:R-:W-:Y:S02]  /*1bc70*/  IMAD R4, R4, c[0x0][0x218], RZ ;  /* 0x0000860004047a24 */ /* 0x000fe400078e02ff */
[----:B------:R-:W-:Y:S02]  /*1bc80*/  IMAD R0, R213, c[0x0][0x20c], R0 ;  /* 0x00008300d5007a24 */ /* 0x000fe400078e0200 */
[----:B------:R-:W-:Y:S03]  /*1bc90*/  IMAD R4, R211, c[0x0][0x21c], R4 ;  /* 0x00008700d3047a24 */ /* 0x000fe600078e0204 */
[----:B------:R-:W-:Y:S05]  /*1bca0*/  IADD3 R3, R3, R0, RZ ;  /* 0x0000000003037210 */ /* 0x000fea0007ffe0ff */
        /* <DEDUP_REMOVED lines=17> */
.L_x_1210:
[----:B------:R-:W3:Y:S01]  /*1bdc0*/  LDL R3, [R1] ;  /* 0x0000000001037983 */ /* 0x000ee20000100800 */
[----:B------:R-:W-:Y:S01]  /*1bdd0*/  ISETP.GE.AND P4, PT, R250, c[0x0][0x1d4], PT ;  /* 0x00007500fa007a0c */ /* 0x000fe20003f86270 */
[----:B------:R-:W-:Y:S02]  /*1bde0*/  BSSY B0, `(.L_x_1069) ;  /* 0x0000022000007945 */ /* 0x000fe40003800000 */
[----:B------:R-:W4:Y:S04]  /*1bdf0*/  LDL R9, [R1+0x4] ;  /* 0x0000040001097983 */ /* 0x000f280000100800 */
[----:B------:R-:W5:Y:S04]  /*1be00*/  SHFL.IDX PT, R2, R8, RZ, 0x1c1f ;  /* 0x001c1fff08027589 */ /* 0x000f6800000e0000 */
[----:B------:R-:W1:Y:S01]  /*1be10*/  S2R R10, SR_TID.X ;  /* 0x00000000000a7919 */ /* 0x000e620000002100 */
[----:B----4-:R-:W-:Y:S02]  /*1be20*/  ISETP.GE.AND P2, PT, R9, c[0x0][0x1d4], PT ;  /* 0x0000750009007a0c */ /* 0x010fe40003f46270 */
[----:B-----5:R-:W-:Y:S02]  /*1be30*/  IADD3 R4, P0, R2, R229, RZ ;  /* 0x000000e502047210 */ /* 0x020fe40007f1e0ff */
[----:B---3--:R-:W-:Y:S02]  /*1be40*/  ISETP.GE.AND P3, PT, R3, c[0x0][0x1d4], PT ;  /* 0x0000750003007a0c */ /* 0x008fe40003f66270 */
[----:B-1----:R-:W-:Y:S01]  /*1be50*/  ISETP.GT.AND P1, PT, R10, 0x3f, PT ;  /* 0x0000003f0a00780c */ /* 0x002fe20003f24270 */
[----:B--2---:R-:W-:Y:S05]  /*1be60*/  IMAD.X R5, R0, 0x1, R228, P0 ;  /* 0x0000000100057824 */ /* 0x004fea00000e06e4 */
[----:B------:R-:W-:Y:S01]  /*1be70*/  @!PT LDS RZ, [RZ] ;  /* 0x00000000fffff984 */ /* 0x000fe20000000800 */
[----:B------:R-:W-:Y:S01]  /*1be80*/  @!PT LDS RZ, [RZ] ;  /* 0x00000000fffff984 */ /* 0x000fe20000000800 */
[----:B------:R1:W-:Y:S02]  /*1be90*/  LDGSTS.E.BYPASS.LTC128B.128 [R210+0x1880], [R4.64], !P4 ;  /* 0x0188000004d27fae */ /* 0x0003e4000e101d48 */
[----:B-1----:R-:W-:Y:S05]  /*1bea0*/  IADD3 R4, P0, R2, R231, RZ ;  /* 0x000000e702047210 */ /* 0x002fea0007f1e0ff */
[----:B------:R-:W-:Y:S01]  /*1beb0*/  IMAD.X R5, R0, 0x1, R230, P0 ;  /* 0x0000000100057824 */ /* 0x000fe200000e06e6 */
[----:B------:R-:W-:Y:S04]  /*1bec0*/  IADD3 R2, P0, R2, R227, RZ ;  /* 0x000000e302027210 */ /* 0x000fe80007f1e0ff */
[----:B------:R1:W-:Y:S01]  /*1bed0*/  LDGSTS.E.BYPASS.LTC128B.128 [R210+0x2480], [R4.64], !P3 ;  /* 0x0248000004d27fae */ /* 0x0003e2000d901d48 */
[----:B------:R-:W-:Y:S05]  /*1bee0*/  IMAD.X R3, R0, 0x1, R226, P0 ;  /* 0x0000000100037824 */ /* 0x000fea00000e06e2 */
[----:B------:R1:W-:Y:S01]  /*1bef0*/  LDGSTS.E.BYPASS.LTC128B.128 [R210+0x3080], [R2.64], !P2 ;  /* 0x0308000002d27fae */ /* 0x0003e2000d101d48 */
[----:B------:R-:W-:-:S05]  /*1bf00*/  @P1 BRA `(.L_x_1070) ;  /* 0x000000f000001947 */ /* 0x000fca0003800000 */
[----:B------:R-:W-:-:S05]  /*1bf10*/  BRA.DIV ~URZ, `(.L_x_1071) ;  /* 0x0000b3627f007947 */ /* 0x000fca000b800000 */
[----:B-1----:R1:W2:Y:S04]  /*1bf20*/  SHFL.IDX PT, R4, R6, 0x1, 0x1c1f ;  /* 0x003c1f0006047f89 */ /* 0x0022a800000e0000 */
[----:B------:R1:W3:Y:S02]  /*1bf30*/  SHFL.IDX PT, R0, R8, 0x1, 0x1c1f ;  /* 0x003c1f0008007f89 */ /* 0x0002e400000e0000 */
.L_x_1211:
[----:B---3--:R-:W-:Y:S05]  /*1bf40*/  IADD3 R2, P0, R0, R229, RZ ;  /* 0x000000e500027210 */ /* 0x008fea0007f1e0ff */
[----:B--2---:R-:W-:Y:S05]  /*1bf50*/  IMAD.X R3, R4, 0x1, R228, P0 ;  /* 0x0000000104037824 */ /* 0x004fea00000e06e4 */
[----:B------:R-:W-:Y:S01]  /*1bf60*/  @!PT LDS RZ, [RZ] ;  /* 0x00000000fffff984 */ /* 0x000fe20000000800 */
[----:B------:R-:W-:Y:S01]  /*1bf70*/  @!PT LDS RZ, [RZ] ;  /* 0x00000000fffff984 */ /* 0x000fe20000000800 */
[----:B------:R-:W-:Y:S01]  /*1bf80*/  @!PT LDS RZ, [RZ] ;  /* 0x00000000fffff984 */ /* 0x000fe20000000800 */
[----:B------:R2:W-:Y:S02]  /*1bf90*/  LDGSTS.E.BYPASS.LTC128B.128 [R210+0x2080], [R2.64], !P4 ;  /* 0x0208000002d27fae */ /* 0x0005e4000e101d48 */
[----:B--2---:R-:W-:Y:S05]  /*1bfa0*/  IADD3 R2, P0, R0, R231, RZ ;  /* 0x000000e700027210 */ /* 0x004fea0007f1e0ff */
[----:B------:R-:W-:Y:S05]  /*1bfb0*/  IMAD.X R3, R4, 0x1, R230, P0 ;  /* 0x0000000104037824 */ /* 0x000fea00000e06e6 */
[----:B------:R2:W-:Y:S02]  /*1bfc0*/  LDGSTS.E.BYPASS.LTC128B.128 [R210+0x2c80], [R2.64], !P3 ;  /* 0x02c8000002d27fae */ /* 0x0005e4000d901d48 */
[----:B--2---:R-:W-:Y:S05]  /*1bfd0*/  IADD3 R2, P0, R0, R227, RZ ;  /* 0x000000e300027210 */ /* 0x004fea0007f1e0ff */
[----:B------:R-:W-:Y:S05]  /*1bfe0*/  IMAD.X R3, R4, 0x1, R226, P0 ;  /* 0x0000000104037824 */ /* 0x000fea00000e06e2 */
[----:B------:R2:W-:Y:S03]  /*1bff0*/  LDGSTS.E.BYPASS.LTC128B.128 [R210+0x3880], [R2.64], !P2 ;  /* 0x0388000002d27fae */ /* 0x0005e6000d101d48 */
.L_x_1070:
[----:B------:R-:W-:Y:S05]  /*1c000*/  BSYNC B0 ;  /* 0x0000000000007941 */ /* 0x000fea0003800000 */
.L_x_1069:
[----:B------:R-:W0:Y:S01]  /*1c010*/  LDGDEPBAR ;  /* 0x00000000000079af */ /* 0x000e220000000000 */
[----:B------:R-:W-:Y:S01]  /*1c020*/  WARPSYNC 0xffffffff ;  /* 0xffffffff00007948 */ /* 0x000fe20003800000 */
[-C--:B-1----:R-:W-:Y:S01]  /*1c030*/  HMMA.16816.F32.BF16 R8, R52, R20.reuse, RZ ;  /* 0x000000143408723c */ /* 0x082fe200000418ff */
        /* <DEDUP_REMOVED lines=98> */
[----:B--2---:R-:W2:Y:S01]  /*1c660*/  LDL R2, [R1+0x58] ;  /* 0x0000580001027983 */ /* 0x004ea20000100800 */
[----:B------:R-:W-:Y:S02]  /*1c670*/  IMAD.MOV.U32 R3, RZ, RZ, c[0x0][0x2b8] ;  /* 0x0000ae00ff037624 */ /* 0x000fe400078e00ff */
[----:B------:R-:W-:Y:S01]  /*1c680*/  IMAD.MOV.U32 R211, RZ, RZ, RZ ;  /* 0x000000ffffd37224 */ /* 0x000fe200078e00ff */
[----:B------:R-:W3:Y:S02]  /*1c690*/  LDL R0, [R1+0x24] ;  /* 0x0000240001007983 */ /* 0x000ee40000100800 */
[----:B------:R-:W-:Y:S02]  /*1c6a0*/  ISETP.NE.AND P5, PT, R3, 0x1, PT ;  /* 0x000000010300780c */ /* 0x000fe40003fa5270 */
[----:B------:R-:W4:Y:S04]  /*1c6b0*/  LDL.64 R104, [R1+0x48] ;  /* 0x0000480001687983 */ /* 0x000f280000100a00 */
[----:B------:R-:W5:Y:S04]  /*1c6c0*/  LDL R4, [R1+0x50] ;  /* 0x0000500001047983 */ /* 0x000f680000100800 */
[----:B------:R-:W4:Y:S04]  /*1c6d0*/  LDL.64 R216, [R1+0x40] ;  /* 0x0000400001d87983 */ /* 0x000f280000100a00 */
[----:B------:R-:W4:Y:S01]  /*1c6e0*/  LDL R6, [R1+0x3c] ;  /* 0x00003c0001067983 */ /* 0x000f220000100800 */
[----:B---3--:R-:W-:Y:S01]  /*1c6f0*/  ISETP.GT.AND P1, PT, R0, 0x2f, PT ;  /* 0x0000002f0000780c */ /* 0x008fe20003f24270 */
[----:B--2---:R-:W-:Y:S05]  /*1c700*/  IMAD R2, R212, 0x30, R2 ;  /* 0x00000030d4027824 */ /* 0x004fea00078e0202 */
[----:B------:R-:W-:Y:S05]  /*1c710*/  IADD3 R2, R2, -0x30, R0 ;  /* 0xffffffd002027810 */ /* 0x000fea0007ffe000 */
[----:B------:R-:W-:Y:S04]  /*1c720*/  @P5 IMAD.HI.U32 R3, R2, c[0x0][0x2bc], RZ ;  /* 0x0000af0002035a27 */ /* 0x000fe800078e00ff */
[----:B------:R-:W-:Y:S01]  /*1c730*/  IMAD.MOV.U32 R0, RZ, RZ, R2 ;  /* 0x000000ffff007224 */ /* 0x000fe200078e0002 */
[----:B------:R-:W-:Y:S04]  /*1c740*/  @P5 SHF.R.U32.HI R0, RZ, c[0x0][0x2c0], R3 ;  /* 0x0000b000ff005a19 */ /* 0x000fe80000011603 */
[C---:B----4-:R-:W-:Y:S02]  /*1c750*/  @!P1 IADD3 R3, P0, R0.reuse, R104, RZ ;  /* 0x0000006800039210 */ /* 0x050fe40007f1e0ff */
[----:B------:R-:W1:Y:S02]  /*1c760*/  S2R R104, SR_TID.X ;  /* 0x0000000000687919 */ /* 0x000e640000002100 */
[----:B-----5:R-:W-:Y:S01]  /*1c770*/  @!P1 LEA.HI.X.SX32 R5, R0, R4, 0x1, P0 ;  /* 0x0000000400059211 */ /* 0x020fe200000f0eff */
[----:B------:R-:W-:Y:S01]  /*1c780*/  IMAD.MOV R0, RZ, RZ, -R0 ;  /* 0x000000ffff007224 */ /* 0x000fe200078e0a00 */
[C---:B------:R-:W-:Y:S03]  /*1c790*/  @!P1 LEA R4, P0, R3.reuse, c[0x0][0x2a0], 0x2 ;  /* 0x0000a80003049a11 */ /* 0x040fe600078010ff */
[----:B------:R-:W-:Y:S01]  /*1c7a0*/  IMAD R213, R0, c[0x0][0x2b8], R2 ;  /* 0x0000ae0000d57a24 */ /* 0x000fe200078e0202 */
[----:B------:R-:W-:Y:S03]  /*1c7b0*/  @!P1 LEA.HI.X R5, R3, c[0x0][0x2a4], R5, 0x2, P0 ;  /* 0x0000a90003059a11 */ /* 0x000fe600000f1405 */
[C---:B------:R-:W-:Y:S01]  /*1c7c0*/  IMAD.WIDE.U32 R2, R213.reuse, c[0x0][0x1e0], RZ ;  /* 0x00007800d5027a25 */ /* 0x040fe200078e00ff */
[----:B------:R-:W-:Y:S01]  /*1c7d0*/  SHF.R.S32.HI R0, RZ, 0x1f, R213 ;  /* 0x0000001fff007819 */ /* 0x000fe200000114d5 */
[----:B------:R2:W3:Y:S04]  /*1c7e0*/  @!P1 LDG.E R211, [R4.64] ;  /* 0x0000000804d39981 */ /* 0x0004e8000c1e1900 */
[----:B------:R-:W-:Y:S04]  /*1c7f0*/  IMAD R0, R0, c[0x0][0x1e0], RZ ;  /* 0x0000780000007a24 */ /* 0x000fe800078e02ff */
[----:B------:R-:W-:Y:S01]  /*1c800*/  IMAD R0, R213, c[0x0][0x1e4], R0 ;  /* 0x00007900d5007a24 */ /* 0x000fe200078e0200 */
[----:B-1----:R-:W-:Y:S03]  /*1c810*/  SHF.R.S32.HI R105, RZ, 0x1f, R104 ;  /* 0x0000001fff697819 */ /* 0x002fe60000011468 */
[----:B------:R-:W-:Y:S01]  /*1c820*/  IMAD.IADD R3, R3, 0x1, R0 ;  /* 0x0000000103037824 */ /* 0x000fe200078e0200 */
[----:B------:R-:W-:Y:S04]  /*1c830*/  LEA.HI R105, R105, R104, RZ, 0x2 ;  /* 0x0000006869697211 */ /* 0x000fe800078f10ff */
[----:B------:R-:W-:Y:S04]  /*1c840*/  SHF.R.S32.HI R105, RZ, 0x2, R105 ;  /* 0x00000002ff697819 */ /* 0x000fe80000011469 */
[----:B--2---:R-:W-:Y:S02]  /*1c850*/  IADD3 R5, -R105, 0x30, RZ ;  /* 0x0000003069057810 */ /* 0x004fe40007ffe1ff */
[----:B---3--:R-:W-:Y:S01]  /*1c860*/  SHF.R.S32.HI R0, RZ, 0x1f, R211 ;  /* 0x0000001fff007819 */ /* 0x008fe200000114d3 */
        /* <DEDUP_REMOVED lines=10> */
.L_x_1212:
[----:B------:R-:W-:-:S05]  /*1c910*/  BRA.DIV ~URZ, `(.L_x_1075) ;  /* 0x0000aaa27f007947 */ /* 0x000fca000b800000 */
[----:B------:R3:W4:Y:S02]  /*1c920*/  SHFL.IDX PT, R0, R104, RZ, 0x1c1f ;  /* 0x001c1fff68007589 */ /* 0x00072400000e0000 */
.L_x_1213:
        /* <DEDUP_REMOVED lines=9> */
[----:B--2---:R-:W-:Y:S05]  /*1c9c0*/  @P0 IADD3 R2, P1, R0, R227, RZ ;  /* 0x000000e300020210 */ /* 0x004fea0007f3e0ff */
[----:B------:R-:W-:Y:S05]  /*1c9d0*/  @P0 IMAD.X R3, R4, 0x1, R226, P1 ;  /* 0x0000000104030824 */ /* 0x000fea00008e06e2 */
[----:B------:R2:W-:Y:S01]  /*1c9e0*/  @P0 LDGSTS.E.BYPASS.LTC128B.128 [R210+0x5480], [R2.64], !P2 ;  /* 0x0548000002d20fae */ /* 0x0005e2000d101d48 */
[----:B------:R-:W-:Y:S01]  /*1c9f0*/  ISETP.GE.AND P0, PT, R5, 0x21, PT ;  /* 0x000000210500780c */ /* 0x000fe20003f06270 */
[----:B------:R-:W-:-:S06]  /*1ca00*/  BRA.DIV ~URZ, `(.L_x_1076) ;  /* 0x0000aa227f007947 */ /* 0x000fcc000b800000 */
[----:B------:R4:W1:Y:S04]  /*1ca10*/  SHFL.IDX PT, R4, R6, 0x1, 0x1c1f ;  /* 0x003c1f0006047f89 */ /* 0x00086800000e0000 */
[----:B------:R4:W2:Y:S02]  /*1ca20*/  SHFL.IDX PT, R0, R104, 0x1, 0x1c1f ;  /* 0x003c1f0068007f89 */ /* 0x0008a400000e0000 */
.L_x_1214:
[----:B--2---:R-:W-:Y:S05]  /*1ca30*/  @P0 IADD3 R2, P1, R0, R229, RZ ;  /* 0x000000e500020210 */ /* 0x004fea0007f3e0ff */
[----:B-1----:R-:W-:Y:S05]  /*1ca40*/  @P0 IMAD.X R3, R4, 0x1, R228, P1 ;  /* 0x0000000104030824 */ /* 0x002fea00008e06e4 */
[----:B------:R-:W-:Y:S01]  /*1ca50*/  @!PT LDS RZ, [RZ] ;  /* 0x00000000fffff984 */ /* 0x000fe20000000800 */
[----:B------:R-:W-:Y:S01]  /*1ca60*/  @!PT LDS RZ, [RZ] ;  /* 0x00000000fffff984 */ /* 0x000fe20000000800 */
[----:B------:R-:W-:Y:S01]  /*1ca70*/  @!PT LDS RZ, [RZ] ;  /* 0x00000000fffff984 */ /* 0x000fe20000000800 */
[----:B------:R1:W-:Y:S02]  /*1ca80*/  @P0 LDGSTS.E.BYPASS.LTC128B.128 [R210+0x4480], [R2.64], !P4 ;  /* 0x0448000002d20fae */ /* 0x0003e4000e101d48 */
[----:B-1----:R-:W-:Y:S05]  /*1ca90*/  @P0 IADD3 R2, P1, R0, R231, RZ ;  /* 0x000000e700020210 */ /* 0x002fea0007f3e0ff */
[----:B------:R-:W-:Y:S05]  /*1caa0*/  @P0 IMAD.X R3, R4, 0x1, R230, P1 ;  /* 0x0000000104030824 */ /* 0x000fea00008e06e6 */
[----:B------:R1:W-:Y:S02]  /*1cab0*/  @P0 LDGSTS.E.BYPASS.LTC128B.128 [R210+0x5080], [R2.64], !P3 ;  /* 0x0508000002d20fae */ /* 0x0003e4000d901d48 */
[----:B-1----:R-:W-:Y:S05]  /*1cac0*/  @P0 IADD3 R2, P1, R0, R227, RZ ;  /* 0x000000e300020210 */ /* 0x002fea0007f3e0ff */
[----:B------:R-:W-:Y:S05]  /*1cad0*/  @P0 IMAD.X R3, R4, 0x1, R226, P1 ;  /* 0x0000000104030824 */ /* 0x000fea00008e06e2 */
[----:B------:R1:W-:Y:S03]  /*1cae0*/  @P0 LDGSTS.E.BYPASS.LTC128B.128 [R210+0x5c80], [R2.64], !P2 ;  /* 0x05c8000002d20fae */ /* 0x0003e6000d101d48 */
.L_x_1073:
[----:B------:R-:W-:Y:S05]  /*1caf0*/  BSYNC B0 ;  /* 0x0000000000007941 */ /* 0x000fea0003800000 */
.L_x_1072:
[----:B------:R-:W-:Y:S01]  /*1cb00*/  LOP3.LUT R174, RZ, c[0x0][0x324], RZ, 0x33, !PT ;  /* 0x0000c900ffae7a12 */ /* 0x000fe200078e33ff */
[----:B-12---:R-:W2:Y:S01]  /*1cb10*/  LDL R2, [R1+0x54] ;  /* 0x0000540001027983 */ /* 0x006ea20000100800 */
[----:B------:R-:W-:Y:S02]  /*1cb20*/  IMAD.MOV.U32 R3, RZ, RZ, c[0x0][0x2c4] ;  /* 0x0000b100ff037624 */ /* 0x000fe400078e00ff */
[----:B------:R-:W-:Y:S01]  /*1cb30*/  IMAD R4, R212, -0x30, RZ ;  /* 0xffffffd0d4047824 */ /* 0x000fe200078e02ff */
[----:B------:R-:W2:Y:S02]  /*1cb40*/  LDL R0, [R1+0x78] ;  /* 0x0000780001007983 */ /* 0x000ea40000100800 */
[----:B------:R-:W-:Y:S02]  /*1cb50*/  ISETP.NE.AND P0, PT, R3, 0x1, PT ;  /* 0x000000010300780c */ /* 0x000fe40003f05270 */
[----:B------:R-:W0:Y:S01]  /*1cb60*/  LDGDEPBAR ;  /* 0x00000000000079af */ /* 0x000e220000000000 */
[----:B--2---:R-:W-:Y:S10]  /*1cb70*/  IMAD.IADD R172, R0, 0x1, R2 ;  /* 0x0000000100ac7824 */ /* 0x004ff400078e0202 */
[----:B------:R-:W-:Y:S05]  /*1cb80*/  @P0 IMAD.HI.U32 R0, R172, c[0x0][0x2c8], RZ ;  /* 0x0000b200ac000a27 */ /* 0x000fea00078e00ff */
[----:B------:R-:W-:Y:S02]  /*1cb90*/  @P0 SHF.R.U32.HI R172, RZ, c[0x0][0x2cc], R0 ;  /* 0x0000b300ffac0a19 */ /* 0x000fe40000011600 */
[----:B------:R-:W-:Y:S04]  /*1cba0*/  IADD3 R0, -R252, 0x1, R4 ;  /* 0x00000001fc007810 */ /* 0x000fe80007ffe104 */
[----:B------:R-:W-:Y:S04]  /*1cbb0*/  IADD3 R5, -R248, R0, R249 ;  /* 0x00000000f8057210 */ /* 0x000fe80007ffe1f9 */
[----:B------:R-:W-:Y:S01]  /*1cbc0*/  IADD3 R173, R5, c[0x0][0x328], RZ ;  /* 0x0000ca0005ad7a10 */ /* 0x000fe20007ffe0ff */
[----:B------:R-:W-:-:S05]  /*1cbd0*/  BRA.DIV ~URZ, `(.L_x_1077) ;  /* 0x0000a9227f007947 */ /* 0x000fca000b800000 */
[----:B------:R1:W2:Y:S02]  /*1cbe0*/  SHFL.IDX PT, R0, R172, RZ, 0x1c1f ;  /* 0x001c1fffac007589 */ /* 0x0002a400000e0000 */
.L_x_1215:
[-C--:B--234-:R-:W-:Y:S01]  /*1cbf0*/  IADD3 R104, R173, R0.reuse, RZ ;  /* 0x00000000ad687210 */ /* 0x09cfe20007ffe0ff */
        /* <DEDUP_REMOVED lines=18> */
.L_x_1080:
[----:B------:R-:W-:Y:S04]  /*1cd20*/  MOV R2, 0x1 ;  /* 0x0000000100027802 */ /* 0x000fe80000000f00 */
[----:B------:R-:W-:Y:S11]  /*1cd30*/  ISETP.NE.AND P0, PT, R2, c[0x0][0x32c], PT ;  /* 0x0000cb0002007a0c */ /* 0x000ff60003f05270 */
[----:B------:R-:W-:Y:S02]  /*1cd40*/  @!UPT UIADD3 URZ, URZ, URZ, URZ ;  /* 0x0000003f3f3ff290 */ /* 0x000fe4000fffe03f */
[----:B------:R-:W-:Y:S05]  /*1cd50*/  @P0 IMAD.HI.U32 R2, R0, c[0x0][0x330], RZ ;  /* 0x0000cc0000020a27 */ /* 0x000fea00078e00ff */
[----:B------:R-:W-:Y:S02]  /*1cd60*/  @P0 SHF.R.U32.HI R0, RZ, c[0x0][0x334], R2 ;  /* 0x0000cd00ff000a19 */ /* 0x000fe40000011602 */
.L_x_1081:
[----:B------:R-:W-:Y:S05]  /*1cd70*/  BSYNC B0 ;  /* 0x0000000000007941 */ /* 0x000fea0003800000 */
.L_x_1079:
[----:B------:R-:W-:Y:S04]  /*1cd80*/  IMAD.IADD R2, R4, 0x1, -R252 ;  /* 0x0000000104027824 */ /* 0x000fe800078e0afc */
[----:B------:R-:W-:Y:S05]  /*1cd90*/  IMAD R0, R0, c[0x0][0x32c], R2 ;  /* 0x0000cb0000007a24 */ /* 0x000fea00078e0202 */
[----:B------:R-:W-:Y:S02]  /*1cda0*/  IMNMX R5, R5, R0, !PT ;  /* 0x0000000005057217 */ /* 0x000fe40007800200 */
[----:B------:R-:W-:Y:S04]  /*1cdb0*/  IADD3 R0, R0, c[0x0][0x32c], RZ ;  /* 0x0000cb0000007a10 */ /* 0x000fe80007ffe0ff */
[----:B------:R-:W-:Y:S02]  /*1cdc0*/  IMNMX R104, R104, R0, PT ;  /* 0x0000000068687217 */ /* 0x000fe40003800200 */
.L_x_1078:
[----:B------:R-:W-:-:S05]  /*1cdd0*/  BRA.DIV ~URZ, `(.L_x_1082) ;  /* 0x0000a7927f007947 */ /* 0x000fca000b800000 */
[----:B------:R2:W3:Y:S02]  /*1cde0*/  SHFL.IDX PT, R2, R172, 0x1, 0x1c1f ;  /* 0x003c1f00ac027f89 */ /* 0x0004e400000e0000 */
.L_x_1216:
        /* <DEDUP_REMOVED lines=19> */
.L_x_1085:
[----:B------:R-:W-:Y:S04]  /*1cf20*/  MOV R3, 0x1 ;  /* 0x0000000100037802 */ /* 0x000fe80000000f00 */
[----:B------:R-:W-:Y:S11]  /*1cf30*/  ISETP.NE.AND P0, PT, R3, c[0x0][0x32c], PT ;  /* 0x0000cb0003007a0c */ /* 0x000ff60003f05270 */
[----:B------:R-:W-:Y:S02]  /*1cf40*/  @!UPT UIADD3 URZ, URZ, URZ, URZ ;  /* 0x0000003f3f3ff290 */ /* 0x000fe4000fffe03f */
[----:B------:R-:W-:Y:S05]  /*1cf50*/  @P0 IMAD.HI.U32 R3, R2, c[0x0][0x330], RZ ;  /* 0x0000cc0002030a27 */ /* 0x000fea00078e00ff */
[----:B------:R-:W-:Y:S02]  /*1cf60*/  @P0 SHF.R.U32.HI R2, RZ, c[0x0][0x334], R3 ;  /* 0x0000cd00ff020a19 */ /* 0x000fe40000011603 */
.L_x_1086:
[----:B------:R-:W-:Y:S05]  /*1cf70*/  BSYNC B0 ;  /* 0x0000000000007941 */ /* 0x000fea0003800000 */
.L_x_1084:
[----:B------:R-:W-:Y:S04]  /*1cf80*/  IMAD.IADD R3, R4, 0x1, -R252 ;  /* 0x0000000104037824 */ /* 0x000fe800078e0afc */
[----:B------:R-:W-:Y:S05]  /*1cf90*/  IMAD R2, R2, c[0x0][0x32c], R3 ;  /* 0x0000cb0002027a24 */ /* 0x000fea00078e0203 */
[----:B------:R-:W-:Y:S02]  /*1cfa0*/  IMNMX R0, R0, R2, !PT ;  /* 0x0000000200007217 */ /* 0x000fe40007800200 */
[----:B------:R-:W-:Y:S04]  /*1cfb0*/  IADD3 R2, R2, c[0x0][0x32c], RZ ;  /* 0x0000cb0002027a10 */ /* 0x000fe80007ffe0ff */
[----:B------:R-:W-:Y:S02]  /*1cfc0*/  IMNMX R6, R6, R2, PT ;  /* 0x0000000206067217 */ /* 0x000fe40003800200 */
.L_x_1083:
[----:B------:R-:W-:-:S05]  /*1cfd0*/  BRA.DIV ~URZ, `(.L_x_1087) ;  /* 0x0000a6027f007947 */ /* 0x000fca000b800000 */
[----:B------:R3:W4:Y:S02]  /*1cfe0*/  SHFL.IDX PT, R105, R172, 0x2, 0x1c1f ;  /* 0x005c1f00ac697f89 */ /* 0x00072400000e0000 */
.L_x_1217:
        /* <DEDUP_REMOVED lines=19> */
.L_x_1090:
[----:B------:R-:W-:Y:S04]  /*1d120*/  MOV R175, 0x1 ;  /* 0x0000000100af7802 */ /* 0x000fe80000000f00 */
[----:B------:R-:W-:Y:S11]  /*1d130*/  ISETP.NE.AND P0, PT, R175, c[0x0][0x32c], PT ;  /* 0x0000cb00af007a0c */ /* 0x000ff60003f05270 */
[----:B------:R-:W-:Y:S02]  /*1d140*/  @!UPT UIADD3 URZ, URZ, URZ, URZ ;  /* 0x0000003f3f3ff290 */ /* 0x000fe4000fffe03f */
[----:B------:R-:W-:Y:S05]  /*1d150*/  @P0 IMAD.HI.U32 R175, R105, c[0x0][0x330], RZ ;  /* 0x0000cc0069af0a27 */ /* 0x000fea00078e00ff */
[----:B------:R-:W-:Y:S02]  /*1d160*/  @P0 SHF.R.U32.HI R105, RZ, c[0x0][0x334], R175 ;  /* 0x0000cd00ff690a19 */ /* 0x000fe400000116af */
.L_x_1091:
[----:B------:R-:W-:Y:S05]  /*1d170*/  BSYNC B0 ;  /* 0x0000000000007941 */ /* 0x000fea0003800000 */
.L_x_1089:
[----:B------:R-:W-:Y:S04]  /*1d180*/  IMAD.IADD R175, R4, 0x1, -R252 ;  /* 0x0000000104af7824 */ /* 0x000fe800078e0afc */
[----:B------:R-:W-:Y:S05]  /*1d190*/  IMAD R105, R105, c[0x0][0x32c], R175 ;  /* 0x0000cb0069697a24 */ /* 0x000fea00078e02af */
[----:B------:R-:W-:Y:S02]  /*1d1a0*/  IMNMX R2, R2, R105, !PT ;  /* 0x0000006902027217 */ /* 0x000fe40007800200 */
[----:B------:R-:W-:Y:S04]  /*1d1b0*/  IADD3 R105, R105, c[0x0][0x32c], RZ ;  /* 0x0000cb0069697a10 */ /* 0x000fe80007ffe0ff */
[----:B------:R-:W-:Y:S02]  /*1d1c0*/  IMNMX R3, R3, R105, PT ;  /* 0x0000006903037217 */ /* 0x000fe40003800200 */
.L_x_1088:
        /* <DEDUP_REMOVED lines=182> */
.L_x_1218:
        /* <DEDUP_REMOVED lines=19> */
.L_x_1095:
[----:B------:R-:W-:Y:S04]  /*1de60*/  MOV R5, 0x1 ;  /* 0x0000000100057802 */ /* 0x000fe80000000f00 */
[----:B------:R-:W-:Y:S11]  /*1de70*/  ISETP.NE.AND P0, PT, R5, c[0x0][0x32c], PT ;  /* 0x0000cb0005007a0c */ /* 0x000ff60003f05270 */
[----:B------:R-:W-:Y:S02]  /*1de80*/  @!UPT UIADD3 URZ, URZ, URZ, URZ ;  /* 0x0000003f3f3ff290 */ /* 0x000fe4000fffe03f */
[----:B------:R-:W-:Y:S05]  /*1de90*/  @P0 IMAD.HI.U32 R5, R3, c[0x0][0x330], RZ ;  /* 0x0000cc0003050a27 */ /* 0x000fea00078e00ff */
[----:B------:R-:W-:Y:S02]  /*1dea0*/  @P0 SHF.R.U32.HI R3, RZ, c[0x0][0x334], R5 ;  /* 0x0000cd00ff030a19 */ /* 0x000fe40000011605 */
.L_x_1096:
[----:B------:R-:W-:Y:S05]  /*1deb0*/  BSYNC B0 ;  /* 0x0000000000007941 */ /* 0x000fea0003800000 */
.L_x_1094:
[----:B------:R-:W-:Y:S04]  /*1dec0*/  IMAD.IADD R4, R4, 0x1, -R252 ;  /* 0x0000000104047824 */ /* 0x000fe800078e0afc */
[----:B------:R-:W-:Y:S05]  /*1ded0*/  IMAD R3, R3, c[0x0][0x32c], R4 ;  /* 0x0000cb0003037a24 */ /* 0x000fea00078e0204 */
[----:B------:R-:W-:Y:S02]  /*1dee0*/  IMNMX R0, R0, R3, !PT ;  /* 0x0000000300007217 */ /* 0x000fe40007800200 */
[----:B------:R-:W-:Y:S04]  /*1def0*/  IADD3 R3, R3, c[0x0][0x32c], RZ ;  /* 0x0000cb0003037a10 */ /* 0x000fe80007ffe0ff */
[----:B------:R-:W-:Y:S02]  /*1df00*/  IMNMX R2, R2, R3, PT ;  /* 0x0000000302027217 */ /* 0x000fe40003800200 */
.L_x_1093:
        /* <DEDUP_REMOVED lines=96> */
.L_x_1219:
        /* <DEDUP_REMOVED lines=15> */
.L_x_1220:
[C---:B------:R-:W-:Y:S01]  /*1e600*/  FSETP.NEU.FTZ.AND P0, PT, R105.reuse, -INF , PT ;  /* 0xff8000006900780b */ /* 0x040fe20003f1d000 */
[C---:B------:R-:W-:Y:S01]  /*1e610*/  FMUL.FTZ R2, R105.reuse, c[0x0][0x2d0] ;  /* 0x0000b40069027a20 */ /* 0x040fe20000410000 */
[----:B--2---:R-:W-:Y:S01]  /*1e620*/  FMNMX.FTZ R5, R0, R4, !PT ;  /* 0x0000000400057209 */ /* 0x004fe20007810000 */
[----:B------:R-:W-:Y:S01]  /*1e630*/  WARPSYNC 0xffffffff ;  /* 0xffffffff00007948 */ /* 0x000fe20003800000 */
[----:B------:R-:W-:Y:S01]  /*1e640*/  FSEL R0, R105, RZ, P0 ;  /* 0x000000ff69007208 */ /* 0x000fe20000000000 */
[----:B------:R-:W2:Y:S01]  /*1e650*/  LDL R247, [R1+0x1c] ;  /* 0x00001c0001f77983 */ /* 0x000ea20000100800 */
[----:B------:R-:W-:Y:S02]  /*1e660*/  FSEL R2, R2, RZ, P0 ;  /* 0x000000ff02027208 */ /* 0x000fe40000000000 */
[----:B------:R-:W-:Y:S01]  /*1e670*/  FSETP.NEU.FTZ.AND P0, PT, R104, -INF , PT ;  /* 0xff8000006800780b */ /* 0x000fe20003f1d000 */
[----:B------:R-:W-:Y:S02]  /*1e680*/  FADD.FTZ R0, -R0, R106 ;  /* 0x0000006a00007221 */ /* 0x000fe40000010100 */
[--C-:B------:R-:W-:Y:S02]  /*1e690*/  FFMA.FTZ R3, R23, c[0x0][0x2d0], -R2.reuse ;  /* 0x0000b40017037a23 */ /* 0x100fe40000010802 */
[----:B------:R-:W-:Y:S02]  /*1e6a0*/  FMUL.FTZ R0, R0, c[0x0][0x2d0] ;  /* 0x0000b40000007a20 */ /* 0x000fe40000410000 */
[--C-:B------:R-:W-:Y:S02]  /*1e6b0*/  FFMA.FTZ R8, R9, c[0x0][0x2d0], -R2.reuse ;  /* 0x0000b40009087a23 */ /* 0x100fe40000010802 */
[----:B-1----:R-:W1:Y:S01]  /*1e6c0*/  MUFU.EX2 R4, R0 ;  /* 0x0000000000047308 */ /* 0x002e620000000800 */
[--C-:B------:R-:W-:Y:S02]  /*1e6d0*/  FFMA.FTZ R9, R183, c[0x0][0x2d0], -R2.reuse ;  /* 0x0000b400b7097a23 */ /* 0x100fe40000010802 */
[--C-:B------:R-:W-:Y:S02]  /*1e6e0*/  FFMA.FTZ R24, R182, c[0x0][0x2d0], -R2.reuse ;  /* 0x0000b400b6187a23 */ /* 0x100fe40000010802 */
[--C-:B------:R-:W-:Y:S02]  /*1e6f0*/  FFMA.FTZ R106, R179, c[0x0][0x2d0], -R2.reuse ;  /* 0x0000b400b36a7a23 */ /* 0x100fe40000010802 */
[--C-:B------:R-:W-:Y:S02]  /*1e700*/  FFMA.FTZ R190, R175, c[0x0][0x2d0], -R2.reuse ;  /* 0x0000b400afbe7a23 */ /* 0x100fe40000010802 */
[--C-:B------:R-:W-:Y:S01]  /*1e710*/  FFMA.FTZ R223, R27, c[0x0][0x2d0], -R2.reuse ;  /* 0x0000b4001bdf7a23 */ /* 0x100fe20000010802 */
[----:B------:R-:W5:Y:S01]  /*1e720*/  MUFU.EX2 R3, R3 ;  /* 0x0000000300037308 */ /* 0x000f620000000800 */
[--C-:B------:R-:W-:Y:S02]  /*1e730*/  FFMA.FTZ R192, R178, c[0x0][0x2d0], -R2.reuse ;  /* 0x0000b400b2c07a23 */ /* 0x100fe40000010802 */
[--C-:B------:R-:W-:Y:S02]  /*1e740*/  FFMA.FTZ R191, R177, c[0x0][0x2d0], -R2.reuse ;  /* 0x0000b400b1bf7a23 */ /* 0x100fe40000010802 */
[--C-:B------:R-:W-:Y:S02]  /*1e750*/  FFMA.FTZ R225, R39, c[0x0][0x2d0], -R2.reuse ;  /* 0x0000b40027e17a23 */ /* 0x100fe40000010802 */
[--C-:B------:R-:W-:Y:S02]  /*1e760*/  FFMA.FTZ R224, R38, c[0x0][0x2d0], -R2.reuse ;  /* 0x0000b40026e07a23 */ /* 0x100fe40000010802 */
[----:B------:R-:W-:Y:S01]  /*1e770*/  FFMA.FTZ R222, R26, c[0x0][0x2d0], -R2 ;  /* 0x0000b4001ade7a23 */ /* 0x000fe20000010802 */
[----:B------:R-:W-:Y:S10]  /*1e780*/  MUFU.EX2 R106, R106 ;  /* 0x0000006a006a7308 */ /* 0x000ff40000000800 */
[----:B------:R-:W3:Y:S01]  /*1e790*/  MUFU.EX2 R2, R8 ;  /* 0x0000000800027308 */ /* 0x000ee20000000800 */
[C---:B-1----:R-:W-:Y:S02]  /*1e7a0*/  FMUL.FTZ R56, R4.reuse, R56 ;  /* 0x0000003804387220 */ /* 0x042fe40000410000 */
[C---:B------:R-:W-:Y:S02]  /*1e7b0*/  FMUL.FTZ R57, R4.reuse, R57 ;  /* 0x0000003904397220 */ /* 0x040fe40000410000 */
[C---:B-----5:R-:W-:Y:S02]  /*1e7c0*/  FFMA.FTZ R0, R4.reuse, R215, R3 ;  /* 0x000000d704007223 */ /* 0x060fe40000010003 */
        /* <DEDUP_REMOVED lines=9> */
[C---:B---34-:R-:W-:Y:S01]  /*1e860*/  F2FP.BF16.PACK_AB R172, R2.reuse, R3 ;  /* 0x0000000302ac723e */ /* 0x058fe200000010ff */
[----:B------:R-:W-:Y:S01]  /*1e870*/  FADD.FTZ R23, R2, R0 ;  /* 0x0000000002177221 */ /* 0x000fe20000010000 */
[C---:B------:R-:W-:Y:S01]  /*1e880*/  FSEL R0, R104.reuse, RZ, P0 ;  /* 0x000000ff68007208 */ /* 0x040fe20000000000 */
[----:B------:R-:W-:Y:S02]  /*1e890*/  FMUL.FTZ R2, R104, c[0x0][0x2d0] ;  /* 0x0000b40068027a20 */ /* 0x000fe40000410000 */
[----:B------:R-:W-:Y:S02]  /*1e8a0*/  FMUL.FTZ R89, R4, R89 ;  /* 0x0000005904597220 */ /* 0x000fe40000410000 */
[----:B------:R-:W-:Y:S01]  /*1e8b0*/  FADD.FTZ R0, -R0, R107 ;  /* 0x0000006b00007221 */ /* 0x000fe20000010100 */
[----:B------:R-:W-:Y:S01]  /*1e8c0*/  FSEL R2, R2, RZ, P0 ;  /* 0x000000ff02027208 */ /* 0x000fe20000000000 */
[----:B------:R-:W-:Y:S01]  /*1e8d0*/  MUFU.EX2 R107, R190 ;  /* 0x000000be006b7308 */ /* 0x000fe20000000800 */
[----:B------:R-:W-:Y:S01]  /*1e8e0*/  FSETP.NEU.FTZ.AND P0, PT, R6, -INF , PT ;  /* 0xff8000000600780b */ /* 0x000fe20003f1d000 */
[----:B------:R-:W-:Y:S02]  /*1e8f0*/  FMUL.FTZ R0, R0, c[0x0][0x2d0] ;  /* 0x0000b40000007a20 */ /* 0x000fe40000410000 */
[--C-:B------:R-:W-:Y:S02]  /*1e900*/  FFMA.FTZ R3, R36, c[0x0][0x2d0], -R2.reuse ;  /* 0x0000b40024037a23 */ /* 0x100fe40000010802 */
[--C-:B------:R-:W-:Y:S02]  /*1e910*/  FFMA.FTZ R8, R176, c[0x0][0x2d0], -R2.reuse ;  /* 0x0000b400b0087a23 */ /* 0x100fe40000010802 */
[--C-:B------:R-:W-:Y:S02]  /*1e920*/  FFMA.FTZ R13, R189, c[0x0][0x2d0], -R2.reuse ;  /* 0x0000b400bd0d7a23 */ /* 0x100fe40000010802 */
        /* <DEDUP_REMOVED lines=8> */
[--C-:B------:R-:W-:Y:S02]  /*1e9b0*/  FFMA.FTZ R187, R186, c[0x0][0x2d0], -R2.reuse ;  /* 0x0000b400babb7a23 */ /* 0x100fe40000010802 */
[--C-:B------:R-:W-:Y:S02]  /*1e9c0*/  FFMA.FTZ R186, R185, c[0x0][0x2d0], -R2.reuse ;  /* 0x0000b400b9ba7a23 */ /* 0x100fe40000010802 */
[----:B------:R-:W-:Y:S03]  /*1e9d0*/  FFMA.FTZ R185, R184, c[0x0][0x2d0], -R2 ;  /* 0x0000b400b8b97a23 */ /* 0x000fe60000010802 */
[----:B------:R-:W3:Y:S10]  /*1e9e0*/  MUFU.EX2 R2, R8 ;  /* 0x0000000800027308 */ /* 0x000ef40000000800 */
[----:B------:R4:W-:Y:S01]  /*1e9f0*/  MUFU.EX2 R235, R39 ;  /* 0x0000002700eb7308 */ /* 0x0009e20000000800 */
[C---:B-1----:R-:W-:Y:S02]  /*1ea00*/  FFMA.FTZ R0, R3.reuse, R214, R26 ;  /* 0x000000d603007223 */ /* 0x042fe4000001001a */
[C---:B------:R-:W-:Y:S02]  /*1ea10*/  FMUL.FTZ R58, R3.reuse, R58 ;  /* 0x0000003a033a7220 */ /* 0x040fe40000410000 */
[C---:B------:R-:W-:Y:S02]  /*1ea20*/  FMUL.FTZ R59, R3.reuse, R59 ;  /* 0x0000003b033b7220 */ /* 0x040fe40000410000 */
[C---:B------:R-:W-:Y:S03]  /*1ea30*/  FMUL.FTZ R70, R3.reuse, R70 ;  /* 0x0000004603467220 */ /* 0x040fe60000410000 */
[----:B------:R-:W-:Y:S01]  /*1ea40*/  MUFU.EX2 R239, R187 ;  /* 0x000000bb00ef7308 */ /* 0x000fe20000000800 */
[C---:B------:R-:W-:Y:S02]  /*1ea50*/  FMUL.FTZ R71, R3.reuse, R71 ;  /* 0x0000004703477220 */ /* 0x040fe40000410000 */
[C---:B---3--:R-:W-:Y:S01]  /*1ea60*/  FADD.FTZ R38, R2.reuse, R0 ;  /* 0x0000000002267221 */ /* 0x048fe20000010000 */
        /* <DEDUP_REMOVED lines=9> */
[----:B----4-:R-:W-:Y:S02]  /*1eb00*/  FMUL.FTZ R39, R3, R155 ;  /* 0x0000009b03277220 */ /* 0x010fe40000410000 */
        /* <DEDUP_REMOVED lines=9> */
[----:B------:R-:W4:Y:S01]  /*1eba0*/  MUFU.EX2 R25, R24 ;  /* 0x0000001800197308 */ /* 0x000f220000000800 */
        /* <DEDUP_REMOVED lines=8> */
[----:B---3--:R-:W-:Y:S02]  /*1ec30*/  FMUL.FTZ R8, R5, c[0x0][0x2d0] ;  /* 0x0000b40005087a20 */ /* 0x008fe40000410000 */
[----:B------:R-:W-:Y:S02]  /*1ec40*/  FADD.FTZ R2, -R2, R109 ;  /* 0x0000006d02027221 */ /* 0x000fe40000010100 */
[----:B------:R-:W-:Y:S01]  /*1ec50*/  FMUL.FTZ R53, R4, R161 ;  /* 0x000000a104357220 */ /* 0x000fe20000410000 */
[----:B------:R-:W-:Y:S01]  /*1ec60*/  FSEL R8, R8, RZ, P0 ;  /* 0x000000ff08087208 */ /* 0x000fe20000000000 */
[----:B------:R-:W3:Y:S01]  /*1ec70*/  MUFU.EX2 R0, R0 ;  /* 0x0000000000007308 */ /* 0x000ee20000000800 */
[----:B------:R-:W-:Y:S02]  /*1ec80*/  FMUL.FTZ R2, R2, c[0x0][0x2d0] ;  /* 0x0000b40002027a20 */ /* 0x000fe40000410000 */
[----:B------:R-:W-:Y:S01]  /*1ec90*/  FMUL.FTZ R54, R3, R162 ;  /* 0x000000a203367220 */ /* 0x000fe20000410000 */
[----:B----4-:R-:W-:Y:S01]  /*1eca0*/  F2FP.BF16.PACK_AB R174, R25, R26 ;  /* 0x0000001a19ae723e */ /* 0x010fe200000010ff */
[--C-:B------:R-:W-:Y:S02]  /*1ecb0*/  FFMA.FTZ R24, R17, c[0x0][0x2d0], -R8.reuse ;  /* 0x0000b40011187a23 */ /* 0x100fe40000010808 */
[--C-:B------:R-:W-:Y:S02]  /*1ecc0*/  FFMA.FTZ R22, R22, c[0x0][0x2d0], -R8.reuse ;  /* 0x0000b40016167a23 */ /* 0x100fe40000010808 */
[--C-:B------:R-:W-:Y:S01]  /*1ecd0*/  FFMA.FTZ R21, R21, c[0x0][0x2d0], -R8.reuse ;  /* 0x0000b40015157a23 */ /* 0x100fe20000010808 */
[----:B------:R-:W4:Y:S01]  /*1ece0*/  MUFU.EX2 R27, R9 ;  /* 0x00000009001b7308 */ /* 0x000f220000000800 */
        /* <DEDUP_REMOVED lines=9> */
[C---:B---3--:R-:W-:Y:S02]  /*1ed80*/  FMUL.FTZ R16, R0.reuse, R128 ;  /* 0x0000008000107220 */ /* 0x048fe40000410000 */
        /* <DEDUP_REMOVED lines=8> */
[----:B------:R-:W3:Y:S01]  /*1ee10*/  MUFU.EX2 R245, R36 ;  /* 0x0000002400f57308 */ /* 0x000ee20000000800 */
[--C-:B------:R-:W-:Y:S02]  /*1ee20*/  FFMA.FTZ R216, R11, c[0x0][0x2d0], -R8.reuse ;  /* 0x0000b4000bd87a23 */ /* 0x100fe40000010808 */
[----:B------:R-:W-:Y:S02]  /*1ee30*/  FFMA.FTZ R217, R10, c[0x0][0x2d0], -R8 ;  /* 0x0000b4000ad97a23 */ /* 0x000fe40000010808 */
[C---:B------:R-:W-:Y:S02]  /*1ee40*/  FFMA.FTZ R8, R0.reuse, R232, R41 ;  /* 0x000000e800087223 */ /* 0x040fe40000010029 */
[C---:B------:R-:W-:Y:S02]  /*1ee50*/  FMUL.FTZ R12, R0.reuse, R132 ;  /* 0x00000084000c7220 */ /* 0x040fe40000410000 */
[C---:B------:R-:W-:Y:S01]  /*1ee60*/  FMUL.FTZ R13, R0.reuse, R133 ;  /* 0x00000085000d7220 */ /* 0x040fe20000410000 */
[----:B------:R-:W-:Y:S01]  /*1ee70*/  MUFU.EX2 R232, R22 ;  /* 0x0000001600e87308 */ /* 0x000fe20000000800 */
[C---:B------:R-:W-:Y:S01]  /*1ee80*/  FMUL.FTZ R48, R0.reuse, R112 ;  /* 0x0000007000307220 */ /* 0x040fe20000410000 */
[C---:B----4-:R-:W-:Y:S01]  /*1ee90*/  F2FP.BF16.PACK_AB R112, R27.reuse, R41 ;  /* 0x000000291b70723e */ /* 0x050fe200000010ff */
        /* <DEDUP_REMOVED lines=16> */
[----:B------:R4:W5:Y:S01]  /*1efa0*/  MUFU.EX2 R0, R24 ;  /* 0x0000001800007308 */ /* 0x0009620000000800 */
        /* <DEDUP_REMOVED lines=10> */
[----:B---3--:R-:W-:Y:S01]  /*1f050*/  F2FP.BF16.PACK_AB R114, R245, R234 ;  /* 0x000000eaf572723e */ /* 0x008fe200000010ff */
[C---:B------:R-:W-:Y:S02]  /*1f060*/  FMUL.FTZ R51, R2.reuse, R115 ;  /* 0x0000007302337220 */ /* 0x040fe40000410000 */
[C---:B------:R-:W-:Y:S01]  /*1f070*/  FMUL.FTZ R14, R2.reuse, R134 ;  /* 0x00000086020e7220 */ /* 0x040fe20000410000 */
[----:B------:R-:W-:Y:S01]  /*1f080*/  MUFU.EX2 R243, R185 ;  /* 0x000000b900f37308 */ /* 0x000fe20000000800 */
[C---:B------:R-:W-:Y:S01]  /*1f090*/  FMUL.FTZ R15, R2.reuse, R135 ;  /* 0x00000087020f7220 */ /* 0x040fe20000410000 */
[----:B----4-:R-:W1:Y:S01]  /*1f0a0*/  LDSM.16.MT88.4 R24, [R196] ;  /* 0x00000000c418783b */ /* 0x010e620000004200 */
[----:B-----5:R-:W-:Y:S01]  /*1f0b0*/  FFMA.FTZ R132, R2, R233, R0 ;  /* 0x000000e902847223 */ /* 0x020fe20000010000 */
[----:B------:R-:W-:Y:S01]  /*1f0c0*/  F2FP.BF16.PACK_AB R113, R232, R0 ;  /* 0x00000000e871723e */ /* 0x000fe200000010ff */
[C---:B------:R-:W-:Y:S02]  /*1f0d0*/  FMUL.FTZ R18, R2.reuse, R130 ;  /* 0x0000008202127220 */ /* 0x040fe40000410000 */
[----:B------:R-:W-:Y:S03]  /*1f0e0*/  FMUL.FTZ R19, R2, R131 ;  /* 0x0000008302137220 */ /* 0x000fe60000410000 */
[----:B------:R-:W3:Y:S01]  /*1f0f0*/  MUFU.EX2 R233, R21 ;  /* 0x0000001500e97308 */ /* 0x000ee20000000800 */
[----:B------:R-:W-:Y:S01]  /*1f100*/  LDSM.16.MT88.4 R128, [R196+0x1000] ;  /* 0x00100000c480783b */ /* 0x000fe20000004200 */
[----:B------:R-:W-:Y:S02]  /*1f110*/  FMUL.FTZ R20, R4, R144 ;  /* 0x0000009004147220 */ /* 0x000fe40000410000 */
[C---:B------:R-:W-:Y:S02]  /*1f120*/  FMUL.FTZ R22, R3.reuse, R146 ;  /* 0x0000009203167220 */ /* 0x040fe40000410000 */
[C---:B------:R-:W-:Y:S02]  /*1f130*/  FMUL.FTZ R23, R3.reuse, R147 ;  /* 0x0000009303177220 */ /* 0x040fe40000410000 */
[C---:B------:R-:W-:Y:S02]  /*1f140*/  FMUL.FTZ R46, R2.reuse, R118 ;  /* 0x00000076022e7220 */ /* 0x040fe40000410000 */
[C---:B------:R-:W-:Y:S01]  /*1f150*/  FMUL.FTZ R47, R2.reuse, R119 ;  /* 0x00000077022f7220 */ /* 0x040fe20000410000 */
[----:B------:R-:W-:Y:S01]  /*1f160*/  MUFU.EX2 R135, R188 ;  /* 0x000000bc00877308 */ /* 0x000fe20000000800 */
[----:B------:R-:W4:Y:S01]  /*1f170*/  LDSM.16.MT88.4 R116, [R196+0xc00] ;  /* 0x000c0000c474783b */ /* 0x000f220000004200 */
[----:B------:R-:W-:Y:S01]  /*1f180*/  FMUL.FTZ R30, R2, R126 ;  /* 0x0000007e021e7220 */ /* 0x000fe20000410000 */
[----:B--2---:R-:W-:Y:S01]  /*1f190*/  ISETP.GT.AND P0, PT, R212, R247, PT ;  /* 0x000000f7d400720c */ /* 0x004fe20003f04270 */
[C---:B------:R-:W-:Y:S02]  /*1f1a0*/  FMUL.FTZ R31, R2.reuse, R127 ;  /* 0x0000007f021f7220 */ /* 0x040fe40000410000 */
[C---:B------:R-:W-:Y:S02]  /*1f1b0*/  FMUL.FTZ R34, R2.reuse, R122 ;  /* 0x0000007a02227220 */ /* 0x040fe40000410000 */
[----:B------:R-:W-:Y:S01]  /*1f1c0*/  FMUL.FTZ R35, R2, R123 ;  /* 0x0000007b02237220 */ /* 0x000fe20000410000 */
[----:B------:R-:W-:Y:S01]  /*1f1d0*/  LDSM.16.MT88.4 R124, [R197+0x400] ;  /* 0x00040000c57c783b */ /* 0x000fe20000004200 */
[C---:B------:R-:W-:Y:S01]  /*1f1e0*/  FMUL.FTZ R36, R4.reuse, R152 ;  /* 0x0000009804247220 */ /* 0x040fe20000410000 */
[----:B------:R-:W-:Y:S01]  /*1f1f0*/  MUFU.EX2 R134, R182 ;  /* 0x000000b600867308 */ /* 0x000fe20000000800 */
[----:B------:R-:W-:Y:S01]  /*1f200*/  FMUL.FTZ R37, R4, R153 ;  /* 0x0000009904257220 */ /* 0x000fe20000410000 */
[----:B---3--:R-:W-:Y:S01]  /*1f210*/  F2FP.BF16.PACK_AB R115, R246, R233 ;  /* 0x000000e9f673723e */ /* 0x008fe200000010ff */
        /* <DEDUP_REMOVED lines=52> */
[-C--:B----4-:R-:W-:Y:S03]  /*1f560*/  HMMA.16816.F32.BF16 R40, R172, R116.reuse, R40 ;  /* 0x00000074ac28723c */ /* 0x090fe60000041828 */
        /* <DEDUP_REMOVED lines=94> */
[----:B------:R-:W-:Y:S04]  /*1fb50*/  FADD.FTZ R4, R183, R2 ;  /* 0x00000002b7047221 */ /* 0x000fe80000010000 */
        /* <DEDUP_REMOVED lines=37> */
[----:B------:R-:W-:Y:S01]  /*1fdb0*/  FADD.FTZ R2, R181, R0 ;  /* 0x00000000b5027221 */ /* 0x000fe20000010000 */
[----:B------:R-:W-:Y:S01]  /*1fdc0*/  IADD3 R0, R212, -0x1, RZ ;  /* 0xffffffffd4007810 */ /* 0x000fe20007ffe0ff */
[C---:B------:R-:W-:Y:S04]  /*1fdd0*/  HMMA.16816.F32.BF16 R76, R176.reuse, R12, R76 ;  /* 0x0000000cb04c723c */ /* 0x040fe8000004184c */
[----:B------:R-:W-:Y:S01]  /*1fde0*/  FADD.FTZ R214, R191, R4 ;  /* 0x00000004bfd67221 */ /* 0x000fe20000010000 */
[----:B------:R-:W-:Y:S01]  /*1fdf0*/  MOV R212, R0 ;  /* 0x0000000000d47202 */ /* 0x000fe20000000f00 */
[----:B------:R-:W-:Y:S02]  /*1fe00*/  FADD.FTZ R232, R184, R3 ;  /* 0x00000003b8e87221 */ /* 0x000fe40000010000 */
[-C--:B------:R-:W-:Y:S04]  /*1fe10*/  HMMA.16816.F32.BF16 R80, R176, R14.reuse, R80 ;  /* 0x0000000eb050723c */ /* 0x080fe80000041850 */
[----:B------:R-:W-:Y:S04]  /*1fe20*/  FADD.FTZ R233, R180, R2 ;  /* 0x00000002b4e97221 */ /* 0x000fe80000010000 */
[C---:B------:R-:W-:Y:S08]  /*1fe30*/  HMMA.16816.F32.BF16 R84, R172.reuse, R14, R84 ;  /* 0x0000000eac54723c */ /* 0x040ff00000041854 */
[-C--:B---3--:R-:W-:Y:S08]  /*1fe40*/  HMMA.16816.F32.BF16 R88, R172, R16.reuse, R88 ;  /* 0x00000010ac58723c */ /* 0x088ff00000041858 */
[C---:B------:R-:W-:Y:S08]  /*1fe50*/  HMMA.16816.F32.BF16 R92, R176.reuse, R16, R92 ;  /* 0x00000010b05c723c */ /* 0x040ff0000004185c */
[-C--:B------:R-:W-:Y:S08]  /*1fe60*/  HMMA.16816.F32.BF16 R96, R176, R18.reuse, R96 ;  /* 0x00000012b060723c */ /* 0x080ff00000041860 */
[----:B------:R-:W-:Y:S01]  /*1fe70*/  HMMA.16816.F32.BF16 R100, R172, R18, R100 ;  /* 0x00000012ac64723c */ /* 0x000fe20000041864 */
[----:B------:R-:W-:Y:S07]  /*1fe80*/  @!UPT UIADD3 URZ, URZ, URZ, URZ ;  /* 0x0000003f3f3ff290 */ /* 0x000fee000fffe03f */
[----:B------:R-:W-:-:S11]  /*1fe90*/  @P0 BRA `(.L_x_1099) ;  /* 0xffffbd4000000947 */ /* 0x000fd6000383ffff */
.L_x_1067:
[----:B------:R-:W-:Y:S05]  /*1fea0*/  BRA.DIV ~URZ, `(.L_x_1100) ;  /* 0x00007a427f007947 */ /* 0x000fea000b800000 */
[----:B------:R2:W3:Y:S02]  /*1feb0*/  SHFL.BFLY PT, R0, R215, 0x2, 0x1f ;  /* 0x0c401f00d7007f89 */ /* 0x0004e400000e0000 */
.L_x_1221:
[----:B---3--:R-:W-:Y:S01]  /*1fec0*/  FADD.FTZ R4, R0, R215 ;  /* 0x000000d700047221 */ /* 0x008fe20000010000 */
[----:B------:R-:W-:Y:S05]  /*1fed0*/  BRA.DIV ~URZ, `(.L_x_1101) ;  /* 0x00007a627f007947 */ /* 0x000fea000b800000 */
[----:B------:R-:W3:Y:S04]  /*1fee0*/  SHFL.BFLY PT, R2, R214, 0x2, 0x1f ;  /* 0x0c401f00d6027f89 */ /* 0x000ee800000e0000 */
[----:B------:R-:W4:Y:S04]  /*1fef0*/  SHFL.BFLY PT, R0, R232, 0x2, 0x1f ;  /* 0x0c401f00e8007f89 */ /* 0x000f2800000e0000 */
[----:B------:R-:W5:Y:S04]  /*1ff00*/  SHFL.BFLY PT, R11, R233, 0x2, 0x1f ;  /* 0x0c401f00e90b7f89 */ /* 0x000f6800000e0000 */
[----:B-1----:R-:W1:Y:S01]  /*1ff10*/  SHFL.BFLY PT, R3, R4, 0x1, 0x1f ;  /* 0x0c201f0004037f89 */ /* 0x002e6200000e0000 */
[----:B---3--:R-:W-:-:S02]  /*1ff20*/  FADD.FTZ R2, R2, R214 ;  /* 0x000000d602027221 */ /* 0x008fc40000010000 */
[----:B----4-:R-:W-:-:S03]  /*1ff30*/  FADD.FTZ R0, R0, R232 ;  /* 0x000000e800007221 */ /* 0x010fc60000010000 */
[----:B------:R-:W3:Y:S01]  /*1ff40*/  SHFL.BFLY PT, R9, R2, 0x1, 0x1f ;  /* 0x0c201f0002097f89 */ /* 0x000ee200000e0000 */
[----:B-----5:R-:W-:-:S03]  /*1ff50*/  FADD.FTZ R11, R11, R233 ;  /* 0x000000e90b0b7221 */ /* 0x020fc60000010000 */
[----:B------:R-:W4:Y:S01]  /*1ff60*/  SHFL.BFLY PT, R8, R0, 0x1, 0x1f ;  /* 0x0c201f0000087f89 */ /* 0x000f2200000e0000 */
[----:B-1----:R-:W-:-:S03]  /*1ff70*/  FADD.FTZ R10, R4, R3 ;  /* 0x00000003040a7221 */ /* 0x002fc60000010000 */
[----:B------:R1:W2:Y:S01]  /*1ff80*/  SHFL.BFLY PT, R12, R11, 0x1, 0x1f ;  /* 0x0c201f000b0c7f89 */ /* 0x0002a200000e0000 */
[----:B---3--:R-:W-:Y:S02]  /*1ff90*/  FADD.FTZ R9, R2, R9 ;  /* 0x0000000902097221 */ /* 0x008fe40000010000 */
[----:B----4-:R-:W-:Y:S02]  /*1ffa0*/  FADD.FTZ R8, R0, R8 ;  /* 0x0000000800087221 */ /* 0x010fe40000010000 */
.L_x_1222:
[----:B------:R-:W-:Y:S01]  /*1ffb0*/  FSETP.NE.FTZ.AND P3, PT, R10, RZ, PT ;  /* 0x000000ff0a00720b */ /* 0x000fe20003f75000 */
[----:B------:R-:W-:Y:S01]  /*1ffc0*/  CS2R R2, SRZ ;  /* 0x0000000000027805 */ /* 0x000fe2000001ff00 */
[----:B------:R-:W-:Y:S01]  /*1ffd0*/  MOV R0, RZ ;  /* 0x000000ff00007202 */ /* 0x000fe20000000f00 */
[----:B--2---:R-:W-:Y:S01]  /*1ffe0*/  FADD.FTZ R4, R12, R11 ;  /* 0x0000000b0c047221 */ /* 0x004fe20000010000 */
[----:B------:R-:W-:Y:S02]  /*1fff0*/  FSETP.NE.FTZ.AND P2, PT, R9, RZ, PT ;  /* 0x000000ff0900720b */ /* 0x000fe40003f55000 */
[----:B------:R-:W-:Y:S02]  /*20000*/  FSETP.NE.FTZ.AND P1, PT, R8, RZ, PT ;  /* 0x000000ff0800720b */ /* 0x000fe40003f35000 */
[----:B------:R-:W-:-:S02]  /*20010*/  FSETP.NE.FTZ.AND P0, PT, R4, RZ, PT ;  /* 0x000000ff0400720b */ /* 0x000fc40003f15000 */
[----:B------:R-:W-:Y:S02]  /*20020*/  MOV R25, 0xff800000 ;  /* 0xff80000000197802 */ /* 0x000fe40000000f00 */
[----:B------:R-:W-:Y:S01]  /*20030*/  MOV R23, 0xff800000 ;  /* 0xff80000000177802 */ /* 0x000fe20000000f00 */
[----:B------:R-:W2:Y:S01]  /*20040*/  @P3 MUFU.RCP R0, R10 ;  /* 0x0000000a00003308 */ /* 0x000ea20000001000 */
[----:B------:R-:W-:Y:S02]  /*20050*/  MOV R24, 0xff800000 ;  /* 0xff80000000187802 */ /* 0x000fe40000000f00 */
[----:B------:R-:W-:-:S03]  /*20060*/  MOV R22, 0xff800000 ;  /* 0xff80000000167802 */ /* 0x000fc60000000f00 */
[----:B------:R-:W-:Y:S02]  /*20070*/  @P1 MOV R13, 0x3f317218 ;  /* 0x3f317218000d1802 */ /* 0x000fe40000000f00 */
[----:B------:R-:W-:Y:S01]  /*20080*/  @P2 MUFU.RCP R3, R9 ;  /* 0x0000000900032308 */ /* 0x000fe20000001000 */
[----:B--2---:R-:W-:-:S07]  /*20090*/  FMUL.FTZ R182, R0, R84 ;  /* 0x0000005400b67220 */ /* 0x004fce0000410000 */
[----:B------:R-:W2:Y:S01]  /*200a0*/  @P2 MUFU.LG2 R9, R9 ;  /* 0x0000000900092308 */ /* 0x000ea20000000c00 */
        /* <DEDUP_REMOVED lines=25> */
[----:B------:R3:W4:Y:S01]  /*20240*/  @P1 MUFU.LG2 R0, R8 ;  /* 0x0000000800001308 */ /* 0x0007220000000c00 */
[----:B-12---:R-:W-:-:S02]  /*20250*/  @P2 FMUL.FTZ R11, R9, 0.69314718246459960938 ;  /* 0x3f317218090b2820 */ /* 0x006fc40000410000 */
[C---:B------:R-:W-:Y:S02]  /*20260*/  FMUL.FTZ R144, R3.reuse, R142 ;  /* 0x0000008e03907220 */ /* 0x040fe40000410000 */
[C---:B------:R-:W-:Y:S02]  /*20270*/  FMUL.FTZ R145, R3.reuse, R143 ;  /* 0x0000008f03917220 */ /* 0x040fe40000410000 */
[C---:B------:R-:W-:Y:S02]  /*20280*/  FMUL.FTZ R88, R3.reuse, R154 ;  /* 0x0000009a03587220 */ /* 0x040fe40000410000 */
[C---:B------:R-:W-:Y:S02]  /*20290*/  FMUL.FTZ R89, R3.reuse, R155 ;  /* 0x0000009b03597220 */ /* 0x040fe40000410000 */
[C---:B------:R-:W-:Y:S02]  /*202a0*/  FMUL.FTZ R100, R3.reuse, R158 ;  /* 0x0000009e03647220 */ /* 0x040fe40000410000 */
[----:B------:R-:W-:-:S02]  /*202b0*/  FMUL.FTZ R101, R3, R159 ;  /* 0x0000009f03657220 */ /* 0x000fc40000410000 */
[C---:B------:R-:W-:Y:S01]  /*202c0*/  FMUL.FTZ R142, R3.reuse, R70 ;  /* 0x00000046038e7220 */ /* 0x040fe20000410000 */
[----:B---3--:R-:W-:Y:S01]  /*202d0*/  @P2 MOV R8, 0x3f317218 ;  /* 0x3f31721800082802 */ /* 0x008fe20000000f00 */
[----:B----4-:R-:W-:Y:S01]  /*202e0*/  @P1 FMUL.FTZ R9, R0, 0.69314718246459960938 ;  /* 0x3f31721800091820 */ /* 0x010fe20000410000 */
        /* <DEDUP_REMOVED lines=8> */
[----:B------:R-:W-:Y:S02]  /*20370*/  FMUL.FTZ R45, R2, R61 ;  /* 0x0000003d022d7220 */ /* 0x000fe40000410000 */
        /* <DEDUP_REMOVED lines=73> */
.L_x_922:
[----:B------:R2:W5:Y:S04]  /*20810*/  LDL R6, [R1+0x80] ;  /* 0x0000800001067983 */ /* 0x0005680000100800 */
[----:B------:R-:W4:Y:S01]  /*20820*/  S2R R2, SR_TID.X ;  /* 0x0000000000027919 */ /* 0x000f220000002100 */
[----:B------:R-:W-:Y:S01]  /*20830*/  BSSY B0, `(.L_x_1102) ;  /* 0x0000011000007945 */ /* 0x000fe20003800000 */
[----:B----4-:R-:W-:-:S13]  /*20840*/  LOP3.LUT P0, RZ, R2, 0x7f, RZ, 0xc0, !PT ;  /* 0x0000007f02ff7812 */ /* 0x010fda000780c0ff */
[----:B------:R-:W-:Y:S05]  /*20850*/  @P0 BRA `(.L_x_1103) ;  /* 0x000000e000000947 */ /* 0x000fea0003800000 */
[----:B--2---:R-:W2:Y:S01]  /*20860*/  S2R R4, SR_LANEID ;  /* 0x0000000000047919 */ /* 0x004ea20000000000 */
[----:B------:R-:W-:Y:S01]  /*20870*/  VOTEU.ANY UR4, UPT, PT ;  /* 0x0000000000047886 */ /* 0x000fe200038e0100 */
[----:B---3--:R-:W-:Y:S01]  /*20880*/  IMAD.MOV.U32 R5, RZ, RZ, c[0x0][0x564] ;  /* 0x00015900ff057624 */ /* 0x008fe200078e00ff */
[----:B-1----:R-:W2:Y:S08]  /*20890*/  FLO.U32 R3, UR4 ;  /* 0x0000000400037d00 */ /* 0x002eb000080e0000 */
        /* <DEDUP_REMOVED lines=8> */
[----:B--2--5:R-:W-:-:S05]  /*20920*/  IADD3 R6, R3, c[0x0][0xc], R2 ;  /* 0x0000030003067a10 */ /* 0x024fca0007ffe002 */
[----:B------:R1:W-:Y:S02]  /*20930*/  STL [R1+0x80], R6 ;  /* 0x0000800601007387 */ /* 0x0003e40000100800 */
.L_x_1103:
[----:B--2---:R-:W-:Y:S05]  /*20940*/  BSYNC B0 ;  /* 0x0000000000007941 */ /* 0x004fea0003800000 */
.L_x_1102:
[----:B------:R-:W-:Y:S01]  /*20950*/  PRMT R0, R0, 0x9910, RZ ;  /* 0x0000991000007816 */ /* 0x000fe200000000ff */
[----:B------:R-:W-:Y:S01]  /*20960*/  BSSY B1, `(.L_x_1104) ;  /* 0x00003cc000017945 */ /* 0x000fe20003800000 */
[----:B-----5:R-:W-:Y:S02]  /*20970*/  IMAD.MOV.U32 R76, RZ, RZ, R6 ;  /* 0x000000ffff4c7224 */ /* 0x020fe400078e0006 */
[----:B------:R-:W-:-:S13]  /*20980*/  ISETP.NE.AND P0, PT, R0, RZ, PT ;  /* 0x000000ff0000720c */ /* 0x000fda0003f05270 */
[----:B------:R-:W-:Y:S05]  /*20990*/  @!P0 BRA `(.L_x_1105) ;  /* 0x00002ef000008947 */ /* 0x000fea0003800000 */
[----:B------:R-:W2:Y:S04]  /*209a0*/  LDL R10, [R1+0x94] ;  /* 0x00009400010a7983 */ /* 0x000ea80000100800 */
[----:B------:R-:W4:Y:S04]  /*209b0*/  LDL R9, [R1+0x98] ;  /* 0x0000980001097983 */ /* 0x000f280000100800 */
[----:B---3--:R-:W3:Y:S04]  /*209c0*/  LDL R8, [R1+0xa0] ;  /* 0x0000a00001087983 */ /* 0x008ee80000100800 */
[----:B------:R-:W3:Y:S04]  /*209d0*/  LDL R11, [R1+0x9c] ;  /* 0x00009c00010b7983 */ /* 0x000ee80000100800 */
[----:B-1----:R-:W3:Y:S01]  /*209e0*/  LDL R6, [R1+0x8c] ;  /* 0x00008c0001067983 */ /* 0x002ee20000100800 */
        /* <DEDUP_REMOVED lines=20> */
[----:B------:R4:W-:Y:S01]  /*20b30*/  STS [R10+0x1280], R2 ;  /* 0x001280020a007388 */ /* 0x0009e20000000800 */
[----:B-1----:R-:W-:Y:S02]  /*20b40*/  F2FP.BF16.PACK_AB R0, R37, R36 ;  /* 0x000000242500723e */ /* 0x002fe400000010ff */
[----:B--2---:R-:W-:-:S03]  /*20b50*/  F2FP.BF16.PACK_AB R3, R149, R148 ;  /* 0x000000949503723e */ /* 0x004fc600000010ff */
[----:B------:R1:W-:Y:S01]  /*20b60*/  STS [R9+0x1000], R0 ;  /* 0x0010000009007388 */ /* 0x0003e20000000800 */
[----:B----4-:R-:W-:-:S03]  /*20b70*/  F2FP.BF16.PACK_AB R2, R151, R150 ;  /* 0x000000969702723e */ /* 0x010fc600000010ff */
[----:B------:R2:W-:Y:S04]  /*20b80*/  STS [R9+0x1200], R4 ;  /* 0x0012000409007388 */ /* 0x0005e80000000800 */
[----:B---3--:R3:W-:Y:S04]  /*20b90*/  STS [R8+0x80], R3 ;  /* 0x0000800308007388 */ /* 0x0087e80000000800 */
[----:B------:R4:W-:Y:S01]  /*20ba0*/  STS [R8+0x280], R2 ;  /* 0x0002800208007388 */ /* 0x0009e20000000800 */
[----:B-1----:R-:W-:Y:S02]  /*20bb0*/  F2FP.BF16.PACK_AB R0, R153, R152 ;  /* 0x000000989900723e */ /* 0x002fe400000010ff */
[----:B--2---:R-:W-:-:S03]  /*20bc0*/  F2FP.BF16.PACK_AB R4, R39, R38 ;  /* 0x000000262704723e */ /* 0x004fc600000010ff */
[----:B------:R1:W-:Y:S01]  /*20bd0*/  STS [R11], R0 ;  /* 0x000000000b007388 */ /* 0x0003e20000000800 */
        /* <DEDUP_REMOVED lines=69> */
[----:B-1----:R-:W-:-:S02]  /*21030*/  F2FP.BF16.PACK_AB R2, R27, R26 ;  /* 0x0000001a1b02723e */ /* 0x002fc400000010ff */
[----:B--2---:R-:W-:-:S03]  /*21040*/  F2FP.BF16.PACK_AB R0, R33, R32 ;  /* 0x000000202100723e */ /* 0x004fc600000010ff */
[----:B------:R-:W-:Y:S01]  /*21050*/  STS [R11+0x5000], R2 ;  /* 0x005000020b007388 */ /* 0x000fe20000000800 */
[----:B---3--:R-:W-:-:S03]  /*21060*/  IMAD.MOV.U32 R4, RZ, RZ, 0x4 ;  /* 0x00000004ff047424 */ /* 0x008fc600078e00ff */
[----:B------:R1:W-:Y:S01]  /*21070*/  STS [R11+0x5200], R0 ;  /* 0x005200000b007388 */ /* 0x0003e20000000800 */
[----:B------:R-:W-:Y:S02]  /*21080*/  IMAD.MOV.U32 R3, RZ, RZ, RZ ;  /* 0x000000ffff037224 */ /* 0x000fe400078e00ff */
[CC--:B------:R-:W-:Y:S01]  /*21090*/  @P1 IMAD.WIDE R8, R6.reuse, R4.reuse, c[0x0][0x508] ;  /* 0x0001420006081625 */ /* 0x0c0fe200078e0204 */
[----:B------:R-:W-:Y:S03]  /*210a0*/  BAR.SYNC.DEFER_BLOCKING 0x1, 0x80 ;  /* 0x0042000000007b1d */ /* 0x000fe60000010000 */
[----:B------:R-:W-:-:S03]  /*210b0*/  IMAD.WIDE R4, R6, R4, c[0x0][0x500] ;  /* 0x0001400006047625 */ /* 0x000fc600078e0204 */
[----:B------:R2:W5:Y:S04]  /*210c0*/  @P1 LDG.E R12, [R8.64] ;  /* 0x00000008080c1981 */ /* 0x000568000c1e1900 */
[----:B------:R2:W5:Y:S01]  /*210d0*/  @P2 LDG.E R3, [R4.64] ;  /* 0x0000000804032981 */ /* 0x000562000c1e1900 */
[----:B----4-:R-:W-:-:S04]  /*210e0*/  ISETP.NE.AND P0, PT, R10, RZ, PT ;  /* 0x000000ff0a00720c */ /* 0x010fc80003f05270 */
[----:B-1----:R-:W-:Y:S01]  /*210f0*/  SEL R0, R10, c[0x0][0x3d4], P0 ;  /* 0x0000f5000a007a07 */ /* 0x002fe20000000000 */
[----:B------:R-:W-:Y:S05]  /*21100*/  @P1 BRA `(.L_x_1106) ;  /* 0x0000004000001947 */ /* 0x000fea0003800000 */
[----:B--2---:R-:W-:Y:S05]  /*21110*/  @!P2 BRA `(.L_x_1106) ;  /* 0x000000300000a947 */ /* 0x004fea0003800000 */
[----:B-----5:R1:W2:Y:S04]  /*21120*/  LDG.E R12, [R4.64] ;  /* 0x00000008040c7981 */ /* 0x0202a8000c1e1900 */
[----:B-1----:R-:W2:Y:S02]  /*21130*/  LDG.E R4, [R4.64+0x4] ;  /* 0x0000040804047981 */ /* 0x002ea4000c1e1900 */
[----:B--2---:R-:W-:Y:S02]  /*21140*/  IADD3 R12, -R12, R4, RZ ;  /* 0x000000040c0c7210 */ /* 0x004fe40007ffe1ff */
.L_x_1106:
[----:B--2---:R-:W2:Y:S04]  /*21150*/  LDL R4, [R1+0x78] ;  /* 0x0000780001047983 */ /* 0x004ea80000100800 */
[----:B------:R-:W3:Y:S04]  /*21160*/  LDL.LU R5, [R1+0x88] ;  /* 0x0000880001057983 */ /* 0x000ee80000300800 */
[----:B------:R-:W2:Y:S04]  /*21170*/  LDL R77, [R1+0x54] ;  /* 0x00005400014d7983 */ /* 0x000ea80000100800 */
[----:B------:R-:W4:Y:S04]  /*21180*/  LDL R15, [R1+0xa4] ;  /* 0x0000a400010f7983 */ /* 0x000f280000100800 */
[----:B------:R-:W4:Y:S01]  /*21190*/  LDL R78, [R1+0xe4] ;  /* 0x0000e400014e7983 */ /* 0x000f220000100800 */
[----:B------:R-:W-:Y:S01]  /*211a0*/  IMAD.MOV.U32 R13, RZ, RZ, 0x368 ;  /* 0x00000368ff0d7424 */ /* 0x000fe200078e00ff */
[----:B------:R-:W-:-:S04]  /*211b0*/  ISETP.GT.AND P2, PT, R0, 0x1, PT ;  /* 0x000000010000780c */ /* 0x000fc80003f44270 */
[----:B------:R-:W-:-:S04]  /*211c0*/  SEL R13, R13, 0x328, P2 ;  /* 0x000003280d0d7807 */ /* 0x000fc80001000000 */
[----:B------:R-:W1:Y:S08]  /*211d0*/  LDC.64 R8, c[0x0][R13+0x170] ;  /* 0x00005c000d087b82 */ /* 0x000e700000000a00 */
[----:B------:R-:W2:Y:S08]  /*211e0*/  LDC.64 R16, c[0x0][R13+0x168] ;  /* 0x00005a000d107b82 */ /* 0x000eb00000000a00 */
[----:B------:R1:W2:Y:S08]  /*211f0*/  LDC.64 R20, c[0x0][R13+0x178] ;  /* 0x00005e000d147b82 */ /* 0x0002b00000000a00 */
[----:B------:R1:W2:Y:S01]  /*21200*/  LDC.64 R18, c[0x0][R13+0x160] ;  /* 0x000058000d127b82 */ /* 0x0002a20000000a00 */
[----:B------:R-:W-:Y:S01]  /*21210*/  ISETP.NE.U32.AND P0, PT, RZ, c[0x0][0x500], PT ;  /* 0x00014000ff007a0c */ /* 0x000fe20003f05070 */
[----:B------:R-:W-:-:S03]  /*21220*/  IMAD.MOV.U32 R0, RZ, RZ, c[0x0][0x4e8] ;  /* 0x00013a00ff007624 */ /* 0x000fc600078e00ff */
[----:B------:R-:W-:Y:S02]  /*21230*/  ISETP.NE.AND.EX P0, PT, RZ, c[0x0][0x504], PT, P0 ;  /* 0x00014100ff007a0c */ /* 0x000fe40003f05300 */
[----:B------:R-:W-:Y:S02]  /*21240*/  ISETP.NE.AND P5, PT, R0, 0x1, PT ;  /* 0x000000010000780c */ /* 0x000fe40003fa5270 */
[----:B------:R-:W-:Y:S02]  /*21250*/  SHF.R.S32.HI R0, RZ, 0x1f, R6 ;  /* 0x0000001fff007819 */ /* 0x000fe40000011406 */
[----:B------:R-:W-:Y:S02]  /*21260*/  SEL R2, R6, RZ, !P0 ;  /* 0x000000ff06027207 */ /* 0x000fe40004000000 */
[----:B------:R-:W-:Y:S01]  /*21270*/  SEL R6, R0, RZ, !P0 ;  /* 0x000000ff00067207 */ /* 0x000fe20004000000 */
[----:B------:R-:W2:Y:S02]  /*21280*/  S2R R79, SR_TID.X ;  /* 0x00000000004f7919 */ /* 0x000ea40000002100 */
[----:B-1----:R-:W-:-:S04]  /*21290*/  IMAD R0, R9, R2, RZ ;  /* 0x0000000209007224 */ /* 0x002fc800078e02ff */
[C---:B------:R-:W-:Y:S02]  /*212a0*/  IMAD R14, R8.reuse, R6, R0 ;  /* 0x00000006080e7224 */ /* 0x040fe400078e0200 */
[----:B------:R-:W-:-:S04]  /*212b0*/  IMAD.WIDE.U32 R8, R8, R2, RZ ;  /* 0x0000000208087225 */ /* 0x000fc800078e00ff */
[----:B------:R-:W-:Y:S01]  /*212c0*/  IMAD.IADD R14, R9, 0x1, R14 ;  /* 0x00000001090e7824 */ /* 0x000fe200078e020e */
[----:B------:R-:W-:-:S04]  /*212d0*/  LOP3.LUT R209, R209, 0xfffffffd, RZ, 0xc0, !PT ;  /* 0xfffffffdd1d17812 */ /* 0x000fc800078ec0ff */
[----:B------:R-:W-:Y:S02]  /*212e0*/  LOP3.LUT R209, R209, 0xfffffffe, RZ, 0xc0, !PT ;  /* 0xfffffffed1d17812 */ /* 0x000fe400078ec0ff */
[----:B---3--:R-:W-:Y:S01]  /*212f0*/  LOP3.LUT R5, R5, 0xffff, RZ, 0xc0, !PT ;  /* 0x0000ffff05057812 */ /* 0x008fe200078ec0ff */
[----:B--2---:R-:W-:-:S04]  /*21300*/  IMAD.IADD R4, R4, 0x1, R77 ;  /* 0x0000000104047824 */ /* 0x004fc800078e024d */
[----:B------:R-:W-:-:S04]  /*21310*/  IMAD.WIDE.U32 R10, R16, R5, RZ ;  /* 0x00000005100a7225 */ /* 0x000fc800078e00ff */
[----:B------:R-:W-:-:S04]  /*21320*/  @P5 IMAD.HI.U32 R6, R4, c[0x0][0x4ec], RZ ;  /* 0x00013b0004065a27 */ /* 0x000fc800078e00ff */
[----:B------:R-:W-:Y:S01]  /*21330*/  IMAD.MOV.U32 R0, RZ, RZ, R4 ;  /* 0x000000ffff007224 */ /* 0x000fe200078e0004 */
[----:B------:R-:W-:Y:S01]  /*21340*/  @P5 SHF.R.U32.HI R0, RZ, c[0x0][0x4f0], R6 ;  /* 0x00013c00ff005a19 */ /* 0x000fe20000011606 */
[----:B------:R-:W-:Y:S01]  /*21350*/  IMAD R13, R17, R5, RZ ;  /* 0x00000005110d7224 */ /* 0x000fe200078e02ff */
[----:B----4-:R-:W-:Y:S02]  /*21360*/  SEL R6, R15, RZ, P2 ;  /* 0x000000ff0f067207 */ /* 0x010fe40001000000 */
        /* <DEDUP_REMOVED lines=37> */
[----:B---3--:R-:W-:-:S05]  /*215c0*/  IMAD.IADD R6, R78, 0x1, R77 ;  /* 0x000000014e067824 */ /* 0x008fca00078e024d */
        /* <DEDUP_REMOVED lines=18> */
[----:B------:R-:W2:Y:S04]  /*216f0*/  LDL R78, [R1+0x24] ;  /* 0x00002400014e7983 */ /* 0x000ea80000100800 */
[----:B------:R-:W3:Y:S01]  /*21700*/  LDL R20, [R1+0x38] ;  /* 0x0000380001147983 */ /* 0x000ee20000100800 */
[----:B------:R-:W-:Y:S01]  /*21710*/  IMAD R16, R16, c[0x0][0x3a0], RZ ;  /* 0x0000e80010107a24 */ /* 0x000fe200078e02ff */
[----:B------:R-:W-:Y:S01]  /*21720*/  SHF.R.S32.HI R4, RZ, 0x1f, R2 ;  /* 0x0000001fff047819 */ /* 0x000fe20000011402 */
[C---:B-1----:R-:W-:Y:S01]  /*21730*/  IMAD.WIDE.U32 R8, R3.reuse, c[0x0][0x3a0], RZ ;  /* 0x0000e80003087a25 */ /* 0x042fe200078e00ff */
[----:B------:R-:W1:Y:S03]  /*21740*/  S2R R12, SR_TID.X ;  /* 0x00000000000c7919 */ /* 0x000e660000002100 */
[----:B------:R-:W-:-:S02]  /*21750*/  IMAD R3, R3, c[0x0][0x3a4], R16 ;  /* 0x0000e90003037a24 */ /* 0x000fc400078e0210 */
[----:B------:R-:W-:-:S03]  /*21760*/  IMAD R10, R4, c[0x0][0x3f0], RZ ;  /* 0x0000fc00040a7a24 */ /* 0x000fc600078e02ff */
[----:B------:R-:W-:Y:S01]  /*21770*/  IADD3 R9, R9, R3, RZ ;  /* 0x0000000309097210 */ /* 0x000fe20007ffe0ff */
[----:B------:R-:W-:-:S04]  /*21780*/  IMAD R10, R2, c[0x0][0x3f4], R10 ;  /* 0x0000fd00020a7a24 */ /* 0x000fc800078e020a */
[----:B------:R-:W-:-:S04]  /*21790*/  IMAD.WIDE.U32 R8, R5, c[0x0][0x3e8], R8 ;  /* 0x0000fa0005087a25 */ /* 0x000fc800078e0008 */
[----:B------:R-:W-:Y:S01]  /*217a0*/  IMAD R5, R5, c[0x0][0x3ec], R9 ;  /* 0x0000fb0005057a24 */ /* 0x000fe200078e0209 */
[----:B------:R-:W-:-:S05]  /*217b0*/  MOV R4, R8 ;  /* 0x0000000800047202 */ /* 0x000fca0000000f00 */
[----:B------:R-:W-:Y:S01]  /*217c0*/  IMAD.WIDE.U32 R4, R2, c[0x0][0x3f0], R4 ;  /* 0x0000fc0002047a25 */ /* 0x000fe200078e0004 */
[----:B-1----:R-:W-:-:S04]  /*217d0*/  SHF.R.S32.HI R13, RZ, 0x1f, R12 ;  /* 0x0000001fff0d7819 */ /* 0x002fc8000001140c */
[----:B------:R-:W-:Y:S02]  /*217e0*/  IADD3 R5, R5, R10, RZ ;  /* 0x0000000a05057210 */ /* 0x000fe40007ffe0ff */
[----:B------:R-:W-:-:S04]  /*217f0*/  LEA.HI R13, R13, R12, RZ, 0x2 ;  /* 0x0000000c0d0d7211 */ /* 0x000fc800078f10ff */
[----:B------:R-:W-:Y:S02]  /*21800*/  SHF.R.S32.HI R13, RZ, 0x2, R13 ;  /* 0x00000002ff0d7819 */ /* 0x000fe4000001140d */
[----:B--2---:R-:W-:Y:S02]  /*21810*/  IADD3 R6, R78, R77, RZ ;  /* 0x0000004d4e067210 */ /* 0x004fe40007ffe0ff */
[----:B---3--:R-:W-:-:S03]  /*21820*/  SHF.L.U32 R9, R20, 0x1, RZ ;  /* 0x0000000114097819 */ /* 0x008fc600000006ff */
[----:B------:R-:W-:Y:S01]  /*21830*/  @P5 IMAD.HI.U32 R11, R6, c[0x0][0x4ec], RZ ;  /* 0x00013b00060b5a27 */ /* 0x000fe200078e00ff */
[----:B------:R-:W-:Y:S01]  /*21840*/  MOV R3, R6 ;  /* 0x0000000600037202 */ /* 0x000fe20000000f00 */
[----:B------:R1:W2:Y:S03]  /*21850*/  LDS.128 R24, [R9+0x80] ;  /* 0x0000800009187984 */ /* 0x0002a60000000c00 */
[----:B------:R-:W-:Y:S01]  /*21860*/  @P5 SHF.R.U32.HI R3, RZ, c[0x0][0x4f0], R11 ;  /* 0x00013c00ff035a19 */ /* 0x000fe2000001160b */
[----:B------:R1:W3:Y:S03]  /*21870*/  LDS.128 R36, [R9+0x880] ;  /* 0x0008800009247984 */ /* 0x0002e60000000c00 */
[----:B------:R-:W-:Y:S02]  /*21880*/  SHF.R.S32.HI R8, RZ, 0x1f, R3 ;  /* 0x0000001fff087819 */ /* 0x000fe40000011403 */
[----:B------:R-:W-:Y:S01]  /*21890*/  IADD3 R2, -R3, RZ, RZ ;  /* 0x000000ff03027210 */ /* 0x000fe20007ffe1ff */
[----:B------:R1:W4:Y:S02]  /*218a0*/  LDS.128 R48, [R9+0x1080] ;  /* 0x0010800009307984 */ /* 0x0003240000000c00 */
[----:B------:R-:W-:-:S02]  /*218b0*/  IMAD R8, R8, c[0x0][0x3e0], RZ ;  /* 0x0000f80008087a24 */ /* 0x000fc400078e02ff */
[----:B------:R1:W1:Y:S01]  /*218c0*/  LDS.128 R60, [R9+0x1880] ;  /* 0x00188000093c7984 */ /* 0x0002620000000c00 */
[----:B------:R-:W-:Y:S02]  /*218d0*/  IMAD R6, R2, c[0x0][0x4e8], R6 ;  /* 0x00013a0002067a24 */ /* 0x000fe400078e0206 */
[C---:B------:R-:W-:Y:S01]  /*218e0*/  IMAD R8, R3.reuse, c[0x0][0x3e4], R8 ;  /* 0x0000f90003087a24 */ /* 0x040fe200078e0208 */
[----:B------:R1:W1:Y:S01]  /*218f0*/  LDS.128 R20, [R9+0x2080] ;  /* 0x0020800009147984 */ /* 0x0002620000000c00 */
[----:B------:R-:W-:Y:S01]  /*21900*/  IMAD.WIDE.U32 R2, R3, c[0x0][0x3e0], R4 ;  /* 0x0000f80003027a25 */ /* 0x000fe200078e0004 */
[----:B------:R-:W-:Y:S02]  /*21910*/  SHF.R.S32.HI R4, RZ, 0x1f, R6 ;  /* 0x0000001fff047819 */ /* 0x000fe40000011406 */
[----:B------:R1:W1:Y:S02]  /*21920*/  LDS.128 R32, [R9+0x2880] ;  /* 0x0028800009207984 */ /* 0x0002640000000c00 */
[----:B------:R-:W-:Y:S01]  /*21930*/  IADD3 R3, R3, R8, RZ ;  /* 0x0000000803037210 */ /* 0x000fe20007ffe0ff */
[----:B------:R-:W-:Y:S01]  /*21940*/  IMAD R4, R4, c[0x0][0x3d8], RZ ;  /* 0x0000f60004047a24 */ /* 0x000fe200078e02ff */
[----:B------:R1:W1:Y:S03]  /*21950*/  LDS.128 R44, [R9+0x3080] ;  /* 0x00308000092c7984 */ /* 0x0002660000000c00 */
[C---:B------:R-:W-:Y:S01]  /*21960*/  IMAD.WIDE.U32 R2, R6.reuse, c[0x0][0x3d8], R2 ;  /* 0x0000f60006027a25 */ /* 0x040fe200078e0002 */
[----:B------:R1:W1:Y:S03]  /*21970*/  LDS.128 R56, [R9+0x3880] ;  /* 0x0038800009387984 */ /* 0x0002660000000c00 */
[----:B------:R-:W-:Y:S01]  /*21980*/  IMAD R6, R6, c[0x0][0x3dc], R4 ;  /* 0x0000f70006067a24 */ /* 0x000fe200078e0204 */
[----:B------:R1:W1:Y:S01]  /*21990*/  LDS.128 R16, [R9+0x4080] ;  /* 0x0040800009107984 */ /* 0x0002620000000c00 */
[----:B------:R-:W-:-:S02]  /*219a0*/  LEA R12, P0, R2, c[0x0][0x380], 0x1 ;  /* 0x0000e000020c7a11 */ /* 0x000fc400078008ff */
[----:B------:R-:W-:Y:S01]  /*219b0*/  IADD3 R4, R13, R77, RZ ;  /* 0x0000004d0d047210 */ /* 0x000fe20007ffe0ff */
[----:B------:R1:W1:Y:S01]  /*219c0*/  LDS.128 R28, [R9+0x4880] ;  /* 0x00488000091c7984 */ /* 0x0002620000000c00 */
[----:B------:R-:W-:-:S03]  /*219d0*/  IADD3 R3, R3, R6, RZ ;  /* 0x0000000603037210 */ /* 0x000fc60007ffe0ff */
[----:B------:R1:W1:Y:S01]  /*219e0*/  LDS.128 R40, [R9+0x5080] ;  /* 0x0050800009287984 */ /* 0x0002620000000c00 */
[----:B------:R-:W-:-:S03]  /*219f0*/  LEA.HI.X R5, R2, c[0x0][0x384], R3, 0x1, P0 ;  /* 0x0000e10002057a11 */ /* 0x000fc600000f0c03 */
[----:B------:R1:W1:Y:S01]  /*21a00*/  LDS.128 R52, [R9+0x5880] ;  /* 0x0058800009347984 */ /* 0x0002620000000c00 */
[----:B------:R-:W-:Y:S05]  /*21a10*/  BRA.DIV ~URZ, `(.L_x_1108) ;  /* 0x000061427f007947 */ /* 0x000fea000b800000 */
[----:B--23--:R2:W3:Y:S02]  /*21a20*/  SHFL.IDX PT, R6, R5, RZ, 0x1c1f ;  /* 0x001c1fff05067589 */ /* 0x00c4e400000e0000 */
.L_x_1223:
[----:B------:R-:W-:Y:S05]  /*21a30*/  BRA.DIV ~URZ, `(.L_x_1109) ;  /* 0x000061927f007947 */ /* 0x000fea000b800000 */
[----:B------:R2:W4:Y:S02]  /*21a40*/  SHFL.IDX PT, R2, R12, RZ, 0x1c1f ;  /* 0x001c1fff0c027589 */ /* 0x00052400000e0000 */
.L_x_1224:
[----:B------:R-:W-:Y:S01]  /*21a50*/  ISETP.GE.AND P0, PT, R4, R0, PT ;  /* 0x000000000400720c */ /* 0x000fe20003f06270 */
[----:B------:R-:W-:-:S12]  /*21a60*/  BSSY B0, `(.L_x_1110) ;  /* 0x0000012000007945 */ /* 0x000fd80003800000 */
[----:B------:R-:W-:Y:S05]  /*21a70*/  @P0 BRA `(.L_x_1111) ;  /* 0x0000010000000947 */ /* 0x000fea0003800000 */
[----:B------:R-:W5:Y:S04]  /*21a80*/  LDL R15, [R1] ;  /* 0x00000000010f7983 */ /* 0x000f680000100800 */
[----:B--2---:R-:W2:Y:S04]  /*21a90*/  LDL R13, [R1+0x4] ;  /* 0x00000400010d7983 */ /* 0x004ea80000100800 */
[----:B----4-:R-:W4:Y:S04]  /*21aa0*/  LDL R64, [R1+0x90] ;  /* 0x0000900001407983 */ /* 0x010f280000100800 */
[----:B---3--:R-:W3:Y:S01]  /*21ab0*/  LDL R14, [R1+0x7c] ;  /* 0x00007c00010e7983 */ /* 0x008ee20000100800 */
[----:B------:R-:W-:-:S13]  /*21ac0*/  ISETP.GE.AND P2, PT, R250, c[0x0][0x3c8], PT ;  /* 0x0000f200fa007a0c */ /* 0x000fda0003f46270 */
[----:B------:R-:W-:-:S04]  /*21ad0*/  @!P2 LEA R10, P5, R250, R2, 0x1 ;  /* 0x00000002fa0aa211 */ /* 0x000fc800078a08ff */
[----:B------:R-:W-:-:S05]  /*21ae0*/  @!P2 LEA.HI.X R11, R250, R6, R251, 0x1, P5 ;  /* 0x00000006fa0ba211 */ /* 0x000fca00028f0cfb */
[----:B------:R1:W-:Y:S01]  /*21af0*/  @!P2 ST.E.128 [R10.64], R24 ;  /* 0x000000180a00a985 */ /* 0x0003e2000c101d08 */
[----:B-----5:R-:W-:Y:S02]  /*21b00*/  ISETP.GE.AND P1, PT, R15, c[0x0][0x3c8], PT ;  /* 0x0000f2000f007a0c */ /* 0x020fe40003f26270 */
[----:B--2---:R-:W-:-:S11]  /*21b10*/  ISETP.GE.AND P0, PT, R13, c[0x0][0x3c8], PT ;  /* 0x0000f2000d007a0c */ /* 0x004fd60003f06270 */
[-C--:B------:R-:W-:Y:S02]  /*21b20*/  @!P1 LEA R8, P4, R15, R2.reuse, 0x1 ;  /* 0x000000020f089211 */ /* 0x080fe400078808ff */
[----:B------:R-:W-:Y:S02]  /*21b30*/  @!P0 LEA R2, P3, R13, R2, 0x1 ;  /* 0x000000020d028211 */ /* 0x000fe400078608ff */
[-C--:B-1--4-:R-:W-:Y:S02]  /*21b40*/  @!P1 LEA.HI.X R9, R15, R6.reuse, R64, 0x1, P4 ;  /* 0x000000060f099211 */ /* 0x092fe400020f0c40 */
[----:B---3--:R-:W-:-:S03]  /*21b50*/  @!P0 LEA.HI.X R3, R13, R6, R14, 0x1, P3 ;  /* 0x000000060d038211 */ /* 0x008fc600018f0c0e */
[----:B------:R1:W-:Y:S04]  /*21b60*/  @!P1 ST.E.128 [R8.64], R20 ;  /* 0x0000001408009985 */ /* 0x0003e8000c101d08 */
[----:B------:R1:W-:Y:S02]  /*21b70*/  @!P0 ST.E.128 [R2.64], R16 ;  /* 0x0000001002008985 */ /* 0x0003e4000c101d08 */
.L_x_1111:
[----:B------:R-:W-:Y:S05]  /*21b80*/  BSYNC B0 ;  /* 0x0000000000007941 */ /* 0x000fea0003800000 */
.L_x_1110:
[----:B------:R-:W-:Y:S05]  /*21b90*/  BRA.DIV ~URZ, `(.L_x_1112) ;  /* 0x000060a27f007947 */ /* 0x000fea000b800000 */
[----:B---3--:R3:W2:Y:S04]  /*21ba0*/  SHFL.IDX PT, R6, R5, 0x1, 0x1c1f ;  /* 0x003c1f0005067f89 */ /* 0x0086a800000e0000 */
[----:B-1--4-:R3:W1:Y:S02]  /*21bb0*/  SHFL.IDX PT, R2, R12, 0x1, 0x1c1f ;  /* 0x003c1f000c027f89 */ /* 0x01266400000e0000 */
.L_x_1225:
[----:B------:R-:W-:Y:S01]  /*21bc0*/  IADD3 R3, R4, 0x20, RZ ;  /* 0x0000002004037810 */ /* 0x000fe20007ffe0ff */
[----:B------:R-:W-:Y:S03]  /*21bd0*/  BSSY B0, `(.L_x_1113) ;  /* 0x0000013000007945 */ /* 0x000fe60003800000 */
[----:B------:R-:W-:-:S13]  /*21be0*/  ISETP.GE.AND P0, PT, R3, R0, PT ;  /* 0x000000000300720c */ /* 0x000fda0003f06270 */
[----:B------:R-:W-:Y:S05]  /*21bf0*/  @P0 BRA `(.L_x_1114) ;  /* 0x0000010000000947 */ /* 0x000fea0003800000 */
[----:B------:R-:W4:Y:S04]  /*21c00*/  LDL R15, [R1] ;  /* 0x00000000010f7983 */ /* 0x000f280000100800 */
[----:B------:R-:W5:Y:S04]  /*21c10*/  LDL R13, [R1+0x4] ;  /* 0x00000400010d7983 */ /* 0x000f680000100800 */
[----:B---3--:R-:W3:Y:S04]  /*21c20*/  LDL R16, [R1+0x90] ;  /* 0x0000900001107983 */ /* 0x008ee80000100800 */
[----:B--2---:R-:W2:Y:S01]  /*21c30*/  LDL R14, [R1+0x7c] ;  /* 0x00007c00010e7983 */ /* 0x004ea20000100800 */
[----:B------:R-:W-:-:S13]  /*21c40*/  ISETP.GE.AND P2, PT, R250, c[0x0][0x3c8], PT ;  /* 0x0000f200fa007a0c */ /* 0x000fda0003f46270 */
[----:B-1----:R-:W-:-:S04]  /*21c50*/  @!P2 LEA R10, P5, R250, R2, 0x1 ;  /* 0x00000002fa0aa211 */ /* 0x002fc800078a08ff */
[----:B------:R-:W-:-:S05]  /*21c60*/  @!P2 LEA.HI.X R11, R250, R6, R251, 0x1, P5 ;  /* 0x00000006fa0ba211 */ /* 0x000fca00028f0cfb */
[----:B------:R1:W-:Y:S01]  /*21c70*/  @!P2 ST.E.128 [R10.64], R36 ;  /* 0x000000240a00a985 */ /* 0x0003e2000c101d08 */
[----:B----4-:R-:W-:Y:S02]  /*21c80*/  ISETP.GE.AND P1, PT, R15, c[0x0][0x3c8], PT ;  /* 0x0000f2000f007a0c */ /* 0x010fe40003f26270 */
[----:B-----5:R-:W-:-:S11]  /*21c90*/  ISETP.GE.AND P0, PT, R13, c[0x0][0x3c8], PT ;  /* 0x0000f2000d007a0c */ /* 0x020fd60003f06270 */
[-C--:B------:R-:W-:Y:S02]  /*21ca0*/  @!P1 LEA R8, P4, R15, R2.reuse, 0x1 ;  /* 0x000000020f089211 */ /* 0x080fe400078808ff */
[----:B------:R-:W-:Y:S02]  /*21cb0*/  @!P0 LEA R2, P3, R13, R2, 0x1 ;  /* 0x000000020d028211 */ /* 0x000fe400078608ff */
[-C--:B---3--:R-:W-:Y:S02]  /*21cc0*/  @!P1 LEA.HI.X R9, R15, R6.reuse, R16, 0x1, P4 ;  /* 0x000000060f099211 */ /* 0x088fe400020f0c10 */
[----:B--2---:R-:W-:-:S03]  /*21cd0*/  @!P0 LEA.HI.X R3, R13, R6, R14, 0x1, P3 ;  /* 0x000000060d038211 */ /* 0x004fc600018f0c0e */
[----:B------:R1:W-:Y:S04]  /*21ce0*/  @!P1 ST.E.128 [R8.64], R32 ;  /* 0x0000002008009985 */ /* 0x0003e8000c101d08 */
[----:B------:R1:W-:Y:S02]  /*21cf0*/  @!P0 ST.E.128 [R2.64], R28 ;  /* 0x0000001c02008985 */ /* 0x0003e4000c101d08 */
.L_x_1114:
[----:B------:R-:W-:Y:S05]  /*21d00*/  BSYNC B0 ;  /* 0x0000000000007941 */ /* 0x000fea0003800000 */
.L_x_1113:
[----:B------:R-:W-:Y:S05]  /*21d10*/  BRA.DIV ~URZ, `(.L_x_1115) ;  /* 0x00005ff27f007947 */ /* 0x000fea000b800000 */
[----:B--2---:R2:W4:Y:S02]  /*21d20*/  SHFL.IDX PT, R6, R5, 0x2, 0x1c1f ;  /* 0x005c1f0005067f89 */ /* 0x00452400000e0000 */
.L_x_1226:
[----:B------:R-:W-:Y:S05]  /*21d30*/  BRA.DIV ~URZ, `(.L_x_1116) ;  /* 0x000060427f007947 */ /* 0x000fea000b800000 */
[----:B-1----:R1:W2:Y:S02]  /*21d40*/  SHFL.IDX PT, R2, R12, 0x2, 0x1c1f ;  /* 0x005c1f000c027f89 */ /* 0x0022a400000e0000 */
.L_x_1227:
[----:B------:R-:W-:Y:S01]  /*21d50*/  IADD3 R3, R4, 0x40, RZ ;  /* 0x0000004004037810 */ /* 0x000fe20007ffe0ff */
[----:B------:R-:W-:Y:S03]  /*21d60*/  BSSY B0, `(.L_x_1117) ;  /* 0x0000013000007945 */ /* 0x000fe60003800000 */
[----:B------:R-:W-:-:S13]  /*21d70*/  ISETP.GE.AND P0, PT, R3, R0, PT ;  /* 0x000000000300720c */ /* 0x000fda0003f06270 */
[----:B------:R-:W-:Y:S05]  /*21d80*/  @P0 BRA `(.L_x_1118) ;  /* 0x0000010000000947 */ /* 0x000fea0003800000 */
[----:B------:R-:W5:Y:S04]  /*21d90*/  LDL R15, [R1] ;  /* 0x00000000010f7983 */ /* 0x000f680000100800 */
[----:B---3--:R-:W3:Y:S04]  /*21da0*/  LDL R13, [R1+0x4] ;  /* 0x00000400010d7983 */ /* 0x008ee80000100800 */
[----:B----4-:R-:W4:Y:S04]  /*21db0*/  LDL R16, [R1+0x90] ;  /* 0x0000900001107983 */ /* 0x010f280000100800 */
[----:B--2---:R-:W2:Y:S01]  /*21dc0*/  LDL R14, [R1+0x7c] ;  /* 0x00007c00010e7983 */ /* 0x004ea20000100800 */
[----:B------:R-:W-:-:S13]  /*21dd0*/  ISETP.GE.AND P2, PT, R250, c[0x0][0x3c8], PT ;  /* 0x0000f200fa007a0c */ /* 0x000fda0003f46270 */
[----:B------:R-:W-:-:S04]  /*21de0*/  @!P2 LEA R10, P5, R250, R2, 0x1 ;  /* 0x00000002fa0aa211 */ /* 0x000fc800078a08ff */
[----:B------:R-:W-:-:S05]  /*21df0*/  @!P2 LEA.HI.X R11, R250, R6, R251, 0x1, P5 ;  /* 0x00000006fa0ba211 */ /* 0x000fca00028f0cfb */
[----:B------:R1:W-:Y:S01]  /*21e00*/  @!P2 ST.E.128 [R10.64], R48 ;  /* 0x000000300a00a985 */ /* 0x0003e2000c101d08 */
[----:B-----5:R-:W-:Y:S02]  /*21e10*/  ISETP.GE.AND P1, PT, R15, c[0x0][0x3c8], PT ;  /* 0x0000f2000f007a0c */ /* 0x020fe40003f26270 */
[----:B---3--:R-:W-:-:S11]  /*21e20*/  ISETP.GE.AND P0, PT, R13, c[0x0][0x3c8], PT ;  /* 0x0000f2000d007a0c */ /* 0x008fd60003f06270 */
[-C--:B------:R-:W-:Y:S02]  /*21e30*/  @!P1 LEA R8, P4, R15, R2.reuse, 0x1 ;  /* 0x000000020f089211 */ /* 0x080fe400078808ff */
[----:B------:R-:W-:Y:S02]  /*21e40*/  @!P0 LEA R2, P3, R13, R2, 0x1 ;  /* 0x000000020d028211 */ /* 0x000fe400078608ff */
[-C--:B----4-:R-:W-:Y:S02]  /*21e50*/  @!P1 LEA.HI.X R9, R15, R6.reuse, R16, 0x1, P4 ;  /* 0x000000060f099211 */ /* 0x090fe400020f0c10 */
[----:B--2---:R-:W-:-:S03]  /*21e60*/  @!P0 LEA.HI.X R3, R13, R6, R14, 0x1, P3 ;  /* 0x000000060d038211 */ /* 0x004fc600018f0c0e */
[----:B------:R1:W-:Y:S04]  /*21e70*/  @!P1 ST.E.128 [R8.64], R44 ;  /* 0x0000002c08009985 */ /* 0x0003e8000c101d08 */
[----:B------:R1:W-:Y:S02]  /*21e80*/  @!P0 ST.E.128 [R2.64], R40 ;  /* 0x0000002802008985 */ /* 0x0003e4000c101d08 */
.L_x_1118:
[----:B------:R-:W-:Y:S05]  /*21e90*/  BSYNC B0 ;  /* 0x0000000000007941 */ /* 0x000fea0003800000 */
.L_x_1117:
[----:B------:R-:W-:Y:S05]  /*21ea0*/  BRA.DIV ~URZ, `(.L_x_1119) ;  /* 0x00005f427f007947 */ /* 0x000fea000b800000 */
[----:B--23--:R-:W2:Y:S04]  /*21eb0*/  SHFL.IDX PT, R5, R5, 0x3, 0x1c1f ;  /* 0x007c1f0005057f89 */ /* 0x00cea800000e0000 */
[----:B-1----:R1:W3:Y:S02]  /*21ec0*/  SHFL.IDX PT, R2, R12, 0x3, 0x1c1f ;  /* 0x007c1f000c027f89 */ /* 0x0022e400000e0000 */
.L_x_1228:
[----:B------:R-:W-:-:S04]  /*21ed0*/  IADD3 R3, R4, 0x60, RZ ;  /* 0x0000006004037810 */ /* 0x000fc80007ffe0ff */
[----:B------:R-:W-:-:S13]  /*21ee0*/  ISETP.GE.AND P0, PT, R3, R0, PT ;  /* 0x000000000300720c */ /* 0x000fda0003f06270 */
[----:B------:R-:W-:Y:S05]  /*21ef0*/  @P0 BRA `(.L_x_1120) ;  /* 0x0000272000000947 */ /* 0x000fea0003800000 */
[----:B-1----:R-:W5:Y:S04]  /*21f00*/  LDL R12, [R1] ;  /* 0x00000000010c7983 */ /* 0x002f680000100800 */
[----:B----4-:R-:W4:Y:S04]  /*21f10*/  LDL R13, [R1+0x90] ;  /* 0x00009000010d7983 */ /* 0x010f280000100800 */
[----:B---3--:R-:W3:Y:S01]  /*21f20*/  LDL R6, [R1+0x4] ;  /* 0x0000040001067983 */ /* 0x008ee20000100800 */
[----:B------:R-:W-:-:S13]  /*21f30*/  ISETP.GE.AND P1, PT, R250, c[0x0][0x3c8], PT ;  /* 0x0000f200fa007a0c */ /* 0x000fda0003f26270 */
[----:B------:R-:W-:-:S04]  /*21f40*/  @!P1 LEA R10, P3, R250, R2, 0x1 ;  /* 0x00000002fa0a9211 */ /* 0x000fc800078608ff */
[----:B--2---:R-:W-:-:S05]  /*21f50*/  @!P1 LEA.HI.X R11, R250, R5, R251, 0x1, P3 ;  /* 0x00000005fa0b9211 */ /* 0x004fca00018f0cfb */
[----:B------:R1:W-:Y:S01]  /*21f60*/  @!P1 ST.E.128 [R10.64], R60 ;  /* 0x0000003c0a009985 */ /* 0x0003e2000c101d08 */
[----:B-----5:R-:W-:-:S13]  /*21f70*/  ISETP.GE.AND P0, PT, R12, c[0x0][0x3c8], PT ;  /* 0x0000f2000c007a0c */ /* 0x020fda0003f06270 */
[----:B------:R-:W-:-:S04]  /*21f80*/  @!P0 LEA R8, P2, R12, R2, 0x1 ;  /* 0x000000020c088211 */ /* 0x000fc800078408ff */
[----:B----4-:R-:W-:-:S05]  /*21f90*/  @!P0 LEA.HI.X R9, R12, R5, R13, 0x1, P2 ;  /* 0x000000050c098211 */ /* 0x010fca00010f0c0d */
[----:B------:R1:W-:Y:S01]  /*21fa0*/  @!P0 ST.E.128 [R8.64], R56 ;  /* 0x0000003808008985 */ /* 0x0003e2000c101d08 */
[----:B---3--:R-:W-:-:S13]  /*21fb0*/  ISETP.GE.AND P0, PT, R6, c[0x0][0x3c8], PT ;  /* 0x0000f20006007a0c */ /* 0x008fda0003f06270 */
[----:B------:R-:W-:Y:S05]  /*21fc0*/  @P0 BRA `(.L_x_1120) ;  /* 0x0000265000000947 */ /* 0x000fea0003800000 */
[----:B------:R-:W2:Y:S01]  /*21fd0*/  LDL R12, [R1+0x7c] ;  /* 0x00007c00010c7983 */ /* 0x000ea20000100800 */
[----:B------:R-:W-:-:S04]  /*21fe0*/  LEA R2, P0, R6, R2, 0x1 ;  /* 0x0000000206027211 */ /* 0x000fc800078008ff */
[----:B--2---:R-:W-:-:S05]  /*21ff0*/  LEA.HI.X R3, R6, R5, R12, 0x1, P0 ;  /* 0x0000000506037211 */ /* 0x004fca00000f0c0c */
[----:B------:R2:W-:Y:S01]  /*22000*/  ST.E.128 [R2.64], R52 ;  /* 0x0000003402007985 */ /* 0x0005e2000c101d08 */
[----:B------:R-:W-:Y:S05]  /*22010*/  BRA `(.L_x_1120) ;  /* 0x0000260000007947 */ /* 0x000fea0003800000 */
.L_x_1107:
        /* <DEDUP_REMOVED lines=33> */
.L_x_1229:
[----:B------:R-:W-:Y:S05]  /*22230*/  BRA.DIV ~URZ, `(.L_x_1122) ;  /* 0x00005cf27f007947 */ /* 0x000fea000b800000 */
[----:B------:R3:W4:Y:S02]  /*22240*/  SHFL.IDX PT, R0, R6, RZ, 0x1c1f ;  /* 0x001c1fff06007589 */ /* 0x00072400000e0000 */
.L_x_1230:
        /* <DEDUP_REMOVED lines=73> */
[----:B------:R-:W-:Y:S02]  /*226e0*/  IADD3 R15, R252, 0x50, RZ ;  /* 0x00000050fc0f7810 */ /* 0x000fe40007ffe0ff */
[----:B----4-:R-:W-:Y:S01]  /*226f0*/  @!P2 LEA R8, P0, R14, R0, 0x2 ;  /* 0x000000000e08a211 */ /* 0x010fe200078010ff */
        /* <DEDUP_REMOVED lines=9> */
.L_x_1124:
[----:B------:R-:W-:Y:S05]  /*22790*/  BSYNC B0 ;  /* 0x0000000000007941 */ /* 0x000fea0003800000 */
.L_x_1123:
[----:B------:R-:W-:Y:S05]  /*227a0*/  BRA.DIV ~URZ, `(.L_x_1125) ;  /* 0x000057f27f007947 */ /* 0x000fea000b800000 */
[----:B--2---:R2:W1:Y:S04]  /*227b0*/  SHFL.IDX PT, R4, R5, 0x1, 0x1c1f ;  /* 0x003c1f0005047f89 */ /* 0x00446800000e0000 */
[----:B----4-:R2:W4:Y:S02]  /*227c0*/  SHFL.IDX PT, R0, R6, 0x1, 0x1c1f ;  /* 0x003c1f0006007f89 */ /* 0x01052400000e0000 */
.L_x_1231:
[----:B------:R-:W-:Y:S01]  /*227d0*/  BSSY B0, `(.L_x_1126) ;  /* 0x0000054000007945 */ /* 0x000fe20003800000 */
[----:B------:R-:W-:Y:S05]  /*227e0*/  @P6 BRA `(.L_x_1127) ;  /* 0x0000052000006947 */ /* 0x000fea0003800000 */
[C---:B------:R-:W-:Y:S02]  /*227f0*/  ISETP.GE.AND P1, PT, R252.reuse, c[0x0][0x3c8], PT ;  /* 0x0000f200fc007a0c */ /* 0x040fe40003f26270 */
[C---:B------:R-:W-:Y:S02]  /*22800*/  IADD3 R12, R252.reuse, 0x8, RZ ;  /* 0x00000008fc0c7810 */ /* 0x040fe40007ffe0ff */
[----:B------:R-:W-:Y:S02]  /*22810*/  IADD3 R14, R252, 0x10, RZ ;  /* 0x00000010fc0e7810 */ /* 0x000fe40007ffe0ff */
[----:B------:R-:W-:-:S02]  /*22820*/  ISETP.GE.AND P0, PT, R12, c[0x0][0x3c8], PT ;  /* 0x0000f2000c007a0c */ /* 0x000fc40003f06270 */
[----:B------:R-:W-:Y:S02]  /*22830*/  IADD3 R11, R252, 0x18, RZ ;  /* 0x00000018fc0b7810 */ /* 0x000fe40007ffe0ff */
        /* <DEDUP_REMOVED lines=25> */
[----:B------:R-:W-:Y:S02]  /*229d0*/  IADD3 R17, R252, 0x48, RZ ;  /* 0x00000048fc117810 */ /* 0x000fe40007ffe0ff */
[----:B------:R-:W-:Y:S02]  /*229e0*/  @!P3 LEA.HI.X R3, R14, R4, R15, 0x2, P4 ;  /* 0x000000040e03b211 */ /* 0x000fe400020f140f */
[C---:B------:R-:W-:Y:S02]  /*229f0*/  IADD3 R14, R252.reuse, 0x30, RZ ;  /* 0x00000030fc0e7810 */ /* 0x040fe40007ffe0ff */
[C---:B----4-:R-:W-:Y:S01]  /*22a00*/  @!P5 LEA R8, P0, R11.reuse, R0, 0x2 ;  /* 0x000000000b08d211 */ /* 0x050fe200078010ff */
[----:B------:R1:W-:Y:S01]  /*22a10*/  @!P3 ST.E.64 [R2.64], R150 ;  /* 0x000000960200b985 */ /* 0x0003e2000c101b08 */
[----:B------:R-:W-:Y:S02]  /*22a20*/  IADD3 R15, R252, 0x28, RZ ;  /* 0x00000028fc0f7810 */ /* 0x000fe40007ffe0ff */
[----:B------:R-:W-:-:S02]  /*22a30*/  @!P5 LEA.HI.X R9, R11, R4, R12, 0x2, P0 ;  /* 0x000000040b09d211 */ /* 0x000fc400000f140c */
[----:B------:R-:W-:Y:S02]  /*22a40*/  IADD3 R11, R252, 0x20, RZ ;  /* 0x00000020fc0b7810 */ /* 0x000fe40007ffe0ff */
        /* <DEDUP_REMOVED lines=13> */
[----:B------:R-:W-:Y:S02]  /*22b20*/  IADD3 R15, R252, 0x48, RZ ;  /* 0x00000048fc0f7810 */ /* 0x000fe40007ffe0ff */
[----:B----4-:R-:W-:Y:S01]  /*22b30*/  @!P0 LEA R8, P2, R14, R0, 0x2 ;  /* 0x000000000e088211 */ /* 0x010fe200078410ff */
        /* <DEDUP_REMOVED lines=18> */
[----:B------:R-:W-:Y:S02]  /*22c60*/  IADD3 R17, R252, 0x50, RZ ;  /* 0x00000050fc117810 */ /* 0x000fe40007ffe0ff */
[----:B-----5:R-:W-:Y:S01]  /*22c70*/  @!P2 LEA R8, P0, R16, R0, 0x2 ;  /* 0x000000001008a211 */ /* 0x020fe200078010ff */
        /* <DEDUP_REMOVED lines=9> */
.L_x_1127:
[----:B------:R-:W-:Y:S05]  /*22d10*/  BSYNC B0 ;  /* 0x0000000000007941 */ /* 0x000fea0003800000 */
.L_x_1126:
[----:B------:R-:W-:Y:S05]  /*22d20*/  BRA.DIV ~URZ, `(.L_x_1128) ;  /* 0x000053427f007947 */ /* 0x000fea000b800000 */
[----:B-1----:R1:W2:Y:S02]  /*22d30*/  SHFL.IDX PT, R4, R5, 0x2, 0x1c1f ;  /* 0x005c1f0005047f89 */ /* 0x0022a400000e0000 */
.L_x_1232:
[----:B------:R-:W-:Y:S05]  /*22d40*/  BRA.DIV ~URZ, `(.L_x_1129) ;  /* 0x000053927f007947 */ /* 0x000fea000b800000 */
[----:B----4-:R4:W1:Y:S02]  /*22d50*/  SHFL.IDX PT, R0, R6, 0x2, 0x1c1f ;  /* 0x005c1f0006007f89 */ /* 0x01086400000e0000 */
.L_x_1233:
        /* <DEDUP_REMOVED lines=25> */
[C---:B------:R-:W-:Y:S02]  /*22ef0*/  @!P4 LEA R8, P5, R17.reuse, R0, 0x2 ;  /* 0x000000001108c211 */ /* 0x040fe400078a10ff */
        /* <DEDUP_REMOVED lines=59> */
.L_x_1131:
[----:B------:R-:W-:Y:S05]  /*232b0*/  BSYNC B0 ;  /* 0x0000000000007941 */ /* 0x000fea0003800000 */
.L_x_1130:
[----:B------:R-:W-:Y:S05]  /*232c0*/  BRA.DIV ~URZ, `(.L_x_1132) ;  /* 0x00004e827f007947 */ /* 0x000fea000b800000 */
[----:B--2---:R2:W3:Y:S04]  /*232d0*/  SHFL.IDX PT, R4, R5, 0x3, 0x1c1f ;  /* 0x007c1f0005047f89 */ /* 0x0044e800000e0000 */
[----:B-1----:R2:W1:Y:S02]  /*232e0*/  SHFL.IDX PT, R0, R6, 0x3, 0x1c1f ;  /* 0x007c1f0006007f89 */ /* 0x00246400000e0000 */
.L_x_1234:
[----:B------:R-:W-:-:S13]  /*232f0*/  LOP3.LUT P0, RZ, R209, 0x2, RZ, 0xc0, !PT ;  /* 0x00000002d1ff7812 */ /* 0x000fda000780c0ff */
[----:B------:R-:W-:Y:S05]  /*23300*/  @P0 BRA `(.L_x_1120) ;  /* 0x0000131000000947 */ /* 0x000fea0003800000 */
[C---:B------:R-:W-:Y:S02]  /*23310*/  ISETP.GE.AND P4, PT, R252.reuse, c[0x0][0x3c8], PT ;  /* 0x0000f200fc007a0c */ /* 0x040fe40003f86270 */
[C---:B---3--:R-:W-:Y:S02]  /*23320*/  IADD3 R10, R252.reuse, 0x8, RZ ;  /* 0x00000008fc0a7810 */ /* 0x048fe40007ffe0ff */
[----:B------:R-:W-:Y:S02]  /*23330*/  IADD3 R13, R252, 0x18, RZ ;  /* 0x00000018fc0d7810 */ /* 0x000fe40007ffe0ff */
[----:B------:R-:W-:Y:S02]  /*23340*/  ISETP.GE.AND P3, PT, R10, c[0x0][0x3c8], PT ;  /* 0x0000f2000a007a0c */ /* 0x000fe40003f66270 */
[----:B------:R-:W-:Y:S02]  /*23350*/  ISETP.GE.AND P1, PT, R13, c[0x0][0x3c8], PT ;  /* 0x0000f2000d007a0c */ /* 0x000fe40003f26270 */
[----:B--2-4-:R-:W-:-:S02]  /*23360*/  IADD3 R6, R252, 0x10, RZ ;  /* 0x00000010fc067810 */ /* 0x014fc40007ffe0ff */
[----:B------:R-:W-:Y:S02]  /*23370*/  SHF.R.S32.HI R12, RZ, 0x1f, R252 ;  /* 0x0000001fff0c7819 */ /* 0x000fe400000114fc */
[C---:B-1----:R-:W-:Y:S02]  /*23380*/  @!P4 LEA R8, P6, R252.reuse, R0, 0x2 ;  /* 0x00000000fc08c211 */ /* 0x042fe400078c10ff */
[----:B------:R-:W-:Y:S02]  /*23390*/  IADD3 R11, R252, 0x8, RZ ;  /* 0x00000008fc0b7810 */ /* 0x000fe40007ffe0ff */
[----:B------:R-:W-:Y:S02]  /*233a0*/  ISETP.GE.AND P2, PT, R6, c[0x0][0x3c8], PT ;  /* 0x0000f20006007a0c */ /* 0x000fe40003f46270 */
[----:B------:R-:W-:Y:S02]  /*233b0*/  @!P4 LEA.HI.X R9, R252, R4, R12, 0x2, P6 ;  /* 0x00000004fc09c211 */ /* 0x000fe400030f140c */
[----:B------:R-:W-:-:S02]  /*233c0*/  SHF.R.S32.HI R11, RZ, 0x1f, R11 ;  /* 0x0000001fff0b7819 */ /* 0x000fc4000001140b */
[----:B------:R-:W-:Y:S01]  /*233d0*/  @!P3 LEA R2, P5, R10, R0, 0x2 ;  /* 0x000000000a02b211 */ /* 0x000fe200078a10ff */
[----:B------:R1:W-:Y:S01]  /*233e0*/  @!P4 ST.E.64 [R8.64], R52 ;  /* 0x000000340800c985 */ /* 0x0003e2000c101b08 */
[----:B------:R-:W-:Y:S02]  /*233f0*/  IADD3 R5, R252, 0x20, RZ ;  /* 0x00000020fc057810 */ /* 0x000fe40007ffe0ff */
[----:B------:R-:W-:Y:S02]  /*23400*/  @!P3 LEA.HI.X R3, R10, R4, R11, 0x2, P5 ;  /* 0x000000040a03b211 */ /* 0x000fe400028f140b */
[----:B------:R-:W-:Y:S02]  /*23410*/  ISETP.GE.AND P0, PT, R5, c[0x0][0x3c8], PT ;  /* 0x0000f20005007a0c */ /* 0x000fe40003f06270 */
[----:B------:R-:W-:Y:S01]  /*23420*/  IADD3 R14, R252, 0x10, RZ ;  /* 0x00000010fc0e7810 */ /* 0x000fe20007ffe0ff */
[----:B------:R2:W-:Y:S01]  /*23430*/  @!P3 ST.E.64 [R2.64], R28 ;  /* 0x0000001c0200b985 */ /* 0x0005e2000c101b08 */
[----:B------:R-:W-:-:S02]  /*23440*/  @!P2 LEA R10, P3, R6, R0, 0x2 ;  /* 0x00000000060aa211 */ /* 0x000fc400078610ff */
[----:B------:R-:W-:Y:S02]  /*23450*/  SHF.R.S32.HI R14, RZ, 0x1f, R14 ;  /* 0x0000001fff0e7819 */ /* 0x000fe4000001140e */
[----:B------:R-:W-:Y:S02]  /*23460*/  IADD3 R15, R252, 0x28, RZ ;  /* 0x00000028fc0f7810 */ /* 0x000fe40007ffe0ff */
[----:B------:R-:W-:Y:S02]  /*23470*/  @!P2 LEA.HI.X R11, R6, R4, R14, 0x2, P3 ;  /* 0x00000004060ba211 */ /* 0x000fe400018f140e */
[C---:B------:R-:W-:Y:S02]  /*23480*/  IADD3 R6, R252.reuse, 0x20, RZ ;  /* 0x00000020fc067810 */ /* 0x040fe40007ffe0ff */
[----:B------:R-:W-:Y:S01]  /*23490*/  IADD3 R14, R252, 0x18, RZ ;  /* 0x00000018fc0e7810 */ /* 0x000fe20007ffe0ff */
[----:B------:R-:W-:Y:S01]  /*234a0*/  @!P2 ST.E.64 [R10.64], R64 ;  /* 0x000000400a00a985 */ /* 0x000fe2000c101b08 */
[----:B------:R-:W-:-:S02]  /*234b0*/  ISETP.GE.AND P5, PT, R15, c[0x0][0x3c8], PT ;  /* 0x0000f2000f007a0c */ /* 0x000fc40003fa6270 */
[C---:B------:R-:W-:Y:S02]  /*234c0*/  IADD3 R12, R252.reuse, 0x30, RZ ;  /* 0x00000030fc0c7810 */ /* 0x040fe40007ffe0ff */
[----:B------:R-:W-:Y:S02]  /*234d0*/  SHF.R.S32.HI R6, RZ, 0x1f, R6 ;  /* 0x0000001fff067819 */ /* 0x000fe40000011406 */
[----:B------:R-:W-:Y:S02]  /*234e0*/  SHF.R.S32.HI R14, RZ, 0x1f, R14 ;  /* 0x0000001fff0e7819 */ /* 0x000fe4000001140e */
[----:B-1----:R-:W-:Y:S02]  /*234f0*/  @!P1 LEA R8, P4, R13, R0, 0x2 ;  /* 0x000000000d089211 */ /* 0x002fe400078810ff */
[C---:B------:R-:W-:Y:S02]  /*23500*/  IADD3 R17, R252.reuse, 0x28, RZ ;  /* 0x00000028fc117810 */ /* 0x040fe40007ffe0ff */
[----:B------:R-:W-:-:S02]  /*23510*/  IADD3 R16, R252, 0x40, RZ ;  /* 0x00000040fc107810 */ /* 0x000fc40007ffe0ff */
[----:B------:R-:W-:Y:S02]  /*23520*/  SHF.R.S32.HI R17, RZ, 0x1f, R17 ;  /* 0x0000001fff117819 */ /* 0x000fe40000011411 */
[----:B--2---:R-:W-:Y:S02]  /*23530*/  @!P0 LEA R2, P6, R5, R0, 0x2 ;  /* 0x0000000005028211 */ /* 0x004fe400078c10ff */
[----:B------:R-:W-:-:S03]  /*23540*/  ISETP.GE.AND P2, PT, R16, c[0x0][0x3c8], PT ;  /* 0x0000f20010007a0c */ /* 0x000fc60003f46270 */
[----:B------:R-:W-:Y:S02]  /*23550*/  P2R R3, PR, RZ, 0x10 ;  /* 0x00000010ff037803 */ /* 0x000fe40000000000 */
[----:B------:R-:W-:Y:S02]  /*23560*/  ISETP.GE.AND P4, PT, R12, c[0x0][0x3c8], PT ;  /* 0x0000f2000c007a0c */ /* 0x000fe40003f86270 */
[----:B------:R-:W-:Y:S02]  /*23570*/  ISETP.NE.AND P3, PT, R3, RZ, PT ;  /* 0x000000ff0300720c */ /* 0x000fe40003f65270 */
[-C--:B------:R-:W-:Y:S02]  /*23580*/  @!P0 LEA.HI.X R3, R5, R4.reuse, R6, 0x2, P6 ;  /* 0x0000000405038211 */ /* 0x080fe400030f1406 */
[----:B------:R-:W-:Y:S02]  /*23590*/  @!P1 LEA.HI.X R9, R13, R4, R14, 0x2, P3 ;  /* 0x000000040d099211 */ /* 0x000fe400018f140e */
[----:B------:R-:W-:-:S02]  /*235a0*/  IADD3 R6, R252, 0x38, RZ ;  /* 0x00000038fc067810 */ /* 0x000fc40007ffe0ff */
[----:B------:R-:W-:Y:S01]  /*235b0*/  IADD3 R13, R252, 0x30, RZ ;  /* 0x00000030fc0d7810 */ /* 0x000fe20007ffe0ff */
[----:B------:R1:W-:Y:S01]  /*235c0*/  @!P1 ST.E.64 [R8.64], R58 ;  /* 0x0000003a08009985 */ /* 0x0003e2000c101b08 */
[----:B------:R-:W-:Y:S02]  /*235d0*/  ISETP.GE.AND P3, PT, R6, c[0x0][0x3c8], PT ;  /* 0x0000f20006007a0c */ /* 0x000fe40003f66270 */
[----:B------:R-:W-:Y:S01]  /*235e0*/  SHF.R.S32.HI R13, RZ, 0x1f, R13 ;  /* 0x0000001fff0d7819 */ /* 0x000fe2000001140d */
[----:B------:R2:W-:Y:S01]  /*235f0*/  @!P0 ST.E.64 [R2.64], R30 ;  /* 0x0000001e02008985 */ /* 0x0005e2000c101b08 */
[C---:B------:R-:W-:Y:S02]  /*23600*/  IADD3 R14, R252.reuse, 0x48, RZ ;  /* 0x00000048fc0e7810 */ /* 0x040fe40007ffe0ff */
[----:B------:R-:W-:Y:S02]  /*23610*/  IADD3 R5, R252, 0x50, RZ ;  /* 0x00000050fc057810 */ /* 0x000fe40007ffe0ff */
[----:B------:R-:W-:-:S02]  /*23620*/  ISETP.GE.AND P1, PT, R14, c[0x0][0x3c8], PT ;  /* 0x0000f2000e007a0c */ /* 0x000fc40003f26270 */
        /* <DEDUP_REMOVED lines=38> */
.L_x_1105:
[----:B------:R-:W2:Y:S04]  /*23890*/  LDL.LU R8, [R1+0x84] ;  /* 0x0000840001087983 */ /* 0x000ea80000300800 */
[----:B-1----:R-:W4:Y:S01]  /*238a0*/  LDL R6, [R1+0x8c] ;  /* 0x00008c0001067983 */ /* 0x002f220000100800 */
[----:B------:R-:W-:Y:S01]  /*238b0*/  ISETP.NE.U32.AND P0, PT, RZ, c[0x0][0x508], PT ;  /* 0x00014200ff007a0c */ /* 0x000fe20003f05070 */
[----:B------:R-:W-:Y:S01]  /*238c0*/  IMAD.MOV.U32 R4, RZ, RZ, 0x4 ;  /* 0x00000004ff047424 */ /* 0x000fe200078e00ff */
[----:B------:R-:W-:Y:S01]  /*238d0*/  ISETP.NE.U32.AND P2, PT, RZ, c[0x0][0x500], PT ;  /* 0x00014000ff007a0c */ /* 0x000fe20003f45070 */
[----:B------:R-:W-:Y:S01]  /*238e0*/  IMAD.MOV.U32 R18, RZ, RZ, c[0x0][0x388] ;  /* 0x0000e200ff127624 */ /* 0x000fe200078e00ff */
[----:B------:R-:W-:Y:S01]  /*238f0*/  ISETP.NE.AND.EX P0, PT, RZ, c[0x0][0x50c], PT, P0 ;  /* 0x00014300ff007a0c */ /* 0x000fe20003f05300 */
[----:B------:R-:W-:Y:S01]  /*23900*/  IMAD.MOV.U32 R0, RZ, RZ, RZ ;  /* 0x000000ffff007224 */ /* 0x000fe200078e00ff */
[----:B------:R-:W-:Y:S01]  /*23910*/  ISETP.NE.AND.EX P2, PT, RZ, c[0x0][0x504], PT, P2 ;  /* 0x00014100ff007a0c */ /* 0x000fe20003f45320 */
[----:B----4-:R-:W-:-:S10]  /*23920*/  IMAD.WIDE R2, R6, R4, c[0x0][0x500] ;  /* 0x0001400006027625 */ /* 0x010fd400078e0204 */
[----:B---3--:R-:W-:Y:S02]  /*23930*/  @P0 IMAD.WIDE R4, R6, R4, c[0x0][0x508] ;  /* 0x0001420006040625 */ /* 0x008fe400078e0204 */
        /* <DEDUP_REMOVED lines=9> */
.L_x_1133:
        /* <DEDUP_REMOVED lines=10> */
[----:B------:R-:W2:Y:S01]  /*23a70*/  LDL R4, [R1+0x54] ;  /* 0x0000540001047983 */ /* 0x000ea20000100800 */
[----:B------:R-:W-:Y:S01]  /*23a80*/  IMAD R2, R18, c[0x0][0x4e8], RZ ;  /* 0x00013a0012027a24 */ /* 0x000fe200078e02ff */
[----:B--2---:R-:W-:-:S04]  /*23a90*/  IADD3 R11, R4, R5, RZ ;  /* 0x00000005040b7210 */ /* 0x004fc80007ffe0ff */
        /* <DEDUP_REMOVED lines=23> */
[----:B------:R-:W-:-:S04]  /*23c10*/  IMAD.MOV R4, RZ, RZ, -R2 ;  /* 0x000000ffff047224 */ /* 0x000fc800078e0a02 */
[----:B------:R-:W-:Y:S01]  /*23c20*/  IMAD R4, R4, c[0x0][0x4e8], R11 ;  /* 0x00013a0004047a24 */ /* 0x000fe200078e020b */
[----:B------:R-:W-:Y:S02]  /*23c30*/  IADD3.X R11, R5, R13, R19, P1, P0 ;  /* 0x0000000d050b7210 */ /* 0x000fe40000fe0413 */
[----:B------:R-:W-:Y:S02]  /*23c40*/  SHF.R.S32.HI R5, RZ, 0x1f, R2 ;  /* 0x0000001fff057819 */ /* 0x000fe40000011402 */
[----:B--2---:R-:W-:-:S05]  /*23c50*/  SEL R6, R23, RZ, P2 ;  /* 0x000000ff17067207 */ /* 0x004fca0001000000 */
[-C--:B-----5:R-:W-:Y:S02]  /*23c60*/  IMAD R12, R17, R6.reuse, RZ ;  /* 0x00000006110c7224 */ /* 0x0a0fe400078e02ff */
[----:B------:R-:W-:Y:S01]  /*23c70*/  IMAD.WIDE.U32 R8, R16, R6, RZ ;  /* 0x0000000610087225 */ /* 0x000fe200078e00ff */
[----:B------:R-:W-:-:S04]  /*23c80*/  SHF.R.S32.HI R6, RZ, 0x1f, R4 ;  /* 0x0000001fff067819 */ /* 0x000fc80000011404 */
[----:B------:R-:W-:Y:S02]  /*23c90*/  IADD3 R9, R9, R12, RZ ;  /* 0x0000000c09097210 */ /* 0x000fe40007ffe0ff */
[----:B------:R-:W-:Y:S01]  /*23ca0*/  IADD3 R8, P1, P0, R2, R21, R8 ;  /* 0x0000001502087210 */ /* 0x000fe2000783e008 */
[----:B------:R-:W-:-:S03]  /*23cb0*/  IMAD R2, R15, R4, RZ ;  /* 0x000000040f027224 */ /* 0x000fc600078e02ff */
[----:B------:R-:W-:Y:S01]  /*23cc0*/  IADD3.X R9, R5, R11, R9, P1, P0 ;  /* 0x0000000b05097210 */ /* 0x000fe20000fe0409 */
[----:B------:R-:W-:Y:S02]  /*23cd0*/  IMAD.MOV.U32 R11, RZ, RZ, c[0x0][0x4a8] ;  /* 0x00012a00ff0b7624 */ /* 0x000fe400078e00ff */
[C---:B------:R-:W-:Y:S01]  /*23ce0*/  IMAD R2, R14.reuse, R6, R2 ;  /* 0x000000060e027224 */ /* 0x040fe200078e0202 */
[----:B------:R-:W-:Y:S01]  /*23cf0*/  MOV R6, c[0x0][0x4ac] ;  /* 0x00012b0000067a02 */ /* 0x000fe20000000f00 */
[----:B------:R-:W-:Y:S01]  /*23d00*/  IMAD.WIDE.U32 R4, R14, R4, R8 ;  /* 0x000000040e047225 */ /* 0x000fe200078e0008 */
[----:B------:R-:W-:Y:S02]  /*23d10*/  SEL R8, R11, c[0x0][0x450], P2 ;  /* 0x000114000b087a07 */ /* 0x000fe40001000000 */
[----:B------:R-:W-:Y:S01]  /*23d20*/  SEL R6, R6, c[0x0][0x454], P2 ;  /* 0x0001150006067a07 */ /* 0x000fe20001000000 */
[----:B------:R-:W-:Y:S01]  /*23d30*/  IMAD.IADD R2, R5, 0x1, R2 ;  /* 0x0000000105027824 */ /* 0x000fe200078e0202 */
[----:B------:R-:W-:-:S04]  /*23d40*/  LEA R8, P0, R4, R8, 0x2 ;  /* 0x0000000804087211 */ /* 0x000fc800078010ff */
[----:B------:R-:W-:Y:S02]  /*23d50*/  LEA.HI.X R9, R4, R6, R2, 0x2, P0 ;  /* 0x0000000604097211 */ /* 0x000fe400000f1402 */
[----:B------:R-:W-:-:S05]  /*23d60*/  MOV R2, 0xff800000 ;  /* 0xff80000000027802 */ /* 0x000fca0000000f00 */
[----:B------:R1:W-:Y:S02]  /*23d70*/  STG.E [R8.64], R2 ;  /* 0x0000000208007986 */ /* 0x0003e4000c101908 */
.L_x_1135:
[----:B------:R-:W-:Y:S05]  /*23d80*/  BSYNC B0 ;  /* 0x0000000000007941 */ /* 0x000fea0003800000 */
.L_x_1134:
[----:B------:R-:W-:-:S13]  /*23d90*/  ISETP.GT.AND P0, PT, R20, 0x1, PT ;  /* 0x000000011400780c */ /* 0x000fda0003f04270 */
[----:B------:R-:W-:Y:S05]  /*23da0*/  @P0 BRA `(.L_x_1120) ;  /* 0x0000087000000947 */ /* 0x000fea0003800000 */
[----:B-1----:R-:W2:Y:S04]  /*23db0*/  LDL.LU R2, [R1+0x54] ;  /* 0x0000540001027983 */ /* 0x002ea80000300800 */
[----:B------:R-:W3:Y:S01]  /*23dc0*/  LDL R6, [R1+0x24] ;  /* 0x0000240001067983 */ /* 0x000ee20000100800 */
[----:B------:R-:W-:-:S03]  /*23dd0*/  MOV R4, c[0x0][0x4e8] ;  /* 0x00013a0000047a02 */ /* 0x000fc60000000f00 */
[----:B------:R-:W1:Y:S01]  /*23de0*/  S2R R12, SR_TID.X ;  /* 0x00000000000c7919 */ /* 0x000e620000002100 */
[----:B------:R-:W-:Y:S01]  /*23df0*/  ISETP.NE.AND P0, PT, R4, 0x1, PT ;  /* 0x000000010400780c */ /* 0x000fe20003f05270 */
[----:B------:R-:W-:Y:S01]  /*23e00*/  IMAD.WIDE.U32 R4, R0, c[0x0][0x3a0], RZ ;  /* 0x0000e80000047a25 */ /* 0x000fe200078e00ff */
[----:B-1----:R-:W-:-:S04]  /*23e10*/  SHF.R.S32.HI R9, RZ, 0x1f, R12 ;  /* 0x0000001fff097819 */ /* 0x002fc8000001140c */
[----:B------:R-:W-:-:S04]  /*23e20*/  LEA.HI R9, R9, R12, RZ, 0x2 ;  /* 0x0000000c09097211 */ /* 0x000fc800078f10ff */
[----:B------:R-:W-:Y:S02]  /*23e30*/  SHF.R.S32.HI R9, RZ, 0x2, R9 ;  /* 0x00000002ff097819 */ /* 0x000fe40000011409 */
[----:B--2---:R-:W-:Y:S01]  /*23e40*/  MOV R11, R2 ;  /* 0x00000002000b7202 */ /* 0x004fe20000000f00 */
[----:B------:R-:W-:-:S03]  /*23e50*/  IMAD R2, R19, c[0x0][0x3a0], RZ ;  /* 0x0000e80013027a24 */ /* 0x000fc600078e02ff */
[-C--:B---3--:R-:W-:Y:S01]  /*23e60*/  IADD3 R6, R6, R11.reuse, RZ ;  /* 0x0000000b06067210 */ /* 0x088fe20007ffe0ff */
[----:B------:R-:W-:Y:S01]  /*23e70*/  IMAD R0, R0, c[0x0][0x3a4], R2 ;  /* 0x0000e90000007a24 */ /* 0x000fe200078e0202 */
[----:B------:R-:W-:Y:S01]  /*23e80*/  IADD3 R12, R9, R11, RZ ;  /* 0x0000000b090c7210 */ /* 0x000fe20007ffe0ff */
[----:B------:R-:W-:Y:S02]  /*23e90*/  IMAD R2, R22, c[0x0][0x3f0], RZ ;  /* 0x0000fc0016027a24 */ /* 0x000fe400078e02ff */
[----:B------:R-:W-:Y:S01]  /*23ea0*/  @P0 IMAD.HI.U32 R8, R6, c[0x0][0x4ec], RZ ;  /* 0x00013b0006080a27 */ /* 0x000fe200078e00ff */
[----:B------:R-:W-:-:S03]  /*23eb0*/  IADD3 R5, R5, R0, RZ ;  /* 0x0000000005057210 */ /* 0x000fc60007ffe0ff */
[----:B------:R-:W-:Y:S01]  /*23ec0*/  IMAD.MOV.U32 R0, RZ, RZ, R6 ;  /* 0x000000ffff007224 */ /* 0x000fe200078e0006 */
[----:B------:R-:W-:Y:S01]  /*23ed0*/  @P0 SHF.R.U32.HI R0, RZ, c[0x0][0x4f0], R8 ;  /* 0x00013c00ff000a19 */ /* 0x000fe20000011608 */
[----:B------:R-:W-:-:S04]  /*23ee0*/  IMAD.WIDE.U32 R4, R3, c[0x0][0x3e8], R4 ;  /* 0x0000fa0003047a25 */ /* 0x000fc800078e0004 */
[----:B------:R-:W-:Y:S01]  /*23ef0*/  IMAD R8, R10, c[0x0][0x3f4], R2 ;  /* 0x0000fd000a087a24 */ /* 0x000fe200078e0202 */
[----:B------:R-:W-:Y:S01]  /*23f00*/  MOV R2, R4 ;  /* 0x0000000400027202 */ /* 0x000fe20000000f00 */
[----:B------:R-:W-:Y:S01]  /*23f10*/  IMAD R3, R3, c[0x0][0x3ec], R5 ;  /* 0x0000fb0003037a24 */ /* 0x000fe200078e0205 */
[----:B------:R-:W-:Y:S02]  /*23f20*/  SHF.R.S32.HI R5, RZ, 0x1f, R0 ;  /* 0x0000001fff057819 */ /* 0x000fe40000011400 */
[----:B------:R-:W-:Y:S01]  /*23f30*/  IADD3 R4, -R0, RZ, RZ ;  /* 0x000000ff00047210 */ /* 0x000fe20007ffe1ff */
[----:B------:R-:W-:-:S04]  /*23f40*/  IMAD.WIDE.U32 R2, R10, c[0x0][0x3f0], R2 ;  /* 0x0000fc000a027a25 */ /* 0x000fc800078e0002 */
[----:B------:R-:W-:Y:S02]  /*23f50*/  IMAD R5, R5, c[0x0][0x3e0], RZ ;  /* 0x0000f80005057a24 */ /* 0x000fe400078e02ff */
[----:B------:R-:W-:Y:S02]  /*23f60*/  IMAD.IADD R3, R3, 0x1, R8 ;  /* 0x0000000103037824 */ /* 0x000fe400078e0208 */
        /* <DEDUP_REMOVED lines=13> */
.L_x_1235:
[----:B------:R-:W-:Y:S05]  /*24040*/  BRA.DIV ~URZ, `(.L_x_1137) ;  /* 0x000042427f007947 */ /* 0x000fea000b800000 */
[----:B------:R3:W4:Y:S02]  /*24050*/  SHFL.IDX PT, R0, R13, RZ, 0x1c1f ;  /* 0x001c1fff0d007589 */ /* 0x00072400000e0000 */
.L_x_1236:
[----:B------:R-:W-:Y:S01]  /*24060*/  IMAD R6, R18, c[0x0][0x4e8], RZ ;  /* 0x00013a0012067a24 */ /* 0x000fe200078e02ff */
[----:B------:R-:W-:Y:S04]  /*24070*/  BSSY B0, `(.L_x_1138) ;  /* 0x0000013000007945 */ /* 0x000fe80003800000 */
        /* <DEDUP_REMOVED lines=9> */
[----:B------:R1:W-:Y:S01]  /*24110*/  @!P2 ST.E.128 [R10.64], RZ ;  /* 0x000000ff0a00a985 */ /* 0x0003e2000c101d08 */
[----:B-----5:R-:W-:Y:S02]  /*24120*/  ISETP.GE.AND P1, PT, R16, c[0x0][0x3c8], PT ;  /* 0x0000f20010007a0c */ /* 0x020fe40003f26270 */
[----:B---3--:R-:W-:-:S11]  /*24130*/  ISETP.GE.AND P0, PT, R14, c[0x0][0x3c8], PT ;  /* 0x0000f2000e007a0c */ /* 0x008fd60003f06270 */
[-C--:B------:R-:W-:Y:S02]  /*24140*/  @!P1 LEA R8, P4, R16, R0.reuse, 0x1 ;  /* 0x0000000010089211 */ /* 0x080fe400078808ff */
[----:B------:R-:W-:Y:S02]  /*24150*/  @!P0 LEA R2, P3, R14, R0, 0x1 ;  /* 0x000000000e028211 */ /* 0x000fe400078608ff */
[-C--:B----4-:R-:W-:Y:S02]  /*24160*/  @!P1 LEA.HI.X R9, R16, R4.reuse, R17, 0x1, P4 ;  /* 0x0000000410099211 */ /* 0x090fe400020f0c11 */
[----:B--2---:R-:W-:-:S03]  /*24170*/  @!P0 LEA.HI.X R3, R14, R4, R15, 0x1, P3 ;  /* 0x000000040e038211 */ /* 0x004fc600018f0c0f */
[----:B------:R1:W-:Y:S04]  /*24180*/  @!P1 ST.E.128 [R8.64], RZ ;  /* 0x000000ff08009985 */ /* 0x0003e8000c101d08 */
[----:B------:R1:W-:Y:S02]  /*24190*/  @!P0 ST.E.128 [R2.64], RZ ;  /* 0x000000ff02008985 */ /* 0x0003e4000c101d08 */
.L_x_1139:
[----:B------:R-:W-:Y:S05]  /*241a0*/  BSYNC B0 ;  /* 0x0000000000007941 */ /* 0x000fea0003800000 */
.L_x_1138:
[----:B------:R-:W-:Y:S05]  /*241b0*/  BRA.DIV ~URZ, `(.L_x_1140) ;  /* 0x000041427f007947 */ /* 0x000fea000b800000 */
[----:B--2---:R2:W1:Y:S04]  /*241c0*/  SHFL.IDX PT, R4, R5, 0x1, 0x1c1f ;  /* 0x003c1f0005047f89 */ /* 0x00446800000e0000 */
[----:B----4-:R2:W4:Y:S02]  /*241d0*/  SHFL.IDX PT, R0, R13, 0x1, 0x1c1f ;  /* 0x003c1f000d007f89 */ /* 0x01052400000e0000 */
.L_x_1237:
[----:B-1----:R-:W-:Y:S01]  /*241e0*/  IADD3 R2, R12, 0x20, RZ ;  /* 0x000000200c027810 */ /* 0x002fe20007ffe0ff */
[----:B------:R-:W-:Y:S03]  /*241f0*/  BSSY B0, `(.L_x_1141) ;  /* 0x0000013000007945 */ /* 0x000fe60003800000 */
[----:B------:R-:W-:-:S13]  /*24200*/  ISETP.GE.AND P0, PT, R2, R6, PT ;  /* 0x000000060200720c */ /* 0x000fda0003f06270 */
[----:B------:R-:W-:Y:S05]  /*24210*/  @P0 BRA `(.L_x_1142) ;  /* 0x0000010000000947 */ /* 0x000fea0003800000 */
[----:B------:R-:W5:Y:S04]  /*24220*/  LDL R16, [R1] ;  /* 0x0000000001107983 */ /* 0x000f680000100800 */
[----:B--2---:R-:W2:Y:S04]  /*24230*/  LDL R14, [R1+0x4] ;  /* 0x00000400010e7983 */ /* 0x004ea80000100800 */
[----:B---3--:R-:W3:Y:S04]  /*24240*/  LDL R17, [R1+0x90] ;  /* 0x0000900001117983 */ /* 0x008ee80000100800 */
[----:B----4-:R-:W4:Y:S01]  /*24250*/  LDL R15, [R1+0x7c] ;  /* 0x00007c00010f7983 */ /* 0x010f220000100800 */
[----:B------:R-:W-:-:S13]  /*24260*/  ISETP.GE.AND P2, PT, R250, c[0x0][0x3c8], PT ;  /* 0x0000f200fa007a0c */ /* 0x000fda0003f46270 */
[----:B------:R-:W-:-:S04]  /*24270*/  @!P2 LEA R10, P5, R250, R0, 0x1 ;  /* 0x00000000fa0aa211 */ /* 0x000fc800078a08ff */
[----:B------:R-:W-:-:S05]  /*24280*/  @!P2 LEA.HI.X R11, R250, R4, R251, 0x1, P5 ;  /* 0x00000004fa0ba211 */ /* 0x000fca00028f0cfb */
[----:B------:R1:W-:Y:S01]  /*24290*/  @!P2 ST.E.128 [R10.64], RZ ;  /* 0x000000ff0a00a985 */ /* 0x0003e2000c101d08 */
[----:B-----5:R-:W-:Y:S02]  /*242a0*/  ISETP.GE.AND P1, PT, R16, c[0x0][0x3c8], PT ;  /* 0x0000f20010007a0c */ /* 0x020fe40003f26270 */
[----:B--2---:R-:W-:-:S11]  /*242b0*/  ISETP.GE.AND P0, PT, R14, c[0x0][0x3c8], PT ;  /* 0x0000f2000e007a0c */ /* 0x004fd60003f06270 */
[-C--:B------:R-:W-:Y:S02]  /*242c0*/  @!P1 LEA R8, P4, R16, R0.reuse, 0x1 ;  /* 0x0000000010089211 */ /* 0x080fe400078808ff */
[----:B------:R-:W-:Y:S02]  /*242d0*/  @!P0 LEA R2, P3, R14, R0, 0x1 ;  /* 0x000000000e028211 */ /* 0x000fe400078608ff */
[-C--:B---3--:R-:W-:Y:S02]  /*242e0*/  @!P1 LEA.HI.X R9, R16, R4.reuse, R17, 0x1, P4 ;  /* 0x0000000410099211 */ /* 0x088fe400020f0c11 */
[----:B----4-:R-:W-:-:S03]  /*242f0*/  @!P0 LEA.HI.X R3, R14, R4, R15, 0x1, P3 ;  /* 0x000000040e038211 */ /* 0x010fc600018f0c0f */
[----:B------:R1:W-:Y:S04]  /*24300*/  @!P1 ST.E.128 [R8.64], RZ ;  /* 0x000000ff08009985 */ /* 0x0003e8000c101d08 */
[----:B------:R1:W-:Y:S02]  /*24310*/  @!P0 ST.E.128 [R2.64], RZ ;  /* 0x000000ff02008985 */ /* 0x0003e4000c101d08 */
.L_x_1142:
[----:B------:R-:W-:Y:S05]  /*24320*/  BSYNC B0 ;  /* 0x0000000000007941 */ /* 0x000fea0003800000 */
.L_x_1141:
[----:B------:R-:W-:Y:S05]  /*24330*/  BRA.DIV ~URZ, `(.L_x_1143) ;  /* 0x000040927f007947 */ /* 0x000fea000b800000 */
[----:B------:R1:W2:Y:S02]  /*24340*/  SHFL.IDX PT, R4, R5, 0x2, 0x1c1f ;  /* 0x005c1f0005047f89 */ /* 0x0002a400000e0000 */
.L_x_1238:
[----:B------:R-:W-:Y:S05]  /*24350*/  BRA.DIV ~URZ, `(.L_x_1144) ;  /* 0x000040e27f007947 */ /* 0x000fea000b800000 */
[----:B----4-:R4:W1:Y:S02]  /*24360*/  SHFL.IDX PT, R0, R13, 0x2, 0x1c1f ;  /* 0x005c1f000d007f89 */ /* 0x01086400000e0000 */
.L_x_1239:
[----:B-1----:R-:W-:Y:S01]  /*24370*/  IADD3 R2, R12, 0x40, RZ ;  /* 0x000000400c027810 */ /* 0x002fe20007ffe0ff */
        /* <DEDUP_REMOVED lines=19> */
.L_x_1146:
[----:B------:R-:W-:Y:S05]  /*244b0*/  BSYNC B0 ;  /* 0x0000000000007941 */ /* 0x000fea0003800000 */
.L_x_1145:
[----:B------:R-:W-:Y:S05]  /*244c0*/  BRA.DIV ~URZ, `(.L_x_1147) ;  /* 0x00003fe27f007947 */ /* 0x000fea000b800000 */
[----:B--2---:R2:W1:Y:S04]  /*244d0*/  SHFL.IDX PT, R4, R5, 0x3, 0x1c1f ;  /* 0x007c1f0005047f89 */ /* 0x00446800000e0000 */
[----:B------:R2:W3:Y:S02]  /*244e0*/  SHFL.IDX PT, R0, R13, 0x3, 0x1c1f ;  /* 0x007c1f000d007f89 */ /* 0x0004e400000e0000 */
.L_x_1240:
[----:B------:R-:W-:-:S04]  /*244f0*/  IADD3 R12, R12, 0x60, RZ ;  /* 0x000000600c0c7810 */ /* 0x000fc80007ffe0ff */
[----:B------:R-:W-:-:S13]  /*24500*/  ISETP.GE.AND P0, PT, R12, R6, PT ;  /* 0x000000060c00720c */ /* 0x000fda0003f06270 */
[----:B------:R-:W-:Y:S05]  /*24510*/  @P0 BRA `(.L_x_1120) ;  /* 0x0000010000000947 */ /* 0x000fea0003800000 */
[----:B------:R-:W5:Y:S04]  /*24520*/  LDL R14, [R1] ;  /* 0x00000000010e7983 */ /* 0x000f680000100800 */
[----:B--2---:R-:W2:Y:S04]  /*24530*/  LDL R5, [R1+0x4] ;  /* 0x0000040001057983 */ /* 0x004ea80000100800 */
[----:B----4-:R-:W4:Y:S04]  /*24540*/  LDL R15, [R1+0x90] ;  /* 0x00009000010f7983 */ /* 0x010f280000100800 */
[----:B---3--:R-:W3:Y:S01]  /*24550*/  LDL R13, [R1+0x7c] ;  /* 0x00007c00010d7983 */ /* 0x008ee20000100800 */
[----:B------:R-:W-:-:S13]  /*24560*/  ISETP.GE.AND P2, PT, R250, c[0x0][0x3c8], PT ;  /* 0x0000f200fa007a0c */ /* 0x000fda0003f46270 */
[----:B-1----:R-:W-:-:S04]  /*24570*/  @!P2 LEA R10, P5, R250, R0, 0x1 ;  /* 0x00000000fa0aa211 */ /* 0x002fc800078a08ff */
[----:B------:R-:W-:-:S05]  /*24580*/  @!P2 LEA.HI.X R11, R250, R4, R251, 0x1, P5 ;  /* 0x00000004fa0ba211 */ /* 0x000fca00028f0cfb */
[----:B------:R1:W-:Y:S01]  /*24590*/  @!P2 ST.E.128 [R10.64], RZ ;  /* 0x000000ff0a00a985 */ /* 0x0003e2000c101d08 */
[----:B-----5:R-:W-:Y:S02]  /*245a0*/  ISETP.GE.AND P1, PT, R14, c[0x0][0x3c8], PT ;  /* 0x0000f2000e007a0c */ /* 0x020fe40003f26270 */
[----:B--2---:R-:W-:-:S11]  /*245b0*/  ISETP.GE.AND P0, PT, R5, c[0x0][0x3c8], PT ;  /* 0x0000f20005007a0c */ /* 0x004fd60003f06270 */
[CC--:B------:R-:W-:Y:S02]  /*245c0*/  @!P1 LEA R8, P4, R14.reuse, R0.reuse, 0x1 ;  /* 0x000000000e089211 */ /* 0x0c0fe400078808ff */
[C---:B------:R-:W-:Y:S02]  /*245d0*/  @!P0 LEA R2, P3, R5.reuse, R0, 0x1 ;  /* 0x0000000005028211 */ /* 0x040fe400078608ff */
[-C--:B----4-:R-:W-:Y:S02]  /*245e0*/  @!P1 LEA.HI.X R9, R14, R4.reuse, R15, 0x1, P4 ;  /* 0x000000040e099211 */ /* 0x090fe400020f0c0f */
[----:B---3--:R-:W-:-:S03]  /*245f0*/  @!P0 LEA.HI.X R3, R5, R4, R13, 0x1, P3 ;  /* 0x0000000405038211 */ /* 0x008fc600018f0c0d */
[----:B------:R1:W-:Y:S04]  /*24600*/  @!P1 ST.E.128 [R8.64], RZ ;  /* 0x000000ff08009985 */ /* 0x0003e8000c101d08 */
[----:B------:R1:W-:Y:S02]  /*24610*/  @!P0 ST.E.128 [R2.64], RZ ;  /* 0x000000ff02008985 */ /* 0x0003e4000c101d08 */
.L_x_1120:
[----:B------:R-:W-:Y:S05]  /*24620*/  BSYNC B1 ;  /* 0x0000000000017941 */ /* 0x000fea0003800000 */
.L_x_1104:
[----:B-1-3--:R-:W3:Y:S02]  /*24630*/  LDL R0, [R1+0xe0] ;  /* 0x0000e00001007983 */ /* 0x00aee40000100800 */
[----:B---3--:R-:W-:-:S13]  /*24640*/  ISETP.NE.AND P0, PT, R0, RZ, PT ;  /* 0x000000ff0000720c */ /* 0x008fda0003f05270 */
[----:B------:R-:W-:Y:S01]  /*24650*/  @P0 WARPSYNC 0xffffffff ;  /* 0xffffffff00000948 */ /* 0x000fe20003800000 */
[----:B------:R-:W-:Y:S06]  /*24660*/  @P0 BAR.SYNC.DEFER_BLOCKING 0x5, 0x80 ;  /* 0x0142000000000b1d */ /* 0x000fec0000010000 */
[----:B------:R-:W1:Y:S04]  /*24670*/  @P0 LDS.128 R8, [0xc080] ;  /* 0x00c08000ff080984 */ /* 0x000e680000000c00 */
[----:B-1----:R1:W-:Y:S04]  /*24680*/  @P0 STL.64 [R1+0x80], R8 ;  /* 0x0000800801000387 */ /* 0x0023e80000100a00 */
[----:B------:R1:W-:Y:S04]  /*24690*/  @P0 STL.64 [R1+0x88], R10 ;  /* 0x0000880a01000387 */ /* 0x0003e80000100a00 */
[----:B------:R-:W-:Y:S06]  /*246a0*/  @P0 BAR.ARV 0x4, 0x80 ;  /* 0x0102000000000b1d */ /* 0x000fec0000002000 */
[----:B------:R-:W-:Y:S05]  /*246b0*/  @P0 BRA `(.L_x_1148) ;  /* 0x0000105000000947 */ /* 0x000fea0003800000 */
[----:B------:R-:W3:Y:S01]  /*246c0*/  S2R R0, SR_TID.X ;  /* 0x0000000000007919 */ /* 0x000ee20000002100 */
[----:B-1----:R-:W-:Y:S01]  /*246d0*/  IMAD.MOV.U32 R8, RZ, RZ, RZ ;  /* 0x000000ffff087224 */ /* 0x002fe200078e00ff */
[----:B--234-:R-:W-:-:S04]  /*246e0*/  LOP3.LUT R13, R0, 0x1f, RZ, 0xc0, !PT ;  /* 0x0000001f000d7812 */ /* 0x01cfc800078ec0ff */
[----:B------:R-:W-:Y:S01]  /*246f0*/  ISETP.NE.AND P6, PT, R13, 0x1f, PT ;  /* 0x0000001f0d00780c */ /* 0x000fe20003fc5270 */
[----:B------:R-:W-:Y:S10]  /*24700*/  BRA.DIV ~URZ, `(.L_x_1149) ;  /* 0x00003e727f007947 */ /* 0x000ff4000b800000 */
[----:B------:R1:W2:Y:S02]  /*24710*/  SHFL.IDX PT, R10, R76, RZ, 0x1f ;  /* 0x00001fff4c0a7589 */ /* 0x0002a400000e0000 */
.L_x_1241:
[----:B------:R-:W-:Y:S05]  /*24720*/  BRA.DIV ~URZ, `(.L_x_1150) ;  /* 0x00003ec27f007947 */ /* 0x000fea000b800000 */
[----:B------:R3:W4:Y:S02]  /*24730*/  SHFL.IDX PT, R9, R76, 0x1, 0x1f ;  /* 0x00201f004c097f89 */ /* 0x00072400000e0000 */
.L_x_1242:
[----:B------:R-:W5:Y:S01]  /*24740*/  LDL R0, [R1+0x8c] ;  /* 0x00008c0001007983 */ /* 0x000f620000100800 */
[----:B------:R-:W-:Y:S02]  /*24750*/  IMAD.MOV.U32 R6, RZ, RZ, RZ ;  /* 0x000000ffff067224 */ /* 0x000fe400078e00ff */
[----:B-----5:R-:W-:-:S05]  /*24760*/  IMAD.IADD R0, R0, 0x1, R13 ;  /* 0x0000000100007824 */ /* 0x020fca00078e020d */
[----:B------:R-:W-:-:S13]  /*24770*/  ISETP.GE.OR P0, PT, R0, c[0x0][0x53c], !P6 ;  /* 0x00014f0000007a0c */ /* 0x000fda0007706670 */
[----:B------:R-:W-:Y:S01]  /*24780*/  @!P0 MOV R2, 0x4 ;  /* 0x0000000400028802 */ /* 0x000fe20000000f00 */
[----:B------:R-:W-:-:S04]  /*24790*/  @!P0 IMAD.MOV.U32 R4, RZ, RZ, 0x4 ;  /* 0x00000004ff048424 */ /* 0x000fc800078e00ff */
        /* <DEDUP_REMOVED lines=13> */
.L_x_1243:
        /* <DEDUP_REMOVED lines=16> */
.L_x_1244:
[----:B---3--:R-:W-:Y:S01]  /*24970*/  IMAD R0, R0, c[0x0][0x538], RZ ;  /* 0x00014e0000007a24 */ /* 0x008fe200078e02ff */
[----:B------:R-:W-:Y:S04]  /*24980*/  BSSY B1, `(.L_x_1153) ;  /* 0x00000cf000017945 */ /* 0x000fe80003800000 */
[----:B----4-:R-:W-:-:S04]  /*24990*/  IADD3 R9, R0, R9, RZ ;  /* 0x0000000900097210 */ /* 0x010fc80007ffe0ff */
[----:B--2---:R-:W-:-:S13]  /*249a0*/  ISETP.GT.AND P0, PT, R9, R10, PT ;  /* 0x0000000a0900720c */ /* 0x004fda0003f04270 */
[----:B------:R-:W-:Y:S05]  /*249b0*/  @P0 BRA `(.L_x_1154) ;  /* 0x0000026000000947 */ /* 0x000fea0003800000 */
.L_x_1158:
[----:B------:R-:W2:Y:S02]  /*249c0*/  LDL.LU R0, [R1+0x8c] ;  /* 0x00008c0001007983 */ /* 0x000ea40000300800 */
[----:B--2---:R-:W-:-:S04]  /*249d0*/  IADD3 R0, R0, 0x1f, RZ ;  /* 0x0000001f00007810 */ /* 0x004fc80007ffe0ff */
[----:B------:R-:W-:-:S13]  /*249e0*/  ISETP.GE.AND P0, PT, R0, c[0x0][0x53c], PT ;  /* 0x00014f0000007a0c */ /* 0x000fda0003f06270 */
[----:B------:R-:W-:Y:S05]  /*249f0*/  @P0 BRA `(.L_x_1155) ;  /* 0x00000c2000000947 */ /* 0x000fea0003800000 */
[----:B------:R2:W-:Y:S01]  /*24a00*/  STL [R1+0x8c], R0 ;  /* 0x00008c0001007387 */ /* 0x0005e20000100800 */
[----:B------:R-:W-:Y:S02]  /*24a10*/  MOV R6, RZ ;  /* 0x000000ff00067202 */ /* 0x000fe40000000f00 */
[----:B------:R-:W-:Y:S02]  /*24a20*/  MOV R8, RZ ;  /* 0x000000ff00087202 */ /* 0x000fe40000000f00 */
[----:B--2---:R-:W-:-:S04]  /*24a30*/  IADD3 R0, R0, R13, RZ ;  /* 0x0000000d00007210 */ /* 0x004fc80007ffe0ff */
[----:B------:R-:W-:-:S13]  /*24a40*/  ISETP.GE.OR P0, PT, R0, c[0x0][0x53c], !P6 ;  /* 0x00014f0000007a0c */ /* 0x000fda0007706670 */
[----:B-1----:R-:W-:Y:S02]  /*24a50*/  @!P0 MOV R4, 0x4 ;  /* 0x0000000400048802 */ /* 0x002fe40000000f00 */
        /* <DEDUP_REMOVED lines=8> */
.L_x_1245:
        /* <DEDUP_REMOVED lines=16> */
.L_x_1246:
[----:B--2---:R-:W-:-:S05]  /*24be0*/  IMAD R0, R0, c[0x0][0x538], RZ ;  /* 0x00014e0000007a24 */ /* 0x004fca00078e02ff */
[----:B------:R-:W-:-:S04]  /*24bf0*/  IADD3 R9, R0, R9, RZ ;  /* 0x0000000900097210 */ /* 0x000fc80007ffe0ff */
[----:B------:R-:W-:-:S13]  /*24c00*/  ISETP.GT.AND P0, PT, R9, R10, PT ;  /* 0x0000000a0900720c */ /* 0x000fda0003f04270 */
[----:B-1----:R-:W-:Y:S05]  /*24c10*/  @!P0 BRA `(.L_x_1158) ;  /* 0xfffffda000008947 */ /* 0x002fea000383ffff */
.L_x_1154:
[----:B------:R-:W-:-:S05]  /*24c20*/  IADD3 R9, -R0, R9, RZ ;  /* 0x0000000900097210 */ /* 0x000fca0007ffe1ff */
[----:B------:R-:W-:-:S05]  /*24c30*/  IMAD R0, R4, c[0x0][0x538], R9 ;  /* 0x00014e0004007a24 */ /* 0x000fca00078e0209 */
[----:B------:R-:W-:Y:S01]  /*24c40*/  ISETP.GT.AND P0, PT, R0, R10, PT ;  /* 0x0000000a0000720c */ /* 0x000fe20003f04270 */
[----:B------:R-:W-:-:S12]  /*24c50*/  BRA.DIV ~URZ, `(.L_x_1159) ;  /* 0x00003df27f007947 */ /* 0x000fd8000b800000 */
[----:B------:R-:W-:-:S03]  /*24c60*/  VOTE.ANY R11, PT, !P0 ;  /* 0x00000000000b7806 */ /* 0x000fc600040e0100 */
.L_x_1247:
[----:B------:R-:W2:Y:S01]  /*24c70*/  LDL.LU R0, [R1+0x8c] ;  /* 0x00008c0001007983 */ /* 0x000ea20000300800 */
[----:B------:R-:W2:Y:S02]  /*24c80*/  POPC R5, R11 ;  /* 0x0000000b00057309 */ /* 0x000ea40000000000 */
[----:B--2---:R-:W-:-:S05]  /*24c90*/  IADD3 R0, R5, R0, RZ ;  /* 0x0000000005007210 */ /* 0x004fca0007ffe0ff */
[----:B------:R2:W-:Y:S01]  /*24ca0*/  STL [R1+0x8c], R0 ;  /* 0x00008c0001007387 */ /* 0x0005e20000100800 */
[----:B------:R-:W-:Y:S05]  /*24cb0*/  BRA.DIV ~URZ, `(.L_x_1160) ;  /* 0x00003de27f007947 */ /* 0x000fea000b800000 */
[----:B------:R3:W4:Y:S04]  /*24cc0*/  SHFL.IDX PT, R6, R6, R5, 0x1f ;  /* 0x00001f0506067589 */ /* 0x00072800000e0000 */
[----:B--2---:R3:W2:Y:S02]  /*24cd0*/  SHFL.IDX PT, R0, R8, R5, 0x1f ;  /* 0x00001f0508007589 */ /* 0x0046a400000e0000 */
.L_x_1248:
[----:B------:R-:W-:Y:S01]  /*24ce0*/  ISETP.NE.AND P0, PT, R11, RZ, PT ;  /* 0x000000ff0b00720c */ /* 0x000fe20003f05270 */
[----:B------:R-:W-:-:S12]  /*24cf0*/  BSSY B0, `(.L_x_1161) ;  /* 0x0000005000007945 */ /* 0x000fd80003800000 */
[----:B------:R-:W-:Y:S05]  /*24d00*/  @!P0 BRA `(.L_x_1162) ;  /* 0x0000003000008947 */ /* 0x000fea0003800000 */
[----:B---3--:R-:W-:Y:S01]  /*24d10*/  IADD3 R5, R5, -0x1, RZ ;  /* 0xffffffff05057810 */ /* 0x008fe20007ffe0ff */
[----:B------:R-:W-:Y:S05]  /*24d20*/  BRA.DIV ~URZ, `(.L_x_1163) ;  /* 0x00003e427f007947 */ /* 0x000fea000b800000 */
[----:B------:R3:W1:Y:S02]  /*24d30*/  SHFL.IDX PT, R12, R4, R5, 0x1f ;  /* 0x00001f05040c7589 */ /* 0x00066400000e0000 */
.L_x_1162:
[----:B------:R-:W-:Y:S05]  /*24d40*/  BSYNC B0 ;  /* 0x0000000000007941 */ /* 0x000fea0003800000 */
.L_x_1161:
[----:B-1----:R-:W-:Y:S01]  /*24d50*/  IMAD R2, R12, c[0x0][0x538], R9 ;  /* 0x00014e000c027a24 */ /* 0x002fe200078e0209 */
[----:B--2---:R-:W-:Y:S01]  /*24d60*/  ISETP.NE.AND P0, PT, R0, 0x1, PT ;  /* 0x000000010000780c */ /* 0x004fe20003f05270 */
[----:B------:R-:W-:Y:S03]  /*24d70*/  BSSY B0, `(.L_x_1164) ;  /* 0x0000086000007945 */ /* 0x000fe60003800000 */
[----:B------:R1:W-:Y:S01]  /*24d80*/  STL [R1+0x80], R2 ;  /* 0x0000800201007387 */ /* 0x0003e20000100800 */
[----:B------:R-:W-:-:S08]  /*24d90*/  IADD3 R9, -R2, R10, RZ ;  /* 0x0000000a02097210 */ /* 0x000fd00007ffe1ff */
[----:B------:R-:W-:Y:S05]  /*24da0*/  @!P0 BRA `(.L_x_1165) ;  /* 0x000003e000008947 */ /* 0x000fea0003800000 */
[-C--:B----4-:R-:W-:Y:S02]  /*24db0*/  IABS R3, R6.reuse ;  /* 0x0000000600037213 */ /* 0x090fe40000000000 */
[----:B------:R-:W-:Y:S02]  /*24dc0*/  IABS R11, R6 ;  /* 0x00000006000b7213 */ /* 0x000fe40000000000 */
[----:B-1----:R-:W1:Y:S08]  /*24dd0*/  I2F.RP R2, R3 ;  /* 0x0000000300027306 */ /* 0x002e700000209400 */
[----:B-1----:R-:W1:Y:S02]  /*24de0*/  MUFU.RCP R2, R2 ;  /* 0x0000000200027308 */ /* 0x002e640000001000 */
[----:B-1----:R-:W-:-:S06]  /*24df0*/  IADD3 R2, R2, 0xffffffe, RZ ;  /* 0x0ffffffe02027810 */ /* 0x002fcc0007ffe0ff */
[----:B---3--:R1:W2:Y:S02]  /*24e00*/  F2I.FTZ.U32.TRUNC.NTZ R5, R2 ;  /* 0x0000000200057305 */ /* 0x0082a4000021f000 */
[----:B-1----:R-:W-:Y:S01]  /*24e10*/  IABS R2, R0 ;  /* 0x0000000000027213 */ /* 0x002fe20000000000 */
[----:B--2---:R-:W-:-:S04]  /*24e20*/  IMAD.MOV R4, RZ, RZ, -R5 ;  /* 0x000000ffff047224 */ /* 0x004fc800078e0a05 */
[----:B------:R-:W-:Y:S01]  /*24e30*/  IMAD.MOV.U32 R8, RZ, RZ, R2 ;  /* 0x000000ffff087224 */ /* 0x000fe200078e0002 */
[----:B------:R-:W-:Y:S01]  /*24e40*/  IABS R2, R9 ;  /* 0x0000000900027213 */ /* 0x000fe20000000000 */
[----:B------:R-:W-:Y:S02]  /*24e50*/  IMAD R10, R4, R3, RZ ;  /* 0x00000003040a7224 */ /* 0x000fe400078e02ff */
[----:B------:R-:W-:Y:S01]  /*24e60*/  IMAD.MOV.U32 R4, RZ, RZ, RZ ;  /* 0x000000ffff047224 */ /* 0x000fe200078e00ff */
[----:B------:R-:W1:Y:S03]  /*24e70*/  I2F.RP R12, R8 ;  /* 0x00000008000c7306 */ /* 0x000e660000209400 */
[----:B------:R-:W-:-:S04]  /*24e80*/  IMAD.HI.U32 R10, R5, R10, R4 ;  /* 0x0000000a050a7227 */ /* 0x000fc800078e0004 */
[----:B------:R-:W-:Y:S02]  /*24e90*/  IMAD.MOV.U32 R4, RZ, RZ, R2 ;  /* 0x000000ffff047224 */ /* 0x000fe400078e0002 */
[----:B------:R-:W-:-:S05]  /*24ea0*/  IMAD.MOV R2, RZ, RZ, -R11 ;  /* 0x000000ffff027224 */ /* 0x000fca00078e0a0b */
[----:B------:R-:W-:Y:S01]  /*24eb0*/  MOV R5, R2 ;  /* 0x0000000200057202 */ /* 0x000fe20000000f00 */
[----:B------:R-:W-:-:S04]  /*24ec0*/  IMAD.HI.U32 R2, R10, R4, RZ ;  /* 0x000000040a027227 */ /* 0x000fc800078e00ff */
[----:B------:R-:W-:Y:S02]  /*24ed0*/  IMAD R4, R2, R5, R4 ;  /* 0x0000000502047224 */ /* 0x000fe400078e0204 */
[----:B-1----:R-:W1:Y:S03]  /*24ee0*/  MUFU.RCP R5, R12 ;  /* 0x0000000c00057308 */ /* 0x002e660000001000 */
        /* <DEDUP_REMOVED lines=9> */
[----:B------:R-:W-:Y:S01]  /*24f80*/  @P2 IADD3 R2, R2, 0x1, RZ ;  /* 0x0000000102022810 */ /* 0x000fe20007ffe0ff */
[----:B-1----:R-:W-:-:S05]  /*24f90*/  IMAD.MOV R3, RZ, RZ, -R5 ;  /* 0x000000ffff037224 */ /* 0x002fca00078e0a05 */
[----:B------:R-:W-:Y:S01]  /*24fa0*/  @!P1 IMAD.MOV R2, RZ, RZ, -R2 ;  /* 0x000000ffff029224 */ /* 0x000fe200078e0a02 */
[----:B------:R-:W-:Y:S02]  /*24fb0*/  MOV R4, R3 ;  /* 0x0000000300047202 */ /* 0x000fe40000000f00 */
[----:B------:R-:W-:Y:S02]  /*24fc0*/  @!P0 LOP3.LUT R2, RZ, R6, RZ, 0x33, !PT ;  /* 0x00000006ff028212 */ /* 0x000fe400078e33ff */
[----:B------:R-:W-:Y:S01]  /*24fd0*/  IABS R3, R0 ;  /* 0x0000000000037213 */ /* 0x000fe20000000000 */
[----:B------:R-:W-:Y:S01]  /*24fe0*/  IMAD R10, R4, R8, RZ ;  /* 0x00000008040a7224 */ /* 0x000fe200078e02ff */
[----:B------:R-:W-:Y:S01]  /*24ff0*/  IABS R12, R2 ;  /* 0x00000002000c7213 */ /* 0x000fe20000000000 */
[----:B------:R-:W-:Y:S02]  /*25000*/  IMAD.MOV.U32 R4, RZ, RZ, RZ ;  /* 0x000000ffff047224 */ /* 0x000fe400078e00ff */
[----:B------:R-:W-:-:S02]  /*25010*/  IMAD.MOV R11, RZ, RZ, -R3 ;  /* 0x000000ffff0b7224 */ /* 0x000fc400078e0a03 */
[----:B------:R-:W-:-:S03]  /*25020*/  IMAD.HI.U32 R3, R5, R10, R4 ;  /* 0x0000000a05037227 */ /* 0x000fc600078e0004 */
[----:B------:R-:W-:Y:S01]  /*25030*/  MOV R5, R11 ;  /* 0x0000000b00057202 */ /* 0x000fe20000000f00 */
        /* <DEDUP_REMOVED lines=21> */
.L_x_1165:
[----:B------:R-:W2:Y:S01]  /*25190*/  LDL R0, [R1+0x8c] ;  /* 0x00008c0001007983 */ /* 0x000ea20000100800 */
[----:B-1----:R-:W-:-:S04]  /*251a0*/  IMAD.MOV.U32 R2, RZ, RZ, 0x4 ;  /* 0x00000004ff027424 */ /* 0x002fc800078e00ff */
[----:B--2---:R-:W-:-:S05]  /*251b0*/  IMAD.WIDE R2, R0, R2, c[0x0][0x590] ;  /* 0x0001640000027625 */ /* 0x004fca00078e0202 */
[----:B---3--:R-:W2:Y:S02]  /*251c0*/  LDG.E R4, [R2.64] ;  /* 0x0000000802047981 */ /* 0x008ea4000c1e1900 */
        /* <DEDUP_REMOVED lines=64> */
.L_x_1166:
[----:B------:R-:W-:Y:S05]  /*255d0*/  BSYNC B0 ;  /* 0x0000000000007941 */ /* 0x000fea0003800000 */
.L_x_1164:
[----:B------:R-:W-:-:S04]  /*255e0*/  LOP3.LUT R2, RZ, R2, RZ, 0x33, !PT ;  /* 0x00000002ff027212 */ /* 0x000fc800078e33ff */
[----:B-1----:R-:W-:-:S05]  /*255f0*/  IADD3 R0, R2, R6, RZ ;  /* 0x0000000602007210 */ /* 0x002fca0007ffe0ff */
[----:B------:R1:W-:Y:S01]  /*25600*/  STL [R1+0x84], R0 ;  /* 0x0000840001007387 */ /* 0x0003e20000100800 */
[----:B------:R-:W-:Y:S05]  /*25610*/  BRA `(.L_x_1167) ;  /* 0x0000005000007947 */ /* 0x000fea0003800000 */
.L_x_1155:
[----:B------:R-:W-:Y:S01]  /*25620*/  MOV R0, c[0x0][0x53c] ;  /* 0x00014f0000007a02 */ /* 0x000fe20000000f00 */
[----:B------:R2:W-:Y:S04]  /*25630*/  STL [R1+0x80], R10 ;  /* 0x0000800a01007387 */ /* 0x0005e80000100800 */
[----:B------:R2:W-:Y:S04]  /*25640*/  STL [R1+0x84], RZ ;  /* 0x000084ff01007387 */ /* 0x0005e80000100800 */
[----:B------:R2:W-:Y:S04]  /*25650*/  STL [R1+0x88], RZ ;  /* 0x000088ff01007387 */ /* 0x0005e80000100800 */
[----:B------:R2:W-:Y:S02]  /*25660*/  STL [R1+0x8c], R0 ;  /* 0x00008c0001007387 */ /* 0x0005e40000100800 */
.L_x_1167:
[----:B------:R-:W-:Y:S05]  /*25670*/  BSYNC B1 ;  /* 0x0000000000017941 */ /* 0x000fea0003800000 */
.L_x_1153:
[----:B------:R-:W3:Y:S04]  /*25680*/  LDL R8, [R1+0x80] ;  /* 0x0000800001087983 */ /* 0x000ee80000100800 */
[----:B------:R-:W3:Y:S04]  /*25690*/  LDL R9, [R1+0x84] ;  /* 0x0000840001097983 */ /* 0x000ee80000100800 */
[----:B--2---:R-:W3:Y:S04]  /*256a0*/  LDL R10, [R1+0x88] ;  /* 0x00008800010a7983 */ /* 0x004ee80000100800 */
[----:B------:R-:W3:Y:S01]  /*256b0*/  LDL R11, [R1+0x8c] ;  /* 0x00008c00010b7983 */ /* 0x000ee20000100800 */
[----:B------:R-:W-:Y:S03]  /*256c0*/  WARPSYNC 0xffffffff ;  /* 0xffffffff00007948 */ /* 0x000fe60003800000 */
[----:B------:R-:W-:Y:S01]  /*256d0*/  BAR.SYNC.DEFER_BLOCKING 0x4, 0x80 ;  /* 0x0102000000007b1d */ /* 0x000fe20000010000 */
[----:B------:R-:W-:-:S13]  /*256e0*/  ISETP.NE.AND P0, PT, R13, RZ, PT ;  /* 0x000000ff0d00720c */ /* 0x000fda0003f05270 */
[----:B---3--:R2:W-:Y:S04]  /*256f0*/  @!P0 STS.128 [0xc080], R8 ;  /* 0x00c08008ff008388 */ /* 0x0085e80000000c00 */
[----:B------:R-:W-:Y:S06]  /*25700*/  BAR.ARV 0x5, 0x80 ;  /* 0x0142000000007b1d */ /* 0x000fec0000002000 */
.L_x_1148:
[----:B-1----:R-:W3:Y:S02]  /*25710*/  LDL R0, [R1+0x8c] ;  /* 0x00008c0001007983 */ /* 0x002ee40000100800 */
[----:B---3--:R-:W-:-:S13]  /*25720*/  ISETP.GE.AND P0, PT, R0, c[0x0][0x53c], PT ;  /* 0x00014f0000007a0c */ /* 0x008fda0003f06270 */
[----:B--2-4-:R-:W-:Y:S01]  /*25730*/  @P0 CALL.REL.NOINC `(.L_x_1168) ;  /* 0x0000001000000944 */ /* 0x014fe20003c00000 */
[----:B------:R-:W-:Y:S05]  /*25740*/  BRA `(.L_x_1169) ;  /* 0xfffdcbb000007947 */ /* 0x000fea000383ffff */
.L_x_1168:
[----:B------:R-:W-:Y:S05]  /*25750*/  EXIT ;  /* 0x000000000000794d */ /* 0x000fea0003800000 */
.L_x_859:
[----:B------:R-:W-:Y:S01]  /*25760*/  IMAD.MOV.U32 R0, RZ, RZ, R5 ;  /* 0x000000ffff007224 */ /* 0x000fe200078e0005 */
[----:B------:R-:W-:Y:S02]  /*25770*/  MOV R3, 0x1 ;  /* 0x0000000100037802 */ /* 0x000fe40000000f00 */
[----:B------:R-:W-:Y:S02]  /*25780*/  MOV R2, 0x257a0 ;  /* 0x000257a000027802 */ /* 0x000fe40000000f00 */
[----:B------:R-:W-:Y:S05]  /*25790*/  CALL.REL.NOINC `($__internal_15_$__cuda_sm70_shflsync_up_p) ;  /* 0x0000350000007944 */ /* 0x000fea0003c00000 */
[----:B------:R-:W-:Y:S01]  /*257a0*/  MOV R0, R4 ;  /* 0x0000000400007202 */ /* 0x000fe20000000f00 */
[----:B------:R-:W-:Y:S05]  /*257b0*/  BRA `(.L_x_1170) ;  /* 0xfffdaca000007947 */ /* 0x000fea000383ffff */
.L_x_860:
[----:B------:R-:W-:Y:S01]  /*257c0*/  IMAD.MOV.U32 R0, RZ, RZ, R5 ;  /* 0x000000ffff007224 */ /* 0x000fe200078e0005 */
[----:B------:R-:W-:Y:S02]  /*257d0*/  MOV R3, 0x2 ;  /* 0x0000000200037802 */ /* 0x000fe40000000f00 */
[----:B------:R-:W-:Y:S02]  /*257e0*/  MOV R2, 0x25800 ;  /* 0x0002580000027802 */ /* 0x000fe40000000f00 */
[----:B------:R-:W-:Y:S05]  /*257f0*/  CALL.REL.NOINC `($__internal_15_$__cuda_sm70_shflsync_up_p) ;  /* 0x000034a000007944 */ /* 0x000fea0003c00000 */
[----:B------:R-:W-:Y:S01]  /*25800*/  SEL R4, R4, RZ, P4 ;  /* 0x000000ff04047207 */ /* 0x000fe20002000000 */
[----:B------:R-:W-:Y:S01]  /*25810*/  IMAD.MOV.U32 R3, RZ, RZ, 0x4 ;  /* 0x00000004ff037424 */ /* 0x000fe200078e00ff */
[----:B------:R-:W-:-:S03]  /*25820*/  MOV R2, 0x25850 ;  /* 0x0002585000027802 */ /* 0x000fc60000000f00 */
[----:B------:R-:W-:Y:S02]  /*25830*/  IMAD.IADD R0, R5, 0x1, R4 ;  /* 0x0000000105007824 */ /* 0x000fe400078e0204 */
        /* <DEDUP_REMOVED lines=13> */
[----:B------:R-:W-:Y:S02]  /*25910*/  MOV R217, 0x1f ;  /* 0x0000001f00d97802 */ /* 0x000fe40000000f00 */
[----:B------:R-:W-:Y:S01]  /*25920*/  MOV R3, 0x25960 ;  /* 0x0002596000037802 */ /* 0x000fe20000000f00 */
[----:B------:R-:W-:-:S04]  /*25930*/  IMAD.IADD R4, R0, 0x1, R4 ;  /* 0x0000000100047824 */ /* 0x000fc800078e0204 */
[----:B------:R-:W-:Y:S02]  /*25940*/  IMAD.MOV.U32 R216, RZ, RZ, R4 ;  /* 0x000000ffffd87224 */ /* 0x000fe400078e0004 */
[----:B------:R-:W-:Y:S05]  /*25950*/  CALL.REL.NOINC `($__internal_14_$__cuda_sm70_shflsync_idx_p) ;  /* 0x000032e000007944 */ /* 0x000fea0003c00000 */
[----:B------:R-:W-:Y:S01]  /*25960*/  MOV R0, R217 ;  /* 0x000000d900007202 */ /* 0x000fe20000000f00 */
[----:B------:R-:W-:Y:S05]  /*25970*/  BRA `(.L_x_1171) ;  /* 0xfffdabe000007947 */ /* 0x000fea000383ffff */
.L_x_862:
[----:B------:R-:W-:Y:S02]  /*25980*/  SEL R0, RZ, 0x1, P0 ;  /* 0x00000001ff007807 */ /* 0x000fe40000000000 */
[----:B------:R-:W-:Y:S02]  /*25990*/  MOV R2, 0x259b0 ;  /* 0x000259b000027802 */ /* 0x000fe40000000f00 */
[----:B------:R-:W-:Y:S05]  /*259a0*/  CALL.REL.NOINC `($__internal_16_$__cuda_sm70_votesync_ballot) ;  /* 0x0000335000007944 */ /* 0x000fea0003c00000 */
[----:B------:R-:W-:Y:S01]  /*259b0*/  MOV R7, R0 ;  /* 0x0000000000077202 */ /* 0x000fe20000000f00 */
[----:B------:R-:W-:Y:S05]  /*259c0*/  BRA `(.L_x_1172) ;  /* 0xfffdac2000007947 */ /* 0x000fea000383ffff */
.L_x_863:
[----:B------:R-:W-:Y:S01]  /*259d0*/  IMAD.MOV.U32 R216, RZ, RZ, R9 ;  /* 0x000000ffffd87224 */ /* 0x000fe200078e0009 */
[----:B-1----:R-:W-:Y:S01]  /*259e0*/  MOV R2, R0 ;  /* 0x0000000000027202 */ /* 0x002fe20000000f00 */
[----:B------:R-:W-:Y:S01]  /*259f0*/  IMAD.MOV.U32 R217, RZ, RZ, 0x1f ;  /* 0x0000001fffd97424 */ /* 0x000fe200078e00ff */
[----:B------:R-:W-:Y:S02]  /*25a00*/  MOV R3, 0x25a20 ;  /* 0x00025a2000037802 */ /* 0x000fe40000000f00 */
[----:B------:R-:W-:Y:S05]  /*25a10*/  CALL.REL.NOINC `($__internal_14_$__cuda_sm70_shflsync_idx_p) ;  /* 0x0000322000007944 */ /* 0x000fea0003c00000 */
[----:B------:R-:W-:Y:S01]  /*25a20*/  IMAD.MOV.U32 R12, RZ, RZ, R217 ;  /* 0x000000ffff0c7224 */ /* 0x000fe200078e00d9 */
[----:B------:R-:W-:Y:S01]  /*25a30*/  MOV R216, R8 ;  /* 0x0000000800d87202 */ /* 0x000fe20000000f00 */
[----:B------:R-:W-:Y:S01]  /*25a40*/  IMAD.MOV.U32 R5, RZ, RZ, RZ ;  /* 0x000000ffff057224 */ /* 0x000fe200078e00ff */
[----:B------:R-:W-:Y:S01]  /*25a50*/  MOV R2, R0 ;  /* 0x0000000000027202 */ /* 0x000fe20000000f00 */
[----:B------:R-:W-:Y:S01]  /*25a60*/  IMAD.MOV.U32 R217, RZ, RZ, 0x1f ;  /* 0x0000001fffd97424 */ /* 0x000fe200078e00ff */
[----:B------:R-:W-:-:S02]  /*25a70*/  MOV R3, 0x25a90 ;  /* 0x00025a9000037802 */ /* 0x000fc40000000f00 */
[----:B------:R-:W-:Y:S05]  /*25a80*/  CALL.REL.NOINC `($__internal_14_$__cuda_sm70_shflsync_idx_p) ;  /* 0x000031b000007944 */ /* 0x000fea0003c00000 */
[----:B------:R-:W-:Y:S01]  /*25a90*/  MOV R9, R217 ;  /* 0x000000d900097202 */ /* 0x000fe20000000f00 */
[----:B------:R-:W-:Y:S05]  /*25aa0*/  BRA `(.L_x_1173) ;  /* 0xfffdabb000007947 */ /* 0x000fea000383ffff */
.L_x_866:
[----:B------:R-:W-:Y:S01]  /*25ab0*/  IMAD.MOV.U32 R216, RZ, RZ, R4 ;  /* 0x000000ffffd87224 */ /* 0x000fe200078e0004 */
[----:B-1----:R-:W-:Y:S01]  /*25ac0*/  MOV R2, R0 ;  /* 0x0000000000027202 */ /* 0x002fe20000000f00 */
[----:B------:R-:W-:Y:S01]  /*25ad0*/  IMAD.MOV.U32 R217, RZ, RZ, 0x1f ;  /* 0x0000001fffd97424 */ /* 0x000fe200078e00ff */
[----:B------:R-:W-:-:S02]  /*25ae0*/  MOV R3, 0x25b00 ;  /* 0x00025b0000037802 */ /* 0x000fc40000000f00 */
[----:B---34-:R-:W-:Y:S05]  /*25af0*/  CALL.REL.NOINC `($__internal_14_$__cuda_sm70_shflsync_idx_p) ;  /* 0x0000314000007944 */ /* 0x018fea0003c00000 */
[----:B------:R-:W-:Y:S01]  /*25b00*/  MOV R5, R217 ;  /* 0x000000d900057202 */ /* 0x000fe20000000f00 */
[----:B------:R-:W-:Y:S05]  /*25b10*/  BRA `(.L_x_865) ;  /* 0xfffdaba000007947 */ /* 0x000fea000383ffff */
.L_x_923:
[----:B------:R-:W-:Y:S01]  /*25b20*/  IMAD.MOV.U32 R216, RZ, RZ, R6 ;  /* 0x000000ffffd87224 */ /* 0x000fe200078e0006 */
[----:B------:R-:W-:Y:S01]  /*25b30*/  MOV R2, RZ ;  /* 0x000000ff00027202 */ /* 0x000fe20000000f00 */
[----:B------:R-:W-:Y:S01]  /*25b40*/  IMAD.MOV.U32 R217, RZ, RZ, 0x1c1f ;  /* 0x00001c1fffd97424 */ /* 0x000fe200078e00ff */
[----:B------:R-:W-:-:S02]  /*25b50*/  MOV R3, 0x25b70 ;  /* 0x00025b7000037802 */ /* 0x000fc40000000f00 */
[----:B-----5:R-:W-:Y:S05]  /*25b60*/  CALL.REL.NOINC `($__internal_14_$__cuda_sm70_shflsync_idx_p) ;  /* 0x000030d000007944 */ /* 0x020fea0003c00000 */
[----:B------:R-:W-:Y:S01]  /*25b70*/  MOV R4, R217 ;  /* 0x000000d900047202 */ /* 0x000fe20000000f00 */
[----:B------:R-:W-:Y:S05]  /*25b80*/  BRA `(.L_x_1174) ;  /* 0xfffe361000007947 */ /* 0x000fea000383ffff */
.L_x_924:
[----:B------:R-:W-:Y:S01]  /*25b90*/  IMAD.MOV.U32 R216, RZ, RZ, R12 ;  /* 0x000000ffffd87224 */ /* 0x000fe200078e000c */
[----:B------:R-:W-:Y:S01]  /*25ba0*/  MOV R2, RZ ;  /* 0x000000ff00027202 */ /* 0x000fe20000000f00 */
[----:B------:R-:W-:Y:S01]  /*25bb0*/  IMAD.MOV.U32 R217, RZ, RZ, 0x1c1f ;  /* 0x00001c1fffd97424 */ /* 0x000fe200078e00ff */
[----:B------:R-:W-:-:S02]  /*25bc0*/  MOV R3, 0x25be0 ;  /* 0x00025be000037802 */ /* 0x000fc40000000f00 */
[----:B-12--5:R-:W-:Y:S05]  /*25bd0*/  CALL.REL.NOINC `($__internal_14_$__cuda_sm70_shflsync_idx_p) ;  /* 0x0000306000007944 */ /* 0x026fea0003c00000 */
[----:B------:R-:W-:Y:S01]  /*25be0*/  MOV R0, R217 ;  /* 0x000000d900007202 */ /* 0x000fe20000000f00 */
[----:B------:R-:W-:Y:S05]  /*25bf0*/  BRA `(.L_x_1175) ;  /* 0xfffe35c000007947 */ /* 0x000fea000383ffff */
.L_x_927:
[----:B------:R-:W-:Y:S01]  /*25c00*/  IMAD.MOV.U32 R216, RZ, RZ, R6 ;  /* 0x000000ffffd87224 */ /* 0x000fe200078e0006 */
[----:B--2---:R-:W-:Y:S01]  /*25c10*/  MOV R2, 0x1 ;  /* 0x0000000100027802 */ /* 0x004fe20000000f00 */
[----:B------:R-:W-:Y:S01]  /*25c20*/  IMAD.MOV.U32 R217, RZ, RZ, 0x1c1f ;  /* 0x00001c1fffd97424 */ /* 0x000fe200078e00ff */
[----:B------:R-:W-:-:S02]  /*25c30*/  MOV R3, 0x25c50 ;  /* 0x00025c5000037802 */ /* 0x000fc40000000f00 */
[----:B-1-345:R-:W-:Y:S05]  /*25c40*/  CALL.REL.NOINC `($__internal_14_$__cuda_sm70_shflsync_idx_p) ;  /* 0x00002ff000007944 */ /* 0x03afea0003c00000 */
[----:B------:R-:W-:Y:S01]  /*25c50*/  IMAD.MOV.U32 R4, RZ, RZ, R217 ;  /* 0x000000ffff047224 */ /* 0x000fe200078e00d9 */
[----:B------:R-:W-:Y:S01]  /*25c60*/  MOV R2, 0x1 ;  /* 0x0000000100027802 */ /* 0x000fe20000000f00 */
[----:B------:R-:W-:Y:S01]  /*25c70*/  IMAD.MOV.U32 R216, RZ, RZ, R12 ;  /* 0x000000ffffd87224 */ /* 0x000fe200078e000c */
[----:B------:R-:W-:-:S02]  /*25c80*/  MOV R217, 0x1c1f ;  /* 0x00001c1f00d97802 */ /* 0x000fc40000000f00 */
[----:B------:R-:W-:Y:S02]  /*25c90*/  MOV R3, 0x25cb0 ;  /* 0x00025cb000037802 */ /* 0x000fe40000000f00 */
[----:B------:R-:W-:Y:S05]  /*25ca0*/  CALL.REL.NOINC `($__internal_14_$__cuda_sm70_shflsync_idx_p) ;  /* 0x00002f9000007944 */ /* 0x000fea0003c00000 */
[----:B------:R-:W-:Y:S01]  /*25cb0*/  MOV R0, R217 ;  /* 0x000000d900007202 */ /* 0x000fe20000000f00 */
[----:B------:R-:W-:Y:S05]  /*25cc0*/  BRA `(.L_x_1176) ;  /* 0xfffe369000007947 */ /* 0x000fea000383ffff */
.L_x_930:
[----:B------:R-:W-:Y:S01]  /*25cd0*/  IMAD.MOV.U32 R216, RZ, RZ, R6 ;  /* 0x000000ffffd87224 */ /* 0x000fe200078e0006 */
[----:B-1----:R-:W-:Y:S01]  /*25ce0*/  MOV R2, 0x2 ;  /* 0x0000000200027802 */ /* 0x002fe20000000f00 */
[----:B------:R-:W-:Y:S01]  /*25cf0*/  IMAD.MOV.U32 R217, RZ, RZ, 0x1c1f ;  /* 0x00001c1fffd97424 */ /* 0x000fe200078e00ff */
[----:B------:R-:W-:Y:S02]  /*25d00*/  MOV R3, 0x25d20 ;  /* 0x00025d2000037802 */ /* 0x000fe40000000f00 */
[----:B--2345:R-:W-:Y:S05]  /*25d10*/  CALL.REL.NOINC `($__internal_14_$__cuda_sm70_shflsync_idx_p) ;  /* 0x00002f2000007944 */ /* 0x03cfea0003c00000 */
[----:B------:R-:W-:Y:S01]  /*25d20*/  MOV R4, R217 ;  /* 0x000000d900047202 */ /* 0x000fe20000000f00 */
[----:B------:R-:W-:Y:S05]  /*25d30*/  BRA `(.L_x_1177) ;  /* 0xfffe37b000007947 */ /* 0x000fea000383ffff */
.L_x_931:
[----:B------:R-:W-:Y:S01]  /*25d40*/  IMAD.MOV.U32 R216, RZ, RZ, R12 ;  /* 0x000000ffffd87224 */ /* 0x000fe200078e000c */
[----:B------:R-:W-:Y:S01]  /*25d50*/  MOV R2, 0x2 ;  /* 0x0000000200027802 */ /* 0x000fe20000000f00 */
[----:B------:R-:W-:Y:S01]  /*25d60*/  IMAD.MOV.U32 R217, RZ, RZ, 0x1c1f ;  /* 0x00001c1fffd97424 */ /* 0x000fe200078e00ff */
[----:B------:R-:W-:Y:S02]  /*25d70*/  MOV R3, 0x25d90 ;  /* 0x00025d9000037802 */ /* 0x000fe40000000f00 */
[----:B-12345:R-:W-:Y:S05]  /*25d80*/  CALL.REL.NOINC `($__internal_14_$__cuda_sm70_shflsync_idx_p) ;  /* 0x00002eb000007944 */ /* 0x03efea0003c00000 */
[----:B------:R-:W-:Y:S01]  /*25d90*/  MOV R0, R217 ;  /* 0x000000d900007202 */ /* 0x000fe20000000f00 */
[----:B------:R-:W-:Y:S05]  /*25da0*/  BRA `(.L_x_1178) ;  /* 0xfffe376000007947 */ /* 0x000fea000383ffff */
.L_x_934:
[----:B------:R-:W-:Y:S01]  /*25db0*/  IMAD.MOV.U32 R216, RZ, RZ, R6 ;  /* 0x000000ffffd87224 */ /* 0x000fe200078e0006 */
[----:B-1----:R-:W-:Y:S01]  /*25dc0*/  MOV R2, 0x3 ;  /* 0x0000000300027802 */ /* 0x002fe20000000f00 */
[----:B------:R-:W-:Y:S01]  /*25dd0*/  IMAD.MOV.U32 R217, RZ, RZ, 0x1c1f ;  /* 0x00001c1fffd97424 */ /* 0x000fe200078e00ff */
[----:B------:R-:W-:-:S02]  /*25de0*/  MOV R3, 0x25e00 ;  /* 0x00025e0000037802 */ /* 0x000fc40000000f00 */
[----:B--2345:R-:W-:Y:S05]  /*25df0*/  CALL.REL.NOINC `($__internal_14_$__cuda_sm70_shflsync_idx_p) ;  /* 0x00002e4000007944 */ /* 0x03cfea0003c00000 */
        /* <DEDUP_REMOVED lines=8> */
.L_x_981:
[----:B------:R-:W-:Y:S01]  /*25e80*/  IMAD.MOV.U32 R216, RZ, RZ, R6 ;  /* 0x000000ffffd87224 */ /* 0x000fe200078e0006 */
[----:B----4-:R-:W-:Y:S01]  /*25e90*/  MOV R2, 0x1 ;  /* 0x0000000100027802 */ /* 0x010fe20000000f00 */
[----:B------:R-:W-:Y:S01]  /*25ea0*/  IMAD.MOV.U32 R217, RZ, RZ, 0x1c1f ;  /* 0x00001c1fffd97424 */ /* 0x000fe200078e00ff */
[----:B------:R-:W-:Y:S02]  /*25eb0*/  MOV R3, 0x25ed0 ;  /* 0x00025ed000037802 */ /* 0x000fe40000000f00 */
[----:B------:R-:W-:Y:S05]  /*25ec0*/  CALL.REL.NOINC `($__internal_14_$__cuda_sm70_shflsync_idx_p) ;  /* 0x00002d7000007944 */ /* 0x000fea0003c00000 */
[----:B------:R-:W-:Y:S01]  /*25ed0*/  IMAD.MOV.U32 R4, RZ, RZ, R217 ;  /* 0x000000ffff047224 */ /* 0x000fe200078e00d9 */
[----:B------:R-:W-:Y:S01]  /*25ee0*/  MOV R2, 0x1 ;  /* 0x0000000100027802 */ /* 0x000fe20000000f00 */
[----:B------:R-:W-:Y:S01]  /*25ef0*/  IMAD.MOV.U32 R216, RZ, RZ, R26 ;  /* 0x000000ffffd87224 */ /* 0x000fe200078e001a */
[----:B------:R-:W-:Y:S02]  /*25f00*/  MOV R217, 0x1c1f ;  /* 0x00001c1f00d97802 */ /* 0x000fe40000000f00 */
[----:B------:R-:W-:Y:S02]  /*25f10*/  MOV R3, 0x25f30 ;  /* 0x00025f3000037802 */ /* 0x000fe40000000f00 */
[----:B------:R-:W-:Y:S05]  /*25f20*/  CALL.REL.NOINC `($__internal_14_$__cuda_sm70_shflsync_idx_p) ;  /* 0x00002d1000007944 */ /* 0x000fea0003c00000 */
[----:B------:R-:W-:Y:S01]  /*25f30*/  MOV R2, R217 ;  /* 0x000000d900027202 */ /* 0x000fe20000000f00 */
[----:B------:R-:W-:Y:S05]  /*25f40*/  BRA `(.L_x_1180) ;  /* 0xfffeb1a000007947 */ /* 0x000fea000383ffff */
.L_x_984:
[----:B------:R-:W-:Y:S01]  /*25f50*/  IMAD.MOV.U32 R216, RZ, RZ, R5 ;  /* 0x000000ffffd87224 */ /* 0x000fe200078e0005 */
[----:B------:R-:W-:Y:S01]  /*25f60*/  MOV R2, RZ ;  /* 0x000000ff00027202 */ /* 0x000fe20000000f00 */
[----:B------:R-:W-:Y:S01]  /*25f70*/  IMAD.MOV.U32 R217, RZ, RZ, 0x1c1f ;  /* 0x00001c1fffd97424 */ /* 0x000fe200078e00ff */
[----:B------:R-:W-:-:S02]  /*25f80*/  MOV R3, 0x25fa0 ;  /* 0x00025fa000037802 */ /* 0x000fc40000000f00 */
[----:B------:R-:W-:Y:S05]  /*25f90*/  CALL.REL.NOINC `($__internal_14_$__cuda_sm70_shflsync_idx_p) ;  /* 0x00002ca000007944 */ /* 0x000fea0003c00000 */
[----:B------:R-:W-:Y:S01]  /*25fa0*/  MOV R4, R217 ;  /* 0x000000d900047202 */ /* 0x000fe20000000f00 */
[----:B------:R-:W-:Y:S05]  /*25fb0*/  BRA `(.L_x_1181) ;  /* 0xfffebb3000007947 */ /* 0x000fea000383ffff */
.L_x_985:
[----:B------:R-:W-:Y:S01]  /*25fc0*/  IMAD.MOV.U32 R216, RZ, RZ, R6 ;  /* 0x000000ffffd87224 */ /* 0x000fe200078e0006 */
[----:B------:R-:W-:Y:S01]  /*25fd0*/  MOV R2, RZ ;  /* 0x000000ff00027202 */ /* 0x000fe20000000f00 */
[----:B------:R-:W-:Y:S01]  /*25fe0*/  IMAD.MOV.U32 R217, RZ, RZ, 0x1c1f ;  /* 0x00001c1fffd97424 */ /* 0x000fe200078e00ff */
[----:B------:R-:W-:-:S02]  /*25ff0*/  MOV R3, 0x26010 ;  /* 0x0002601000037802 */ /* 0x000fc40000000f00 */
[----:B-12---:R-:W-:Y:S05]  /*26000*/  CALL.REL.NOINC `($__internal_14_$__cuda_sm70_shflsync_idx_p) ;  /* 0x00002c3000007944 */ /* 0x006fea0003c00000 */
[----:B------:R-:W-:Y:S01]  /*26010*/  MOV R0, R217 ;  /* 0x000000d900007202 */ /* 0x000fe20000000f00 */
[----:B------:R-:W-:Y:S05]  /*26020*/  BRA `(.L_x_1182) ;  /* 0xfffebae000007947 */ /* 0x000fea000383ffff */
.L_x_988:
[----:B------:R-:W-:Y:S01]  /*26030*/  IMAD.MOV.U32 R216, RZ, RZ, R5 ;  /* 0x000000ffffd87224 */ /* 0x000fe200078e0005 */
[----:B--2---:R-:W-:Y:S01]  /*26040*/  MOV R2, 0x1 ;  /* 0x0000000100027802 */ /* 0x004fe20000000f00 */
[----:B------:R-:W-:Y:S01]  /*26050*/  IMAD.MOV.U32 R217, RZ, RZ, 0x1c1f ;  /* 0x00001c1fffd97424 */ /* 0x000fe200078e00ff */
[----:B------:R-:W-:-:S03]  /*26060*/  MOV R3, 0x26080 ;  /* 0x0002608000037802 */ /* 0x000fc60000000f00 */
[----:B-1-34-:R-:W-:Y:S05]  /*26070*/  CALL.REL.NOINC `($__internal_14_$__cuda_sm70_shflsync_idx_p) ;  /* 0x00002bc000007944 */ /* 0x01afea0003c00000 */
        /* <DEDUP_REMOVED lines=8> */
.L_x_989:
[----:B------:R-:W-:Y:S01]  /*26100*/  IMAD.MOV.U32 R216, RZ, RZ, R8 ;  /* 0x000000ffffd87224 */ /* 0x000fe200078e0008 */
[----:B------:R-:W-:Y:S01]  /*26110*/  MOV R2, RZ ;  /* 0x000000ff00027202 */ /* 0x000fe20000000f00 */
[----:B------:R-:W-:Y:S01]  /*26120*/  IMAD.MOV.U32 R217, RZ, RZ, 0x1c1f ;  /* 0x00001c1fffd97424 */ /* 0x000fe200078e00ff */
[----:B------:R-:W-:Y:S02]  /*26130*/  MOV R3, 0x26150 ;  /* 0x0002615000037802 */ /* 0x000fe40000000f00 */
[----:B--23--:R-:W-:Y:S05]  /*26140*/  CALL.REL.NOINC `($__internal_14_$__cuda_sm70_shflsync_idx_p) ;  /* 0x00002af000007944 */ /* 0x00cfea0003c00000 */
[----:B------:R-:W-:Y:S01]  /*26150*/  MOV R2, R217 ;  /* 0x000000d900027202 */ /* 0x000fe20000000f00 */
[----:B------:R-:W-:Y:S05]  /*26160*/  BRA `(.L_x_1184) ;  /* 0xfffebd8000007947 */ /* 0x000fea000383ffff */
.L_x_994:
[----:B------:R-:W-:Y:S01]  /*26170*/  IMAD.MOV.U32 R216, RZ, RZ, R8 ;  /* 0x000000ffffd87224 */ /* 0x000fe200078e0008 */
[----:B------:R-:W-:Y:S01]  /*26180*/  MOV R2, 0x1 ;  /* 0x0000000100027802 */ /* 0x000fe20000000f00 */
[----:B------:R-:W-:Y:S01]  /*26190*/  IMAD.MOV.U32 R217, RZ, RZ, 0x1c1f ;  /* 0x00001c1fffd97424 */ /* 0x000fe200078e00ff */
[----:B------:R-:W-:Y:S02]  /*261a0*/  MOV R3, 0x261c0 ;  /* 0x000261c000037802 */ /* 0x000fe40000000f00 */
[----:B-123--:R-:W-:Y:S05]  /*261b0*/  CALL.REL.NOINC `($__internal_14_$__cuda_sm70_shflsync_idx_p) ;  /* 0x00002a8000007944 */ /* 0x00efea0003c00000 */
[----:B------:R-:W-:Y:S01]  /*261c0*/  MOV R2, R217 ;  /* 0x000000d900027202 */ /* 0x000fe20000000f00 */
[----:B------:R-:W-:Y:S05]  /*261d0*/  BRA `(.L_x_1185) ;  /* 0xfffebed000007947 */ /* 0x000fea000383ffff */
.L_x_999:
[----:B------:R-:W-:Y:S01]  /*261e0*/  IMAD.MOV.U32 R216, RZ, RZ, R8 ;  /* 0x000000ffffd87224 */ /* 0x000fe200078e0008 */
[----:B------:R-:W-:Y:S01]  /*261f0*/  MOV R2, 0x2 ;  /* 0x0000000200027802 */ /* 0x000fe20000000f00 */
[----:B------:R-:W-:Y:S01]  /*26200*/  IMAD.MOV.U32 R217, RZ, RZ, 0x1c1f ;  /* 0x00001c1fffd97424 */ /* 0x000fe200078e00ff */
[----:B------:R-:W-:-:S02]  /*26210*/  MOV R3, 0x26230 ;  /* 0x0002623000037802 */ /* 0x000fc40000000f00 */
[----:B----4-:R-:W-:Y:S05]  /*26220*/  CALL.REL.NOINC `($__internal_14_$__cuda_sm70_shflsync_idx_p) ;  /* 0x00002a1000007944 */ /* 0x010fea0003c00000 */
[----:B------:R-:W-:Y:S01]  /*26230*/  MOV R3, R217 ;  /* 0x000000d900037202 */ /* 0x000fe20000000f00 */
[----:B------:R-:W-:Y:S05]  /*26240*/  BRA `(.L_x_1186) ;  /* 0xfffec3e000007947 */ /* 0x000fea000383ffff */
.L_x_1004:
[----:B------:R-:W-:Y:S01]  /*26250*/  IMAD.MOV.U32 R216, RZ, RZ, R8 ;  /* 0x000000ffffd87224 */ /* 0x000fe200078e0008 */
[----:B------:R-:W-:Y:S01]  /*26260*/  MOV R2, 0x3 ;  /* 0x0000000300027802 */ /* 0x000fe20000000f00 */
[----:B------:R-:W-:Y:S01]  /*26270*/  IMAD.MOV.U32 R217, RZ, RZ, 0x1c1f ;  /* 0x00001c1fffd97424 */ /* 0x000fe200078e00ff */
[----:B------:R-:W-:-:S02]  /*26280*/  MOV R3, 0x262a0 ;  /* 0x000262a000037802 */ /* 0x000fc40000000f00 */
[----:B-1--4-:R-:W-:Y:S05]  /*26290*/  CALL.REL.NOINC `($__internal_14_$__cuda_sm70_shflsync_idx_p) ;  /* 0x000029a000007944 */ /* 0x012fea0003c00000 */
[----:B------:R-:W-:Y:S01]  /*262a0*/  MOV R3, R217 ;  /* 0x000000d900037202 */ /* 0x000fe20000000f00 */
[----:B------:R-:W-:Y:S05]  /*262b0*/  BRA `(.L_x_1187) ;  /* 0xfffeca8000007947 */ /* 0x000fea000383ffff */
.L_x_1009:
[----:B------:R-:W-:Y:S02]  /*262c0*/  MOV R0, 0x2 ;  /* 0x0000000200007802 */ /* 0x000fe40000000f00 */
[----:B------:R-:W-:-:S02]  /*262d0*/  MOV R2, 0x262f0 ;  /* 0x000262f000027802 */ /* 0x000fc40000000f00 */
[----:B------:R-:W-:Y:S05]  /*262e0*/  CALL.REL.NOINC `($__internal_13_$__cuda_sm70_shflsync_bfly_p) ;  /* 0x000028f000007944 */ /* 0x000fea0003c00000 */
[----:B------:R-:W-:Y:S05]  /*262f0*/  BRA `(.L_x_1188) ;  /* 0xfffed16000007947 */ /* 0x000fea000383ffff */
.L_x_1010:
[----:B------:R-:W-:Y:S02]  /*26300*/  MOV R0, 0x1 ;  /* 0x0000000100007802 */ /* 0x000fe40000000f00 */
[----:B------:R-:W-:-:S02]  /*26310*/  MOV R2, 0x26330 ;  /* 0x0002633000027802 */ /* 0x000fc40000000f00 */
[----:B------:R-:W-:Y:S05]  /*26320*/  CALL.REL.NOINC `($__internal_13_$__cuda_sm70_shflsync_bfly_p) ;  /* 0x000028b000007944 */ /* 0x000fea0003c00000 */
[----:B------:R-:W-:Y:S01]  /*26330*/  FMNMX.FTZ R105, R4, R0, !PT ;  /* 0x0000000004697209 */ /* 0x000fe20007810000 */
[----:B------:R-:W-:Y:S01]  /*26340*/  IMAD.MOV.U32 R4, RZ, RZ, R5 ;  /* 0x000000ffff047224 */ /* 0x000fe200078e0005 */
[----:B------:R-:W-:Y:S01]  /*26350*/  MOV R2, 0x26380 ;  /* 0x0002638000027802 */ /* 0x000fe20000000f00 */
[----:B------:R-:W-:-:S02]  /*26360*/  IMAD.MOV.U32 R0, RZ, RZ, 0x2 ;  /* 0x00000002ff007424 */ /* 0x000fc400078e00ff */
[----:B------:R-:W-:Y:S05]  /*26370*/  CALL.REL.NOINC `($__internal_13_$__cuda_sm70_shflsync_bfly_p) ;  /* 0x0000286000007944 */ /* 0x000fea0003c00000 */
[----:B------:R-:W-:Y:S01]  /*26380*/  FMNMX.FTZ R5, R5, R0, !PT ;  /* 0x0000000005057209 */ /* 0x000fe20007810000 */
[----:B------:R-:W-:Y:S01]  /*26390*/  IMAD.MOV.U32 R0, RZ, RZ, 0x1 ;  /* 0x00000001ff007424 */ /* 0x000fe200078e00ff */
[----:B------:R-:W-:-:S03]  /*263a0*/  MOV R2, 0x263d0 ;  /* 0x000263d000027802 */ /* 0x000fc60000000f00 */
[----:B------:R-:W-:Y:S02]  /*263b0*/  IMAD.MOV.U32 R4, RZ, RZ, R5 ;  /* 0x000000ffff047224 */ /* 0x000fe400078e0005 */
[----:B------:R-:W-:Y:S05]  /*263c0*/  CALL.REL.NOINC `($__internal_13_$__cuda_sm70_shflsync_bfly_p) ;  /* 0x0000281000007944 */ /* 0x000fea0003c00000 */
[----:B------:R-:W-:Y:S01]  /*263d0*/  FMNMX.FTZ R104, R5, R0, !PT ;  /* 0x0000000005687209 */ /* 0x000fe20007810000 */
[----:B------:R-:W-:Y:S01]  /*263e0*/  IMAD.MOV.U32 R4, RZ, RZ, R6 ;  /* 0x000000ffff047224 */ /* 0x000fe200078e0006 */
[----:B------:R-:W-:Y:S01]  /*263f0*/  MOV R2, 0x26420 ;  /* 0x0002642000027802 */ /* 0x000fe20000000f00 */
[----:B------:R-:W-:Y:S02]  /*26400*/  IMAD.MOV.U32 R0, RZ, RZ, 0x2 ;  /* 0x00000002ff007424 */ /* 0x000fe400078e00ff */
        /* <DEDUP_REMOVED lines=16> */
[----:B------:R-:W-:Y:S01]  /*26510*/  MOV R9, R0 ;  /* 0x0000000000097202 */ /* 0x000fe20000000f00 */
[----:B------:R-:W-:Y:S05]  /*26520*/  BRA `(.L_x_1189) ;  /* 0xfffed02000007947 */ /* 0x000fea000383ffff */
.L_x_1018:
[----:B------:R-:W-:Y:S01]  /*26530*/  MOV R2, RZ ;  /* 0x000000ff00027202 */ /* 0x000fe20000000f00 */
[----:B------:R-:W-:Y:S01]  /*26540*/  IMAD.MOV.U32 R216, RZ, RZ, R5 ;  /* 0x000000ffffd87224 */ /* 0x000fe200078e0005 */
[----:B------:R-:W-:Y:S01]  /*26550*/  MOV R3, 0x26580 ;  /* 0x0002658000037802 */ /* 0x000fe20000000f00 */
[----:B------:R-:W-:Y:S02]  /*26560*/  IMAD.MOV.U32 R217, RZ, RZ, 0x1c1f ;  /* 0x00001c1fffd97424 */ /* 0x000fe400078e00ff */
[----:B------:R-:W-:Y:S05]  /*26570*/  CALL.REL.NOINC `($__internal_14_$__cuda_sm70_shflsync_idx_p) ;  /* 0x000026c000007944 */ /* 0x000fea0003c00000 */
[----:B------:R-:W-:Y:S01]  /*26580*/  MOV R4, R217 ;  /* 0x000000d900047202 */ /* 0x000fe20000000f00 */
[----:B------:R-:W-:-:S05]  /*26590*/  BRA `(.L_x_1190) ;  /* 0xfffee54000007947 */ /* 0x000fca000383ffff */
.L_x_1019:
[----:B------:R-:W-:Y:S01]  /*265a0*/  MOV R2, RZ ;  /* 0x000000ff00027202 */ /* 0x000fe20000000f00 */
[----:B------:R-:W-:Y:S01]  /*265b0*/  IMAD.MOV.U32 R216, RZ, RZ, R6 ;  /* 0x000000ffffd87224 */ /* 0x000fe200078e0006 */
[----:B------:R-:W-:Y:S01]  /*265c0*/  MOV R3, 0x265f0 ;  /* 0x000265f000037802 */ /* 0x000fe20000000f00 */
[----:B------:R-:W-:Y:S02]  /*265d0*/  IMAD.MOV.U32 R217, RZ, RZ, 0x1c1f ;  /* 0x00001c1fffd97424 */ /* 0x000fe400078e00ff */
[----:B-12---:R-:W-:Y:S05]  /*265e0*/  CALL.REL.NOINC `($__internal_14_$__cuda_sm70_shflsync_idx_p) ;  /* 0x0000265000007944 */ /* 0x006fea0003c00000 */
[----:B------:R-:W-:Y:S01]  /*265f0*/  MOV R0, R217 ;  /* 0x000000d900007202 */ /* 0x000fe20000000f00 */
[----:B------:R-:W-:-:S05]  /*26600*/  BRA `(.L_x_1191) ;  /* 0xfffee4f000007947 */ /* 0x000fca000383ffff */
.L_x_1020:
[----:B-1----:R-:W-:Y:S01]  /*26610*/  MOV R2, 0x1 ;  /* 0x0000000100027802 */ /* 0x002fe20000000f00 */
[----:B------:R-:W-:Y:S01]  /*26620*/  IMAD.MOV.U32 R216, RZ, RZ, R5 ;  /* 0x000000ffffd87224 */ /* 0x000fe200078e0005 */
[----:B------:R-:W-:Y:S01]  /*26630*/  MOV R3, 0x26660 ;  /* 0x0002666000037802 */ /* 0x000fe20000000f00 */
[----:B------:R-:W-:Y:S02]  /*26640*/  IMAD.MOV.U32 R217, RZ, RZ, 0x1c1f ;  /* 0x00001c1fffd97424 */ /* 0x000fe400078e00ff */
[----:B---3--:R-:W-:Y:S05]  /*26650*/  CALL.REL.NOINC `($__internal_14_$__cuda_sm70_shflsync_idx_p) ;  /* 0x000025e000007944 */ /* 0x008fea0003c00000 */
[----:B------:R-:W-:Y:S01]  /*26660*/  MOV R2, 0x1 ;  /* 0x0000000100027802 */ /* 0x000fe20000000f00 */
[----:B------:R-:W-:Y:S01]  /*26670*/  IMAD.MOV.U32 R4, RZ, RZ, R217 ;  /* 0x000000ffff047224 */ /* 0x000fe200078e00d9 */
[----:B------:R-:W-:Y:S01]  /*26680*/  MOV R217, 0x1c1f ;  /* 0x00001c1f00d97802 */ /* 0x000fe20000000f00 */
[----:B------:R-:W-:Y:S01]  /*26690*/  IMAD.MOV.U32 R216, RZ, RZ, R6 ;  /* 0x000000ffffd87224 */ /* 0x000fe200078e0006 */
[----:B------:R-:W-:Y:S02]  /*266a0*/  MOV R3, 0x266c0 ;  /* 0x000266c000037802 */ /* 0x000fe40000000f00 */
[----:B------:R-:W-:Y:S05]  /*266b0*/  CALL.REL.NOINC `($__internal_14_$__cuda_sm70_shflsync_idx_p) ;  /* 0x0000258000007944 */ /* 0x000fea0003c00000 */
[----:B------:R-:W-:Y:S01]  /*266c0*/  MOV R0, R217 ;  /* 0x000000d900007202 */ /* 0x000fe20000000f00 */
[----:B------:R-:W-:-:S05]  /*266d0*/  BRA `(.L_x_1192) ;  /* 0xfffee59000007947 */ /* 0x000fca000383ffff */
.L_x_1023:
[----:B------:R-:W-:Y:S01]  /*266e0*/  MOV R2, RZ ;  /* 0x000000ff00027202 */ /* 0x000fe20000000f00 */
[----:B------:R-:W-:Y:S01]  /*266f0*/  IMAD.MOV.U32 R216, RZ, RZ, R6 ;  /* 0x000000ffffd87224 */ /* 0x000fe200078e0006 */
[----:B------:R-:W-:Y:S01]  /*26700*/  MOV R3, 0x26730 ;  /* 0x0002673000037802 */ /* 0x000fe20000000f00 */
[----:B------:R-:W-:Y:S02]  /*26710*/  IMAD.MOV.U32 R217, RZ, RZ, 0x1c1f ;  /* 0x00001c1fffd97424 */ /* 0x000fe400078e00ff */
[----:B------:R-:W-:Y:S05]  /*26720*/  CALL.REL.NOINC `($__internal_14_$__cuda_sm70_shflsync_idx_p) ;  /* 0x0000251000007944 */ /* 0x000fea0003c00000 */
[----:B------:R-:W-:Y:S01]  /*26730*/  MOV R4, R217 ;  /* 0x000000d900047202 */ /* 0x000fe20000000f00 */
[----:B------:R-:W-:-:S05]  /*26740*/  BRA `(.L_x_1193) ;  /* 0xfffeeef000007947 */ /* 0x000fca000383ffff */
.L_x_1024:
[----:B------:R-:W-:Y:S01]  /*26750*/  MOV R2, RZ ;  /* 0x000000ff00027202 */ /* 0x000fe20000000f00 */
[----:B------:R-:W-:Y:S01]  /*26760*/  IMAD.MOV.U32 R216, RZ, RZ, R104 ;  /* 0x000000ffffd87224 */ /* 0x000fe200078e0068 */
[----:B------:R-:W-:Y:S01]  /*26770*/  MOV R3, 0x267a0 ;  /* 0x000267a000037802 */ /* 0x000fe20000000f00 */
[----:B------:R-:W-:Y:S02]  /*26780*/  IMAD.MOV.U32 R217, RZ, RZ, 0x1c1f ;  /* 0x00001c1fffd97424 */ /* 0x000fe400078e00ff */
[----:B-12---:R-:W-:Y:S05]  /*26790*/  CALL.REL.NOINC `($__internal_14_$__cuda_sm70_shflsync_idx_p) ;  /* 0x000024a000007944 */ /* 0x006fea0003c00000 */
[----:B------:R-:W-:Y:S01]  /*267a0*/  MOV R0, R217 ;  /* 0x000000d900007202 */ /* 0x000fe20000000f00 */
[----:B------:R-:W-:-:S05]  /*267b0*/  BRA `(.L_x_1194) ;  /* 0xfffeeea000007947 */ /* 0x000fca000383ffff */
.L_x_1025:
[----:B--2---:R-:W-:Y:S01]  /*267c0*/  MOV R2, 0x1 ;  /* 0x0000000100027802 */ /* 0x004fe20000000f00 */
[----:B------:R-:W-:Y:S01]  /*267d0*/  IMAD.MOV.U32 R216, RZ, RZ, R6 ;  /* 0x000000ffffd87224 */ /* 0x000fe200078e0006 */
[----:B------:R-:W-:Y:S01]  /*267e0*/  MOV R3, 0x26810 ;  /* 0x0002681000037802 */ /* 0x000fe20000000f00 */
[----:B------:R-:W-:Y:S03]  /*267f0*/  IMAD.MOV.U32 R217, RZ, RZ, 0x1c1f ;  /* 0x00001c1fffd97424 */ /* 0x000fe600078e00ff */
[----:B-1-3--:R-:W-:Y:S05]  /*26800*/  CALL.REL.NOINC `($__internal_14_$__cuda_sm70_shflsync_idx_p) ;  /* 0x0000243000007944 */ /* 0x00afea0003c00000 */
        /* <DEDUP_REMOVED lines=8> */
.L_x_1026:
[----:B------:R-:W-:Y:S01]  /*26890*/  MOV R2, RZ ;  /* 0x000000ff00027202 */ /* 0x000fe20000000f00 */
[----:B------:R-:W-:Y:S01]  /*268a0*/  IMAD.MOV.U32 R216, RZ, RZ, R172 ;  /* 0x000000ffffd87224 */ /* 0x000fe200078e00ac */
[----:B------:R-:W-:Y:S01]  /*268b0*/  MOV R3, 0x268e0 ;  /* 0x000268e000037802 */ /* 0x000fe20000000f00 */
[----:B------:R-:W-:Y:S02]  /*268c0*/  IMAD.MOV.U32 R217, RZ, RZ, 0x1c1f ;  /* 0x00001c1fffd97424 */ /* 0x000fe400078e00ff */
[----:B---3--:R-:W-:Y:S05]  /*268d0*/  CALL.REL.NOINC `($__internal_14_$__cuda_sm70_shflsync_idx_p) ;  /* 0x0000236000007944 */ /* 0x008fea0003c00000 */
[----:B------:R-:W-:Y:S01]  /*268e0*/  MOV R0, R217 ;  /* 0x000000d900007202 */ /* 0x000fe20000000f00 */
[----:B------:R-:W-:-:S05]  /*268f0*/  BRA `(.L_x_1196) ;  /* 0xfffef12000007947 */ /* 0x000fca000383ffff */
.L_x_1031:
[----:B------:R-:W-:Y:S01]  /*26900*/  MOV R2, 0x1 ;  /* 0x0000000100027802 */ /* 0x000fe20000000f00 */
[----:B------:R-:W-:Y:S01]  /*26910*/  IMAD.MOV.U32 R216, RZ, RZ, R172 ;  /* 0x000000ffffd87224 */ /* 0x000fe200078e00ac */
[----:B------:R-:W-:Y:S01]  /*26920*/  MOV R3, 0x26950 ;  /* 0x0002695000037802 */ /* 0x000fe20000000f00 */
[----:B------:R-:W-:Y:S02]  /*26930*/  IMAD.MOV.U32 R217, RZ, RZ, 0x1c1f ;  /* 0x00001c1fffd97424 */ /* 0x000fe400078e00ff */
[----:B-1----:R-:W-:Y:S05]  /*26940*/  CALL.REL.NOINC `($__internal_14_$__cuda_sm70_shflsync_idx_p) ;  /* 0x000022f000007944 */ /* 0x002fea0003c00000 */
[----:B------:R-:W-:Y:S01]  /*26950*/  MOV R2, R217 ;  /* 0x000000d900027202 */ /* 0x000fe20000000f00 */
[----:B------:R-:W-:-:S05]  /*26960*/  BRA `(.L_x_1197) ;  /* 0xfffef2b000007947 */ /* 0x000fca000383ffff */
.L_x_1036:
[----:B------:R-:W-:Y:S01]  /*26970*/  MOV R2, 0x2 ;  /* 0x0000000200027802 */ /* 0x000fe20000000f00 */
[----:B------:R-:W-:Y:S01]  /*26980*/  IMAD.MOV.U32 R216, RZ, RZ, R172 ;  /* 0x000000ffffd87224 */ /* 0x000fe200078e00ac */
[----:B------:R-:W-:Y:S01]  /*26990*/  MOV R3, 0x269c0 ;  /* 0x000269c000037802 */ /* 0x000fe20000000f00 */
[----:B------:R-:W-:Y:S02]  /*269a0*/  IMAD.MOV.U32 R217, RZ, RZ, 0x1c1f ;  /* 0x00001c1fffd97424 */ /* 0x000fe400078e00ff */
[----:B-12---:R-:W-:Y:S05]  /*269b0*/  CALL.REL.NOINC `($__internal_14_$__cuda_sm70_shflsync_idx_p) ;  /* 0x0000228000007944 */ /* 0x006fea0003c00000 */
[----:B------:R-:W-:Y:S01]  /*269c0*/  MOV R105, R217 ;  /* 0x000000d900697202 */ /* 0x000fe20000000f00 */
[----:B------:R-:W-:-:S05]  /*269d0*/  BRA `(.L_x_1198) ;  /* 0xfffef44000007947 */ /* 0x000fca000383ffff */
.L_x_1041:
[----:B------:R-:W-:Y:S01]  /*269e0*/  MOV R2, 0x3 ;  /* 0x0000000300027802 */ /* 0x000fe20000000f00 */
[----:B------:R-:W-:Y:S01]  /*269f0*/  IMAD.MOV.U32 R216, RZ, RZ, R172 ;  /* 0x000000ffffd87224 */ /* 0x000fe200078e00ac */
[----:B------:R-:W-:Y:S01]  /*26a00*/  MOV R3, 0x26a30 ;  /* 0x00026a3000037802 */ /* 0x000fe20000000f00 */
[----:B------:R-:W-:Y:S02]  /*26a10*/  IMAD.MOV.U32 R217, RZ, RZ, 0x1c1f ;  /* 0x00001c1fffd97424 */ /* 0x000fe400078e00ff */
[----:B-123--:R-:W-:Y:S05]  /*26a20*/  CALL.REL.NOINC `($__internal_14_$__cuda_sm70_shflsync_idx_p) ;  /* 0x0000221000007944 */ /* 0x00efea0003c00000 */
[----:B------:R-:W-:Y:S01]  /*26a30*/  MOV R3, R217 ;  /* 0x000000d900037202 */ /* 0x000fe20000000f00 */
[----:B------:R-:W-:-:S05]  /*26a40*/  BRA `(.L_x_1199) ;  /* 0xffff011000007947 */ /* 0x000fca000383ffff */
.L_x_1046:
[----:B------:R-:W-:Y:S02]  /*26a50*/  MOV R0, 0x2 ;  /* 0x0000000200007802 */ /* 0x000fe40000000f00 */
[----:B------:R-:W-:Y:S02]  /*26a60*/  MOV R2, 0x26a80 ;  /* 0x00026a8000027802 */ /* 0x000fe40000000f00 */
[----:B--234-:R-:W-:Y:S05]  /*26a70*/  CALL.REL.NOINC `($__internal_13_$__cuda_sm70_shflsync_bfly_p) ;  /* 0x0000216000007944 */ /* 0x01cfea0003c00000 */
[----:B------:R-:W-:-:S05]  /*26a80*/  BRA `(.L_x_1200) ;  /* 0xffff08b000007947 */ /* 0x000fca000383ffff */
.L_x_1047:
[----:B------:R-:W-:Y:S02]  /*26a90*/  MOV R0, 0x1 ;  /* 0x0000000100007802 */ /* 0x000fe40000000f00 */
[----:B------:R-:W-:Y:S02]  /*26aa0*/  MOV R2, 0x26ac0 ;  /* 0x00026ac000027802 */ /* 0x000fe40000000f00 */
[----:B---34-:R-:W-:Y:S05]  /*26ab0*/  CALL.REL.NOINC `($__internal_13_$__cuda_sm70_shflsync_bfly_p) ;  /* 0x0000212000007944 */ /* 0x018fea0003c00000 */
[----:B------:R-:W-:Y:S01]  /*26ac0*/  FMNMX.FTZ R105, R4, R0, !PT ;  /* 0x0000000004697209 */ /* 0x000fe20007810000 */
[----:B------:R-:W-:Y:S01]  /*26ad0*/  IMAD.MOV.U32 R4, RZ, RZ, R5 ;  /* 0x000000ffff047224 */ /* 0x000fe200078e0005 */
[----:B------:R-:W-:Y:S01]  /*26ae0*/  MOV R2, 0x26b10 ;  /* 0x00026b1000027802 */ /* 0x000fe20000000f00 */
[----:B------:R-:W-:Y:S02]  /*26af0*/  IMAD.MOV.U32 R0, RZ, RZ, 0x2 ;  /* 0x00000002ff007424 */ /* 0x000fe400078e00ff */
[----:B------:R-:W-:Y:S05]  /*26b00*/  CALL.REL.NOINC `($__internal_13_$__cuda_sm70_shflsync_bfly_p) ;  /* 0x000020d000007944 */ /* 0x000fea0003c00000 */
[----:B------:R-:W-:Y:S01]  /*26b10*/  FMNMX.FTZ R4, R5, R0, !PT ;  /* 0x0000000005047209 */ /* 0x000fe20007810000 */
[----:B------:R-:W-:Y:S01]  /*26b20*/  IMAD.MOV.U32 R0, RZ, RZ, 0x1 ;  /* 0x00000001ff007424 */ /* 0x000fe200078e00ff */
[----:B------:R-:W-:Y:S02]  /*26b30*/  MOV R2, 0x26b50 ;  /* 0x00026b5000027802 */ /* 0x000fe40000000f00 */
        /* <DEDUP_REMOVED lines=19> */
[----:B------:R-:W-:-:S05]  /*26c70*/  BRA `(.L_x_1201) ;  /* 0xffff07b000007947 */ /* 0x000fca000383ffff */
.L_x_1056:
[----:B------:R-:W-:Y:S01]  /*26c80*/  MOV R2, RZ ;  /* 0x000000ff00027202 */ /* 0x000fe20000000f00 */
[----:B------:R-:W-:Y:S01]  /*26c90*/  IMAD.MOV.U32 R216, RZ, RZ, R8 ;  /* 0x000000ffffd87224 */ /* 0x000fe200078e0008 */
[----:B------:R-:W-:Y:S01]  /*26ca0*/  MOV R3, 0x26cd0 ;  /* 0x00026cd000037802 */ /* 0x000fe20000000f00 */
[----:B------:R-:W-:Y:S02]  /*26cb0*/  IMAD.MOV.U32 R217, RZ, RZ, 0x1c1f ;  /* 0x00001c1fffd97424 */ /* 0x000fe400078e00ff */
[----:B------:R-:W-:Y:S05]  /*26cc0*/  CALL.REL.NOINC `($__internal_14_$__cuda_sm70_shflsync_idx_p) ;  /* 0x00001f7000007944 */ /* 0x000fea0003c00000 */
[----:B------:R-:W-:Y:S01]  /*26cd0*/  MOV R4, R217 ;  /* 0x000000d900047202 */ /* 0x000fe20000000f00 */
[----:B------:R-:W-:-:S05]  /*26ce0*/  BRA `(.L_x_1202) ;  /* 0xffff247000007947 */ /* 0x000fca000383ffff */
.L_x_1057:
[----:B------:R-:W-:Y:S01]  /*26cf0*/  MOV R2, RZ ;  /* 0x000000ff00027202 */ /* 0x000fe20000000f00 */
[----:B------:R-:W-:Y:S01]  /*26d00*/  IMAD.MOV.U32 R216, RZ, RZ, R9 ;  /* 0x000000ffffd87224 */ /* 0x000fe200078e0009 */
[----:B------:R-:W-:Y:S01]  /*26d10*/  MOV R3, 0x26d40 ;  /* 0x00026d4000037802 */ /* 0x000fe20000000f00 */
[----:B------:R-:W-:Y:S02]  /*26d20*/  IMAD.MOV.U32 R217, RZ, RZ, 0x1c1f ;  /* 0x00001c1fffd97424 */ /* 0x000fe400078e00ff */
[----:B-12---:R-:W-:Y:S05]  /*26d30*/  CALL.REL.NOINC `($__internal_14_$__cuda_sm70_shflsync_idx_p) ;  /* 0x00001f0000007944 */ /* 0x006fea0003c00000 */
[----:B------:R-:W-:Y:S01]  /*26d40*/  MOV R0, R217 ;  /* 0x000000d900007202 */ /* 0x000fe20000000f00 */
[----:B------:R-:W-:-:S05]  /*26d50*/  BRA `(.L_x_1203) ;  /* 0xffff242000007947 */ /* 0x000fca000383ffff */
.L_x_1058:
        /* <DEDUP_REMOVED lines=13> */
.L_x_1061:
[----:B------:R-:W-:Y:S01]  /*26e30*/  MOV R2, RZ ;  /* 0x000000ff00027202 */ /* 0x000fe20000000f00 */
[----:B------:R-:W-:Y:S01]  /*26e40*/  IMAD.MOV.U32 R216, RZ, RZ, R172 ;  /* 0x000000ffffd87224 */ /* 0x000fe200078e00ac */
[----:B------:R-:W-:Y:S01]  /*26e50*/  MOV R3, 0x26e80 ;  /* 0x00026e8000037802 */ /* 0x000fe20000000f00 */
[----:B------:R-:W-:Y:S02]  /*26e60*/  IMAD.MOV.U32 R217, RZ, RZ, 0x1c1f ;  /* 0x00001c1fffd97424 */ /* 0x000fe400078e00ff */
[----:B------:R-:W-:Y:S05]  /*26e70*/  CALL.REL.NOINC `($__internal_14_$__cuda_sm70_shflsync_idx_p) ;  /* 0x00001dc000007944 */ /* 0x000fea0003c00000 */
[----:B------:R-:W-:Y:S01]  /*26e80*/  MOV R4, R217 ;  /* 0x000000d900047202 */ /* 0x000fe20000000f00 */
[----:B------:R-:W-:-:S05]  /*26e90*/  BRA `(.L_x_1205) ;  /* 0xffff2e2000007947 */ /* 0x000fca000383ffff */
.L_x_1062:
[----:B------:R-:W-:Y:S01]  /*26ea0*/  MOV R2, RZ ;  /* 0x000000ff00027202 */ /* 0x000fe20000000f00 */
[----:B------:R-:W-:Y:S01]  /*26eb0*/  IMAD.MOV.U32 R216, RZ, RZ, R173 ;  /* 0x000000ffffd87224 */ /* 0x000fe200078e00ad */
[----:B------:R-:W-:Y:S01]  /*26ec0*/  MOV R3, 0x26ef0 ;  /* 0x00026ef000037802 */ /* 0x000fe20000000f00 */
[----:B------:R-:W-:Y:S02]  /*26ed0*/  IMAD.MOV.U32 R217, RZ, RZ, 0x1c1f ;  /* 0x00001c1fffd97424 */ /* 0x000fe400078e00ff */
[----:B-12---:R-:W-:Y:S05]  /*26ee0*/  CALL.REL.NOINC `($__internal_14_$__cuda_sm70_shflsync_idx_p) ;  /* 0x00001d5000007944 */ /* 0x006fea0003c00000 */
[----:B------:R-:W-:Y:S01]  /*26ef0*/  MOV R0, R217 ;  /* 0x000000d900007202 */ /* 0x000fe20000000f00 */
[----:B------:R-:W-:-:S05]  /*26f00*/  BRA `(.L_x_1206) ;  /* 0xffff2dd000007947 */ /* 0x000fca000383ffff */
.L_x_1063:
        /* <DEDUP_REMOVED lines=13> */
.L_x_1064:
[----:B------:R-:W-:Y:S02]  /*26fe0*/  MOV R0, 0x2 ;  /* 0x0000000200007802 */ /* 0x000fe40000000f00 */
[----:B------:R-:W-:Y:S02]  /*26ff0*/  MOV R2, 0x27010 ;  /* 0x0002701000027802 */ /* 0x000fe40000000f00 */
[----:B---3--:R-:W-:Y:S05]  /*27000*/  CALL.REL.NOINC `($__internal_13_$__cuda_sm70_shflsync_bfly_p) ;  /* 0x00001bd000007944 */ /* 0x008fea0003c00000 */
[----:B------:R-:W-:-:S05]  /*27010*/  BRA `(.L_x_1208) ;  /* 0xffff32c000007947 */ /* 0x000fca000383ffff */
.L_x_1065:
[----:B------:R-:W-:Y:S02]  /*27020*/  MOV R0, 0x1 ;  /* 0x0000000100007802 */ /* 0x000fe40000000f00 */
[----:B------:R-:W-:Y:S02]  /*27030*/  MOV R2, 0x27050 ;  /* 0x0002705000027802 */ /* 0x000fe40000000f00 */
[----:B---3--:R-:W-:Y:S05]  /*27040*/  CALL.REL.NOINC `($__internal_13_$__cuda_sm70_shflsync_bfly_p) ;  /* 0x00001b9000007944 */ /* 0x008fea0003c00000 */
        /* <DEDUP_REMOVED lines=28> */
.L_x_1068:
[----:B-1--4-:R-:W-:Y:S01]  /*27210*/  MOV R2, RZ ;  /* 0x000000ff00027202 */ /* 0x012fe20000000f00 */
[----:B------:R-:W-:Y:S01]  /*27220*/  IMAD.MOV.U32 R216, RZ, RZ, R6 ;  /* 0x000000ffffd87224 */ /* 0x000fe200078e0006 */
[----:B------:R-:W-:Y:S01]  /*27230*/  MOV R3, 0x27260 ;  /* 0x0002726000037802 */ /* 0x000fe20000000f00 */
[----:B------:R-:W-:Y:S02]  /*27240*/  IMAD.MOV.U32 R217, RZ, RZ, 0x1c1f ;  /* 0x00001c1fffd97424 */ /* 0x000fe400078e00ff */
[----:B------:R-:W-:Y:S05]  /*27250*/  CALL.REL.NOINC `($__internal_14_$__cuda_sm70_shflsync_idx_p) ;  /* 0x000019e000007944 */ /* 0x000fea0003c00000 */
[----:B------:R-:W-:Y:S01]  /*27260*/  MOV R0, R217 ;  /* 0x000000d900007202 */ /* 0x000fe20000000f00 */
[----:B------:R-:W-:-:S05]  /*27270*/  BRA `(.L_x_1210) ;  /* 0xffff4b4000007947 */ /* 0x000fca000383ffff */
.L_x_1071:
[----:B-1----:R-:W-:Y:S01]  /*27280*/  MOV R2, 0x1 ;  /* 0x0000000100027802 */ /* 0x002fe20000000f00 */
[----:B------:R-:W-:Y:S01]  /*27290*/  IMAD.MOV.U32 R216, RZ, RZ, R6 ;  /* 0x000000ffffd87224 */ /* 0x000fe200078e0006 */
[----:B------:R-:W-:Y:S01]  /*272a0*/  MOV R3, 0x272d0 ;  /* 0x000272d000037802 */ /* 0x000fe20000000f00 */
[----:B------:R-:W-:Y:S02]  /*272b0*/  IMAD.MOV.U32 R217, RZ, RZ, 0x1c1f ;  /* 0x00001c1fffd97424 */ /* 0x000fe400078e00ff */
[----:B------:R-:W-:Y:S05]  /*272c0*/  CALL.REL.NOINC `($__internal_14_$__cuda_sm70_shflsync_idx_p) ;  /* 0x0000197000007944 */ /* 0x000fea0003c00000 */
        /* <DEDUP_REMOVED lines=8> */
.L_x_1074:
[----:B------:R-:W-:Y:S01]  /*27350*/  MOV R2, RZ ;  /* 0x000000ff00027202 */ /* 0x000fe20000000f00 */
[----:B------:R-:W-:Y:S01]  /*27360*/  IMAD.MOV.U32 R216, RZ, RZ, R6 ;  /* 0x000000ffffd87224 */ /* 0x000fe200078e0006 */
[----:B------:R-:W-:Y:S01]  /*27370*/  MOV R3, 0x273a0 ;  /* 0x000273a000037802 */ /* 0x000fe20000000f00 */
[----:B------:R-:W-:Y:S02]  /*27380*/  IMAD.MOV.U32 R217, RZ, RZ, 0x1c1f ;  /* 0x00001c1fffd97424 */ /* 0x000fe400078e00ff */
[----:B------:R-:W-:Y:S05]  /*27390*/  CALL.REL.NOINC `($__internal_14_$__cuda_sm70_shflsync_idx_p) ;  /* 0x000018a000007944 */ /* 0x000fea0003c00000 */
[----:B------:R-:W-:Y:S01]  /*273a0*/  MOV R4, R217 ;  /* 0x000000d900047202 */ /* 0x000fe20000000f00 */
[----:B------:R-:W-:-:S05]  /*273b0*/  BRA `(.L_x_1212) ;  /* 0xffff555000007947 */ /* 0x000fca000383ffff */
.L_x_1075:
[----:B------:R-:W-:Y:S01]  /*273c0*/  MOV R2, RZ ;  /* 0x000000ff00027202 */ /* 0x000fe20000000f00 */
[----:B------:R-:W-:Y:S01]  /*273d0*/  IMAD.MOV.U32 R216, RZ, RZ, R104 ;  /* 0x000000ffffd87224 */ /* 0x000fe200078e0068 */
[----:B------:R-:W-:Y:S01]  /*273e0*/  MOV R3, 0x27410 ;  /* 0x0002741000037802 */ /* 0x000fe20000000f00 */
[----:B------:R-:W-:Y:S02]  /*273f0*/  IMAD.MOV.U32 R217, RZ, RZ, 0x1c1f ;  /* 0x00001c1fffd97424 */ /* 0x000fe400078e00ff */
[----:B-12---:R-:W-:Y:S05]  /*27400*/  CALL.REL.NOINC `($__internal_14_$__cuda_sm70_shflsync_idx_p) ;  /* 0x0000183000007944 */ /* 0x006fea0003c00000 */
[----:B------:R-:W-:Y:S01]  /*27410*/  MOV R0, R217 ;  /* 0x000000d900007202 */ /* 0x000fe20000000f00 */
[----:B------:R-:W-:-:S05]  /*27420*/  BRA `(.L_x_1213) ;  /* 0xffff550000007947 */ /* 0x000fca000383ffff */
.L_x_1076:
        /* <DEDUP_REMOVED lines=13> */
.L_x_1077:
[----:B------:R-:W-:Y:S01]  /*27500*/  MOV R2, RZ ;  /* 0x000000ff00027202 */ /* 0x000fe20000000f00 */
[----:B------:R-:W-:Y:S01]  /*27510*/  IMAD.MOV.U32 R216, RZ, RZ, R172 ;  /* 0x000000ffffd87224 */ /* 0x000fe200078e00ac */
[----:B------:R-:W-:Y:S01]  /*27520*/  MOV R3, 0x27550 ;  /* 0x0002755000037802 */ /* 0x000fe20000000f00 */
[----:B------:R-:W-:Y:S02]  /*27530*/  IMAD.MOV.U32 R217, RZ, RZ, 0x1c1f ;  /* 0x00001c1fffd97424 */ /* 0x000fe400078e00ff */
[----:B---34-:R-:W-:Y:S05]  /*27540*/  CALL.REL.NOINC `($__internal_14_$__cuda_sm70_shflsync_idx_p) ;  /* 0x000016f000007944 */ /* 0x018fea0003c00000 */
[----:B------:R-:W-:Y:S01]  /*27550*/  MOV R0, R217 ;  /* 0x000000d900007202 */ /* 0x000fe20000000f00 */
[----:B------:R-:W-:-:S05]  /*27560*/  BRA `(.L_x_1215) ;  /* 0xffff568000007947 */ /* 0x000fca000383ffff */
.L_x_1082:
[----:B------:R-:W-:Y:S01]  /*27570*/  MOV R2, 0x1 ;  /* 0x0000000100027802 */ /* 0x000fe20000000f00 */
[----:B------:R-:W-:Y:S01]  /*27580*/  IMAD.MOV.U32 R216, RZ, RZ, R172 ;  /* 0x000000ffffd87224 */ /* 0x000fe200078e00ac */
[----:B------:R-:W-:Y:S01]  /*27590*/  MOV R3, 0x275c0 ;  /* 0x000275c000037802 */ /* 0x000fe20000000f00 */
[----:B------:R-:W-:Y:S02]  /*275a0*/  IMAD.MOV.U32 R217, RZ, RZ, 0x1c1f ;  /* 0x00001c1fffd97424 */ /* 0x000fe400078e00ff */
[----:B-1----:R-:W-:Y:S05]  /*275b0*/  CALL.REL.NOINC `($__internal_14_$__cuda_sm70_shflsync_idx_p) ;  /* 0x0000168000007944 */ /* 0x002fea0003c00000 */
[----:B------:R-:W-:Y:S01]  /*275c0*/  MOV R2, R217 ;  /* 0x000000d900027202 */ /* 0x000fe20000000f00 */
[----:B------:R-:W-:-:S05]  /*275d0*/  BRA `(.L_x_1216) ;  /* 0xffff581000007947 */ /* 0x000fca000383ffff */
.L_x_1087:
[----:B------:R-:W-:Y:S01]  /*275e0*/  MOV R2, 0x2 ;  /* 0x0000000200027802 */ /* 0x000fe20000000f00 */
[----:B------:R-:W-:Y:S01]  /*275f0*/  IMAD.MOV.U32 R216, RZ, RZ, R172 ;  /* 0x000000ffffd87224 */ /* 0x000fe200078e00ac */
[----:B------:R-:W-:Y:S01]  /*27600*/  MOV R3, 0x27630 ;  /* 0x0002763000037802 */ /* 0x000fe20000000f00 */
[----:B------:R-:W-:Y:S02]  /*27610*/  IMAD.MOV.U32 R217, RZ, RZ, 0x1c1f ;  /* 0x00001c1fffd97424 */ /* 0x000fe400078e00ff */
[----:B-12---:R-:W-:Y:S05]  /*27620*/  CALL.REL.NOINC `($__internal_14_$__cuda_sm70_shflsync_idx_p) ;  /* 0x0000161000007944 */ /* 0x006fea0003c00000 */
[----:B------:R-:W-:Y:S01]  /*27630*/  MOV R105, R217 ;  /* 0x000000d900697202 */ /* 0x000fe20000000f00 */
[----:B------:R-:W-:-:S05]  /*27640*/  BRA `(.L_x_1217) ;  /* 0xffff59a000007947 */ /* 0x000fca000383ffff */
.L_x_1092:
[----:B------:R-:W-:Y:S01]  /*27650*/  MOV R2, 0x3 ;  /* 0x0000000300027802 */ /* 0x000fe20000000f00 */
[----:B------:R-:W-:Y:S01]  /*27660*/  IMAD.MOV.U32 R216, RZ, RZ, R172 ;  /* 0x000000ffffd87224 */ /* 0x000fe200078e00ac */
[----:B------:R-:W-:Y:S01]  /*27670*/  MOV R3, 0x276a0 ;  /* 0x000276a000037802 */ /* 0x000fe20000000f00 */
[----:B------:R-:W-:Y:S02]  /*27680*/  IMAD.MOV.U32 R217, RZ, RZ, 0x1c1f ;  /* 0x00001c1fffd97424 */ /* 0x000fe400078e00ff */
[----:B-123--:R-:W-:Y:S05]  /*27690*/  CALL.REL.NOINC `($__internal_14_$__cuda_sm70_shflsync_idx_p) ;  /* 0x000015a000007944 */ /* 0x00efea0003c00000 */
[----:B------:R-:W-:Y:S01]  /*276a0*/  MOV R3, R217 ;  /* 0x000000d900037202 */ /* 0x000fe20000000f00 */
[----:B------:R-:W-:-:S05]  /*276b0*/  BRA `(.L_x_1218) ;  /* 0xffff667000007947 */ /* 0x000fca000383ffff */
.L_x_1097:
[----:B------:R-:W-:Y:S02]  /*276c0*/  MOV R0, 0x2 ;  /* 0x0000000200007802 */ /* 0x000fe40000000f00 */
[----:B------:R-:W-:Y:S02]  /*276d0*/  MOV R2, 0x276f0 ;  /* 0x000276f000027802 */ /* 0x000fe40000000f00 */
[----:B--234-:R-:W-:Y:S05]  /*276e0*/  CALL.REL.NOINC `($__internal_13_$__cuda_sm70_shflsync_bfly_p) ;  /* 0x000014f000007944 */ /* 0x01cfea0003c00000 */
[----:B------:R-:W-:-:S05]  /*276f0*/  BRA `(.L_x_1219) ;  /* 0xffff6e1000007947 */ /* 0x000fca000383ffff */
.L_x_1098:
        /* <DEDUP_REMOVED lines=31> */
.L_x_1100:
[----:B------:R-:W-:Y:S01]  /*278f0*/  IMAD.MOV.U32 R4, RZ, RZ, R215 ;  /* 0x000000ffff047224 */ /* 0x000fe200078e00d7 */
[----:B------:R-:W-:-:S02]  /*27900*/  MOV R0, 0x2 ;  /* 0x0000000200007802 */ /* 0x000fc40000000f00 */
[----:B------:R-:W-:Y:S02]  /*27910*/  MOV R2, 0x27930 ;  /* 0x0002793000027802 */ /* 0x000fe40000000f00 */
[----:B-1----:R-:W-:Y:S05]  /*27920*/  CALL.REL.NOINC `($__internal_13_$__cuda_sm70_shflsync_bfly_p) ;  /* 0x000012b000007944 */ /* 0x002fea0003c00000 */
[----:B------:R-:W-:Y:S05]  /*27930*/  BRA `(.L_x_1221) ;  /* 0xffff858000007947 */ /* 0x000fea000383ffff */
.L_x_1101:
[----:B------:R-:W-:Y:S02]  /*27940*/  MOV R0, 0x1 ;  /* 0x0000000100007802 */ /* 0x000fe40000000f00 */
[----:B------:R-:W-:Y:S02]  /*27950*/  MOV R2, 0x27970 ;  /* 0x0002797000027802 */ /* 0x000fe40000000f00 */
[----:B-12---:R-:W-:Y:S05]  /*27960*/  CALL.REL.NOINC `($__internal_13_$__cuda_sm70_shflsync_bfly_p) ;  /* 0x0000127000007944 */ /* 0x006fea0003c00000 */
[----:B------:R-:W-:Y:S01]  /*27970*/  FADD.FTZ R10, R4, R0 ;  /* 0x00000000040a7221 */ /* 0x000fe20000010000 */
[----:B------:R-:W-:Y:S02]  /*27980*/  MOV R4, R214 ;  /* 0x000000d600047202 */ /* 0x000fe40000000f00 */
[----:B------:R-:W-:Y:S02]  /*27990*/  MOV R0, 0x2 ;  /* 0x0000000200007802 */ /* 0x000fe40000000f00 */
[----:B------:R-:W-:Y:S02]  /*279a0*/  MOV R2, 0x279c0 ;  /* 0x000279c000027802 */ /* 0x000fe40000000f00 */
[----:B------:R-:W-:Y:S05]  /*279b0*/  CALL.REL.NOINC `($__internal_13_$__cuda_sm70_shflsync_bfly_p) ;  /* 0x0000122000007944 */ /* 0x000fea0003c00000 */
[----:B------:R-:W-:Y:S01]  /*279c0*/  FADD.FTZ R4, R214, R0 ;  /* 0x00000000d6047221 */ /* 0x000fe20000010000 */
[----:B------:R-:W-:Y:S02]  /*279d0*/  MOV R0, 0x1 ;  /* 0x0000000100007802 */ /* 0x000fe40000000f00 */
[----:B------:R-:W-:-:S02]  /*279e0*/  MOV R2, 0x27a00 ;  /* 0x00027a0000027802 */ /* 0x000fc40000000f00 */
[----:B------:R-:W-:Y:S05]  /*279f0*/  CALL.REL.NOINC `($__internal_13_$__cuda_sm70_shflsync_bfly_p) ;  /* 0x000011e000007944 */ /* 0x000fea0003c00000 */
[----:B------:R-:W-:Y:S01]  /*27a00*/  FADD.FTZ R9, R4, R0 ;  /* 0x0000000004097221 */ /* 0x000fe20000010000 */
[----:B------:R-:W-:-:S02]  /*27a10*/  MOV R4, R232 ;  /* 0x000000e800047202 */ /* 0x000fc40000000f00 */
[----:B------:R-:W-:Y:S02]  /*27a20*/  MOV R0, 0x2 ;  /* 0x0000000200007802 */ /* 0x000fe40000000f00 */
[----:B------:R-:W-:Y:S02]  /*27a30*/  MOV R2, 0x27a50 ;  /* 0x00027a5000027802 */ /* 0x000fe40000000f00 */
[----:B------:R-:W-:Y:S05]  /*27a40*/  CALL.REL.NOINC `($__internal_13_$__cuda_sm70_shflsync_bfly_p) ;  /* 0x0000119000007944 */ /* 0x000fea0003c00000 */
[----:B------:R-:W-:Y:S01]  /*27a50*/  FADD.FTZ R8, R232, R0 ;  /* 0x00000000e8087221 */ /* 0x000fe20000010000 */
[----:B------:R-:W-:Y:S02]  /*27a60*/  MOV R0, 0x1 ;  /* 0x0000000100007802 */ /* 0x000fe40000000f00 */
[----:B------:R-:W-:Y:S02]  /*27a70*/  MOV R2, 0x27aa0 ;  /* 0x00027aa000027802 */ /* 0x000fe40000000f00 */
[----:B------:R-:W-:Y:S02]  /*27a80*/  MOV R4, R8 ;  /* 0x0000000800047202 */ /* 0x000fe40000000f00 */
[----:B------:R-:W-:Y:S05]  /*27a90*/  CALL.REL.NOINC `($__internal_13_$__cuda_sm70_shflsync_bfly_p) ;  /* 0x0000114000007944 */ /* 0x000fea0003c00000 */
[----:B------:R-:W-:Y:S01]  /*27aa0*/  FADD.FTZ R8, R8, R0 ;  /* 0x0000000008087221 */ /* 0x000fe20000010000 */
[----:B------:R-:W-:Y:S02]  /*27ab0*/  MOV R4, R233 ;  /* 0x000000e900047202 */ /* 0x000fe40000000f00 */
[----:B------:R-:W-:-:S02]  /*27ac0*/  MOV R0, 0x2 ;  /* 0x0000000200007802 */ /* 0x000fc40000000f00 */
[----:B------:R-:W-:Y:S02]  /*27ad0*/  MOV R2, 0x27af0 ;  /* 0x00027af000027802 */ /* 0x000fe40000000f00 */
[----:B------:R-:W-:Y:S05]  /*27ae0*/  CALL.REL.NOINC `($__internal_13_$__cuda_sm70_shflsync_bfly_p) ;  /* 0x000010f000007944 */ /* 0x000fea0003c00000 */
[----:B------:R-:W-:Y:S01]  /*27af0*/  FADD.FTZ R11, R233, R0 ;  /* 0x00000000e90b7221 */ /* 0x000fe20000010000 */
[----:B------:R-:W-:Y:S02]  /*27b00*/  MOV R0, 0x1 ;  /* 0x0000000100007802 */ /* 0x000fe40000000f00 */
[----:B------:R-:W-:Y:S02]  /*27b10*/  MOV R2, 0x27b40 ;  /* 0x00027b4000027802 */ /* 0x000fe40000000f00 */
[----:B------:R-:W-:Y:S02]  /*27b20*/  MOV R4, R11 ;  /* 0x0000000b00047202 */ /* 0x000fe40000000f00 */
[----:B------:R-:W-:Y:S05]  /*27b30*/  CALL.REL.NOINC `($__internal_13_$__cuda_sm70_shflsync_bfly_p) ;  /* 0x000010a000007944 */ /* 0x000fea0003c00000 */
[----:B------:R-:W-:Y:S01]  /*27b40*/  MOV R12, R0 ;  /* 0x00000000000c7202 */ /* 0x000fe20000000f00 */
[----:B------:R-:W-:Y:S05]  /*27b50*/  BRA `(.L_x_1222) ;  /* 0xffff845000007947 */ /* 0x000fea000383ffff */
.L_x_1108:
[----:B--23--:R-:W-:Y:S01]  /*27b60*/  IMAD.MOV.U32 R216, RZ, RZ, R5 ;  /* 0x000000ffffd87224 */ /* 0x00cfe200078e0005 */
[----:B------:R-:W-:Y:S01]  /*27b70*/  MOV R2, RZ ;  /* 0x000000ff00027202 */ /* 0x000fe20000000f00 */
[----:B------:R-:W-:Y:S01]  /*27b80*/  IMAD.MOV.U32 R217, RZ, RZ, 0x1c1f ;  /* 0x00001c1fffd97424 */ /* 0x000fe200078e00ff */
[----:B------:R-:W-:Y:S02]  /*27b90*/  MOV R3, 0x27bb0 ;  /* 0x00027bb000037802 */ /* 0x000fe40000000f00 */
[----:B-1--4-:R-:W-:Y:S05]  /*27ba0*/  CALL.REL.NOINC `($__internal_14_$__cuda_sm70_shflsync_idx_p) ;  /* 0x0000109000007944 */ /* 0x012fea0003c00000 */
[----:B------:R-:W-:Y:S01]  /*27bb0*/  MOV R6, R217 ;  /* 0x000000d900067202 */ /* 0x000fe20000000f00 */
[----:B------:R-:W-:Y:S05]  /*27bc0*/  BRA `(.L_x_1223) ;  /* 0xffff9e6000007947 */ /* 0x000fea000383ffff */
.L_x_1109:
[----:B------:R-:W-:Y:S01]  /*27bd0*/  IMAD.MOV.U32 R216, RZ, RZ, R12 ;  /* 0x000000ffffd87224 */ /* 0x000fe200078e000c */
[----:B------:R-:W-:Y:S01]  /*27be0*/  MOV R2, RZ ;  /* 0x000000ff00027202 */ /* 0x000fe20000000f00 */
[----:B------:R-:W-:Y:S01]  /*27bf0*/  IMAD.MOV.U32 R217, RZ, RZ, 0x1c1f ;  /* 0x00001c1fffd97424 */ /* 0x000fe200078e00ff */
[----:B------:R-:W-:-:S02]  /*27c00*/  MOV R3, 0x27c20 ;  /* 0x00027c2000037802 */ /* 0x000fc40000000f00 */
[----:B-1234-:R-:W-:Y:S05]  /*27c10*/  CALL.REL.NOINC `($__internal_14_$__cuda_sm70_shflsync_idx_p) ;  /* 0x0000102000007944 */ /* 0x01efea0003c00000 */
[----:B------:R-:W-:Y:S01]  /*27c20*/  MOV R2, R217 ;  /* 0x000000d900027202 */ /* 0x000fe20000000f00 */
[----:B------:R-:W-:Y:S05]  /*27c30*/  BRA `(.L_x_1224) ;  /* 0xffff9e1000007947 */ /* 0x000fea000383ffff */
.L_x_1112:
[----:B------:R-:W-:Y:S01]  /*27c40*/  IMAD.MOV.U32 R216, RZ, RZ, R5 ;  /* 0x000000ffffd87224 */ /* 0x000fe200078e0005 */
[----:B-1--4-:R-:W-:Y:S01]  /*27c50*/  MOV R2, 0x1 ;  /* 0x0000000100027802 */ /* 0x012fe20000000f00 */
[----:B------:R-:W-:Y:S01]  /*27c60*/  IMAD.MOV.U32 R217, RZ, RZ, 0x1c1f ;  /* 0x00001c1fffd97424 */ /* 0x000fe200078e00ff */
[----:B------:R-:W-:-:S02]  /*27c70*/  MOV R3, 0x27c90 ;  /* 0x00027c9000037802 */ /* 0x000fc40000000f00 */
[----:B--23--:R-:W-:Y:S05]  /*27c80*/  CALL.REL.NOINC `($__internal_14_$__cuda_sm70_shflsync_idx_p) ;  /* 0x00000fb000007944 */ /* 0x00cfea0003c00000 */
        /* <DEDUP_REMOVED lines=8> */
.L_x_1115:
[----:B------:R-:W-:Y:S01]  /*27d10*/  IMAD.MOV.U32 R216, RZ, RZ, R5 ;  /* 0x000000ffffd87224 */ /* 0x000fe200078e0005 */
[----:B-1----:R-:W-:Y:S01]  /*27d20*/  MOV R2, 0x2 ;  /* 0x0000000200027802 */ /* 0x002fe20000000f00 */
[----:B------:R-:W-:Y:S01]  /*27d30*/  IMAD.MOV.U32 R217, RZ, RZ, 0x1c1f ;  /* 0x00001c1fffd97424 */ /* 0x000fe200078e00ff */
[----:B------:R-:W-:Y:S02]  /*27d40*/  MOV R3, 0x27d60 ;  /* 0x00027d6000037802 */ /* 0x000fe40000000f00 */
[----:B--23--:R-:W-:Y:S05]  /*27d50*/  CALL.REL.NOINC `($__internal_14_$__cuda_sm70_shflsync_idx_p) ;  /* 0x00000ee000007944 */ /* 0x00cfea0003c00000 */
[----:B------:R-:W-:Y:S01]  /*27d60*/  MOV R6, R217 ;  /* 0x000000d900067202 */ /* 0x000fe20000000f00 */
[----:B------:R-:W-:Y:S05]  /*27d70*/  BRA `(.L_x_1226) ;  /* 0xffff9fb000007947 */ /* 0x000fea000383ffff */
.L_x_1116:
[----:B------:R-:W-:Y:S01]  /*27d80*/  IMAD.MOV.U32 R216, RZ, RZ, R12 ;  /* 0x000000ffffd87224 */ /* 0x000fe200078e000c */
[----:B-1----:R-:W-:Y:S01]  /*27d90*/  MOV R2, 0x2 ;  /* 0x0000000200027802 */ /* 0x002fe20000000f00 */
[----:B------:R-:W-:Y:S01]  /*27da0*/  IMAD.MOV.U32 R217, RZ, RZ, 0x1c1f ;  /* 0x00001c1fffd97424 */ /* 0x000fe200078e00ff */
[----:B------:R-:W-:Y:S02]  /*27db0*/  MOV R3, 0x27dd0 ;  /* 0x00027dd000037802 */ /* 0x000fe40000000f00 */
[----:B--234-:R-:W-:Y:S05]  /*27dc0*/  CALL.REL.NOINC `($__internal_14_$__cuda_sm70_shflsync_idx_p) ;  /* 0x00000e7000007944 */ /* 0x01cfea0003c00000 */
[----:B------:R-:W-:Y:S01]  /*27dd0*/  MOV R2, R217 ;  /* 0x000000d900027202 */ /* 0x000fe20000000f00 */
[----:B------:R-:W-:Y:S05]  /*27de0*/  BRA `(.L_x_1227) ;  /* 0xffff9f6000007947 */ /* 0x000fea000383ffff */
.L_x_1119:
[----:B------:R-:W-:Y:S01]  /*27df0*/  IMAD.MOV.U32 R216, RZ, RZ, R5 ;  /* 0x000000ffffd87224 */ /* 0x000fe200078e0005 */
[----:B-12---:R-:W-:Y:S01]  /*27e00*/  MOV R2, 0x3 ;  /* 0x0000000300027802 */ /* 0x006fe20000000f00 */
[----:B------:R-:W-:Y:S01]  /*27e10*/  IMAD.MOV.U32 R217, RZ, RZ, 0x1c1f ;  /* 0x00001c1fffd97424 */ /* 0x000fe200078e00ff */
[----:B------:R-:W-:-:S02]  /*27e20*/  MOV R3, 0x27e40 ;  /* 0x00027e4000037802 */ /* 0x000fc40000000f00 */
[----:B---34-:R-:W-:Y:S05]  /*27e30*/  CALL.REL.NOINC `($__internal_14_$__cuda_sm70_shflsync_idx_p) ;  /* 0x00000e0000007944 */ /* 0x018fea0003c00000 */
        /* <DEDUP_REMOVED lines=8> */
.L_x_1121:
[----:B------:R-:W-:Y:S01]  /*27ec0*/  IMAD.MOV.U32 R216, RZ, RZ, R5 ;  /* 0x000000ffffd87224 */ /* 0x000fe200078e0005 */
[----:B------:R-:W-:Y:S01]  /*27ed0*/  MOV R2, RZ ;  /* 0x000000ff00027202 */ /* 0x000fe20000000f00 */
[----:B------:R-:W-:Y:S01]  /*27ee0*/  IMAD.MOV.U32 R217, RZ, RZ, 0x1c1f ;  /* 0x00001c1fffd97424 */ /* 0x000fe200078e00ff */
[----:B------:R-:W-:Y:S02]  /*27ef0*/  MOV R3, 0x27f10 ;  /* 0x00027f1000037802 */ /* 0x000fe40000000f00 */
[----:B------:R-:W-:Y:S05]  /*27f00*/  CALL.REL.NOINC `($__internal_14_$__cuda_sm70_shflsync_idx_p) ;  /* 0x00000d3000007944 */ /* 0x000fea0003c00000 */
[----:B------:R-:W-:Y:S01]  /*27f10*/  MOV R4, R217 ;  /* 0x000000d900047202 */ /* 0x000fe20000000f00 */
[----:B------:R-:W-:Y:S05]  /*27f20*/  BRA `(.L_x_1229) ;  /* 0xffffa30000007947 */ /* 0x000fea000383ffff */
.L_x_1122:
[----:B------:R-:W-:Y:S01]  /*27f30*/  IMAD.MOV.U32 R216, RZ, RZ, R6 ;  /* 0x000000ffffd87224 */ /* 0x000fe200078e0006 */
[----:B------:R-:W-:Y:S01]  /*27f40*/  MOV R2, RZ ;  /* 0x000000ff00027202 */ /* 0x000fe20000000f00 */
[----:B------:R-:W-:Y:S01]  /*27f50*/  IMAD.MOV.U32 R217, RZ, RZ, 0x1c1f ;  /* 0x00001c1fffd97424 */ /* 0x000fe200078e00ff */
[----:B------:R-:W-:Y:S02]  /*27f60*/  MOV R3, 0x27f80 ;  /* 0x00027f8000037802 */ /* 0x000fe40000000f00 */
[----:B-12---:R-:W-:Y:S05]  /*27f70*/  CALL.REL.NOINC `($__internal_14_$__cuda_sm70_shflsync_idx_p) ;  /* 0x00000cc000007944 */ /* 0x006fea0003c00000 */
[----:B------:R-:W-:Y:S01]  /*27f80*/  MOV R0, R217 ;  /* 0x000000d900007202 */ /* 0x000fe20000000f00 */
[----:B------:R-:W-:Y:S05]  /*27f90*/  BRA `(.L_x_1230) ;  /* 0xffffa2b000007947 */ /* 0x000fea000383ffff */
.L_x_1125:
[----:B------:R-:W-:Y:S01]  /*27fa0*/  IMAD.MOV.U32 R216, RZ, RZ, R5 ;  /* 0x000000ffffd87224 */ /* 0x000fe200078e0005 */
[----:B----4-:R-:W-:Y:S01]  /*27fb0*/  MOV R2, 0x1 ;  /* 0x0000000100027802 */ /* 0x010fe20000000f00 */
[----:B------:R-:W-:Y:S01]  /*27fc0*/  IMAD.MOV.U32 R217, RZ, RZ, 0x1c1f ;  /* 0x00001c1fffd97424 */ /* 0x000fe200078e00ff */
[----:B------:R-:W-:-:S02]  /*27fd0*/  MOV R3, 0x27ff0 ;  /* 0x00027ff000037802 */ /* 0x000fc40000000f00 */
[----:B-123--:R-:W-:Y:S05]  /*27fe0*/  CALL.REL.NOINC `($__internal_14_$__cuda_sm70_shflsync_idx_p) ;  /* 0x00000c5000007944 */ /* 0x00efea0003c00000 */
        /* <DEDUP_REMOVED lines=8> */
.L_x_1128:
[----:B------:R-:W-:Y:S01]  /*28070*/  IMAD.MOV.U32 R216, RZ, RZ, R5 ;  /* 0x000000ffffd87224 */ /* 0x000fe200078e0005 */
[----:B----4-:R-:W-:Y:S01]  /*28080*/  MOV R2, 0x2 ;  /* 0x0000000200027802 */ /* 0x010fe20000000f00 */
[----:B------:R-:W-:Y:S01]  /*28090*/  IMAD.MOV.U32 R217, RZ, RZ, 0x1c1f ;  /* 0x00001c1fffd97424 */ /* 0x000fe200078e00ff */
[----:B------:R-:W-:Y:S02]  /*280a0*/  MOV R3, 0x280c0 ;  /* 0x000280c000037802 */ /* 0x000fe40000000f00 */
[----:B-123--:R-:W-:Y:S05]  /*280b0*/  CALL.REL.NOINC `($__internal_14_$__cuda_sm70_shflsync_idx_p) ;  /* 0x00000b8000007944 */ /* 0x00efea0003c00000 */
[----:B------:R-:W-:Y:S01]  /*280c0*/  MOV R4, R217 ;  /* 0x000000d900047202 */ /* 0x000fe20000000f00 */
[----:B------:R-:W-:Y:S05]  /*280d0*/  BRA `(.L_x_1232) ;  /* 0xffffac6000007947 */ /* 0x000fea000383ffff */
.L_x_1129:
[----:B------:R-:W-:Y:S01]  /*280e0*/  IMAD.MOV.U32 R216, RZ, RZ, R6 ;  /* 0x000000ffffd87224 */ /* 0x000fe200078e0006 */
[----:B----4-:R-:W-:Y:S01]  /*280f0*/  MOV R2, 0x2 ;  /* 0x0000000200027802 */ /* 0x010fe20000000f00 */
[----:B------:R-:W-:Y:S01]  /*28100*/  IMAD.MOV.U32 R217, RZ, RZ, 0x1c1f ;  /* 0x00001c1fffd97424 */ /* 0x000fe200078e00ff */
[----:B------:R-:W-:Y:S02]  /*28110*/  MOV R3, 0x28130 ;  /* 0x0002813000037802 */ /* 0x000fe40000000f00 */
[----:B-123--:R-:W-:Y:S05]  /*28120*/  CALL.REL.NOINC `($__internal_14_$__cuda_sm70_shflsync_idx_p) ;  /* 0x00000b1000007944 */ /* 0x00efea0003c00000 */
[----:B------:R-:W-:Y:S01]  /*28130*/  MOV R0, R217 ;  /* 0x000000d900007202 */ /* 0x000fe20000000f00 */
[----:B------:R-:W-:Y:S05]  /*28140*/  BRA `(.L_x_1233) ;  /* 0xffffac1000007947 */ /* 0x000fea000383ffff */
.L_x_1132:
[----:B------:R-:W-:Y:S01]  /*28150*/  IMAD.MOV.U32 R216, RZ, RZ, R5 ;  /* 0x000000ffffd87224 */ /* 0x000fe200078e0005 */
[----:B---3--:R-:W-:Y:S01]  /*28160*/  MOV R2, 0x3 ;  /* 0x0000000300027802 */ /* 0x008fe20000000f00 */
[----:B------:R-:W-:Y:S01]  /*28170*/  IMAD.MOV.U32 R217, RZ, RZ, 0x1c1f ;  /* 0x00001c1fffd97424 */ /* 0x000fe200078e00ff */
[----:B------:R-:W-:-:S02]  /*28180*/  MOV R3, 0x281a0 ;  /* 0x000281a000037802 */ /* 0x000fc40000000f00 */
        /* <DEDUP_REMOVED lines=9> */
.L_x_1136:
[----:B------:R-:W-:Y:S01]  /*28220*/  IMAD.MOV.U32 R216, RZ, RZ, R5 ;  /* 0x000000ffffd87224 */ /* 0x000fe200078e0005 */
[----:B------:R-:W-:Y:S01]  /*28230*/  MOV R2, RZ ;  /* 0x000000ff00027202 */ /* 0x000fe20000000f00 */
[----:B------:R-:W-:Y:S01]  /*28240*/  IMAD.MOV.U32 R217, RZ, RZ, 0x1c1f ;  /* 0x00001c1fffd97424 */ /* 0x000fe200078e00ff */
[----:B------:R-:W-:Y:S02]  /*28250*/  MOV R3, 0x28270 ;  /* 0x0002827000037802 */ /* 0x000fe40000000f00 */
[----:B------:R-:W-:Y:S05]  /*28260*/  CALL.REL.NOINC `($__internal_14_$__cuda_sm70_shflsync_idx_p) ;  /* 0x000009d000007944 */ /* 0x000fea0003c00000 */
[----:B------:R-:W-:Y:S01]  /*28270*/  MOV R4, R217 ;  /* 0x000000d900047202 */ /* 0x000fe20000000f00 */
[----:B------:R-:W-:Y:S05]  /*28280*/  BRA `(.L_x_1235) ;  /* 0xffffbdb000007947 */ /* 0x000fea000383ffff */
.L_x_1137:
[----:B------:R-:W-:Y:S01]  /*28290*/  IMAD.MOV.U32 R216, RZ, RZ, R13 ;  /* 0x000000ffffd87224 */ /* 0x000fe200078e000d */
[----:B------:R-:W-:Y:S01]  /*282a0*/  MOV R2, RZ ;  /* 0x000000ff00027202 */ /* 0x000fe20000000f00 */
[----:B------:R-:W-:Y:S01]  /*282b0*/  IMAD.MOV.U32 R217, RZ, RZ, 0x1c1f ;  /* 0x00001c1fffd97424 */ /* 0x000fe200078e00ff */
[----:B------:R-:W-:Y:S02]  /*282c0*/  MOV R3, 0x282e0 ;  /* 0x000282e000037802 */ /* 0x000fe40000000f00 */
[----:B-12---:R-:W-:Y:S05]  /*282d0*/  CALL.REL.NOINC `($__internal_14_$__cuda_sm70_shflsync_idx_p) ;  /* 0x0000096000007944 */ /* 0x006fea0003c00000 */
[----:B------:R-:W-:Y:S01]  /*282e0*/  MOV R0, R217 ;  /* 0x000000d900007202 */ /* 0x000fe20000000f00 */
[----:B------:R-:W-:Y:S05]  /*282f0*/  BRA `(.L_x_1236) ;  /* 0xffffbd6000007947 */ /* 0x000fea000383ffff */
.L_x_1140:
[----:B------:R-:W-:Y:S01]  /*28300*/  IMAD.MOV.U32 R216, RZ, RZ, R5 ;  /* 0x000000ffffd87224 */ /* 0x000fe200078e0005 */
[----:B-1----:R-:W-:Y:S01]  /*28310*/  MOV R2, 0x1 ;  /* 0x0000000100027802 */ /* 0x002fe20000000f00 */
[----:B------:R-:W-:Y:S01]  /*28320*/  IMAD.MOV.U32 R217, RZ, RZ, 0x1c1f ;  /* 0x00001c1fffd97424 */ /* 0x000fe200078e00ff */
[----:B------:R-:W-:-:S02]  /*28330*/  MOV R3, 0x28350 ;  /* 0x0002835000037802 */ /* 0x000fc40000000f00 */
[----:B--234-:R-:W-:Y:S05]  /*28340*/  CALL.REL.NOINC `($__internal_14_$__cuda_sm70_shflsync_idx_p) ;  /* 0x000008f000007944 */ /* 0x01cfea0003c00000 */
        /* <DEDUP_REMOVED lines=8> */
.L_x_1143:
[----:B------:R-:W-:Y:S01]  /*283d0*/  IMAD.MOV.U32 R216, RZ, RZ, R5 ;  /* 0x000000ffffd87224 */ /* 0x000fe200078e0005 */
[----:B-1----:R-:W-:Y:S01]  /*283e0*/  MOV R2, 0x2 ;  /* 0x0000000200027802 */ /* 0x002fe20000000f00 */
[----:B------:R-:W-:Y:S01]  /*283f0*/  IMAD.MOV.U32 R217, RZ, RZ, 0x1c1f ;  /* 0x00001c1fffd97424 */ /* 0x000fe200078e00ff */
[----:B------:R-:W-:Y:S02]  /*28400*/  MOV R3, 0x28420 ;  /* 0x0002842000037802 */ /* 0x000fe40000000f00 */
[----:B--234-:R-:W-:Y:S05]  /*28410*/  CALL.REL.NOINC `($__internal_14_$__cuda_sm70_shflsync_idx_p) ;  /* 0x0000082000007944 */ /* 0x01cfea0003c00000 */
[----:B------:R-:W-:Y:S01]  /*28420*/  MOV R4, R217 ;  /* 0x000000d900047202 */ /* 0x000fe20000000f00 */
[----:B------:R-:W-:Y:S05]  /*28430*/  BRA `(.L_x_1238) ;  /* 0xffffbf1000007947 */ /* 0x000fea000383ffff */
.L_x_1144:
[----:B------:R-:W-:Y:S01]  /*28440*/  IMAD.MOV.U32 R216, RZ, RZ, R13 ;  /* 0x000000ffffd87224 */ /* 0x000fe200078e000d */
[----:B-1----:R-:W-:Y:S01]  /*28450*/  MOV R2, 0x2 ;  /* 0x0000000200027802 */ /* 0x002fe20000000f00 */
[----:B------:R-:W-:Y:S01]  /*28460*/  IMAD.MOV.U32 R217, RZ, RZ, 0x1c1f ;  /* 0x00001c1fffd97424 */ /* 0x000fe200078e00ff */
[----:B------:R-:W-:Y:S02]  /*28470*/  MOV R3, 0x28490 ;  /* 0x0002849000037802 */ /* 0x000fe40000000f00 */
[----:B--234-:R-:W-:Y:S05]  /*28480*/  CALL.REL.NOINC `($__internal_14_$__cuda_sm70_shflsync_idx_p) ;  /* 0x000007b000007944 */ /* 0x01cfea0003c00000 */
[----:B------:R-:W-:Y:S01]  /*28490*/  MOV R0, R217 ;  /* 0x000000d900007202 */ /* 0x000fe20000000f00 */
[----:B------:R-:W-:Y:S05]  /*284a0*/  BRA `(.L_x_1239) ;  /* 0xffffbec000007947 */ /* 0x000fea000383ffff */
.L_x_1147:
        /* <DEDUP_REMOVED lines=13> */
.L_x_1149:
[----:B------:R-:W-:Y:S01]  /*28580*/  IMAD.MOV.U32 R216, RZ, RZ, R76 ;  /* 0x000000ffffd87224 */ /* 0x000fe200078e004c */
[----:B------:R-:W-:Y:S01]  /*28590*/  MOV R2, RZ ;  /* 0x000000ff00027202 */ /* 0x000fe20000000f00 */
[----:B------:R-:W-:Y:S01]  /*285a0*/  IMAD.MOV.U32 R217, RZ, RZ, 0x1f ;  /* 0x0000001fffd97424 */ /* 0x000fe200078e00ff */
[----:B------:R-:W-:Y:S02]  /*285b0*/  MOV R3, 0x285d0 ;  /* 0x000285d000037802 */ /* 0x000fe40000000f00 */
[----:B------:R-:W-:Y:S05]  /*285c0*/  CALL.REL.NOINC `($__internal_14_$__cuda_sm70_shflsync_idx_p) ;  /* 0x0000067000007944 */ /* 0x000fea0003c00000 */
[----:B------:R-:W-:Y:S01]  /*285d0*/  MOV R10, R217 ;  /* 0x000000d9000a7202 */ /* 0x000fe20000000f00 */
[----:B------:R-:W-:Y:S05]  /*285e0*/  BRA `(.L_x_1241) ;  /* 0xffffc13000007947 */ /* 0x000fea000383ffff */
.L_x_1150:
[----:B------:R-:W-:Y:S01]  /*285f0*/  IMAD.MOV.U32 R216, RZ, RZ, R76 ;  /* 0x000000ffffd87224 */ /* 0x000fe200078e004c */
[----:B------:R-:W-:Y:S01]  /*28600*/  MOV R2, 0x1 ;  /* 0x0000000100027802 */ /* 0x000fe20000000f00 */
[----:B------:R-:W-:Y:S01]  /*28610*/  IMAD.MOV.U32 R217, RZ, RZ, 0x1f ;  /* 0x0000001fffd97424 */ /* 0x000fe200078e00ff */
[----:B------:R-:W-:Y:S02]  /*28620*/  MOV R3, 0x28640 ;  /* 0x0002864000037802 */ /* 0x000fe40000000f00 */
[----:B-12---:R-:W-:Y:S05]  /*28630*/  CALL.REL.NOINC `($__internal_14_$__cuda_sm70_shflsync_idx_p) ;  /* 0x0000060000007944 */ /* 0x006fea0003c00000 */
[----:B------:R-:W-:Y:S01]  /*28640*/  MOV R9, R217 ;  /* 0x000000d900097202 */ /* 0x000fe20000000f00 */
[----:B------:R-:W-:Y:S05]  /*28650*/  BRA `(.L_x_1242) ;  /* 0xffffc0e000007947 */ /* 0x000fea000383ffff */
.L_x_1151:
[----:B------:R-:W-:Y:S02]  /*28660*/  MOV R3, 0x1 ;  /* 0x0000000100037802 */ /* 0x000fe40000000f00 */
[----:B------:R-:W-:-:S02]  /*28670*/  MOV R2, 0x28690 ;  /* 0x0002869000027802 */ /* 0x000fc40000000f00 */
[----:B-1234-:R-:W-:Y:S05]  /*28680*/  CALL.REL.NOINC `($__internal_15_$__cuda_sm70_shflsync_up_p) ;  /* 0x0000061000007944 */ /* 0x01efea0003c00000 */
[----:B------:R-:W-:Y:S05]  /*28690*/  BRA `(.L_x_1243) ;  /* 0xffffc1d000007947 */ /* 0x000fea000383ffff */
.L_x_1152:
[----:B------:R-:W-:Y:S02]  /*286a0*/  MOV R3, 0x2 ;  /* 0x0000000200037802 */ /* 0x000fe40000000f00 */
[----:B------:R-:W-:-:S02]  /*286b0*/  MOV R2, 0x286d0 ;  /* 0x000286d000027802 */ /* 0x000fc40000000f00 */
[----:B--2-4-:R-:W-:Y:S05]  /*286c0*/  CALL.REL.NOINC `($__internal_15_$__cuda_sm70_shflsync_up_p) ;  /* 0x000005d000007944 */ /* 0x014fea0003c00000 */
        /* <DEDUP_REMOVED lines=24> */
.L_x_1156:
[----:B------:R-:W-:Y:S02]  /*28850*/  MOV R3, 0x1 ;  /* 0x0000000100037802 */ /* 0x000fe40000000f00 */
[----:B------:R-:W-:Y:S02]  /*28860*/  MOV R2, 0x28880 ;  /* 0x0002888000027802 */ /* 0x000fe40000000f00 */
[----:B------:R-:W-:Y:S05]  /*28870*/  CALL.REL.NOINC `($__internal_15_$__cuda_sm70_shflsync_up_p) ;  /* 0x0000042000007944 */ /* 0x000fea0003c00000 */
[----:B------:R-:W-:Y:S01]  /*28880*/  MOV R2, R4 ;  /* 0x0000000400027202 */ /* 0x000fe20000000f00 */
[----:B------:R-:W-:Y:S05]  /*28890*/  BRA `(.L_x_1245) ;  /* 0xffffc24000007947 */ /* 0x000fea000383ffff */
.L_x_1157:
        /* <DEDUP_REMOVED lines=27> */
.L_x_1159:
[----:B------:R-:W-:Y:S02]  /*28a50*/  SEL R0, RZ, 0x1, P0 ;  /* 0x00000001ff007807 */ /* 0x000fe40000000000 */
[----:B------:R-:W-:Y:S02]  /*28a60*/  MOV R2, 0x28a80 ;  /* 0x00028a8000027802 */ /* 0x000fe40000000f00 */
[----:B-1----:R-:W-:Y:S05]  /*28a70*/  CALL.REL.NOINC `($__internal_16_$__cuda_sm70_votesync_ballot) ;  /* 0x0000028000007944 */ /* 0x002fea0003c00000 */
[----:B------:R-:W-:Y:S01]  /*28a80*/  MOV R11, R0 ;  /* 0x00000000000b7202 */ /* 0x000fe20000000f00 */
[----:B------:R-:W-:Y:S05]  /*28a90*/  BRA `(.L_x_1247) ;  /* 0xffffc1d000007947 */ /* 0x000fea000383ffff */
.L_x_1160:
[----:B------:R-:W-:Y:S01]  /*28aa0*/  IMAD.MOV.U32 R216, RZ, RZ, R6 ;  /* 0x000000ffffd87224 */ /* 0x000fe200078e0006 */
[----:B------:R-:W-:Y:S01]  /*28ab0*/  MOV R2, R5 ;  /* 0x0000000500027202 */ /* 0x000fe20000000f00 */
[----:B------:R-:W-:Y:S01]  /*28ac0*/  IMAD.MOV.U32 R217, RZ, RZ, 0x1f ;  /* 0x0000001fffd97424 */ /* 0x000fe200078e00ff */
[----:B------:R-:W-:Y:S02]  /*28ad0*/  MOV R3, 0x28af0 ;  /* 0x00028af000037802 */ /* 0x000fe40000000f00 */
[----:B-12---:R-:W-:Y:S05]  /*28ae0*/  CALL.REL.NOINC `($__internal_14_$__cuda_sm70_shflsync_idx_p) ;  /* 0x0000015000007944 */ /* 0x006fea0003c00000 */
[----:B------:R-:W-:Y:S01]  /*28af0*/  IMAD.MOV.U32 R6, RZ, RZ, R217 ;  /* 0x000000ffff067224 */ /* 0x000fe200078e00d9 */
[----:B------:R-:W-:Y:S01]  /*28b00*/  MOV R2, R5 ;  /* 0x0000000500027202 */ /* 0x000fe20000000f00 */
[----:B------:R-:W-:Y:S01]  /*28b10*/  IMAD.MOV.U32 R216, RZ, RZ, R8 ;  /* 0x000000ffffd87224 */ /* 0x000fe200078e0008 */
[----:B------:R-:W-:-:S02]  /*28b20*/  MOV R217, 0x1f ;  /* 0x0000001f00d97802 */ /* 0x000fc40000000f00 */
[----:B------:R-:W-:Y:S02]  /*28b30*/  MOV R3, 0x28b50 ;  /* 0x00028b5000037802 */ /* 0x000fe40000000f00 */
[----:B------:R-:W-:Y:S05]  /*28b40*/  CALL.REL.NOINC `($__internal_14_$__cuda_sm70_shflsync_idx_p) ;  /* 0x000000f000007944 */ /* 0x000fea0003c00000 */
[----:B------:R-:W-:Y:S01]  /*28b50*/  MOV R0, R217 ;  /* 0x000000d900007202 */ /* 0x000fe20000000f00 */
[----:B------:R-:W-:Y:S05]  /*28b60*/  BRA `(.L_x_1248) ;  /* 0xffffc17000007947 */ /* 0x000fea000383ffff */
.L_x_1163:
[----:B------:R-:W-:Y:S01]  /*28b70*/  IMAD.MOV.U32 R216, RZ, RZ, R4 ;  /* 0x000000ffffd87224 */ /* 0x000fe200078e0004 */
[----:B------:R-:W-:Y:S01]  /*28b80*/  MOV R2, R5 ;  /* 0x0000000500027202 */ /* 0x000fe20000000f00 */
[----:B------:R-:W-:Y:S01]  /*28b90*/  IMAD.MOV.U32 R217, RZ, RZ, 0x1f ;  /* 0x0000001fffd97424 */ /* 0x000fe200078e00ff */
[----:B------:R-:W-:Y:S02]  /*28ba0*/  MOV R3, 0x28bc0 ;  /* 0x00028bc000037802 */ /* 0x000fe40000000f00 */
[----:B-12-4-:R-:W-:Y:S05]  /*28bb0*/  CALL.REL.NOINC `($__internal_14_$__cuda_sm70_shflsync_idx_p) ;  /* 0x0000008000007944 */ /* 0x016fea0003c00000 */
[----:B------:R-:W-:Y:S01]  /*28bc0*/  MOV R12, R217 ;  /* 0x000000d9000c7202 */ /* 0x000fe20000000f00 */
[----:B------:R-:W-:Y:S05]  /*28bd0*/  BRA `(.L_x_1162) ;  /* 0xffffc16000007947 */ /* 0x000fea000383ffff */
        .weak           $__internal_13_$__cuda_sm70_shflsync_bfly_p
        .type           $__internal_13_$__cuda_sm70_shflsync_bfly_p,@function
        .size           $__internal_13_$__cuda_sm70_shflsync_bfly_p,($__internal_14_$__cuda_sm70_shflsync_idx_p - $__internal_13_$__cuda_sm70_shflsync_bfly_p)
$__internal_13_$__cuda_sm70_shflsync_bfly_p:
[----:B------:R-:W-:Y:S02]  /*28be0*/  MOV R173, 0xffffffff ;  /* 0xffffffff00ad7802 */ /* 0x000fe40000000f00 */
[----:B------:R-:W-:Y:S02]  /*28bf0*/  MOV R3, 0x1f ;  /* 0x0000001f00037802 */ /* 0x000fe40000000f00 */
[----:B------:R-:W-:Y:S04]  /*28c00*/  WARPSYNC R173 ;  /* 0x000000ad00007348 */ /* 0x000fe80003800000 */
[----:B------:R1:W2:Y:S02]  /*28c10*/  SHFL.BFLY PT, R0, R4, R0, R3 ;  /* 0x0c00000004007389 */ /* 0x0002a400000e0003 */
[----:B-1----:R-:W-:-:S04]  /*28c20*/  MOV R3, 0x0 ;  /* 0x0000000000037802 */ /* 0x002fc80000000f00 */
[----:B--2---:R-:W-:Y:S05]  /*28c30*/  RET.REL.NODEC R2 `(_ZN7cutlass13device_kernelIN5flash19enable_sm80_to_sm89INS1_16FlashAttnFwdSm80INS1_25CollectiveMainloopFwdSm80ILi4ELi1ELb0EN4cute5tupleIJNS5_1CILi128EEENS7_ILi48EEENS7_ILi96EEEEEELi96ENS_10bfloat16_tEfNS_4arch4Sm80ELb0ELb1ELb0ELb1ELb1ELb1ELb1ELb1EEENS1_21CollectiveEpilogueFwdINS6_IJS8_SA_S9_EEENS6_IJNS7_ILi1EEESI_SI_EEESC_SE_Li128ELb1ELb1ELb1ELb0EEENS1_36VarlenDynamicPersistentTileSchedulerILi128ELi48ELi128ELi128ELb1ELb1ELb0ELb1ELb0ELb1EEEEEEEEEvNT_6ParamsE) ;  /* 0xfffd73c002007950 */ /* 0x004fea0003c3ffff */
        .weak           $__internal_14_$__cuda_sm70_shflsync_idx_p
        .type           $__internal_14_$__cuda_sm70_shflsync_idx_p,@function
        .size           $__internal_14_$__cuda_sm70_shflsync_idx_p,($__internal_15_$__cuda_sm70_shflsync_up_p - $__internal_14_$__cuda_sm70_shflsync_idx_p)
$__internal_14_$__cuda_sm70_shflsync_idx_p:
[----:B------:R-:W-:-:S04]  /*28c40*/  MOV R219, 0xffffffff ;  /* 0xffffffff00db7802 */ /* 0x000fc80000000f00 */
[----:B------:R-:W-:Y:S04]  /*28c50*/  WARPSYNC R219 ;  /* 0x000000db00007348 */ /* 0x000fe80003800000 */
[----:B------:R1:W2:Y:S02]  /*28c60*/  SHFL.IDX PT, R217, R216, R2, R217 ;  /* 0x00000002d8d97389 */ /* 0x0002a400000e00d9 */
[----:B-1----:R-:W-:Y:S02]  /*28c70*/  MOV R2, R3 ;  /* 0x0000000300027202 */ /* 0x002fe40000000f00 */
[----:B------:R-:W-:-:S04]  /*28c80*/  MOV R3, 0x0 ;  /* 0x0000000000037802 */ /* 0x000fc80000000f00 */
[----:B--2---:R-:W-:Y:S05]  /*28c90*/  RET.REL.NODEC R2 `(_ZN7cutlass13device_kernelIN5flash19enable_sm80_to_sm89INS1_16FlashAttnFwdSm80INS1_25CollectiveMainloopFwdSm80ILi4ELi1ELb0EN4cute5tupleIJNS5_1CILi128EEENS7_ILi48EEENS7_ILi96EEEEEELi96ENS_10bfloat16_tEfNS_4arch4Sm80ELb0ELb1ELb0ELb1ELb1ELb1ELb1ELb1EEENS1_21CollectiveEpilogueFwdINS6_IJS8_SA_S9_EEENS6_IJNS7_ILi1EEESI_SI_EEESC_SE_Li128ELb1ELb1ELb1ELb0EEENS1_36VarlenDynamicPersistentTileSchedulerILi128ELi48ELi128ELi128ELb1ELb1ELb0ELb1ELb0ELb1EEEEEEEEEvNT_6ParamsE) ;  /* 0xfffd736002007950 */ /* 0x004fea0003c3ffff */
        .weak           $__internal_15_$__cuda_sm70_shflsync_up_p
        .type           $__internal_15_$__cuda_sm70_shflsync_up_p,@function
        .size           $__internal_15_$__cuda_sm70_shflsync_up_p,($__internal_16_$__cuda_sm70_votesync_ballot - $__internal_15_$__cuda_sm70_shflsync_up_p)
$__internal_15_$__cuda_sm70_shflsync_up_p:
[----:B------:R-:W-:Y:S02]  /*28ca0*/  MOV R4, RZ ;  /* 0x000000ff00047202 */ /* 0x000fe40000000f00 */
[----:B------:R-:W-:-:S04]  /*28cb0*/  MOV R11, 0xffffffff ;  /* 0xffffffff000b7802 */ /* 0x000fc80000000f00 */
[----:B------:R-:W-:Y:S04]  /*28cc0*/  WARPSYNC R11 ;  /* 0x0000000b00007348 */ /* 0x000fe80003800000 */
[----:B------:R1:W2:Y:S02]  /*28cd0*/  SHFL.UP PT, R4, R0, R3, R4 ;  /* 0x0400000300047389 */ /* 0x0002a400000e0004 */
[----:B-1----:R-:W-:-:S04]  /*28ce0*/  MOV R3, 0x0 ;  /* 0x0000000000037802 */ /* 0x002fc80000000f00 */
[----:B--2---:R-:W-:Y:S05]  /*28cf0*/  RET.REL.NODEC R2 `(_ZN7cutlass13device_kernelIN5flash19enable_sm80_to_sm89INS1_16FlashAttnFwdSm80INS1_25CollectiveMainloopFwdSm80ILi4ELi1ELb0EN4cute5tupleIJNS5_1CILi128EEENS7_ILi48EEENS7_ILi96EEEEEELi96ENS_10bfloat16_tEfNS_4arch4Sm80ELb0ELb1ELb0ELb1ELb1ELb1ELb1ELb1EEENS1_21CollectiveEpilogueFwdINS6_IJS8_SA_S9_EEENS6_IJNS7_ILi1EEESI_SI_EEESC_SE_Li128ELb1ELb1ELb1ELb0EEENS1_36VarlenDynamicPersistentTileSchedulerILi128ELi48ELi128ELi128ELb1ELb1ELb0ELb1ELb0ELb1EEEEEEEEEvNT_6ParamsE) ;  /* 0xfffd730002007950 */ /* 0x004fea0003c3ffff */
        .weak           $__internal_16_$__cuda_sm70_votesync_ballot
        .type           $__internal_16_$__cuda_sm70_votesync_ballot,@function
        .size           $__internal_16_$__cuda_sm70_votesync_ballot,(.L_x_1832 - $__internal_16_$__cuda_sm70_votesync_ballot)
$__internal_16_$__cuda_sm70_votesync_ballot:
[----:B------:R-:W-:Y:S01]  /*28d00*/  ISETP.NE.U32.AND P0, PT, R0, 0x1, PT ;  /* 0x000000010000780c */ /* 0x000fe20003f05070 */
[----:B------:R-:W-:-:S04]  /*28d10*/  IMAD.MOV.U32 R3, RZ, RZ, -0x1 ;  /* 0xffffffffff037424 */ /* 0x000fc800078e00ff */
[----:B------:R-:W-:Y:S08]  /*28d20*/  WARPSYNC R3 ;  /* 0x0000000300007348 */ /* 0x000ff00003800000 */
[----:B------:R-:W-:-:S04]  /*28d30*/  VOTE.ANY R0, PT, !P0 ;  /* 0x0000000000007806 */ /* 0x000fc800040e0100 */
[----:B------:R-:W-:Y:S01]  /*28d40*/  LOP3.LUT R0, R0, R3, RZ, 0xc0, !PT ;  /* 0x0000000300007212 */ /* 0x000fe200078ec0ff */
[----:B------:R-:W-:-:S04]  /*28d50*/  IMAD.MOV.U32 R3, RZ, RZ, 0x0 ;  /* 0x00000000ff037424 */ /* 0x000fc800078e00ff */
[----:B------:R-:W-:Y:S05]  /*28d60*/  RET.REL.NODEC R2 `(_ZN7cutlass13device_kernelIN5flash19enable_sm80_to_sm89INS1_16FlashAttnFwdSm80INS1_25CollectiveMainloopFwdSm80ILi4ELi1ELb0EN4cute5tupleIJNS5_1CILi128EEENS7_ILi48EEENS7_ILi96EEEEEELi96ENS_10bfloat16_tEfNS_4arch4Sm80ELb0ELb1ELb0ELb1ELb1ELb1ELb1ELb1EEENS1_21CollectiveEpilogueFwdINS6_IJS8_SA_S9_EEENS6_IJNS7_ILi1EEESI_SI_EEESC_SE_Li128ELb1ELb1ELb1ELb0EEENS1_36VarlenDynamicPersistentTileSchedulerILi128ELi48ELi128ELi128ELb1ELb1ELb0ELb1ELb0ELb1EEEEEEEEEvNT_6ParamsE) ;  /* 0xfffd729002007950 */ /* 0x000fea0003c3ffff */
.L_x_1249:
        /* <DEDUP_REMOVED lines=9> */
.L_x_1832:


//--------------------- .text._ZN7cutlass13device_kernelIN5flash19enable_sm80_to_sm89INS1_16FlashAttnFwdSm80INS1_25CollectiveMainloopFwdSm80ILi4ELi1ELb0EN4cute5tupleIJNS5_1CILi128EEENS7_ILi64EEENS7_ILi96EEEEEELi96ENS_10bfloat16_tEfNS_4arch4Sm80ELb1ELb0ELb0ELb0ELb1ELb0ELb1ELb1EEENS1_21CollectiveEpilogueFwdINS6_IJS8_SA_S9_EEENS6_IJNS7_ILi1EEESI_SI_EEESC_SE_Li128ELb0ELb1ELb1ELb0EEENS1_30DynamicPersistentTileSchedulerILi128ELi128ELb1ELb1ELb0EEEEEEEEEvNT_6ParamsE --------------------------
	.section	.text._ZN7cutlass13device_kernelIN5flash19enable_sm80_to_sm89INS1_16FlashAttnFwdSm80INS1_25CollectiveMainloopFwdSm80ILi4ELi1ELb0EN4cute5tupleIJNS5_1CILi128EEENS7_ILi64EEENS7_ILi96EEEEEELi96ENS_10bfloat16_tEfNS_4arch4Sm80ELb1ELb0ELb0ELb0ELb1ELb0ELb1ELb1EEENS1_21CollectiveEpilogueFwdINS6_IJS8_SA_S9_EEENS6_IJNS7_ILi1EEESI_SI_EEESC_SE_Li128ELb0ELb1ELb1ELb0EEENS1_30DynamicPersistentTileSchedulerILi128ELi128ELb1ELb1ELb0EEEEEEEEEvNT_6ParamsE,"ax",@progbits
	.sectioninfo	@"SHI_REGISTERS=255"
	.align	128
.text._ZN7cutlass13device_kernelIN5flash19enable_sm80_to_sm89INS1_16FlashAttnFwdSm80INS1_25CollectiveMainloopFwdSm80ILi4ELi1ELb0EN4cute5tupleIJNS5_1CILi128EEENS7_ILi64EEENS7_ILi96EEEEEELi96ENS_10bfloat16_tEfNS_4arch4Sm80ELb1ELb0ELb0ELb0ELb1ELb0ELb1ELb1EEENS1_21CollectiveEpilogueFwdINS6_IJS8_SA_S9_EEENS6_IJNS7_ILi1EEESI_SI_EEESC_SE_Li128ELb0ELb1ELb1ELb0EEENS1_30DynamicPersistentTileSchedulerILi128ELi128ELb1ELb1ELb0EEEEEEEEEvNT_6ParamsE:
        .type           _ZN7cutlass13device_kernelIN5flash19enable_sm80_to_sm89INS1_16FlashAttnFwdSm80INS1_25CollectiveMainloopFwdSm80ILi4ELi1ELb0EN4cute5tupleIJNS5_1CILi128EEENS7_ILi64EEENS7_ILi96EEEEEELi96ENS_10bfloat16_tEfNS_4arch4Sm80ELb1ELb0ELb0ELb0ELb1ELb0ELb1ELb1EEENS1_21CollectiveEpilogueFwdINS6_IJS8_SA_S9_EEENS6_IJNS7_ILi1EEESI_SI_EEESC_SE_Li128ELb0ELb1ELb1ELb0EEENS1_30DynamicPersistentTileSchedulerILi128ELi128ELb1ELb1ELb0EEEEEEEEEvNT_6ParamsE,@function
        .size           _ZN7cutlass13device_kernelIN5flash19enable_sm80_to_sm89INS1_16FlashAttnFwdSm80INS1_25CollectiveMainloopFwdSm80ILi4ELi1ELb0EN4cute5tupleIJNS5_1CILi128EEENS7_ILi64EEENS7_ILi96EEEEEELi96ENS_10bfloat16_tEfNS_4arch4Sm80ELb1ELb0ELb0ELb0ELb1ELb0ELb1ELb1EEENS1_21CollectiveEpilogueFwdINS6_IJS8_SA_S9_EEENS6_IJNS7_ILi1EEESI_SI_EEESC_SE_Li128ELb0ELb1ELb1ELb0EEENS1_30DynamicPersistentTileSchedulerILi128ELi128ELb1ELb1ELb0EEEEEEEEEvNT_6ParamsE,(.L_x_1837 - _ZN7cutlass13device_kernelIN5flash19enable_sm80_to_sm89INS1_16FlashAttnFwdSm80INS1_25CollectiveMainloopFwdSm80ILi4ELi1ELb0EN4cute5tupleIJNS5_1CILi128EEENS7_ILi64EEENS7_ILi96EEEEEELi96ENS_10bfloat16_tEfNS_4arch4Sm80ELb1ELb0ELb0ELb0ELb1ELb0ELb1ELb1EEENS1_21CollectiveEpilogueFwdINS6_IJS8_SA_S9_EEENS6_IJNS7_ILi1EEESI_SI_EEESC_SE_Li128ELb0ELb1ELb1ELb0EEENS1_30DynamicPersistentTileSchedulerILi128ELi128ELb1ELb1ELb0EEEEEEEEEvNT_6ParamsE)
        .other          _ZN7cutlass13device_kernelIN5flash19enable_sm80_to_sm89INS1_16FlashAttnFwdSm80INS1_25CollectiveMainloopFwdSm80ILi4ELi1ELb0EN4cute5tupleIJNS5_1CILi128EEENS7_ILi64EEENS7_ILi96EEEEEELi96ENS_10bfloat16_tEfNS_4arch4Sm80ELb1ELb0ELb0ELb0ELb1ELb0ELb1ELb1EEENS1_21CollectiveEpilogueFwdINS6_IJS8_SA_S9_EEENS6_IJNS7_ILi1EEESI_SI_EEESC_SE_Li128ELb0ELb1ELb1ELb0EEENS1_30DynamicPersistentTileSchedulerILi128ELi128ELb1ELb1ELb0EEEEEEEEEvNT_6ParamsE,@"STO_CUDA_ENTRY STV_DEFAULT"
_ZN7cutlass13device_kernelIN5flash19enable_sm80_to_sm89INS1_16FlashAttnFwdSm80INS1_25CollectiveMainloopFwdSm80ILi4ELi1ELb0EN4cute5tupleIJNS5_1CILi128EEENS7_ILi64EEENS7_ILi96EEEEEELi96ENS_10bfloat16_tEfNS_4arch4Sm80ELb1ELb0ELb0ELb0ELb1ELb0ELb1ELb1EEENS1_21CollectiveEpilogueFwdINS6_IJS8_SA_S9_EEENS6_IJNS7_ILi1EEESI_SI_EEESC_SE_Li128ELb0ELb1ELb1ELb0EEENS1_30DynamicPersistentTileSchedulerILi128ELi128ELb1ELb1ELb0EEEEEEEEEvNT_6ParamsE:
[----:B------:R-:W-:-:S03]  /*0000*/  MOV R1, c[0x0][0x28] ;  /* 0x00000a0000017a02 */ /* 0x000fc60000000f00 */
[----:B------:R-:W1:Y:S01]  /*0010*/  S2R R18, SR_TID.X ;  /* 0x0000000000127919 */ /* 0x000e620000002100 */
[----:B------:R-:W-:-:S03]  /*0020*/  IADD3 R1, R1, -0xc0, RZ ;  /* 0xffffff4001017810 */ /* 0x000fc60007ffe0ff */
[----:B------:R-:W2:Y:S01]  /*0030*/  S2R R15, SR_CTAID.X ;  /* 0x00000000000f7919 */ /* 0x000ea20000002500 */
[----:B-1----:R-:W-:-:S05]  /*0040*/  SHF.R.U32.HI R2, RZ, 0x5, R18 ;  /* 0x00000005ff027819 */ /* 0x002fca0000011612 */
[----:B------:R-:W1:Y:S02]  /*0050*/  SHFL.IDX PT, R0, R2, RZ, 0x1f ;  /* 0x00001fff02007589 */ /* 0x000e6400000e0000 */
[----:B-1----:R-:W-:Y:S02]  /*0060*/  ISETP.GE.AND P0, PT, R0, 0x1, PT ;  /* 0x000000010000780c */ /* 0x002fe40003f06270 */
[----:B------:R1:W-:Y:S11]  /*0070*/  STL [R1+0xb4], R0 ;  /* 0x0000b40001007387 */ /* 0x0003f60000100800 */
[----:B------:R-:W-:Y:S06]  /*0080*/  @P0 BAR.ARV 0x4, 0x80 ;  /* 0x0102000000000b1d */ /* 0x000fec0000002000 */
[----:B--2---:R-:W-:-:S13]  /*0090*/  ISETP.GE.AND P0, PT, R15, c[0x0][0x538], PT ;  /* 0x00014e000f007a0c */ /* 0x004fda0003f06270 */
[----:B------:R-:W-:Y:S05]  /*00a0*/  @P0 EXIT ;  /* 0x000000000000094d */ /* 0x000fea0003800000 */
[----:B-1----:R-:W-:Y:S01]  /*00b0*/  SHF.R.S32.HI R13, RZ, 0x1f, R18 ;  /* 0x0000001fff0d7819 */ /* 0x002fe20000011412 */
[----:B------:R-:W-:Y:S01]  /*00c0*/  IMAD.MOV.U32 R202, RZ, RZ, 0x20 ;  /* 0x00000020ffca7424 */ /* 0x000fe200078e00ff */
[----:B------:R-:W-:Y:S02]  /*00d0*/  ULDC.64 UR6, c[0x0][0x118] ;  /* 0x0000460000067ab9 */ /* 0x000fe40000000a00 */
[CC--:B------:R-:W-:Y:S02]  /*00e0*/  LEA.HI R3, R13.reuse, R18.reuse, RZ, 0x4 ;  /* 0x000000120d037211 */ /* 0x0c0fe400078f20ff */
[----:B------:R-:W-:Y:S02]  /*00f0*/  LEA.HI R14, R13, R18, RZ, 0x3 ;  /* 0x000000120d0e7211 */ /* 0x000fe400078f18ff */
[----:B------:R-:W-:Y:S02]  /*0100*/  SHF.R.S32.HI R2, RZ, 0x4, R3 ;  /* 0x00000004ff027819 */ /* 0x000fe40000011403 */
[----:B------:R-:W-:-:S02]  /*0110*/  LOP3.LUT R0, R3, 0xfffffff0, RZ, 0xc0, !PT ;  /* 0xfffffff003007812 */ /* 0x000fc400078ec0ff */
[----:B------:R-:W-:Y:S02]  /*0120*/  LEA.HI R3, R3, R2, RZ, 0x1 ;  /* 0x0000000203037211 */ /* 0x000fe400078f08ff */
[----:B------:R-:W-:Y:S01]  /*0130*/  LOP3.LUT R4, R14, 0xfffffff8, RZ, 0xc0, !PT ;  /* 0xfffffff80e047812 */ /* 0x000fe200078ec0ff */
[C---:B------:R-:W-:Y:S01]  /*0140*/  IMAD.IADD R0, R18.reuse, 0x1, -R0 ;  /* 0x0000000112007824 */ /* 0x040fe200078e0a00 */
[----:B------:R-:W-:Y:S02]  /*0150*/  LOP3.LUT R3, R3, 0xfffffffe, RZ, 0xc0, !PT ;  /* 0xfffffffe03037812 */ /* 0x000fe400078ec0ff */
[----:B------:R-:W-:Y:S01]  /*0160*/  LEA.HI R7, R13, R18, RZ, 0x2 ;  /* 0x000000120d077211 */ /* 0x000fe200078f10ff */
[----:B------:R-:W-:Y:S01]  /*0170*/  IMAD.IADD R4, R18, 0x1, -R4 ;  /* 0x0000000112047824 */ /* 0x000fe200078e0a04 */
[----:B------:R-:W-:Y:S01]  /*0180*/  LEA.HI R6, R0, R0, RZ, 0x1 ;  /* 0x0000000000067211 */ /* 0x000fe200078f08ff */
[----:B------:R-:W-:Y:S01]  /*0190*/  IMAD.IADD R10, R2, 0x1, -R3 ;  /* 0x00000001020a7824 */ /* 0x000fe200078e0a03 */
[----:B------:R-:W-:-:S02]  /*01a0*/  SHF.R.S32.HI R3, RZ, 0x1f, R0 ;  /* 0x0000001fff037819 */ /* 0x000fc40000011400 */
[----:B------:R-:W-:Y:S02]  /*01b0*/  LOP3.LUT R2, R6, 0x7fffffe, RZ, 0xc0, !PT ;  /* 0x07fffffe06027812 */ /* 0x000fe400078ec0ff */
[----:B------:R-:W-:Y:S02]  /*01c0*/  LEA.HI R12, R3, R0, RZ, 0x3 ;  /* 0x00000000030c7211 */ /* 0x000fe400078f18ff */
[----:B------:R-:W-:Y:S01]  /*01d0*/  LOP3.LUT R3, R7, 0xfffffffc, RZ, 0xc0, !PT ;  /* 0xfffffffc07037812 */ /* 0x000fe200078ec0ff */
[----:B------:R-:W-:Y:S01]  /*01e0*/  IMAD.IADD R201, R0, 0x1, -R2 ;  /* 0x0000000100c97824 */ /* 0x000fe200078e0a02 */
[----:B------:R-:W-:Y:S02]  /*01f0*/  SHF.R.S32.HI R0, RZ, 0x3, R14 ;  /* 0x00000003ff007819 */ /* 0x000fe4000001140e */
[----:B------:R-:W-:Y:S01]  /*0200*/  LEA.HI R9, R4, R4, RZ, 0x1 ;  /* 0x0000000404097211 */ /* 0x000fe200078f08ff */
[----:B------:R-:W-:Y:S01]  /*0210*/  IMAD.IADD R19, R18, 0x1, -R3 ;  /* 0x0000000112137824 */ /* 0x000fe200078e0a03 */
[----:B------:R-:W-:Y:S01]  /*0220*/  LEA.HI R5, R13, R18, RZ, 0x5 ;  /* 0x000000120d057211 */ /* 0x000fe200078f28ff */
[----:B------:R-:W-:Y:S01]  /*0230*/  IMAD.SHL.U32 R0, R0, 0x40, RZ ;  /* 0x0000004000007824 */ /* 0x000fe200078e00ff */
[----:B------:R-:W-:Y:S01]  /*0240*/  LOP3.LUT R2, R9, 0x3fffffe, RZ, 0xc0, !PT ;  /* 0x03fffffe09027812 */ /* 0x000fe200078ec0ff */
[----:B------:R-:W-:Y:S01]  /*0250*/  IMAD.SHL.U32 R227, R19, 0x8, RZ ;  /* 0x0000000813e37824 */ /* 0x000fe200078e00ff */
[----:B------:R-:W-:-:S02]  /*0260*/  SHF.R.S32.HI R11, RZ, 0x2, R7 ;  /* 0x00000002ff0b7819 */ /* 0x000fc40000011407 */
[----:B------:R-:W-:Y:S01]  /*0270*/  LOP3.LUT R0, R0, 0xc0, RZ, 0xc0, !PT ;  /* 0x000000c000007812 */ /* 0x000fe200078ec0ff */
[----:B------:R-:W-:Y:S01]  /*0280*/  IMAD.IADD R200, R4, 0x1, -R2 ;  /* 0x0000000104c87824 */ /* 0x000fe200078e0a02 */
[----:B------:R-:W-:Y:S02]  /*0290*/  LOP3.LUT R3, R5, 0xffffffe0, RZ, 0xc0, !PT ;  /* 0xffffffe005037812 */ /* 0x000fe400078ec0ff */
[----:B------:R-:W-:Y:S01]  /*02a0*/  SHF.R.U32.HI R4, RZ, 0x3, R0 ;  /* 0x00000003ff047819 */ /* 0x000fe20000011600 */
[----:B------:R-:W-:Y:S01]  /*02b0*/  IMAD R200, R10, 0x8, R200 ;  /* 0x000000080ac87824 */ /* 0x000fe200078e02c8 */
[----:B------:R-:W-:Y:S01]  /*02c0*/  LOP3.LUT R2, R0, 0x18, R227, 0xf8, !PT ;  /* 0x0000001800027812 */ /* 0x000fe200078ef8e3 */
[----:B------:R-:W-:Y:S01]  /*02d0*/  IMAD.IADD R17, R18, 0x1, -R3 ;  /* 0x0000000112117824 */ /* 0x000fe200078e0a03 */
[--C-:B------:R-:W-:Y:S02]  /*02e0*/  SHF.R.S32.HI R203, RZ, 0x5, R5.reuse ;  /* 0x00000005ffcb7819 */ /* 0x100fe40000011405 */
[----:B------:R-:W-:-:S02]  /*02f0*/  SHF.R.S32.HI R0, RZ, 0x1f, R5 ;  /* 0x0000001fff007819 */ /* 0x000fc40000011405 */
[----:B------:R-:W-:Y:S02]  /*0300*/  LEA.HI R5, R7, R11, RZ, 0x1 ;  /* 0x0000000b07057211 */ /* 0x000fe400078f08ff */
[----:B------:R-:W-:Y:S02]  /*0310*/  LOP3.LUT R7, R2, R4, RZ, 0x3c, !PT ;  /* 0x0000000402077212 */ /* 0x000fe400078e3cff */
[----:B------:R-:W-:Y:S02]  /*0320*/  LOP3.LUT R2, R5, 0x7fffffe, RZ, 0xc0, !PT ;  /* 0x07fffffe05027812 */ /* 0x000fe400078ec0ff */
[----:B------:R-:W-:Y:S02]  /*0330*/  LEA.HI R0, R0, R203, RZ, 0x2 ;  /* 0x000000cb00007211 */ /* 0x000fe400078f10ff */
[----:B------:R-:W-:Y:S01]  /*0340*/  SHF.R.S32.HI R8, RZ, 0x1f, R17 ;  /* 0x0000001fff087819 */ /* 0x000fe20000011411 */
[----:B------:R-:W-:Y:S01]  /*0350*/  IMAD.IADD R3, R11, 0x1, -R2 ;  /* 0x000000010b037824 */ /* 0x000fe200078e0a02 */
[----:B------:R-:W-:-:S02]  /*0360*/  LOP3.LUT R2, R0, 0xffffffc, RZ, 0xc0, !PT ;  /* 0x0ffffffc00027812 */ /* 0x000fc400078ec0ff */
[--C-:B------:R-:W-:Y:S01]  /*0370*/  SHF.R.S32.HI R5, RZ, 0x1, R6.reuse ;  /* 0x00000001ff057819 */ /* 0x100fe20000011406 */
[C---:B------:R-:W-:Y:S01]  /*0380*/  IMAD R0, R203.reuse, 0x8, R3 ;  /* 0x00000008cb007824 */ /* 0x040fe200078e0203 */
[----:B------:R-:W-:Y:S01]  /*0390*/  SHF.R.S32.HI R4, RZ, 0x1f, R6 ;  /* 0x0000001fff047819 */ /* 0x000fe20000011406 */
[----:B------:R-:W-:Y:S01]  /*03a0*/  IMAD.IADD R3, R203, 0x1, -R2 ;  /* 0x00000001cb037824 */ /* 0x000fe200078e0a02 */
[----:B------:R-:W-:Y:S01]  /*03b0*/  LEA.HI R11, R8, R17, RZ, 0x2 ;  /* 0x00000011080b7211 */ /* 0x000fe200078f10ff */
[----:B------:R-:W-:Y:S01]  /*03c0*/  IMAD.U32 R6, R0, 0x20, R7 ;  /* 0x0000002000067824 */ /* 0x000fe200078e0007 */
[----:B------:R-:W-:Y:S02]  /*03d0*/  LEA.HI R4, R4, R5, RZ, 0x2 ;  /* 0x0000000504047211 */ /* 0x000fe400078f10ff */
[----:B------:R-:W-:Y:S02]  /*03e0*/  SHF.R.S32.HI R2, RZ, 0x2, R11 ;  /* 0x00000002ff027819 */ /* 0x000fe4000001140b */
[----:B------:R-:W-:Y:S01]  /*03f0*/  LOP3.LUT R4, R4, 0xfffffffc, RZ, 0xc0, !PT ;  /* 0xfffffffc04047812 */ /* 0x000fe200078ec0ff */
[----:B------:R1:W-:Y:S01]  /*0400*/  STL [R1+0x7c], R6 ;  /* 0x00007c0601007387 */ /* 0x0003e20000100800 */
[----:B------:R-:W-:Y:S01]  /*0410*/  LEA.HI R0, R19, R19, RZ, 0x1 ;  /* 0x0000001313007211 */ /* 0x000fe200078f08ff */
[----:B------:R-:W-:Y:S01]  /*0420*/  IMAD R16, R3, 0x10, R2 ;  /* 0x0000001003107824 */ /* 0x000fe200078e0202 */
[----:B------:R-:W-:Y:S01]  /*0430*/  SHF.R.S32.HI R2, RZ, 0x1, R9 ;  /* 0x00000001ff027819 */ /* 0x000fe20000011409 */
[----:B------:R-:W-:Y:S01]  /*0440*/  IMAD.IADD R8, R5, 0x1, -R4 ;  /* 0x0000000105087824 */ /* 0x000fe200078e0a04 */
[C---:B------:R-:W-:Y:S01]  /*0450*/  LOP3.LUT R4, R0.reuse, 0x1ffffffe, RZ, 0xc0, !PT ;  /* 0x1ffffffe00047812 */ /* 0x040fe200078ec0ff */
[----:B------:R-:W-:Y:S01]  /*0460*/  IMAD.SHL.U32 R3, R0, 0x20, RZ ;  /* 0x0000002000037824 */ /* 0x000fe200078e00ff */
[C---:B------:R-:W-:Y:S01]  /*0470*/  LOP3.LUT P0, RZ, R2.reuse, 0x2, RZ, 0xc0, !PT ;  /* 0x0000000202ff7812 */ /* 0x040fe2000780c0ff */
[----:B------:R-:W-:Y:S01]  /*0480*/  IMAD.SHL.U32 R0, R2, 0x40, RZ ;  /* 0x0000004002007824 */ /* 0x000fe200078e00ff */
[----:B------:R-:W-:Y:S01]  /*0490*/  STL [R1+0xb8], R16 ;  /* 0x0000b81001007387 */ /* 0x000fe20000100800 */
[----:B------:R-:W-:Y:S01]  /*04a0*/  IMAD.SHL.U32 R5, R12, 0x20, RZ ;  /* 0x000000200c057824 */ /* 0x000fe200078e00ff */
[----:B------:R-:W-:Y:S01]  /*04b0*/  LOP3.LUT R7, R3, 0xffffffc0, RZ, 0xc0, !PT ;  /* 0xffffffc003077812 */ /* 0x000fe200078ec0ff */
[----:B------:R-:W-:Y:S01]  /*04c0*/  IMAD.SHL.U32 R2, R8, 0x40, RZ ;  /* 0x0000004008027824 */ /* 0x000fe200078e00ff */
[----:B------:R-:W-:Y:S01]  /*04d0*/  LOP3.LUT R0, R0, 0xc0, RZ, 0xc0, !PT ;  /* 0x000000c000007812 */ /* 0x000fe200078ec0ff */
[----:B------:R-:W-:Y:S01]  /*04e0*/  IMAD.IADD R9, R19, 0x1, -R4 ;  /* 0x0000000113097824 */ /* 0x000fe200078e0a04 */
[----:B------:R-:W-:Y:S01]  /*04f0*/  LOP3.LUT R3, R5, 0xffffff00, RZ, 0xc0, !PT ;  /* 0xffffff0005037812 */ /* 0x000fe200078ec0ff */
[----:B------:R-:W-:Y:S01]  /*0500*/  STL [R1+0x78], R15 ;  /* 0x0000780f01007387 */ /* 0x000fe20000100800 */
[----:B------:R-:W-:Y:S01]  /*0510*/  LOP3.LUT R2, R2, 0xc0, RZ, 0xc0, !PT ;  /* 0x000000c002027812 */ /* 0x000fe200078ec0ff */
[----:B------:R-:W-:Y:S01]  /*0520*/  IMAD R7, R9, 0x8, R7 ;  /* 0x0000000809077824 */ /* 0x000fe200078e0207 */
[----:B------:R-:W-:Y:S01]  /*0530*/  LOP3.LUT R5, R0, 0x8, R14, 0xf8, !PT ;  /* 0x0000000800057812 */ /* 0x000fe200078ef80e */
[----:B------:R-:W-:Y:S01]  /*0540*/  IMAD R203, R203, 0x200, R3 ;  /* 0x00000200cbcb7824 */ /* 0x000fe200078e0203 */
[----:B------:R-:W-:-:S02]  /*0550*/  SHF.R.U32.HI R4, RZ, 0x3, R0 ;  /* 0x00000003ff047819 */ /* 0x000fc40000011600 */
[----:B------:R-:W-:Y:S01]  /*0560*/  SHF.R.U32.HI R0, RZ, 0x3, R2 ;  /* 0x00000003ff007819 */ /* 0x000fe20000011602 */
[----:B------:R-:W-:Y:S01]  /*0570*/  IMAD R203, R201, 0x20, R203 ;  /* 0x00000020c9cb7824 */ /* 0x000fe200078e02cb */
[----:B------:R-:W-:Y:S01]  /*0580*/  LOP3.LUT R4, R5, R4, RZ, 0x3c, !PT ;  /* 0x0000000405047212 */ /* 0x000fe200078e3cff */
[----:B-1----:R-:W-:Y:S01]  /*0590*/  IMAD.SHL.U32 R6, R10, 0x8, RZ ;  /* 0x000000080a067824 */ /* 0x002fe200078e00ff */
[----:B------:R-:W-:Y:S01]  /*05a0*/  LOP3.LUT P1, RZ, R8, 0x2, RZ, 0xc0, !PT ;  /* 0x0000000208ff7812 */ /* 0x000fe2000782c0ff */
[----:B------:R-:W-:Y:S01]  /*05b0*/  IMAD R201, R201, 0x20, R3 ;  /* 0x00000020c9c97824 */ /* 0x000fe200078e0203 */
[----:B------:R-:W-:Y:S01]  /*05c0*/  IADD3 R3, R227, 0x20, RZ ;  /* 0x00000020e3037810 */ /* 0x000fe20007ffe0ff */
[----:B------:R-:W-:Y:S01]  /*05d0*/  IMAD.U32 R200, R200, 0x20, R4 ;  /* 0x00000020c8c87824 */ /* 0x000fe200078e0004 */
[----:B------:R-:W-:Y:S02]  /*05e0*/  LOP3.LUT R6, R2, 0x8, R6, 0xf8, !PT ;  /* 0x0000000802067812 */ /* 0x000fe400078ef806 */
[----:B------:R-:W-:-:S02]  /*05f0*/  LEA.HI R2, R13, R18, RZ, 0x7 ;  /* 0x000000120d027211 */ /* 0x000fc400078f38ff */
[----:B------:R-:W-:Y:S02]  /*0600*/  LOP3.LUT R0, R6, R0, RZ, 0x3c, !PT ;  /* 0x0000000006007212 */ /* 0x000fe400078e3cff */
[----:B------:R-:W-:Y:S02]  /*0610*/  SHF.R.S32.HI R2, RZ, 0x7, R2 ;  /* 0x00000007ff027819 */ /* 0x000fe40000011402 */
[----:B------:R-:W-:Y:S01]  /*0620*/  IADD3 R2, R227, 0x40, RZ ;  /* 0x00000040e3027810 */ /* 0x000fe20007ffe0ff */
[C---:B------:R-:W-:Y:S01]  /*0630*/  IMAD.IADD R203, R0.reuse, 0x1, R203 ;  /* 0x0000000100cb7824 */ /* 0x040fe200078e02cb */
[----:B------:R-:W-:Y:S01]  /*0640*/  SHF.R.S32.HI R3, RZ, 0x1f, R3 ;  /* 0x0000001fff037819 */ /* 0x000fe20000011403 */
[----:B------:R-:W-:Y:S01]  /*0650*/  IMAD.IADD R201, R0, 0x1, R201 ;  /* 0x0000000100c97824 */ /* 0x000fe200078e02c9 */
[----:B------:R-:W-:Y:S01]  /*0660*/  LOP3.LUT R0, R11, 0x7ffffffc, RZ, 0xc0, !PT ;  /* 0x7ffffffc0b007812 */ /* 0x000fe200078ec0ff */
[----:B------:R-:W-:Y:S01]  /*0670*/  IMAD.IADD R3, R16, 0x1, R7 ;  /* 0x0000000110037824 */ /* 0x000fe200078e0207 */
[----:B------:R-:W-:-:S02]  /*0680*/  SHF.R.S32.HI R2, RZ, 0x1f, R2 ;  /* 0x0000001fff027819 */ /* 0x000fc40000011402 */
[----:B------:R-:W-:Y:S01]  /*0690*/  SHF.R.S32.HI R4, RZ, 0x1f, R227 ;  /* 0x0000001fff047819 */ /* 0x000fe200000114e3 */
[----:B------:R-:W-:Y:S01]  /*06a0*/  IMAD.IADD R0, R17, 0x1, -R0 ;  /* 0x0000000111007824 */ /* 0x000fe200078e0a00 */
[----:B------:R-:W-:Y:S02]  /*06b0*/  LEA R200, R200, 0x3100, 0x1 ;  /* 0x00003100c8c87811 */ /* 0x000fe400078e08ff */
[----:B------:R-:W-:Y:S01]  /*06c0*/  SEL R202, R202, 0xffffffe0, !P1 ;  /* 0xffffffe0caca7807 */ /* 0x000fe20004800000 */
[----:B------:R-:W-:Y:S01]  /*06d0*/  IMAD.SHL.U32 R0, R0, 0x2, RZ ;  /* 0x0000000200007824 */ /* 0x000fe200078e00ff */
[----:B------:R-:W-:Y:S02]  /*06e0*/  LEA R203, R203, 0x6100, 0x1 ;  /* 0x00006100cbcb7811 */ /* 0x000fe400078e08ff */
[----:B------:R-:W-:Y:S02]  /*06f0*/  IADD3 R205, R200, 0x20, RZ ;  /* 0x00000020c8cd7810 */ /* 0x000fe40007ffe0ff */
[----:B------:R-:W-:Y:S01]  /*0700*/  SHF.R.S32.HI R2, RZ, 0x1f, R0 ;  /* 0x0000001fff027819 */ /* 0x000fe20000011400 */
[----:B------:R-:W-:Y:S01]  /*0710*/  STL [R1+0x38], R0 ;  /* 0x0000380001007387 */ /* 0x000fe20000100800 */
[C---:B------:R-:W-:Y:S01]  /*0720*/  IADD3 R11, R0.reuse, 0x8, RZ ;  /* 0x00000008000b7810 */ /* 0x040fe20007ffe0ff */
[----:B------:R-:W-:Y:S01]  /*0730*/  IMAD.IADD R204, R203, 0x1, R202 ;  /* 0x00000001cbcc7824 */ /* 0x000fe200078e02ca */
[C---:B------:R-:W-:Y:S01]  /*0740*/  IADD3 R10, R0.reuse, 0x10, RZ ;  /* 0x00000010000a7810 */ /* 0x040fe20007ffe0ff */
[----:B------:R1:W-:Y:S01]  /*0750*/  STL [R1+0xb0], R3 ;  /* 0x0000b00301007387 */ /* 0x0003e20000100800 */
[----:B------:R-:W-:-:S02]  /*0760*/  IADD3 R9, R0, 0x18, RZ ;  /* 0x0000001800097810 */ /* 0x000fc40007ffe0ff */
[C---:B------:R-:W-:Y:S01]  /*0770*/  IADD3 R8, R0.reuse, 0x20, RZ ;  /* 0x0000002000087810 */ /* 0x040fe20007ffe0ff */
[----:B------:R2:W-:Y:S01]  /*0780*/  STL [R1+0xac], R2 ;  /* 0x0000ac0201007387 */ /* 0x0005e20000100800 */
[C---:B------:R-:W-:Y:S02]  /*0790*/  IADD3 R7, R0.reuse, 0x28, RZ ;  /* 0x0000002800077810 */ /* 0x040fe40007ffe0ff */
[C---:B------:R-:W-:Y:S01]  /*07a0*/  IADD3 R6, R0.reuse, 0x30, RZ ;  /* 0x0000003000067810 */ /* 0x040fe20007ffe0ff */
[----:B------:R3:W-:Y:S01]  /*07b0*/  STL [R1+0x70], R11 ;  /* 0x0000700b01007387 */ /* 0x0007e20000100800 */
[C---:B------:R-:W-:Y:S02]  /*07c0*/  IADD3 R5, R0.reuse, 0x38, RZ ;  /* 0x0000003800057810 */ /* 0x040fe40007ffe0ff */
[----:B------:R-:W-:Y:S01]  /*07d0*/  IADD3 R4, R0, 0x40, RZ ;  /* 0x0000004000047810 */ /* 0x000fe20007ffe0ff */
[----:B------:R4:W-:Y:S01]  /*07e0*/  STL [R1+0x6c], R10 ;  /* 0x00006c0a01007387 */ /* 0x0009e20000100800 */
[----:B------:R-:W-:-:S02]  /*07f0*/  LEA R201, R201, 0x100, 0x1 ;  /* 0x00000100c9c97811 */ /* 0x000fc400078e08ff */
[----:B------:R-:W-:Y:S01]  /*0800*/  @P0 IADD3 R205, R200, -0x20, RZ ;  /* 0xffffffe0c8cd0810 */ /* 0x000fe20007ffe0ff */
[----:B------:R5:W-:Y:S02]  /*0810*/  STL [R1+0x68], R9 ;  /* 0x0000680901007387 */ /* 0x000be40000100800 */
[----:B------:R-:W-:Y:S01]  /*0820*/  IMAD.IADD R202, R202, 0x1, R201 ;  /* 0x00000001caca7824 */ /* 0x000fe200078e02c9 */
[C---:B------:R-:W-:Y:S01]  /*0830*/  IADD3 R216, R205.reuse, 0x400, RZ ;  /* 0x00000400cdd87810 */ /* 0x040fe20007ffe0ff */
[----:B------:R5:W-:Y:S01]  /*0840*/  STL [R1+0x64], R8 ;  /* 0x0000640801007387 */ /* 0x000be20000100800 */
[C---:B------:R-:W-:Y:S02]  /*0850*/  IADD3 R215, R205.reuse, 0x800, RZ ;  /* 0x00000800cdd77810 */ /* 0x040fe40007ffe0ff */
[----:B------:R-:W-:Y:S01]  /*0860*/  IADD3 R214, R205, 0xc00, RZ ;  /* 0x00000c00cdd67810 */ /* 0x000fe20007ffe0ff */
[----:B------:R5:W-:Y:S01]  /*0870*/  STL [R1+0x60], R7 ;  /* 0x0000600701007387 */ /* 0x000be20000100800 */
[----:B-1----:R-:W-:-:S02]  /*0880*/  IADD3 R3, R0, 0x48, RZ ;  /* 0x0000004800037810 */ /* 0x002fc40007ffe0ff */
[C---:B------:R-:W-:Y:S01]  /*0890*/  IADD3 R213, R205.reuse, 0x1000, RZ ;  /* 0x00001000cdd57810 */ /* 0x040fe20007ffe0ff */
[----:B------:R1:W-:Y:S01]  /*08a0*/  STL [R1+0x5c], R6 ;  /* 0x00005c0601007387 */ /* 0x0003e20000100800 */
[C---:B--2---:R-:W-:Y:S02]  /*08b0*/  IADD3 R2, R0.reuse, 0x50, RZ ;  /* 0x0000005000027810 */ /* 0x044fe40007ffe0ff */
[----:B------:R-:W-:Y:S01]  /*08c0*/  IADD3 R0, R0, 0x58, RZ ;  /* 0x0000005800007810 */ /* 0x000fe20007ffe0ff */
[----:B------:R2:W-:Y:S01]  /*08d0*/  STL [R1+0x58], R5 ;  /* 0x0000580501007387 */ /* 0x0005e20000100800 */
[----:B---3--:R-:W-:Y:S02]  /*08e0*/  SHF.R.S32.HI R11, RZ, 0x1f, R11 ;  /* 0x0000001fff0b7819 */ /* 0x008fe4000001140b */
[----:B------:R-:W-:Y:S01]  /*08f0*/  IADD3 R212, R205, 0x1400, RZ ;  /* 0x00001400cdd47810 */ /* 0x000fe20007ffe0ff */
[----:B------:R3:W-:Y:S01]  /*0900*/  STL [R1+0x48], R4 ;  /* 0x0000480401007387 */ /* 0x0007e20000100800 */
[----:B----4-:R-:W-:-:S02]  /*0910*/  SHF.R.S32.HI R10, RZ, 0x1f, R10 ;  /* 0x0000001fff0a7819 */ /* 0x010fc4000001140a */
[C---:B------:R-:W-:Y:S01]  /*0920*/  IADD3 R211, R205.reuse, 0x1800, RZ ;  /* 0x00001800cdd37810 */ /* 0x040fe20007ffe0ff */
[----:B------:R4:W-:Y:S01]  /*0930*/  STL [R1+0x54], R3 ;  /* 0x0000540301007387 */ /* 0x0009e20000100800 */
[----:B-----5:R-:W-:Y:S02]  /*0940*/  SHF.R.S32.HI R9, RZ, 0x1f, R9 ;  /* 0x0000001fff097819 */ /* 0x020fe40000011409 */
[C---:B------:R-:W-:Y:S01]  /*0950*/  IADD3 R210, R205.reuse, 0x1c00, RZ ;  /* 0x00001c00cdd27810 */ /* 0x040fe20007ffe0ff */
[----:B------:R5:W-:Y:S01]  /*0960*/  STL [R1+0x50], R2 ;  /* 0x0000500201007387 */ /* 0x000be20000100800 */
[----:B------:R-:W-:Y:S02]  /*0970*/  SHF.R.S32.HI R8, RZ, 0x1f, R8 ;  /* 0x0000001fff087819 */ /* 0x000fe40000011408 */
[----:B------:R-:W-:Y:S01]  /*0980*/  IADD3 R209, R205, 0x2000, RZ ;  /* 0x00002000cdd17810 */ /* 0x000fe20007ffe0ff */
[----:B------:R-:W-:Y:S01]  /*0990*/  STL [R1+0xa8], R11 ;  /* 0x0000a80b01007387 */ /* 0x000fe20000100800 */
[----:B------:R-:W-:-:S02]  /*09a0*/  SHF.R.S32.HI R7, RZ, 0x1f, R7 ;  /* 0x0000001fff077819 */ /* 0x000fc40000011407 */
[C---:B------:R-:W-:Y:S01]  /*09b0*/  IADD3 R208, R205.reuse, 0x2400, RZ ;  /* 0x00002400cdd07810 */ /* 0x040fe20007ffe0ff */
[----:B------:R5:W-:Y:S01]  /*09c0*/  STL [R1+0x4c], R0 ;  /* 0x00004c0001007387 */ /* 0x000be20000100800 */
[----:B-1----:R-:W-:Y:S02]  /*09d0*/  SHF.R.S32.HI R6, RZ, 0x1f, R6 ;  /* 0x0000001fff067819 */ /* 0x002fe40000011406 */
[C---:B------:R-:W-:Y:S01]  /*09e0*/  IADD3 R207, R205.reuse, 0x2800, RZ ;  /* 0x00002800cdcf7810 */ /* 0x040fe20007ffe0ff */
[----:B------:R1:W-:Y:S01]  /*09f0*/  STL [R1+0xa4], R10 ;  /* 0x0000a40a01007387 */ /* 0x0003e20000100800 */
[----:B--2---:R-:W-:Y:S02]  /*0a00*/  SHF.R.S32.HI R5, RZ, 0x1f, R5 ;  /* 0x0000001fff057819 */ /* 0x004fe40000011405 */
[----:B------:R-:W-:Y:S01]  /*0a10*/  IADD3 R206, R205, 0x2c00, RZ ;  /* 0x00002c00cdce7810 */ /* 0x000fe20007ffe0ff */
[----:B------:R1:W-:Y:S01]  /*0a20*/  STL [R1+0xa0], R9 ;  /* 0x0000a00901007387 */ /* 0x0003e20000100800 */
[----:B---3--:R-:W-:-:S03]  /*0a30*/  SHF.R.S32.HI R4, RZ, 0x1f, R4 ;  /* 0x0000001fff047819 */ /* 0x008fc60000011404 */
[----:B------:R1:W-:Y:S01]  /*0a40*/  STL [R1+0x9c], R8 ;  /* 0x00009c0801007387 */ /* 0x0003e20000100800 */
[----:B----4-:R-:W-:-:S03]  /*0a50*/  SHF.R.S32.HI R3, RZ, 0x1f, R3 ;  /* 0x0000001fff037819 */ /* 0x010fc60000011403 */
[----:B------:R1:W-:Y:S01]  /*0a60*/  STL [R1+0x98], R7 ;  /* 0x0000980701007387 */ /* 0x0003e20000100800 */
[----:B-----5:R-:W-:-:S03]  /*0a70*/  SHF.R.S32.HI R2, RZ, 0x1f, R2 ;  /* 0x0000001fff027819 */ /* 0x020fc60000011402 */
[----:B------:R1:W-:Y:S04]  /*0a80*/  STL [R1+0x94], R6 ;  /* 0x0000940601007387 */ /* 0x0003e80000100800 */
[----:B------:R1:W-:Y:S01]  /*0a90*/  STL [R1+0x90], R5 ;  /* 0x0000900501007387 */ /* 0x0003e20000100800 */
[----:B------:R-:W-:-:S03]  /*0aa0*/  SHF.R.S32.HI R0, RZ, 0x1f, R0 ;  /* 0x0000001fff007819 */ /* 0x000fc60000011400 */
[----:B------:R1:W-:Y:S04]  /*0ab0*/  STL [R1+0x8c], R4 ;  /* 0x00008c0401007387 */ /* 0x0003e80000100800 */
[----:B------:R1:W-:Y:S04]  /*0ac0*/  STL [R1+0x88], R3 ;  /* 0x0000880301007387 */ /* 0x0003e80000100800 */
[----:B------:R1:W-:Y:S04]  /*0ad0*/  STL [R1+0x84], R2 ;  /* 0x0000840201007387 */ /* 0x0003e80000100800 */
[----:B------:R1:W-:Y:S02]  /*0ae0*/  STL [R1+0x80], R0 ;  /* 0x0000800001007387 */ /* 0x0003e40000100800 */
.L_x_1311:
[----:B-1----:R-:W2:Y:S01]  /*0af0*/  LDL R4, [R1+0x78] ;  /* 0x0000780001047983 */ /* 0x002ea20000100800 */
[----:B------:R-:W-:Y:S01]  /*0b00*/  IMAD.MOV.U32 R0, RZ, RZ, c[0x0][0x560] ;  /* 0x00015800ff007624 */ /* 0x000fe200078e00ff */
[----:B------:R-:W-:Y:S01]  /*0b10*/  YIELD ;  /* 0x0000000000007946 */ /* 0x000fe20003800000 */
[----:B------:R-:W-:Y:S03]  /*0b20*/  BSSY B0, `(.L_x_1250) ;  /* 0x0000016000007945 */ /* 0x000fe60003800000 */
[----:B------:R-:W-:-:S13]  /*0b30*/  ISETP.NE.AND P0, PT, R0, 0x1, PT ;  /* 0x000000010000780c */ /* 0x000fda0003f05270 */
[----:B--2---:R-:W-:Y:S01]  /*0b40*/  @P0 IMAD.HI.U32 R0, R4, c[0x0][0x564], RZ ;  /* 0x0001590004000a27 */ /* 0x004fe200078e00ff */
[----:B------:R-:W-:-:S04]  /*0b50*/  MOV R3, R4 ;  /* 0x0000000400037202 */ /* 0x000fc80000000f00 */
[----:B------:R-:W-:-:S04]  /*0b60*/  @P0 SHF.R.U32.HI R3, RZ, c[0x0][0x568], R0 ;  /* 0x00015a00ff030a19 */ /* 0x000fc80000011600 */
[----:B------:R-:W-:Y:S01]  /*0b70*/  ISETP.GE.AND P0, PT, R3, c[0x0][0x578], PT ;  /* 0x00015e0003007a0c */ /* 0x000fe20003f06270 */
[----:B------:R-:W-:-:S04]  /*0b80*/  IMAD.MOV R2, RZ, RZ, -R3 ;  /* 0x000000ffff027224 */ /* 0x000fc800078e0a03 */
[----:B------:R-:W-:-:S08]  /*0b90*/  IMAD R2, R2, c[0x0][0x560], R4 ;  /* 0x0001580002027a24 */ /* 0x000fd000078e0204 */
[----:B------:R-:W-:Y:S05]  /*0ba0*/  @!P0 BRA `(.L_x_1251) ;  /* 0x0000007000008947 */ /* 0x000fea0003800000 */
[----:B------:R-:W-:-:S04]  /*0bb0*/  MOV R0, c[0x0][0x56c] ;  /* 0x00015b0000007a02 */ /* 0x000fc80000000f00 */
[----:B------:R-:W-:Y:S02]  /*0bc0*/  ISETP.NE.AND P0, PT, R0, 0x1, PT ;  /* 0x000000010000780c */ /* 0x000fe40003f05270 */
[----:B------:R-:W-:-:S11]  /*0bd0*/  MOV R0, R2 ;  /* 0x0000000200007202 */ /* 0x000fd60000000f00 */
[----:B------:R-:W-:-:S05]  /*0be0*/  @P0 IMAD.HI.U32 R4, R2, c[0x0][0x570], RZ ;  /* 0x00015c0002040a27 */ /* 0x000fca00078e00ff */
[----:B------:R-:W-:-:S05]  /*0bf0*/  @P0 SHF.R.U32.HI R0, RZ, c[0x0][0x574], R4 ;  /* 0x00015d00ff000a19 */ /* 0x000fca0000011604 */
[----:B------:R-:W-:Y:S01]  /*0c00*/  IMAD R4, R0, c[0x0][0x56c], RZ ;  /* 0x00015b0000047a24 */ /* 0x000fe200078e02ff */
[----:B------:R-:W-:Y:S05]  /*0c10*/  BRA `(.L_x_1252) ;  /* 0x0000006000007947 */ /* 0x000fea0003800000 */
.L_x_1251:
[----:B------:R-:W-:-:S04]  /*0c20*/  MOV R0, c[0x0][0x554] ;  /* 0x0001550000007a02 */ /* 0x000fc80000000f00 */
[----:B------:R-:W-:Y:S02]  /*0c30*/  ISETP.NE.AND P0, PT, R0, 0x1, PT ;  /* 0x000000010000780c */ /* 0x000fe40003f05270 */
[----:B------:R-:W-:-:S11]  /*0c40*/  MOV R0, R2 ;  /* 0x0000000200007202 */ /* 0x000fd60000000f00 */
[----:B------:R-:W-:-:S05]  /*0c50*/  @P0 IMAD.HI.U32 R4, R2, c[0x0][0x558], RZ ;  /* 0x0001560002040a27 */ /* 0x000fca00078e00ff */
[----:B------:R-:W-:-:S05]  /*0c60*/  @P0 SHF.R.U32.HI R0, RZ, c[0x0][0x55c], R4 ;  /* 0x00015700ff000a19 */ /* 0x000fca0000011604 */
[----:B------:R-:W-:Y:S02]  /*0c70*/  IMAD R4, R0, c[0x0][0x554], RZ ;  /* 0x0001550000047a24 */ /* 0x000fe400078e02ff */
.L_x_1252:
[----:B------:R-:W-:Y:S05]  /*0c80*/  BSYNC B0 ;  /* 0x0000000000007941 */ /* 0x000fea0003800000 */
.L_x_1250:
[----:B------:R-:W-:Y:S01]  /*0c90*/  IMAD.MOV.U32 R5, RZ, RZ, c[0x0][0x548] ;  /* 0x00015200ff057624 */ /* 0x000fe200078e00ff */
[----:B------:R-:W-:Y:S01]  /*0ca0*/  ISETP.NE.U32.AND P0, PT, RZ, c[0x0][0x370], PT ;  /* 0x0000dc00ff007a0c */ /* 0x000fe20003f05070 */
[----:B------:R-:W-:Y:S02]  /*0cb0*/  IMAD.IADD R4, R2, 0x1, -R4 ;  /* 0x0000000102047824 */ /* 0x000fe400078e0a04 */
[----:B------:R-:W-:Y:S01]  /*0cc0*/  IMAD.MOV.U32 R6, RZ, RZ, RZ ;  /* 0x000000ffff067224 */ /* 0x000fe200078e00ff */
[----:B------:R-:W-:Y:S01]  /*0cd0*/  ISETP.NE.AND P1, PT, R5, 0x1, PT ;  /* 0x000000010500780c */ /* 0x000fe20003f25270 */
[----:B------:R-:W-:Y:S01]  /*0ce0*/  IMAD R4, R3, c[0x0][0x554], R4 ;  /* 0x0001550003047a24 */ /* 0x000fe200078e0204 */
[----:B------:R-:W-:-:S03]  /*0cf0*/  ISETP.NE.AND.EX P0, PT, RZ, c[0x0][0x374], PT, P0 ;  /* 0x0000dd00ff007a0c */ /* 0x000fc60003f05300 */
[----:B------:R-:W-:-:S08]  /*0d00*/  IMAD.MOV.U32 R13, RZ, RZ, R4 ;  /* 0x000000ffff0d7224 */ /* 0x000fd000078e0004 */
[----:B------:R-:W-:-:S04]  /*0d10*/  @P1 IMAD.HI.U32 R2, R4, c[0x0][0x54c], RZ ;  /* 0x0001530004021a27 */ /* 0x000fc800078e00ff */
[----:B------:R-:W-:Y:S01]  /*0d20*/  @P0 IMAD.MOV.U32 R3, RZ, RZ, 0x4 ;  /* 0x00000004ff030424 */ /* 0x000fe200078e00ff */
[----:B------:R-:W-:-:S05]  /*0d30*/  @P1 SHF.R.U32.HI R13, RZ, c[0x0][0x550], R2 ;  /* 0x00015400ff0d1a19 */ /* 0x000fca0000011602 */
[----:B------:R-:W-:Y:S01]  /*0d40*/  @P0 IMAD.WIDE R2, R13, R3, c[0x0][0x370] ;  /* 0x0000dc000d020625 */ /* 0x000fe200078e0203 */
[----:B------:R-:W-:Y:S04]  /*0d50*/  STL [R1+0x3c], R13 ;  /* 0x00003c0d01007387 */ /* 0x000fe80000100800 */
[----:B------:R1:W2:Y:S01]  /*0d60*/  @P0 LDG.E R6, [R2.64] ;  /* 0x0000000602060981 */ /* 0x0002a2000c1e1900 */
[----:B------:R-:W-:Y:S01]  /*0d70*/  IMAD.MOV.U32 R12, RZ, RZ, R0 ;  /* 0x000000ffff0c7224 */ /* 0x000fe200078e0000 */
[----:B------:R-:W-:Y:S01]  /*0d80*/  BSSY B0, `(.L_x_1253) ;  /* 0x0000044000007945 */ /* 0x000fe20003800000 */
[----:B------:R-:W-:-:S05]  /*0d90*/  IMAD.MOV.U32 R5, RZ, RZ, 0x40 ;  /* 0x00000040ff057424 */ /* 0x000fca00078e00ff */
[----:B------:R-:W-:Y:S01]  /*0da0*/  IADD3 R5, R5, -c[0x0][0x168], RZ ;  /* 0x80005a0005057a10 */ /* 0x000fe20007ffe0ff */
[----:B-1----:R-:W-:-:S05]  /*0db0*/  IMAD.MOV.U32 R2, RZ, RZ, c[0x0][0x53c] ;  /* 0x00014f00ff027624 */ /* 0x002fca00078e00ff */
[----:B------:R-:W-:Y:S02]  /*0dc0*/  ISETP.NE.AND P0, PT, R2, 0x1, PT ;  /* 0x000000010200780c */ /* 0x000fe40003f05270 */
[----:B------:R-:W-:-:S11]  /*0dd0*/  LOP3.LUT R2, R0, 0x1ffffff, RZ, 0x3c, !PT ;  /* 0x01ffffff00027812 */ /* 0x000fd600078e3cff */
[----:B------:R-:W-:Y:S01]  /*0de0*/  @P0 IMAD.HI.U32 R3, R0, c[0x0][0x540], RZ ;  /* 0x0001500000030a27 */ /* 0x000fe200078e00ff */
[----:B------:R-:W-:Y:S02]  /*0df0*/  IADD3 R0, R2, c[0x0][0x53c], RZ ;  /* 0x00014f0002007a10 */ /* 0x000fe40007ffe0ff */
[----:B------:R-:W-:Y:S02]  /*0e00*/  MOV R2, c[0x0][0x2c4] ;  /* 0x0000b10000027a02 */ /* 0x000fe40000000f00 */
[----:B------:R-:W-:Y:S02]  /*0e10*/  @P0 SHF.R.U32.HI R12, RZ, c[0x0][0x544], R3 ;  /* 0x00015100ff0c0a19 */ /* 0x000fe40000011603 */
[----:B------:R-:W-:Y:S01]  /*0e20*/  ISETP.NE.AND P3, PT, R2, 0x1, PT ;  /* 0x000000010200780c */ /* 0x000fe20003f65270 */
[----:B------:R-:W-:Y:S02]  /*0e30*/  IMAD.MOV.U32 R2, RZ, RZ, c[0x0][0x2ac] ;  /* 0x0000ab00ff027624 */ /* 0x000fe400078e00ff */
[----:B------:R-:W-:Y:S01]  /*0e40*/  IMAD R0, R12, c[0x0][0x53c], R0 ;  /* 0x00014f000c007a24 */ /* 0x000fe200078e0200 */
[----:B------:R-:W-:Y:S01]  /*0e50*/  STL [R1+0x44], R12 ;  /* 0x0000440c01007387 */ /* 0x000fe20000100800 */
[----:B------:R-:W-:-:S02]  /*0e60*/  IMAD R247, R2, c[0x0][0x1d0], RZ ;  /* 0x0000740002f77a24 */ /* 0x000fc400078e02ff */
[----:B------:R-:W-:Y:S02]  /*0e70*/  IMAD.SHL.U32 R14, R0, 0x80, RZ ;  /* 0x00000080000e7824 */ /* 0x000fe400078e00ff */
[----:B------:R-:W-:-:S03]  /*0e80*/  IMAD R2, R2, c[0x0][0x1d0], R5 ;  /* 0x0000740002027a24 */ /* 0x000fc600078e0205 */
[----:B------:R-:W-:Y:S01]  /*0e90*/  IADD3 R0, R14, 0x7f, RZ ;  /* 0x0000007f0e007810 */ /* 0x000fe20007ffe0ff */
[----:B------:R-:W-:Y:S04]  /*0ea0*/  STL [R1+0x74], R14 ;  /* 0x0000740e01007387 */ /* 0x000fe80000100800 */
[----:B------:R-:W-:-:S05]  /*0eb0*/  @P3 IMAD.HI.U32 R3, R0, c[0x0][0x2c8], RZ ;  /* 0x0000b20000033a27 */ /* 0x000fca00078e00ff */
[----:B------:R-:W-:Y:S02]  /*0ec0*/  @P3 SHF.R.U32.HI R0, RZ, c[0x0][0x2cc], R3 ;  /* 0x0000b300ff003a19 */ /* 0x000fe40000011603 */
[----:B------:R-:W-:Y:S02]  /*0ed0*/  IADD3 R3, R247, 0x3f, RZ ;  /* 0x0000003ff7037810 */ /* 0x000fe40007ffe0ff */
[----:B------:R-:W-:-:S04]  /*0ee0*/  IADD3 R0, R2, R0, RZ ;  /* 0x0000000002007210 */ /* 0x000fc80007ffe0ff */
[----:B------:R-:W-:-:S04]  /*0ef0*/  SHF.R.S32.HI R2, RZ, 0x1f, R0 ;  /* 0x0000001fff027819 */ /* 0x000fc80000011400 */
[----:B------:R-:W-:Y:S01]  /*0f00*/  LEA.HI R0, R2, R0, RZ, 0x6 ;  /* 0x0000000002007211 */ /* 0x000fe200078f30ff */
[----:B------:R-:W-:-:S03]  /*0f10*/  IMAD.MOV.U32 R2, RZ, RZ, RZ ;  /* 0x000000ffff027224 */ /* 0x000fc600078e00ff */
[----:B------:R-:W-:Y:S01]  /*0f20*/  SHF.R.S32.HI R0, RZ, 0x6, R0 ;  /* 0x00000006ff007819 */ /* 0x000fe20000011400 */
[----:B--2---:R1:W-:Y:S02]  /*0f30*/  STL [R1+0x20], R6 ;  /* 0x0000200601007387 */ /* 0x0043e40000100800 */
[----:B-1----:R-:W-:-:S04]  /*0f40*/  SHF.R.S32.HI R6, RZ, 0x1f, R3 ;  /* 0x0000001fff067819 */ /* 0x002fc80000011403 */
[----:B------:R-:W-:-:S04]  /*0f50*/  LEA.HI R6, R6, R3, RZ, 0x6 ;  /* 0x0000000306067211 */ /* 0x000fc800078f30ff */
[----:B------:R-:W-:-:S04]  /*0f60*/  SHF.R.S32.HI R6, RZ, 0x6, R6 ;  /* 0x00000006ff067819 */ /* 0x000fc80000011406 */
[----:B------:R-:W-:Y:S01]  /*0f70*/  IMNMX R6, R6, R0, PT ;  /* 0x0000000006067217 */ /* 0x000fe20003800200 */
[----:B------:R-:W-:-:S03]  /*0f80*/  IMAD.MOV R0, RZ, RZ, -R13 ;  /* 0x000000ffff007224 */ /* 0x000fc600078e0a0d */
[----:B------:R-:W-:Y:S01]  /*0f90*/  ISETP.GE.AND P0, PT, R6, 0x1, PT ;  /* 0x000000010600780c */ /* 0x000fe20003f06270 */
[----:B------:R-:W-:-:S05]  /*0fa0*/  IMAD R11, R0, c[0x0][0x548], R4 ;  /* 0x00015200000b7a24 */ /* 0x000fca00078e0204 */
[----:B------:R1:W-:Y:S07]  /*0fb0*/  STL [R1+0x40], R11 ;  /* 0x0000400b01007387 */ /* 0x0003ee0000100800 */
[----:B------:R-:W-:Y:S05]  /*0fc0*/  @!P0 BRA `(.L_x_1254) ;  /* 0x000001f000008947 */ /* 0x000fea0003800000 */
[----:B------:R-:W-:-:S04]  /*0fd0*/  SHF.R.U32.HI R0, RZ, 0x10, R12 ;  /* 0x00000010ff007819 */ /* 0x000fc8000001160c */
[----:B------:R-:W-:-:S04]  /*0fe0*/  ISETP.NE.AND P0, PT, R0, RZ, PT ;  /* 0x000000ff0000720c */ /* 0x000fc80003f05270 */
[----:B------:R-:W-:-:S04]  /*0ff0*/  SEL R0, R0, c[0x0][0x338], P0 ;  /* 0x0000ce0000007a07 */ /* 0x000fc80000000000 */
[-C--:B------:R-:W-:Y:S02]  /*1000*/  IABS R3, R0.reuse ;  /* 0x0000000000037213 */ /* 0x080fe40000000000 */
[----:B------:R-:W-:Y:S02]  /*1010*/  IADD3 R7, R0, -0x1, R6 ;  /* 0xffffffff00077810 */ /* 0x000fe40007ffe006 */
[----:B------:R-:W2:Y:S02]  /*1020*/  I2F.RP R4, R3 ;  /* 0x0000000300047306 */ /* 0x000ea40000209400 */
[----:B------:R-:W-:Y:S02]  /*1030*/  IABS R10, R7 ;  /* 0x00000007000a7213 */ /* 0x000fe40000000000 */
[----:B------:R-:W-:-:S04]  /*1040*/  LOP3.LUT R7, R7, R0, RZ, 0x3c, !PT ;  /* 0x0000000007077212 */ /* 0x000fc800078e3cff */
[----:B------:R-:W-:Y:S01]  /*1050*/  ISETP.GE.AND P0, PT, R7, RZ, PT ;  /* 0x000000ff0700720c */ /* 0x000fe20003f06270 */
[----:B--2---:R-:W2:Y:S02]  /*1060*/  MUFU.RCP R4, R4 ;  /* 0x0000000400047308 */ /* 0x004ea40000001000 */
[----:B--2---:R-:W-:-:S06]  /*1070*/  IADD3 R4, R4, 0xffffffe, RZ ;  /* 0x0ffffffe04047810 */ /* 0x004fcc0007ffe0ff */
[----:B------:R-:W2:Y:S02]  /*1080*/  F2I.FTZ.U32.TRUNC.NTZ R5, R4 ;  /* 0x0000000400057305 */ /* 0x000ea4000021f000 */
[----:B--2---:R-:W-:Y:S02]  /*1090*/  IMAD.MOV R2, RZ, RZ, -R5 ;  /* 0x000000ffff027224 */ /* 0x004fe400078e0a05 */
        /* <DEDUP_REMOVED lines=14> */
[----:B------:R-:W-:-:S13]  /*1180*/  ISETP.GE.U32.AND P2, PT, R4, R3, PT ;  /* 0x000000030400720c */ /* 0x000fda0003f46070 */
[----:B------:R-:W-:-:S05]  /*1190*/  @P2 IADD3 R2, R2, 0x1, RZ ;  /* 0x0000000102022810 */ /* 0x000fca0007ffe0ff */
[----:B------:R-:W-:Y:S01]  /*11a0*/  @!P0 IMAD.MOV R2, RZ, RZ, -R2 ;  /* 0x000000ffff028224 */ /* 0x000fe200078e0a02 */
[----:B------:R-:W-:Y:S02]  /*11b0*/  @!P1 LOP3.LUT R2, RZ, R0, RZ, 0x33, !PT ;  /* 0x00000000ff029212 */ /* 0x000fe400078e33ff */
.L_x_1254:
[----:B------:R-:W-:Y:S05]  /*11c0*/  BSYNC B0 ;  /* 0x0000000000007941 */ /* 0x000fea0003800000 */
.L_x_1253:
[----:B------:R-:W-:Y:S01]  /*11d0*/  LOP3.LUT R0, R12, 0xffff, RZ, 0xc0, !PT ;  /* 0x0000ffff0c007812 */ /* 0x000fe200078ec0ff */
[----:B------:R-:W-:Y:S01]  /*11e0*/  CS2R R20, SRZ ;  /* 0x0000000000147805 */ /* 0x000fe2000001ff00 */
[----:B------:R-:W-:Y:S01]  /*11f0*/  CS2R R22, SRZ ;  /* 0x0000000000167805 */ /* 0x000fe2000001ff00 */
[----:B------:R-:W-:Y:S01]  /*1200*/  CS2R R94, SRZ ;  /* 0x00000000005e7805 */ /* 0x000fe2000001ff00 */
[----:B------:R-:W-:Y:S01]  /*1210*/  CS2R R92, SRZ ;  /* 0x00000000005c7805 */ /* 0x000fe2000001ff00 */
[----:B------:R-:W-:Y:S01]  /*1220*/  IMAD R3, R0, R2, RZ ;  /* 0x0000000200037224 */ /* 0x000fe200078e02ff */
[----:B------:R-:W-:Y:S01]  /*1230*/  PRMT R0, RZ, 0x7610, R0 ;  /* 0x00007610ff007816 */ /* 0x000fe20000000000 */
[----:B------:R-:W-:Y:S01]  /*1240*/  CS2R R98, SRZ ;  /* 0x0000000000627805 */ /* 0x000fe2000001ff00 */
[----:B------:R-:W-:Y:S01]  /*1250*/  CS2R R96, SRZ ;  /* 0x0000000000607805 */ /* 0x000fe2000001ff00 */
[----:B------:R-:W-:Y:S01]  /*1260*/  IMAD.IADD R2, R3, 0x1, R2 ;  /* 0x0000000103027824 */ /* 0x000fe200078e0202 */
[----:B------:R2:W-:Y:S01]  /*1270*/  STL [R1+0x4], R3 ;  /* 0x0000040301007387 */ /* 0x0005e20000100800 */
        /* <DEDUP_REMOVED lines=47> */
[----:B--2---:R-:W2:Y:S01]  /*1570*/  S2R R3, SR_TID.X ;  /* 0x0000000000037919 */ /* 0x004ea20000002100 */
[----:B------:R-:W-:-:S04]  /*1580*/  ISETP.NE.U32.AND P1, PT, RZ, c[0x0][0x340], PT ;  /* 0x0000d000ff007a0c */ /* 0x000fc80003f25070 */
[----:B------:R-:W-:-:S13]  /*1590*/  ISETP.NE.AND.EX P1, PT, RZ, c[0x0][0x344], PT, P1 ;  /* 0x0000d100ff007a0c */ /* 0x000fda0003f25310 */
[----:B------:R-:W-:Y:S01]  /*15a0*/  @P1 IMAD.MOV.U32 R2, RZ, RZ, 0x4 ;  /* 0x00000004ff021424 */ /* 0x000fe200078e00ff */
[--C-:B--2---:R-:W-:Y:S02]  /*15b0*/  SHF.R.S32.HI R4, RZ, 0x1f, R3.reuse ;  /* 0x0000001fff047819 */ /* 0x104fe40000011403 */
[----:B------:R-:W-:Y:S02]  /*15c0*/  SHF.R.S32.HI R5, RZ, 0x1f, R3 ;  /* 0x0000001fff057819 */ /* 0x000fe40000011403 */
[-C--:B------:R-:W-:Y:S02]  /*15d0*/  LEA.HI R4, R4, R3.reuse, RZ, 0x2 ;  /* 0x0000000304047211 */ /* 0x080fe400078f10ff */
[----:B------:R-:W-:Y:S02]  /*15e0*/  LEA.HI R5, R5, R3, RZ, 0x2 ;  /* 0x0000000305057211 */ /* 0x000fe400078f10ff */
[----:B------:R-:W-:Y:S02]  /*15f0*/  LOP3.LUT R4, R4, 0xfffffffc, RZ, 0xc0, !PT ;  /* 0xfffffffc04047812 */ /* 0x000fe400078ec0ff */
[----:B------:R-:W-:-:S03]  /*1600*/  SHF.R.S32.HI R5, RZ, 0x2, R5 ;  /* 0x00000002ff057819 */ /* 0x000fc60000011405 */
[----:B------:R-:W-:Y:S02]  /*1610*/  IMAD.IADD R4, R3, 0x1, -R4 ;  /* 0x0000000103047824 */ /* 0x000fe400078e0a04 */
[----:B------:R-:W-:-:S05]  /*1620*/  @P1 IMAD.WIDE R2, R13, R2, c[0x0][0x340] ;  /* 0x0000d0000d021625 */ /* 0x000fca00078e0202 */
[----:B------:R2:W5:Y:S01]  /*1630*/  @P1 LDG.E R12, [R2.64] ;  /* 0x00000006020c1981 */ /* 0x000562000c1e1900 */
[----:B------:R-:W-:Y:S02]  /*1640*/  SHF.R.S32.HI R31, RZ, 0x1f, R11 ;  /* 0x0000001fff1f7819 */ /* 0x000fe4000001140b */
[----:B------:R-:W-:Y:S02]  /*1650*/  LEA R4, R4, R5, 0x5 ;  /* 0x0000000504047211 */ /* 0x000fe400078e28ff */
[----:B------:R-:W-:Y:S01]  /*1660*/  SHF.R.S32.HI R6, RZ, 0x1f, R13 ;  /* 0x0000001fff067819 */ /* 0x000fe2000001140d */
[----:B------:R-:W-:Y:S01]  /*1670*/  IMAD R0, R31, c[0x0][0x1b8], RZ ;  /* 0x00006e001f007a24 */ /* 0x000fe200078e02ff */
[C---:B------:R-:W-:Y:S01]  /*1680*/  IADD3 R9, R227.reuse, 0x20, RZ ;  /* 0x00000020e3097810 */ /* 0x040fe20007ffe0ff */
[----:B------:R3:W-:Y:S01]  /*1690*/  STL [R1], R4 ;  /* 0x0000000401007387 */ /* 0x0007e20000100800 */
[----:B------:R-:W-:Y:S01]  /*16a0*/  IADD3 R8, R227, 0x40, RZ ;  /* 0x00000040e3087810 */ /* 0x000fe20007ffe0ff */
[----:B------:R-:W-:Y:S01]  /*16b0*/  IMAD R5, R11, c[0x0][0x1bc], R0 ;  /* 0x00006f000b057a24 */ /* 0x000fe200078e0200 */
[----:B------:R-:W-:-:S02]  /*16c0*/  ISETP.GE.AND P6, PT, R227, c[0x0][0x198], PT ;  /* 0x00006600e3007a0c */ /* 0x000fc40003fc6270 */
[----:B------:R-:W-:Y:S02]  /*16d0*/  ISETP.GE.AND P5, PT, R9, c[0x0][0x198], PT ;  /* 0x0000660009007a0c */ /* 0x000fe40003fa6270 */
[----:B------:R-:W-:Y:S02]  /*16e0*/  ISETP.GE.AND P4, PT, R8, c[0x0][0x198], PT ;  /* 0x0000660008007a0c */ /* 0x000fe40003f86270 */
[----:B------:R-:W-:Y:S01]  /*16f0*/  IADD3 R140, R224, -0x1, RZ ;  /* 0xffffffffe08c7810 */ /* 0x000fe20007ffe0ff */
[----:B--2---:R-:W-:-:S05]  /*1700*/  IMAD.WIDE.U32 R2, R11, c[0x0][0x1b8], RZ ;  /* 0x00006e000b027a25 */ /* 0x004fca00078e00ff */
[----:B------:R-:W-:Y:S01]  /*1710*/  IADD3 R3, R3, R5, RZ ;  /* 0x0000000503037210 */ /* 0x000fe20007ffe0ff */
[----:B------:R-:W-:Y:S02]  /*1720*/  IMAD R5, R6, c[0x0][0x1c0], RZ ;  /* 0x0000700006057a24 */ /* 0x000fe400078e02ff */
[----:B---3--:R-:W-:Y:S02]  /*1730*/  IMAD.IADD R4, R14, 0x1, R4 ;  /* 0x000000010e047824 */ /* 0x008fe400078e0204 */
[----:B------:R-:W-:Y:S02]  /*1740*/  IMAD R6, R13, c[0x0][0x1c4], R5 ;  /* 0x000071000d067a24 */ /* 0x000fe400078e0205 */
[----:B------:R-:W-:-:S04]  /*1750*/  @P3 IMAD.HI.U32 R7, R4, c[0x0][0x2c8], RZ ;  /* 0x0000b20004073a27 */ /* 0x000fc800078e00ff */
[----:B------:R-:W-:Y:S01]  /*1760*/  IMAD.MOV.U32 R0, RZ, RZ, R4 ;  /* 0x000000ffff007224 */ /* 0x000fe200078e0004 */
[----:B------:R-:W-:Y:S01]  /*1770*/  @P3 SHF.R.U32.HI R0, RZ, c[0x0][0x2cc], R7 ;  /* 0x0000b300ff003a19 */ /* 0x000fe20000011607 */
[----:B------:R-:W-:-:S03]  /*1780*/  IMAD.WIDE.U32 R2, R13, c[0x0][0x1c0], R2 ;  /* 0x000070000d027a25 */ /* 0x000fc600078e0002 */
[--C-:B------:R-:W-:Y:S01]  /*1790*/  SHF.R.S32.HI R7, RZ, 0x1f, R0.reuse ;  /* 0x0000001fff077819 */ /* 0x100fe20000011400 */
[----:B------:R-:W-:Y:S02]  /*17a0*/  IMAD.MOV R5, RZ, RZ, -R0 ;  /* 0x000000ffff057224 */ /* 0x000fe400078e0a00 */
[----:B------:R-:W-:Y:S02]  /*17b0*/  IMAD.IADD R3, R3, 0x1, R6 ;  /* 0x0000000103037824 */ /* 0x000fe400078e0206 */
[----:B------:R-:W-:Y:S02]  /*17c0*/  IMAD R4, R5, c[0x0][0x2c4], R4 ;  /* 0x0000b10005047a24 */ /* 0x000fe400078e0204 */
[----:B------:R-:W-:Y:S02]  /*17d0*/  IMAD R5, R7, c[0x0][0x1b0], RZ ;  /* 0x00006c0007057a24 */ /* 0x000fe400078e02ff */
[----:B------:R-:W-:-:S04]  /*17e0*/  IMAD.WIDE.U32 R2, R0, c[0x0][0x1b0], R2 ;  /* 0x00006c0000027a25 */ /* 0x000fc800078e0002 */
[----:B------:R-:W-:Y:S01]  /*17f0*/  IMAD R6, R0, c[0x0][0x1b4], R5 ;  /* 0x00006d0000067a24 */ /* 0x000fe200078e0205 */
[----:B------:R-:W-:-:S04]  /*1800*/  SHF.R.S32.HI R5, RZ, 0x1f, R4 ;  /* 0x0000001fff057819 */ /* 0x000fc80000011404 */
[----:B------:R-:W-:Y:S01]  /*1810*/  IADD3 R3, R3, R6, RZ ;  /* 0x0000000603037210 */ /* 0x000fe20007ffe0ff */
[----:B------:R-:W-:-:S04]  /*1820*/  IMAD R0, R5, c[0x0][0x1a8], RZ ;  /* 0x00006a0005007a24 */ /* 0x000fc800078e02ff */
[C---:B------:R-:W-:Y:S02]  /*1830*/  IMAD R0, R4.reuse, c[0x0][0x1ac], R0 ;  /* 0x00006b0004007a24 */ /* 0x040fe400078e0200 */
[----:B------:R-:W-:-:S04]  /*1840*/  IMAD.WIDE.U32 R2, R4, c[0x0][0x1a8], R2 ;  /* 0x00006a0004027a25 */ /* 0x000fc800078e0002 */
[----:B------:R-:W-:Y:S01]  /*1850*/  IMAD.IADD R5, R3, 0x1, R0 ;  /* 0x0000000103057824 */ /* 0x000fe200078e0200 */
[----:B-1----:R-:W-:-:S04]  /*1860*/  LEA R11, P0, R2, c[0x0][0x160], 0x1 ;  /* 0x00005800020b7a11 */ /* 0x002fc800078008ff */
[----:B------:R-:W-:Y:S02]  /*1870*/  LEA.HI.X R5, R2, c[0x0][0x164], R5, 0x1, P0 ;  /* 0x0000590002057a11 */ /* 0x000fe400000f0c05 */
[----:B------:R-:W-:Y:S01]  /*1880*/  @!P1 MOV R12, R13 ;  /* 0x0000000d000c9202 */ /* 0x000fe20000000f00 */
[----:B------:R-:W-:Y:S05]  /*1890*/  BRA.DIV ~URZ, `(.L_x_1256) ;  /* 0x0000de227f007947 */ /* 0x000fea000b800000 */
[----:B------:R1:W2:Y:S02]  /*18a0*/  SHFL.IDX PT, R4, R5, RZ, 0x1c1f ;  /* 0x001c1fff05047589 */ /* 0x0002a400000e0000 */
.L_x_1312:
[----:B------:R-:W-:Y:S05]  /*18b0*/  BRA.DIV ~URZ, `(.L_x_1257) ;  /* 0x0000de727f007947 */ /* 0x000fea000b800000 */
[----:B------:R3:W4:Y:S02]  /*18c0*/  SHFL.IDX PT, R0, R11, RZ, 0x1c1f ;  /* 0x001c1fff0b007589 */ /* 0x00072400000e0000 */
.L_x_1313:
[----:B---3--:R-:W3:Y:S04]  /*18d0*/  LDL R3, [R1+0x74] ;  /* 0x0000740001037983 */ /* 0x008ee80000100800 */
[----:B------:R-:W1:Y:S01]  /*18e0*/  S2R R6, SR_TID.X ;  /* 0x0000000000067919 */ /* 0x000e620000002100 */
[----:B------:R-:W-:-:S04]  /*18f0*/  IMAD.MOV.U32 R13, RZ, RZ, c[0x0][0x2c4] ;  /* 0x0000b100ff0d7624 */ /* 0x000fc800078e00ff */
[----:B------:R-:W-:Y:S01]  /*1900*/  IMAD R13, R13, c[0x0][0x168], RZ ;  /* 0x00005a000d0d7a24 */ /* 0x000fe200078e02ff */
[----:B-1----:R-:W-:-:S04]  /*1910*/  SHF.R.S32.HI R2, RZ, 0x1f, R6 ;  /* 0x0000001fff027819 */ /* 0x002fc80000011406 */
[----:B------:R-:W-:-:S04]  /*1920*/  LEA.HI R2, R2, R6, RZ, 0x2 ;  /* 0x0000000602027211 */ /* 0x000fc800078f10ff */
[----:B------:R-:W-:Y:S01]  /*1930*/  SHF.R.S32.HI R2, RZ, 0x2, R2 ;  /* 0x00000002ff027819 */ /* 0x000fe20000011402 */
[----:B------:R-:W-:Y:S04]  /*1940*/  BSSY B0, `(.L_x_1258) ;  /* 0x0000019000007945 */ /* 0x000fe80003800000 */
[----:B---3--:R-:W-:-:S05]  /*1950*/  IMAD.IADD R10, R2, 0x1, R3 ;  /* 0x00000001020a7824 */ /* 0x008fca00078e0203 */
[----:B------:R-:W-:-:S13]  /*1960*/  ISETP.GE.AND P0, PT, R10, R13, PT ;  /* 0x0000000d0a00720c */ /* 0x000fda0003f06270 */
[----:B------:R-:W-:Y:S05]  /*1970*/  @P0 BRA `(.L_x_1259) ;  /* 0x0000015000000947 */ /* 0x000fea0003800000 */
[----:B------:R-:W3:Y:S01]  /*1980*/  LDL R14, [R1+0x7c] ;  /* 0x00007c00010e7983 */ /* 0x000ee20000100800 */
[C---:B------:R-:W-:Y:S02]  /*1990*/  IADD3 R17, R227.reuse, 0x20, RZ ;  /* 0x00000020e3117810 */ /* 0x040fe40007ffe0ff */
[C---:B------:R-:W-:Y:S02]  /*19a0*/  IADD3 R18, R227.reuse, 0x20, RZ ;  /* 0x00000020e3127810 */ /* 0x040fe40007ffe0ff */
[C---:B------:R-:W-:Y:S02]  /*19b0*/  IADD3 R15, R227.reuse, 0x40, RZ ;  /* 0x00000040e30f7810 */ /* 0x040fe40007ffe0ff */
[C---:B------:R-:W-:Y:S02]  /*19c0*/  IADD3 R16, R227.reuse, 0x40, RZ ;  /* 0x00000040e3107810 */ /* 0x040fe40007ffe0ff */
[----:B----4-:R-:W-:Y:S02]  /*19d0*/  LEA R8, P2, R227, R0, 0x1 ;  /* 0x00000000e3087211 */ /* 0x010fe400078408ff */
[----:B------:R-:W-:-:S02]  /*19e0*/  SHF.R.S32.HI R19, RZ, 0x1f, R227 ;  /* 0x0000001fff137819 */ /* 0x000fc400000114e3 */
[-C--:B------:R-:W-:Y:S02]  /*19f0*/  LEA R6, P1, R17, R0.reuse, 0x1 ;  /* 0x0000000011067211 */ /* 0x080fe400078208ff */
[----:B------:R-:W-:Y:S02]  /*1a00*/  SHF.R.S32.HI R18, RZ, 0x1f, R18 ;  /* 0x0000001fff127819 */ /* 0x000fe40000011412 */
[----:B------:R-:W-:Y:S02]  /*1a10*/  SHF.R.S32.HI R16, RZ, 0x1f, R16 ;  /* 0x0000001fff107819 */ /* 0x000fe40000011410 */
[----:B------:R-:W-:Y:S02]  /*1a20*/  LEA R2, P0, R15, R0, 0x1 ;  /* 0x000000000f027211 */ /* 0x000fe400078008ff */
[-C--:B--2---:R-:W-:Y:S02]  /*1a30*/  LEA.HI.X R9, R227, R4.reuse, R19, 0x1, P2 ;  /* 0x00000004e3097211 */ /* 0x084fe400010f0c13 */
[----:B------:R-:W-:-:S02]  /*1a40*/  LEA.HI.X R7, R17, R4, R18, 0x1, P1 ;  /* 0x0000000411077211 */ /* 0x000fc400008f0c12 */
        /* <DEDUP_REMOVED lines=8> */
.L_x_1259:
[----:B------:R-:W-:Y:S05]  /*1ad0*/  BSYNC B0 ;  /* 0x0000000000007941 */ /* 0x000fea0003800000 */
.L_x_1258:
[----:B------:R-:W-:Y:S05]  /*1ae0*/  BRA.DIV ~URZ, `(.L_x_1260) ;  /* 0x0000dca27f007947 */ /* 0x000fea000b800000 */
[----:B--2---:R2:W3:Y:S04]  /*1af0*/  SHFL.IDX PT, R4, R5, 0x1, 0x1c1f ;  /* 0x003c1f0005047f89 */ /* 0x0044e800000e0000 */
[----:B-1--4-:R2:W1:Y:S02]  /*1b00*/  SHFL.IDX PT, R0, R11, 0x1, 0x1c1f ;  /* 0x003c1f000b007f89 */ /* 0x01246400000e0000 */
.L_x_1314:
[----:B------:R-:W-:Y:S01]  /*1b10*/  IADD3 R2, R10, 0x20, RZ ;  /* 0x000000200a027810 */ /* 0x000fe20007ffe0ff */
[----:B------:R-:W-:Y:S03]  /*1b20*/  BSSY B0, `(.L_x_1261) ;  /* 0x0000018000007945 */ /* 0x000fe60003800000 */
[----:B------:R-:W-:-:S13]  /*1b30*/  ISETP.GE.AND P0, PT, R2, R13, PT ;  /* 0x0000000d0200720c */ /* 0x000fda0003f06270 */
[----:B------:R-:W-:Y:S05]  /*1b40*/  @P0 BRA `(.L_x_1262) ;  /* 0x0000015000000947 */ /* 0x000fea0003800000 */
[----:B------:R-:W4:Y:S01]  /*1b50*/  LDL R14, [R1+0x7c] ;  /* 0x00007c00010e7983 */ /* 0x000f220000100800 */
[C---:B------:R-:W-:Y:S02]  /*1b60*/  IADD3 R17, R227.reuse, 0x20, RZ ;  /* 0x00000020e3117810 */ /* 0x040fe40007ffe0ff */
[C---:B------:R-:W-:Y:S02]  /*1b70*/  IADD3 R18, R227.reuse, 0x20, RZ ;  /* 0x00000020e3127810 */ /* 0x040fe40007ffe0ff */
[C---:B------:R-:W-:Y:S02]  /*1b80*/  IADD3 R15, R227.reuse, 0x40, RZ ;  /* 0x00000040e30f7810 */ /* 0x040fe40007ffe0ff */
[C---:B------:R-:W-:Y:S02]  /*1b90*/  IADD3 R16, R227.reuse, 0x40, RZ ;  /* 0x00000040e3107810 */ /* 0x040fe40007ffe0ff */
[----:B-1----:R-:W-:Y:S02]  /*1ba0*/  LEA R8, P2, R227, R0, 0x1 ;  /* 0x00000000e3087211 */ /* 0x002fe400078408ff */
[----:B------:R-:W-:-:S02]  /*1bb0*/  SHF.R.S32.HI R19, RZ, 0x1f, R227 ;  /* 0x0000001fff137819 */ /* 0x000fc400000114e3 */
[-C--:B------:R-:W-:Y:S02]  /*1bc0*/  LEA R6, P1, R17, R0.reuse, 0x1 ;  /* 0x0000000011067211 */ /* 0x080fe400078208ff */
[----:B------:R-:W-:Y:S02]  /*1bd0*/  SHF.R.S32.HI R18, RZ, 0x1f, R18 ;  /* 0x0000001fff127819 */ /* 0x000fe40000011412 */
[----:B------:R-:W-:Y:S02]  /*1be0*/  SHF.R.S32.HI R16, RZ, 0x1f, R16 ;  /* 0x0000001fff107819 */ /* 0x000fe40000011410 */
[----:B------:R-:W-:Y:S02]  /*1bf0*/  LEA R2, P0, R15, R0, 0x1 ;  /* 0x000000000f027211 */ /* 0x000fe400078008ff */
[-C--:B---3--:R-:W-:Y:S02]  /*1c00*/  LEA.HI.X R9, R227, R4.reuse, R19, 0x1, P2 ;  /* 0x00000004e3097211 */ /* 0x088fe400010f0c13 */
[----:B------:R-:W-:-:S02]  /*1c10*/  LEA.HI.X R7, R17, R4, R18, 0x1, P1 ;  /* 0x0000000411077211 */ /* 0x000fc400008f0c12 */
[----:B------:R-:W-:Y:S01]  /*1c20*/  LEA.HI.X R3, R15, R4, R16, 0x1, P0 ;  /* 0x000000040f037211 */ /* 0x000fe200000f0c10 */
[----:B----4-:R-:W-:-:S05]  /*1c30*/  IMAD.SHL.U32 R0, R14, 0x2, RZ ;  /* 0x000000020e007824 */ /* 0x010fca00078e00ff */
[----:B------:R-:W-:Y:S01]  /*1c40*/  @!PT LDS RZ, [RZ] ;  /* 0x00000000fffff984 */ /* 0x000fe20000000800 */
[----:B------:R-:W-:Y:S01]  /*1c50*/  @!PT LDS RZ, [RZ] ;  /* 0x00000000fffff984 */ /* 0x000fe20000000800 */
[----:B------:R-:W-:Y:S01]  /*1c60*/  @!PT LDS RZ, [RZ] ;  /* 0x00000000fffff984 */ /* 0x000fe20000000800 */
[----:B------:R1:W-:Y:S04]  /*1c70*/  LDGSTS.E.BYPASS.LTC128B.128 [R0+0x6900], [R8.64], !P6 ;  /* 0x0690000008007fae */ /* 0x0003e8000f101d46 */
[----:B------:R1:W-:Y:S04]  /*1c80*/  LDGSTS.E.BYPASS.LTC128B.128 [R0+0x8900], [R6.64], !P5 ;  /* 0x0890000006007fae */ /* 0x0003e8000e901d46 */
[----:B------:R1:W-:Y:S02]  /*1c90*/  LDGSTS.E.BYPASS.LTC128B.128 [R0+0xa900], [R2.64], !P4 ;  /* 0x0a90000002007fae */ /* 0x0003e4000e101d46 */
.L_x_1262:
[----:B------:R-:W-:Y:S05]  /*1ca0*/  BSYNC B0 ;  /* 0x0000000000007941 */ /* 0x000fea0003800000 */
.L_x_1261:
[----:B------:R-:W-:Y:S05]  /*1cb0*/  BRA.DIV ~URZ, `(.L_x_1263) ;  /* 0x0000db927f007947 */ /* 0x000fea000b800000 */
[----:B---3--:R3:W4:Y:S02]  /*1cc0*/  SHFL.IDX PT, R4, R5, 0x2, 0x1c1f ;  /* 0x005c1f0005047f89 */ /* 0x00872400000e0000 */
.L_x_1315:
[----:B------:R-:W-:Y:S05]  /*1cd0*/  BRA.DIV ~URZ, `(.L_x_1264) ;  /* 0x0000dbe27f007947 */ /* 0x000fea000b800000 */
[----:B-1----:R1:W2:Y:S02]  /*1ce0*/  SHFL.IDX PT, R0, R11, 0x2, 0x1c1f ;  /* 0x005c1f000b007f89 */ /* 0x0022a400000e0000 */
.L_x_1316:
[----:B------:R-:W-:Y:S01]  /*1cf0*/  IADD3 R2, R10, 0x40, RZ ;  /* 0x000000400a027810 */ /* 0x000fe20007ffe0ff */
[----:B------:R-:W-:Y:S03]  /*1d00*/  BSSY B0, `(.L_x_1265) ;  /* 0x0000018000007945 */ /* 0x000fe60003800000 */
[----:B------:R-:W-:-:S13]  /*1d10*/  ISETP.GE.AND P0, PT, R2, R13, PT ;  /* 0x0000000d0200720c */ /* 0x000fda0003f06270 */
[----:B------:R-:W-:Y:S05]  /*1d20*/  @P0 BRA `(.L_x_1266) ;  /* 0x0000015000000947 */ /* 0x000fea0003800000 */
[----:B---3--:R-:W3:Y:S01]  /*1d30*/  LDL R14, [R1+0x7c] ;  /* 0x00007c00010e7983 */ /* 0x008ee20000100800 */
[C---:B------:R-:W-:Y:S02]  /*1d40*/  IADD3 R17, R227.reuse, 0x20, RZ ;  /* 0x00000020e3117810 */ /* 0x040fe40007ffe0ff */
[C---:B------:R-:W-:Y:S02]  /*1d50*/  IADD3 R18, R227.reuse, 0x20, RZ ;  /* 0x00000020e3127810 */ /* 0x040fe40007ffe0ff */
[C---:B------:R-:W-:Y:S02]  /*1d60*/  IADD3 R15, R227.reuse, 0x40, RZ ;  /* 0x00000040e30f7810 */ /* 0x040fe40007ffe0ff */
[C---:B------:R-:W-:Y:S02]  /*1d70*/  IADD3 R16, R227.reuse, 0x40, RZ ;  /* 0x00000040e3107810 */ /* 0x040fe40007ffe0ff */
[----:B--2---:R-:W-:Y:S02]  /*1d80*/  LEA R8, P2, R227, R0, 0x1 ;  /* 0x00000000e3087211 */ /* 0x004fe400078408ff */
[----:B------:R-:W-:-:S02]  /*1d90*/  SHF.R.S32.HI R19, RZ, 0x1f, R227 ;  /* 0x0000001fff137819 */ /* 0x000fc400000114e3 */
[-C--:B------:R-:W-:Y:S02]  /*1da0*/  LEA R6, P1, R17, R0.reuse, 0x1 ;  /* 0x0000000011067211 */ /* 0x080fe400078208ff */
[----:B------:R-:W-:Y:S02]  /*1db0*/  SHF.R.S32.HI R18, RZ, 0x1f, R18 ;  /* 0x0000001fff127819 */ /* 0x000fe40000011412 */
[----:B------:R-:W-:Y:S02]  /*1dc0*/  SHF.R.S32.HI R16, RZ, 0x1f, R16 ;  /* 0x0000001fff107819 */ /* 0x000fe40000011410 */
[----:B------:R-:W-:Y:S02]  /*1dd0*/  LEA R2, P0, R15, R0, 0x1 ;  /* 0x000000000f027211 */ /* 0x000fe400078008ff */
[-C--:B----4-:R-:W-:Y:S02]  /*1de0*/  LEA.HI.X R9, R227, R4.reuse, R19, 0x1, P2 ;  /* 0x00000004e3097211 */ /* 0x090fe400010f0c13 */
        /* <DEDUP_REMOVED lines=9> */
.L_x_1266:
[----:B------:R-:W-:Y:S05]  /*1e80*/  BSYNC B0 ;  /* 0x0000000000007941 */ /* 0x000fea0003800000 */
.L_x_1265:
[----:B------:R-:W-:Y:S05]  /*1e90*/  BRA.DIV ~URZ, `(.L_x_1267) ;  /* 0x0000da827f007947 */ /* 0x000fea000b800000 */
[----:B----4-:R4:W1:Y:S04]  /*1ea0*/  SHFL.IDX PT, R4, R5, 0x3, 0x1c1f ;  /* 0x007c1f0005047f89 */ /* 0x01086800000e0000 */
[----:B--2---:R4:W2:Y:S02]  /*1eb0*/  SHFL.IDX PT, R0, R11, 0x3, 0x1c1f ;  /* 0x007c1f000b007f89 */ /* 0x0048a400000e0000 */
.L_x_1317:
[----:B-1--4-:R-:W4:Y:S01]  /*1ec0*/  LDL R11, [R1+0x7c] ;  /* 0x00007c00010b7983 */ /* 0x012f220000100800 */
[----:B------:R-:W-:Y:S01]  /*1ed0*/  IADD3 R10, R10, 0x60, RZ ;  /* 0x000000600a0a7810 */ /* 0x000fe20007ffe0ff */
[----:B-----5:R-:W-:Y:S01]  /*1ee0*/  IMAD.WIDE.U32 R156, R12, c[0x0][0x2b0], RZ ;  /* 0x0000ac000c9c7a25 */ /* 0x020fe200078e00ff */
[----:B------:R-:W-:-:S02]  /*1ef0*/  SHF.R.S32.HI R104, RZ, 0x1f, R227 ;  /* 0x0000001fff687819 */ /* 0x000fc400000114e3 */
[----:B------:R-:W-:Y:S02]  /*1f00*/  ISETP.GE.AND P2, PT, R10, R13, PT ;  /* 0x0000000d0a00720c */ /* 0x000fe40003f46270 */
[C---:B------:R-:W-:Y:S01]  /*1f10*/  IADD3 R97, R227.reuse, 0x20, RZ ;  /* 0x00000020e3617810 */ /* 0x040fe20007ffe0ff */
[----:B------:R1:W-:Y:S01]  /*1f20*/  STL.64 [R1+0x18], R156 ;  /* 0x0000189c01007387 */ /* 0x0003e20000100a00 */
[C---:B------:R-:W-:Y:S02]  /*1f30*/  IADD3 R96, R227.reuse, 0x40, RZ ;  /* 0x00000040e3607810 */ /* 0x040fe40007ffe0ff */
[C---:B------:R-:W-:Y:S02]  /*1f40*/  IADD3 R99, R227.reuse, 0x20, RZ ;  /* 0x00000020e3637810 */ /* 0x040fe40007ffe0ff */
[----:B------:R-:W-:Y:S02]  /*1f50*/  IADD3 R98, R227, 0x40, RZ ;  /* 0x00000040e3627810 */ /* 0x000fe40007ffe0ff */
[----:B------:R-:W-:-:S02]  /*1f60*/  SHF.R.S32.HI R99, RZ, 0x1f, R99 ;  /* 0x0000001fff637819 */ /* 0x000fc40000011463 */
[----:B------:R-:W-:Y:S02]  /*1f70*/  SHF.R.S32.HI R98, RZ, 0x1f, R98 ;  /* 0x0000001fff627819 */ /* 0x000fe40000011462 */
[-C--:B--2---:R-:W-:Y:S02]  /*1f80*/  @!P2 LEA R8, P0, R227, R0.reuse, 0x1 ;  /* 0x00000000e308a211 */ /* 0x084fe400078008ff */
[----:B------:R-:W-:Y:S02]  /*1f90*/  @!P2 LEA R6, P1, R97, R0, 0x1 ;  /* 0x000000006106a211 */ /* 0x000fe400078208ff */
[----:B------:R-:W-:Y:S02]  /*1fa0*/  @!P2 LEA.HI.X R9, R227, R4, R104, 0x1, P0 ;  /* 0x00000004e309a211 */ /* 0x000fe400000f0c68 */
[----:B------:R-:W-:Y:S02]  /*1fb0*/  @!P2 LEA R2, P0, R96, R0, 0x1 ;  /* 0x000000006002a211 */ /* 0x000fe400078008ff */
[----:B------:R-:W-:-:S02]  /*1fc0*/  SHF.R.S32.HI R0, RZ, 0x1f, R12 ;  /* 0x0000001fff007819 */ /* 0x000fc4000001140c */
[-C--:B------:R-:W-:Y:S02]  /*1fd0*/  @!P2 LEA.HI.X R7, R97, R4.reuse, R99, 0x1, P1 ;  /* 0x000000046107a211 */ /* 0x080fe400008f0c63 */
[----:B------:R-:W-:Y:S01]  /*1fe0*/  @!P2 LEA.HI.X R3, R96, R4, R98, 0x1, P0 ;  /* 0x000000046003a211 */ /* 0x000fe200000f0c62 */
[----:B------:R-:W-:-:S04]  /*1ff0*/  IMAD R0, R0, c[0x0][0x2b0], RZ ;  /* 0x0000ac0000007a24 */ /* 0x000fc800078e02ff */
[----:B------:R-:W-:-:S04]  /*2000*/  IMAD R0, R12, c[0x0][0x2b4], R0 ;  /* 0x0000ad000c007a24 */ /* 0x000fc800078e0200 */
[----:B------:R-:W-:-:S05]  /*2010*/  IMAD.IADD R153, R157, 0x1, R0 ;  /* 0x000000019d997824 */ /* 0x000fca00078e0200 */
[----:B------:R1:W-:Y:S01]  /*2020*/  STL [R1+0x30], R153 ;  /* 0x0000309901007387 */ /* 0x0003e20000100800 */
[----:B----4-:R-:W-:-:S05]  /*2030*/  IMAD.SHL.U32 R218, R11, 0x2, RZ ;  /* 0x000000020bda7824 */ /* 0x010fca00078e00ff */
        /* <DEDUP_REMOVED lines=8> */
[----:B------:R-:W2:Y:S04]  /*20c0*/  LDL R158, [R1] ;  /* 0x00000000019e7983 */ /* 0x000ea80000100800 */
[----:B------:R-:W4:Y:S01]  /*20d0*/  LDL R159, [R1+0x20] ;  /* 0x00002000019f7983 */ /* 0x000f220000100800 */
[----:B------:R-:W-:-:S03]  /*20e0*/  IMAD.MOV.U32 R0, RZ, RZ, c[0x0][0x2b8] ;  /* 0x0000ae00ff007624 */ /* 0x000fc600078e00ff */
[----:B------:R-:W5:Y:S02]  /*20f0*/  LDL R34, [R1+0x40] ;  /* 0x0000400001227983 */ /* 0x000f640000100800 */
[----:B------:R-:W-:Y:S01]  /*2100*/  ISETP.NE.AND P2, PT, R0, 0x1, PT ;  /* 0x000000010000780c */ /* 0x000fe20003f45270 */
[----:B------:R-:W-:Y:S01]  /*2110*/  IMAD.MOV.U32 R219, RZ, RZ, RZ ;  /* 0x000000ffffdb7224 */ /* 0x000fe200078e00ff */
[----:B------:R-:W-:Y:S01]  /*2120*/  BAR.SYNC.DEFER_BLOCKING 0x0 ;  /* 0x0000000000007b1d */ /* 0x000fe20000010000 */
[----:B-12---:R-:W-:-:S05]  /*2130*/  IMAD R2, R140, 0x40, R158 ;  /* 0x000000408c027824 */ /* 0x006fca00078e029e */
[C---:B------:R-:W-:Y:S01]  /*2140*/  ISETP.GE.AND P1, PT, R2.reuse, R247, PT ;  /* 0x000000f70200720c */ /* 0x040fe20003f26270 */
[----:B----4-:R-:W-:-:S03]  /*2150*/  IMAD.IADD R2, R2, 0x1, R159 ;  /* 0x0000000102027824 */ /* 0x010fc600078e029f */
[----:B------:R-:W-:Y:S01]  /*2160*/  ISETP.GT.OR P1, PT, R158, 0x3f, P1 ;  /* 0x0000003f9e00780c */ /* 0x000fe20000f24670 */
[----:B------:R-:W-:-:S04]  /*2170*/  @P2 IMAD.HI.U32 R3, R2, c[0x0][0x2bc], RZ ;  /* 0x0000af0002032a27 */ /* 0x000fc800078e00ff */
[----:B------:R-:W-:Y:S01]  /*2180*/  IMAD.MOV.U32 R0, RZ, RZ, R2 ;  /* 0x000000ffff007224 */ /* 0x000fe200078e0002 */
[----:B------:R-:W-:-:S07]  /*2190*/  @P2 SHF.R.U32.HI R0, RZ, c[0x0][0x2c0], R3 ;  /* 0x0000b000ff002a19 */ /* 0x000fce0000011603 */
[----:B------:R-:W-:-:S04]  /*21a0*/  @!P1 IADD3 R3, P0, R0, R156, RZ ;  /* 0x0000009c00039210 */ /* 0x000fc80007f1e0ff */
[----:B---3--:R-:W-:Y:S02]  /*21b0*/  @!P1 LEA.HI.X.SX32 R5, R0, R153, 0x1, P0 ;  /* 0x0000009900059211 */ /* 0x008fe400000f0eff */
[----:B------:R-:W-:-:S04]  /*21c0*/  @!P1 LEA R4, P0, R3, c[0x0][0x2a0], 0x2 ;  /* 0x0000a80003049a11 */ /* 0x000fc800078010ff */
[----:B------:R-:W-:-:S05]  /*21d0*/  @!P1 LEA.HI.X R5, R3, c[0x0][0x2a4], R5, 0x2, P0 ;  /* 0x0000a90003059a11 */ /* 0x000fca00000f1405 */
[----:B------:R-:W2:Y:S01]  /*21e0*/  @!P1 LDG.E R219, [R4.64] ;  /* 0x0000000604db9981 */ /* 0x000ea2000c1e1900 */
[----:B------:R-:W-:-:S04]  /*21f0*/  IMAD.MOV R0, RZ, RZ, -R0 ;  /* 0x000000ffff007224 */ /* 0x000fc800078e0a00 */
[----:B------:R-:W-:Y:S01]  /*2200*/  IMAD R221, R0, c[0x0][0x2b8], R2 ;  /* 0x0000ae0000dd7a24 */ /* 0x000fe200078e0202 */
[----:B------:R-:W1:Y:S04]  /*2210*/  S2R R15, SR_TID.X ;  /* 0x00000000000f7919 */ /* 0x000e680000002100 */
[----:B------:R-:W-:Y:S01]  /*2220*/  SHF.R.S32.HI R29, RZ, 0x1f, R221 ;  /* 0x0000001fff1d7819 */ /* 0x000fe200000114dd */
[----:B------:R-:W-:-:S04]  /*2230*/  IMAD.WIDE.U32 R2, R221, c[0x0][0x1e0], RZ ;  /* 0x00007800dd027a25 */ /* 0x000fc800078e00ff */
[----:B------:R-:W-:-:S04]  /*2240*/  IMAD R0, R29, c[0x0][0x1e0], RZ ;  /* 0x000078001d007a24 */ /* 0x000fc800078e02ff */
[----:B------:R-:W-:-:S04]  /*2250*/  IMAD R0, R221, c[0x0][0x1e4], R0 ;  /* 0x00007900dd007a24 */ /* 0x000fc800078e0200 */
[----:B------:R-:W-:Y:S02]  /*2260*/  IMAD.IADD R3, R3, 0x1, R0 ;  /* 0x0000000103037824 */ /* 0x000fe400078e0200 */
[----:B------:R-:W-:Y:S02]  /*2270*/  IMAD R0, R31, c[0x0][0x1e8], RZ ;  /* 0x00007a001f007a24 */ /* 0x000fe400078e02ff */
[----:B-----5:R-:W-:-:S04]  /*2280*/  IMAD.WIDE.U32 R154, R34, c[0x0][0x1e8], RZ ;  /* 0x00007a00229a7a25 */ /* 0x020fc800078e00ff */
[----:B------:R-:W-:Y:S01]  /*2290*/  IMAD R0, R34, c[0x0][0x1ec], R0 ;  /* 0x00007b0022007a24 */ /* 0x000fe200078e0200 */
[----:B-1----:R-:W-:-:S03]  /*22a0*/  SHF.R.S32.HI R14, RZ, 0x1f, R15 ;  /* 0x0000001fff0e7819 */ /* 0x002fc6000001140f */
[----:B------:R-:W-:Y:S01]  /*22b0*/  IMAD.IADD R152, R155, 0x1, R0 ;  /* 0x000000019b987824 */ /* 0x000fe200078e0200 */
[----:B------:R-:W-:Y:S01]  /*22c0*/  LEA.HI R14, R14, R15, RZ, 0x2 ;  /* 0x0000000f0e0e7211 */ /* 0x000fe200078f10ff */
[----:B------:R-:W-:-:S03]  /*22d0*/  IMAD R148, R140, -0x40, R247 ;  /* 0xffffffc08c947824 */ /* 0x000fc600078e02f7 */
[----:B------:R-:W-:-:S05]  /*22e0*/  SHF.R.S32.HI R14, RZ, 0x2, R14 ;  /* 0x00000002ff0e7819 */ /* 0x000fca000001140e */
[----:B------:R-:W-:-:S05]  /*22f0*/  IMAD.IADD R28, R148, 0x1, -R14 ;  /* 0x00000001941c7824 */ /* 0x000fca00078e0a0e */
[----:B------:R-:W-:-:S13]  /*2300*/  ISETP.GE.AND P4, PT, R28, 0x1, PT ;  /* 0x000000011c00780c */ /* 0x000fda0003f86270 */
[----:B------:R-:W-:Y:S02]  /*2310*/  @P4 ISETP.GE.AND P1, PT, R227, c[0x0][0x1d4], PT ;  /* 0x00007500e3004a0c */ /* 0x000fe40003f26270 */
[----:B------:R-:W-:Y:S02]  /*2320*/  @P4 ISETP.GE.AND P5, PT, R97, c[0x0][0x1d4], PT ;  /* 0x0000750061004a0c */ /* 0x000fe40003fa6270 */
[----:B------:R-:W-:Y:S01]  /*2330*/  ISETP.GE.AND P6, PT, R28, 0x21, PT ;  /* 0x000000211c00780c */ /* 0x000fe20003fc6270 */
[----:B------:R-:W-:Y:S01]  /*2340*/  IMAD.WIDE.U32 R32, R34, c[0x0][0x210], RZ ;  /* 0x0000840022207a25 */ /* 0x000fe200078e00ff */
[----:B------:R-:W-:Y:S03]  /*2350*/  STL.64 [R1+0x10], R154 ;  /* 0x0000109a01007387 */ /* 0x000fe60000100a00 */
[----:B------:R-:W-:Y:S02]  /*2360*/  IMAD.SHL.U32 R149, R227, 0x2, RZ ;  /* 0x00000002e3957824 */ /* 0x000fe400078e00ff */
[----:B------:R-:W-:-:S02]  /*2370*/  IMAD.SHL.U32 R150, R97, 0x2, RZ ;  /* 0x0000000261967824 */ /* 0x000fc400078e00ff */
[----:B------:R-:W-:Y:S01]  /*2380*/  IMAD.SHL.U32 R151, R96, 0x2, RZ ;  /* 0x0000000260977824 */ /* 0x000fe200078e00ff */
[----:B------:R-:W-:Y:S04]  /*2390*/  STL [R1+0x24], R152 ;  /* 0x0000249801007387 */ /* 0x000fe80000100800 */
[----:B------:R-:W-:Y:S01]  /*23a0*/  STL.64 [R1+0x28], R32 ;  /* 0x0000282001007387 */ /* 0x000fe20000100a00 */
[----:B--2---:R-:W-:Y:S01]  /*23b0*/  SHF.R.S32.HI R30, RZ, 0x1f, R219 ;  /* 0x0000001fff1e7819 */ /* 0x004fe200000114db */
[----:B------:R-:W-:-:S04]  /*23c0*/  IMAD.WIDE.U32 R2, R219, c[0x0][0x1f0], R2 ;  /* 0x00007c00db027a25 */ /* 0x000fc800078e0002 */
[----:B------:R-:W-:Y:S01]  /*23d0*/  IMAD R4, R30, c[0x0][0x1f0], RZ ;  /* 0x00007c001e047a24 */ /* 0x000fe200078e02ff */
[----:B------:R-:W-:-:S03]  /*23e0*/  IADD3 R0, P0, R2, R154, RZ ;  /* 0x0000009a02007210 */ /* 0x000fc60007f1e0ff */
[----:B------:R-:W-:-:S05]  /*23f0*/  IMAD R4, R219, c[0x0][0x1f4], R4 ;  /* 0x00007d00db047a24 */ /* 0x000fca00078e0204 */
[----:B------:R-:W-:Y:S02]  /*2400*/  IADD3.X R3, R152, R3, R4, P0, !PT ;  /* 0x0000000398037210 */ /* 0x000fe400007fe404 */
[----:B------:R-:W-:-:S04]  /*2410*/  LEA R2, P0, R0, c[0x0][0x1c8], 0x1 ;  /* 0x0000720000027a11 */ /* 0x000fc800078008ff */
[----:B------:R-:W-:Y:S02]  /*2420*/  LEA.HI.X R0, R0, c[0x0][0x1cc], R3, 0x1, P0 ;  /* 0x0000730000007a11 */ /* 0x000fe400000f0c03 */
[----:B------:R-:W1:Y:S04]  /*2430*/  SHFL.IDX PT, R3, R2, RZ, 0x1c1f ;  /* 0x001c1fff02037589 */ /* 0x000e6800000e0000 */
[----:B------:R-:W2:Y:S04]  /*2440*/  SHFL.IDX PT, R4, R0, RZ, 0x1c1f ;  /* 0x001c1fff00047589 */ /* 0x000ea800000e0000 */
[----:B------:R-:W3:Y:S04]  /*2450*/  SHFL.IDX PT, R2, R2, 0x1, 0x1c1f ;  /* 0x003c1f0002027f89 */ /* 0x000ee800000e0000 */
[----:B------:R4:W5:Y:S01]  /*2460*/  SHFL.IDX PT, R10, R0, 0x1, 0x1c1f ;  /* 0x003c1f00000a7f89 */ /* 0x00096200000e0000 */
[----:B-1----:R-:W-:-:S04]  /*2470*/  @P4 LEA R6, P0, R227, R3, 0x1 ;  /* 0x00000003e3064211 */ /* 0x002fc800078008ff */
[----:B--2---:R-:W-:Y:S02]  /*2480*/  @P4 LEA.HI.X R7, R227, R4, R104, 0x1, P0 ;  /* 0x00000004e3074211 */ /* 0x004fe400000f0c68 */
[----:B------:R-:W-:Y:S01]  /*2490*/  @P4 LEA R8, P0, R97, R3, 0x1 ;  /* 0x0000000361084211 */ /* 0x000fe200078008ff */
[----:B----4-:R-:W-:-:S03]  /*24a0*/  @P4 IMAD.SHL.U32 R0, R11, 0x2, RZ ;  /* 0x000000020b004824 */ /* 0x010fc600078e00ff */
[----:B------:R-:W-:Y:S02]  /*24b0*/  @P4 LEA.HI.X R9, R97, R4, R99, 0x1, P0 ;  /* 0x0000000461094211 */ /* 0x000fe400000f0c63 */
[----:B------:R1:W-:Y:S01]  /*24c0*/  @P4 LDGSTS.E.BYPASS.LTC128B.128 [R0+0x3100], [R6.64], !P1 ;  /* 0x0310000006004fae */ /* 0x0003e2000c901d46 */
[----:B------:R-:W-:-:S03]  /*24d0*/  @P4 ISETP.GE.AND P1, PT, R96, c[0x0][0x1d4], PT ;  /* 0x0000750060004a0c */ /* 0x000fc60003f26270 */
[----:B------:R3:W-:Y:S01]  /*24e0*/  @P4 LDGSTS.E.BYPASS.LTC128B.128 [R0+0x4100], [R8.64], !P5 ;  /* 0x0410000008004fae */ /* 0x0007e2000e901d46 */
[----:B-1----:R-:W-:-:S04]  /*24f0*/  @P4 LEA R6, P0, R96, R3, 0x1 ;  /* 0x0000000360064211 */ /* 0x002fc800078008ff */
[----:B------:R-:W-:Y:S02]  /*2500*/  @P4 LEA.HI.X R7, R96, R4, R98, 0x1, P0 ;  /* 0x0000000460074211 */ /* 0x000fe400000f0c62 */
[----:B---3--:R-:W-:-:S03]  /*2510*/  @P6 LEA R8, P0, R227, R2, 0x1 ;  /* 0x00000002e3086211 */ /* 0x008fc600078008ff */
[----:B------:R1:W-:Y:S01]  /*2520*/  @P4 LDGSTS.E.BYPASS.LTC128B.128 [R0+0x5100], [R6.64], !P1 ;  /* 0x0510000006004fae */ /* 0x0003e2000c901d46 */
[----:B------:R-:W-:Y:S02]  /*2530*/  @P6 ISETP.GE.AND P4, PT, R227, c[0x0][0x1d4], PT ;  /* 0x00007500e3006a0c */ /* 0x000fe40003f86270 */
[C---:B------:R-:W-:Y:S02]  /*2540*/  @P6 LEA R4, P5, R97.reuse, R2, 0x1 ;  /* 0x0000000261046211 */ /* 0x040fe400078a08ff */
[----:B------:R-:W-:Y:S02]  /*2550*/  @P6 ISETP.GE.AND P1, PT, R97, c[0x0][0x1d4], PT ;  /* 0x0000750061006a0c */ /* 0x000fe40003f26270 */
[-C--:B-----5:R-:W-:Y:S02]  /*2560*/  @P6 LEA.HI.X R9, R227, R10.reuse, R104, 0x1, P0 ;  /* 0x0000000ae3096211 */ /* 0x0a0fe400000f0c68 */
[----:B------:R-:W-:Y:S02]  /*2570*/  @P6 ISETP.GE.AND P0, PT, R96, c[0x0][0x1d4], PT ;  /* 0x0000750060006a0c */ /* 0x000fe40003f06270 */
[----:B------:R-:W-:-:S02]  /*2580*/  @P6 LEA.HI.X R5, R97, R10, R99, 0x1, P5 ;  /* 0x0000000a61056211 */ /* 0x000fc400028f0c63 */
[----:B------:R-:W-:-:S04]  /*2590*/  @P6 LEA R2, P5, R96, R2, 0x1 ;  /* 0x0000000260026211 */ /* 0x000fc800078a08ff */
[----:B------:R-:W-:Y:S01]  /*25a0*/  @P6 LEA.HI.X R3, R96, R10, R98, 0x1, P5 ;  /* 0x0000000a60036211 */ /* 0x000fe200028f0c62 */
[----:B-1----:R-:W-:-:S05]  /*25b0*/  @P6 IMAD.SHL.U32 R0, R11, 0x2, RZ ;  /* 0x000000020b006824 */ /* 0x002fca00078e00ff */
[----:B------:R1:W-:Y:S04]  /*25c0*/  @P6 LDGSTS.E.BYPASS.LTC128B.128 [R0+0x3900], [R8.64], !P4 ;  /* 0x0390000008006fae */ /* 0x0003e8000e101d46 */
[----:B------:R2:W-:Y:S04]  /*25d0*/  @P6 LDGSTS.E.BYPASS.LTC128B.128 [R0+0x4900], [R4.64], !P1 ;  /* 0x0490000004006fae */ /* 0x0005e8000c901d46 */
[----:B------:R3:W-:Y:S04]  /*25e0*/  @P6 LDGSTS.E.BYPASS.LTC128B.128 [R0+0x5900], [R2.64], !P0 ;  /* 0x0590000002006fae */ /* 0x0007e8000c101d46 */
[----:B------:R-:W0:Y:S01]  /*25f0*/  LDGDEPBAR ;  /* 0x00000000000079af */ /* 0x000e220000000000 */
[----:B------:R-:W-:-:S04]  /*2600*/  DEPBAR.LE SB0, 0x1 ;  /* 0x000080400000791a */ /* 0x000fc80000000000 */
[----:B------:R-:W-:-:S04]  /*2610*/  DEPBAR.LE SB0, 0x0 ;  /* 0x000080000000791a */ /* 0x000fc80000000000 */
[----:B------:R-:W-:Y:S06]  /*2620*/  BAR.SYNC.DEFER_BLOCKING 0x0 ;  /* 0x0000000000007b1d */ /* 0x000fec0000010000 */
[----:B--2---:R-:W-:Y:S04]  /*2630*/  LDSM.16.M88.4 R4, [R203+0x1000] ;  /* 0x00100000cb04783b */ /* 0x004fe80000000200 */
[----:B------:R-:W2:Y:S04]  /*2640*/  LDSM.16.M88.4 R12, [R200] ;  /* 0x00000000c80c783b */ /* 0x000ea80000000200 */
[----:B------:R-:W4:Y:S04]  /*2650*/  LDSM.16.M88.4 R16, [R200+0x400] ;  /* 0x00040000c810783b */ /* 0x000f280000000200 */
[----:B------:R-:W5:Y:S04]  /*2660*/  LDSM.16.M88.4 R20, [R200+0x800] ;  /* 0x00080000c814783b */ /* 0x000f680000000200 */
[----:B------:R-:W5:Y:S04]  /*2670*/  LDSM.16.M88.4 R24, [R200+0xc00] ;  /* 0x000c0000c818783b */ /* 0x000f680000000200 */
[----:B-1----:R-:W1:Y:S01]  /*2680*/  LDSM.16.M88.4 R8, [R203] ;  /* 0x00000000cb08783b */ /* 0x002e620000000200 */
[----:B---3--:R-:W-:-:S02]  /*2690*/  IMAD R0, R29, c[0x0][0x208], RZ ;  /* 0x000082001d007a24 */ /* 0x008fc400078e02ff */
[----:B------:R-:W-:Y:S01]  /*26a0*/  IMAD.WIDE.U32 R2, R221, c[0x0][0x208], RZ ;  /* 0x00008200dd027a25 */ /* 0x000fe200078e00ff */
[----:B------:R-:W-:Y:S01]  /*26b0*/  SHF.L.U64.HI R142, R97, 0x1, R99 ;  /* 0x00000001618e7819 */ /* 0x000fe20000010263 */
[----:B------:R-:W-:Y:S02]  /*26c0*/  LDSM.16.M88.4 R40, [R215] ;  /* 0x00000000d728783b */ /* 0x000fe40000000200 */
[----:B------:R-:W-:Y:S01]  /*26d0*/  IMAD R0, R221, c[0x0][0x20c], R0 ;  /* 0x00008300dd007a24 */ /* 0x000fe200078e0200 */
[----:B------:R-:W-:Y:S01]  /*26e0*/  ISETP.GE.AND P5, PT, R227, c[0x0][0x1d4], PT ;  /* 0x00007500e3007a0c */ /* 0x000fe20003fa6270 */
[----:B------:R-:W-:Y:S02]  /*26f0*/  LDSM.16.M88.4 R36, [R205] ;  /* 0x00000000cd24783b */ /* 0x000fe40000000200 */
[----:B------:R-:W-:Y:S02]  /*2700*/  IMAD.IADD R3, R3, 0x1, R0 ;  /* 0x0000000103037824 */ /* 0x000fe400078e0200 */
[----:B------:R-:W-:-:S02]  /*2710*/  IMAD R0, R30, c[0x0][0x218], RZ ;  /* 0x000086001e007a24 */ /* 0x000fc400078e02ff */
[----:B------:R-:W-:Y:S01]  /*2720*/  IMAD.WIDE.U32 R2, R219, c[0x0][0x218], R2 ;  /* 0x00008600db027a25 */ /* 0x000fe200078e0002 */
[C---:B--2---:R-:W-:Y:S08]  /*2730*/  HMMA.16816.F32.BF16 R64, R4.reuse, R12, RZ ;  /* 0x0000000c0440723c */ /* 0x044ff000000418ff */
[C---:B----4-:R-:W-:Y:S08]  /*2740*/  HMMA.16816.F32.BF16 R44, R4.reuse, R16, RZ ;  /* 0x00000010042c723c */ /* 0x050ff000000418ff */
[C---:B-----5:R-:W-:Y:S08]  /*2750*/  HMMA.16816.F32.BF16 R68, R4.reuse, R20, RZ ;  /* 0x000000140444723c */ /* 0x060ff000000418ff */
[C---:B------:R-:W-:Y:S08]  /*2760*/  HMMA.16816.F32.BF16 R48, R4.reuse, R24, RZ ;  /* 0x000000180430723c */ /* 0x040ff000000418ff */
[C---:B------:R-:W-:Y:S08]  /*2770*/  HMMA.16816.F32.BF16 R84, R4.reuse, R14, RZ ;  /* 0x0000000e0454723c */ /* 0x040ff000000418ff */
[C---:B------:R-:W-:Y:S08]  /*2780*/  HMMA.16816.F32.BF16 R88, R4.reuse, R18, RZ ;  /* 0x000000120458723c */ /* 0x040ff000000418ff */
[C---:B------:R-:W-:Y:S08]  /*2790*/  HMMA.16816.F32.BF16 R92, R4.reuse, R22, RZ ;  /* 0x00000016045c723c */ /* 0x040ff000000418ff */
[----:B------:R-:W-:Y:S07]  /*27a0*/  HMMA.16816.F32.BF16 R116, R4, R26, RZ ;  /* 0x0000001a0474723c */ /* 0x000fee00000418ff */
[----:B------:R-:W-:-:S04]  /*27b0*/  IMAD R4, R31, c[0x0][0x210], RZ ;  /* 0x000084001f047a24 */ /* 0x000fc800078e02ff */
[----:B------:R-:W-:-:S04]  /*27c0*/  IMAD R4, R34, c[0x0][0x214], R4 ;  /* 0x0000850022047a24 */ /* 0x000fc800078e0204 */
[----:B------:R-:W-:Y:S02]  /*27d0*/  IMAD.IADD R5, R33, 0x1, R4 ;  /* 0x0000000121057824 */ /* 0x000fe400078e0204 */
[----:B------:R-:W-:Y:S01]  /*27e0*/  IMAD R4, R219, c[0x0][0x21c], R0 ;  /* 0x00008700db047a24 */ /* 0x000fe200078e0200 */
[----:B------:R-:W-:Y:S01]  /*27f0*/  IADD3 R0, P0, R2, R32, RZ ;  /* 0x0000002002007210 */ /* 0x000fe20007f1e0ff */
[C---:B-1----:R-:W-:Y:S01]  /*2800*/  HMMA.16816.F32.BF16 R120, R8.reuse, R12, RZ ;  /* 0x0000000c0878723c */ /* 0x042fe200000418ff */
[----:B------:R-:W-:Y:S02]  /*2810*/  STL [R1+0x34], R5 ;  /* 0x0000340501007387 */ /* 0x000fe40000100800 */
[----:B------:R-:W-:Y:S02]  /*2820*/  IADD3.X R2, R5, R3, R4, P0, !PT ;  /* 0x0000000305027210 */ /* 0x000fe400007fe404 */
[C---:B------:R-:W-:Y:S01]  /*2830*/  LEA R3, P0, R0.reuse, c[0x0][0x1f8], 0x1 ;  /* 0x00007e0000037a11 */ /* 0x040fe200078008ff */
[----:B------:R-:W-:Y:S03]  /*2840*/  LDSM.16.M88.4 R4, [R204+0x1000] ;  /* 0x00100000cc04783b */ /* 0x000fe60000000200 */
[----:B------:R-:W-:Y:S01]  /*2850*/  LEA.HI.X R12, R0, c[0x0][0x1fc], R2, 0x1, P0 ;  /* 0x00007f00000c7a11 */ /* 0x000fe200000f0c02 */
[C---:B------:R-:W-:Y:S01]  /*2860*/  HMMA.16816.F32.BF16 R76, R8.reuse, R18, RZ ;  /* 0x00000012084c723c */ /* 0x040fe200000418ff */
[----:B------:R-:W1:Y:S04]  /*2870*/  SHFL.IDX PT, R0, R3, RZ, 0x1c1f ;  /* 0x001c1fff03007589 */ /* 0x000e6800000e0000 */
[----:B------:R-:W-:Y:S03]  /*2880*/  LDSM.16.M88.4 R32, [R216] ;  /* 0x00000000d820783b */ /* 0x000fe60000000200 */
[C---:B------:R-:W-:Y:S08]  /*2890*/  HMMA.16816.F32.BF16 R56, R8.reuse, R20, RZ ;  /* 0x000000140838723c */ /* 0x040ff000000418ff */
[----:B------:R-:W-:Y:S07]  /*28a0*/  HMMA.16816.F32.BF16 R72, R8, R22, RZ ;  /* 0x000000160848723c */ /* 0x000fee00000418ff */
[----:B-1----:R-:W-:-:S02]  /*28b0*/  IADD3 R22, P1, R0, R149, RZ ;  /* 0x0000009500167210 */ /* 0x002fc40007f3e0ff */
[C---:B------:R-:W-:Y:S02]  /*28c0*/  IADD3 R20, P0, R0.reuse, R150, RZ ;  /* 0x0000009600147210 */ /* 0x040fe40007f1e0ff */
[----:B------:R-:W-:Y:S02]  /*28d0*/  IADD3 R18, P4, R0, R151, RZ ;  /* 0x0000009700127210 */ /* 0x000fe40007f9e0ff */
[----:B------:R-:W2:Y:S04]  /*28e0*/  LDL R0, [R1+0x4] ;  /* 0x0000040001007983 */ /* 0x000ea80000100800 */
[----:B------:R-:W1:Y:S04]  /*28f0*/  SHFL.IDX PT, R2, R12, RZ, 0x1c1f ;  /* 0x001c1fff0c027589 */ /* 0x000e6800000e0000 */
[----:B------:R-:W3:Y:S04]  /*2900*/  SHFL.IDX PT, R3, R3, 0x1, 0x1c1f ;  /* 0x003c1f0003037f89 */ /* 0x000ee800000e0000 */
[----:B------:R-:W4:Y:S01]  /*2910*/  SHFL.IDX PT, R12, R12, 0x1, 0x1c1f ;  /* 0x003c1f000c0c7f89 */ /* 0x000f2200000e0000 */
[----:B------:R-:W-:Y:S01]  /*2920*/  HMMA.16816.F32.BF16 R52, R8, R24, RZ ;  /* 0x000000180834723c */ /* 0x000fe200000418ff */
[----:B------:R-:W-:-:S07]  /*2930*/  SHF.L.U64.HI R143, R96, 0x1, R98 ;  /* 0x00000001608f7819 */ /* 0x000fce0000010262 */
[----:B------:R-:W-:Y:S01]  /*2940*/  HMMA.16816.F32.BF16 R60, R8, R26, RZ ;  /* 0x0000001a083c723c */ /* 0x000fe200000418ff */
[----:B------:R-:W5:Y:S01]  /*2950*/  LDSM.16.M88.4 R24, [R214] ;  /* 0x00000000d618783b */ /* 0x000f620000000200 */
[----:B------:R-:W-:Y:S02]  /*2960*/  SHF.L.U64.HI R141, R227, 0x1, R104 ;  /* 0x00000001e38d7819 */ /* 0x000fe40000010268 */
[----:B------:R-:W-:Y:S01]  /*2970*/  ISETP.LT.OR P6, PT, R28, 0x1, P5 ;  /* 0x000000011c00780c */ /* 0x000fe20002fc1670 */
[----:B-1----:R-:W-:-:S03]  /*2980*/  IMAD.X R21, R2, 0x1, R142, P0 ;  /* 0x0000000102157824 */ /* 0x002fc600000e068e */
[----:B------:R-:W-:Y:S01]  /*2990*/  HMMA.16816.F32.BF16 R100, R8, R14, RZ ;  /* 0x0000000e0864723c */ /* 0x000fe200000418ff */
[C---:B------:R-:W-:Y:S01]  /*29a0*/  IMAD.X R19, R2.reuse, 0x1, R143, P4 ;  /* 0x0000000102137824 */ /* 0x040fe200020e068f */
[----:B------:R-:W-:Y:S01]  /*29b0*/  ISETP.GE.AND P4, PT, R97, c[0x0][0x1d4], PT ;  /* 0x0000750061007a0c */ /* 0x000fe20003f86270 */
[----:B------:R-:W-:-:S04]  /*29c0*/  IMAD.X R23, R2, 0x1, R141, P1 ;  /* 0x0000000102177824 */ /* 0x000fc800008e068d */
[C---:B---3--:R-:W-:Y:S01]  /*29d0*/  IADD3 R14, P0, R3.reuse, R150, RZ ;  /* 0x00000096030e7210 */ /* 0x048fe20007f1e0ff */
[----:B------:R-:W-:Y:S01]  /*29e0*/  HMMA.16816.F32.BF16 R80, R8, R16, RZ ;  /* 0x000000100850723c */ /* 0x000fe200000418ff */
[----:B------:R-:W1:Y:S03]  /*29f0*/  LDSM.16.M88.4 R8, [R204] ;  /* 0x00000000cc08783b */ /* 0x000e660000000200 */
[----:B----4-:R-:W-:Y:S01]  /*2a00*/  IMAD.X R15, R12, 0x1, R142, P0 ;  /* 0x000000010c0f7824 */ /* 0x010fe200000e068e */
[----:B------:R-:W-:Y:S01]  /*2a10*/  ISETP.LT.OR P0, PT, R28, 0x1, P4 ;  /* 0x000000011c00780c */ /* 0x000fe20002701670 */
[----:B------:R-:W-:Y:S01]  /*2a20*/  @!PT LDS RZ, [RZ] ;  /* 0x00000000fffff984 */ /* 0x000fe20000000800 */
[----:B------:R-:W-:Y:S01]  /*2a30*/  @!PT LDS RZ, [RZ] ;  /* 0x00000000fffff984 */ /* 0x000fe20000000800 */
[----:B------:R-:W-:Y:S01]  /*2a40*/  @!PT LDS RZ, [RZ] ;  /* 0x00000000fffff984 */ /* 0x000fe20000000800 */
[----:B------:R3:W-:Y:S01]  /*2a50*/  LDGSTS.E.BYPASS.LTC128B.128 [R218+0x100], [R22.64], !P6 ;  /* 0x0010000016da7fae */ /* 0x0007e2000f101d46 */
[----:B------:R-:W-:-:S05]  /*2a60*/  IADD3 R16, P1, R3, R149, RZ ;  /* 0x0000009503107210 */ /* 0x000fca0007f3e0ff */
[----:B------:R-:W-:Y:S01]  /*2a70*/  IMAD.X R17, R12, 0x1, R141, P1 ;  /* 0x000000010c117824 */ /* 0x000fe200008e068d */
[----:B------:R-:W-:Y:S02]  /*2a80*/  ISETP.GE.AND P1, PT, R96, c[0x0][0x1d4], PT ;  /* 0x0000750060007a0c */ /* 0x000fe40003f26270 */
[C---:B------:R-:W-:Y:S02]  /*2a90*/  ISETP.LT.OR P5, PT, R28.reuse, 0x21, P5 ;  /* 0x000000211c00780c */ /* 0x040fe40002fa1670 */
[C---:B------:R-:W-:Y:S01]  /*2aa0*/  ISETP.LT.OR P6, PT, R28.reuse, 0x1, P1 ;  /* 0x000000011c00780c */ /* 0x040fe20000fc1670 */
[----:B------:R3:W-:Y:S01]  /*2ab0*/  LDGSTS.E.BYPASS.LTC128B.128 [R218+0x1100], [R20.64], !P0 ;  /* 0x0110000014da7fae */ /* 0x0007e2000c101d46 */
[C---:B------:R-:W-:Y:S02]  /*2ac0*/  ISETP.LT.OR P4, PT, R28.reuse, 0x21, P4 ;  /* 0x000000211c00780c */ /* 0x040fe40002781670 */
[----:B------:R-:W-:Y:S02]  /*2ad0*/  ISETP.LT.OR P1, PT, R28, 0x21, P1 ;  /* 0x000000211c00780c */ /* 0x000fe40000f21670 */
[----:B------:R-:W-:-:S05]  /*2ae0*/  IADD3 R2, P0, R3, R151, RZ ;  /* 0x0000009703027210 */ /* 0x000fca0007f1e0ff */
[----:B------:R-:W-:Y:S02]  /*2af0*/  IMAD.X R3, R12, 0x1, R143, P0 ;  /* 0x000000010c037824 */ /* 0x000fe400000e068f */
[----:B------:R4:W-:Y:S01]  /*2b00*/  LDGSTS.E.BYPASS.LTC128B.128 [R218+0x2100], [R18.64], !P6 ;  /* 0x0210000012da7fae */ /* 0x0009e2000f101d46 */
[C---:B-----5:R-:W-:Y:S03]  /*2b10*/  HMMA.16816.F32.BF16 R136, R4.reuse, R24, R48 ;  /* 0x000000180488723c */ /* 0x060fe60000041830 */
[----:B------:R4:W-:Y:S04]  /*2b20*/  LDGSTS.E.BYPASS.LTC128B.128 [R218+0x900], [R16.64], !P5 ;  /* 0x0090000010da7fae */ /* 0x0009e8000e901d46 */
[----:B------:R5:W-:Y:S01]  /*2b30*/  LDGSTS.E.BYPASS.LTC128B.128 [R218+0x1900], [R14.64], !P4 ;  /* 0x019000000eda7fae */ /* 0x000be2000e101d46 */
[C---:B------:R-:W-:Y:S03]  /*2b40*/  HMMA.16816.F32.BF16 R96, R4.reuse, R32, R44 ;  /* 0x000000200460723c */ /* 0x040fe6000004182c */
[----:B------:R2:W-:Y:S04]  /*2b50*/  LDGSTS.E.BYPASS.LTC128B.128 [R218+0x2900], [R2.64], !P1 ;  /* 0x0290000002da7fae */ /* 0x0005e8000c901d46 */
[----:B------:R-:W-:Y:S04]  /*2b60*/  LDSM.16.M88.4 R48, [R200+0x1000] ;  /* 0x00100000c830783b */ /* 0x000fe80000000200 */
[----:B------:R-:W-:Y:S01]  /*2b70*/  LDSM.16.M88.4 R44, [R200+0x1400] ;  /* 0x00140000c82c783b */ /* 0x000fe20000000200 */
[-C--:B------:R-:W-:Y:S03]  /*2b80*/  HMMA.16816.F32.BF16 R144, R4, R40.reuse, R68 ;  /* 0x000000280490723c */ /* 0x080fe60000041844 */
[----:B------:R-:W-:Y:S04]  /*2b90*/  LDSM.16.M88.4 R28, [R212] ;  /* 0x00000000d41c783b */ /* 0x000fe80000000200 */
[----:B------:R-:W0:Y:S01]  /*2ba0*/  LDGDEPBAR ;  /* 0x00000000000079af */ /* 0x000e220000000000 */
[----:B-1----:R-:W-:Y:S03]  /*2bb0*/  HMMA.16816.F32.BF16 R128, R8, R40, R56 ;  /* 0x000000280880723c */ /* 0x002fe60000041838 */
[----:B----4-:R-:W-:Y:S04]  /*2bc0*/  LDSM.16.M88.4 R16, [R200+0x1c00] ;  /* 0x001c0000c810783b */ /* 0x010fe80000000200 */
[----:B-----5:R-:W1:Y:S01]  /*2bd0*/  LDSM.16.M88.4 R12, [R203+0x3000] ;  /* 0x00300000cb0c783b */ /* 0x020e620000000200 */
[C---:B------:R-:W-:Y:S08]  /*2be0*/  HMMA.16816.F32.BF16 R64, R4.reuse, R36, R64 ;  /* 0x000000240440723c */ /* 0x040ff00000041840 */
[----:B------:R-:W-:Y:S08]  /*2bf0*/  HMMA.16816.F32.BF16 R68, R4, R38, R84 ;  /* 0x000000260444723c */ /* 0x000ff00000041854 */
[C---:B------:R-:W-:Y:S08]  /*2c00*/  HMMA.16816.F32.BF16 R120, R8.reuse, R36, R120 ;  /* 0x000000240878723c */ /* 0x040ff00000041878 */
[----:B------:R-:W-:Y:S01]  /*2c10*/  HMMA.16816.F32.BF16 R56, R8, R38, R100 ;  /* 0x000000260838723c */ /* 0x000fe20000041864 */
[----:B------:R-:W4:Y:S07]  /*2c20*/  LDSM.16.M88.4 R36, [R200+0x1800] ;  /* 0x00180000c824783b */ /* 0x000f2e0000000200 */
[----:B---3--:R-:W-:Y:S08]  /*2c30*/  HMMA.16816.F32.BF16 R20, R4, R34, R88 ;  /* 0x000000220414723c */ /* 0x008ff00000041858 */
[C---:B------:R-:W-:Y:S08]  /*2c40*/  HMMA.16816.F32.BF16 R124, R8.reuse, R32, R80 ;  /* 0x00000020087c723c */ /* 0x040ff00000041850 */
[C---:B------:R-:W-:Y:S01]  /*2c50*/  HMMA.16816.F32.BF16 R132, R8.reuse, R24, R52 ;  /* 0x000000180884723c */ /* 0x040fe20000041834 */
[----:B------:R-:W-:Y:S07]  /*2c60*/  LDSM.16.M88.4 R52, [R210] ;  /* 0x00000000d234783b */ /* 0x000fee0000000200 */
[C---:B------:R-:W-:Y:S01]  /*2c70*/  HMMA.16816.F32.BF16 R108, R8.reuse, R34, R76 ;  /* 0x00000022086c723c */ /* 0x040fe2000004184c */
[----:B------:R-:W-:Y:S07]  /*2c80*/  LDSM.16.M88.4 R32, [R213] ;  /* 0x00000000d520783b */ /* 0x000fee0000000200 */
[C---:B------:R-:W-:Y:S08]  /*2c90*/  HMMA.16816.F32.BF16 R112, R8.reuse, R42, R72 ;  /* 0x0000002a0870723c */ /* 0x040ff00000041848 */
[----:B------:R-:W-:Y:S01]  /*2ca0*/  HMMA.16816.F32.BF16 R104, R8, R26, R60 ;  /* 0x0000001a0868723c */ /* 0x000fe2000004183c */
[----:B------:R-:W3:Y:S07]  /*2cb0*/  LDSM.16.M88.4 R8, [R203+0x2000] ;  /* 0x00200000cb08783b */ /* 0x000eee0000000200 */
[C---:B------:R-:W-:Y:S08]  /*2cc0*/  HMMA.16816.F32.BF16 R92, R4.reuse, R42, R92 ;  /* 0x0000002a045c723c */ /* 0x040ff0000004185c */
[----:B------:R-:W-:Y:S01]  /*2cd0*/  HMMA.16816.F32.BF16 R116, R4, R26, R116 ;  /* 0x0000001a0474723c */ /* 0x000fe20000041874 */
[----:B------:R-:W-:Y:S04]  /*2ce0*/  LDSM.16.M88.4 R24, [R211] ;  /* 0x00000000d318783b */ /* 0x000fe80000000200 */
[----:B------:R-:W-:Y:S03]  /*2cf0*/  LDSM.16.M88.4 R4, [R204+0x3000] ;  /* 0x00300000cc04783b */ /* 0x000fe60000000200 */
[C---:B-1----:R-:W-:Y:S08]  /*2d00*/  HMMA.16816.F32.BF16 R100, R12.reuse, R48, R64 ;  /* 0x000000300c64723c */ /* 0x042ff00000041840 */
[C---:B------:R-:W-:Y:S01]  /*2d10*/  HMMA.16816.F32.BF16 R64, R12.reuse, R46, R20 ;  /* 0x0000002e0c40723c */ /* 0x040fe20000041814 */
[----:B------:R-:W1:Y:S07]  /*2d20*/  LDSM.16.M88.4 R20, [R204+0x2000] ;  /* 0x00200000cc14783b */ /* 0x000e6e0000000200 */
[C---:B------:R-:W-:Y:S08]  /*2d30*/  HMMA.16816.F32.BF16 R96, R12.reuse, R44, R96 ;  /* 0x0000002c0c60723c */ /* 0x040ff00000041860 */
[C---:B------:R-:W-:Y:S08]  /*2d40*/  HMMA.16816.F32.BF16 R84, R12.reuse, R50, R68 ;  /* 0x000000320c54723c */ /* 0x040ff00000041844 */
[C---:B----4-:R-:W-:Y:S08]  /*2d50*/  HMMA.16816.F32.BF16 R80, R12.reuse, R36, R144 ;  /* 0x000000240c50723c */ /* 0x050ff00000041890 */
        /* <DEDUP_REMOVED lines=13> */
[----:B------:R-:W3:Y:S07]  /*2e30*/  LDSM.16.M88.4 R16, [R203+0x5000] ;  /* 0x00500000cb10783b */ /* 0x000eee0000000200 */
[C---:B-1----:R-:W-:Y:S01]  /*2e40*/  HMMA.16816.F32.BF16 R108, R20.reuse, R24, R12 ;  /* 0x00000018146c723c */ /* 0x042fe2000004180c */
[----:B------:R-:W1:Y:S07]  /*2e50*/  LDSM.16.M88.4 R12, [R203+0x4000] ;  /* 0x00400000cb0c783b */ /* 0x000e6e0000000200 */
[C---:B------:R-:W-:Y:S01]  /*2e60*/  HMMA.16816.F32.BF16 R112, R20.reuse, R30, R44 ;  /* 0x0000001e1470723c */ /* 0x040fe2000004182c */
[----:B------:R-:W4:Y:S07]  /*2e70*/  LDSM.16.M88.4 R44, [R200+0x2400] ;  /* 0x00240000c82c783b */ /* 0x000f2e0000000200 */
[----:B------:R-:W-:Y:S01]  /*2e80*/  HMMA.16816.F32.BF16 R116, R20, R28, R40 ;  /* 0x0000001c1474723c */ /* 0x000fe20000041828 */
[----:B------:R-:W5:Y:S07]  /*2e90*/  LDSM.16.M88.4 R40, [R200+0x2800] ;  /* 0x00280000c828783b */ /* 0x000f6e0000000200 */
[C---:B------:R-:W-:Y:S08]  /*2ea0*/  HMMA.16816.F32.BF16 R100, R4.reuse, R32, R100 ;  /* 0x000000200464723c */ /* 0x040ff00000041864 */
[----:B------:R-:W-:Y:S08]  /*2eb0*/  HMMA.16816.F32.BF16 R136, R4, R34, R84 ;  /* 0x000000220488723c */ /* 0x000ff00000041854 */
[C---:B------:R-:W-:Y:S08]  /*2ec0*/  HMMA.16816.F32.BF16 R120, R20.reuse, R32, R72 ;  /* 0x000000201478723c */ /* 0x040ff00000041848 */
[----:B------:R-:W-:Y:S01]  /*2ed0*/  HMMA.16816.F32.BF16 R56, R20, R34, R56 ;  /* 0x000000221438723c */ /* 0x000fe20000041838 */
[----:B------:R-:W-:Y:S07]  /*2ee0*/  LDSM.16.M88.4 R32, [R209] ;  /* 0x00000000d120783b */ /* 0x000fee0000000200 */
[C---:B------:R-:W-:Y:S08]  /*2ef0*/  HMMA.16816.F32.BF16 R132, R4.reuse, R28, R96 ;  /* 0x0000001c0484723c */ /* 0x040ff00000041860 */
[C---:B------:R-:W-:Y:S01]  /*2f00*/  HMMA.16816.F32.BF16 R128, R4.reuse, R30, R64 ;  /* 0x0000001e0480723c */ /* 0x040fe20000041840 */
[----:B------:R-:W-:Y:S07]  /*2f10*/  LDSM.16.M88.4 R28, [R208] ;  /* 0x00000000d01c783b */ /* 0x000fee0000000200 */
[C---:B------:R-:W-:Y:S08]  /*2f20*/  HMMA.16816.F32.BF16 R84, R4.reuse, R24, R80 ;  /* 0x000000180454723c */ /* 0x040ff00000041850 */
[C---:B------:R-:W-:Y:S08]  /*2f30*/  HMMA.16816.F32.BF16 R80, R4.reuse, R26, R92 ;  /* 0x0000001a0450723c */ /* 0x040ff0000004185c */
[C---:B------:R-:W-:Y:S08]  /*2f40*/  HMMA.16816.F32.BF16 R124, R4.reuse, R52, R88 ;  /* 0x00000034047c723c */ /* 0x040ff00000041858 */
[----:B------:R-:W-:Y:S01]  /*2f50*/  HMMA.16816.F32.BF16 R64, R4, R54, R76 ;  /* 0x000000360440723c */ /* 0x000fe2000004184c */
[----:B------:R-:W1:Y:S07]  /*2f60*/  LDSM.16.M88.4 R4, [R204+0x5000] ;  /* 0x00500000cc04783b */ /* 0x000e6e0000000200 */
[C---:B------:R-:W-:Y:S01]  /*2f70*/  HMMA.16816.F32.BF16 R104, R20.reuse, R26, R60 ;  /* 0x0000001a1468723c */ /* 0x040fe2000004183c */
[----:B------:R-:W1:Y:S07]  /*2f80*/  LDSM.16.M88.4 R24, [R207] ;  /* 0x00000000cf18783b */ /* 0x000e6e0000000200 */
[C---:B------:R-:W-:Y:S08]  /*2f90*/  HMMA.16816.F32.BF16 R72, R20.reuse, R52, R68 ;  /* 0x000000341448723c */ /* 0x040ff00000041844 */
[----:B------:R-:W-:Y:S01]  /*2fa0*/  HMMA.16816.F32.BF16 R68, R20, R54, R8 ;  /* 0x000000361444723c */ /* 0x000fe20000041808 */
[----:B------:R-:W4:Y:S04]  /*2fb0*/  LDSM.16.M88.4 R8, [R204+0x4000] ;  /* 0x00400000cc08783b */ /* 0x000f280000000200 */
[----:B------:R-:W5:Y:S01]  /*2fc0*/  LDSM.16.M88.4 R20, [R206] ;  /* 0x00000000ce14783b */ /* 0x000f620000000200 */
[----:B--2---:R-:W-:Y:S01]  /*2fd0*/  ISETP.GT.AND P0, PT, R140, R0, PT ;  /* 0x000000008c00720c */ /* 0x004fe20003f04270 */
[----:B------:R-:W-:-:S04]  /*2fe0*/  DEPBAR.LE SB0, 0x0 ;  /* 0x000080000000791a */ /* 0x000fc80000000000 */
[C---:B---3--:R-:W-:Y:S08]  /*2ff0*/  HMMA.16816.F32.BF16 R100, R16.reuse, R48, R100 ;  /* 0x000000301064723c */ /* 0x048ff00000041864 */
[----:B------:R-:W-:Y:S08]  /*3000*/  HMMA.16816.F32.BF16 R96, R16, R50, R136 ;  /* 0x000000321060723c */ /* 0x000ff00000041888 */
[C---:B-1----:R-:W-:Y:S08]  /*3010*/  HMMA.16816.F32.BF16 R60, R12.reuse, R48, R120 ;  /* 0x000000300c3c723c */ /* 0x042ff00000041878 */
[----:B------:R-:W-:Y:S08]  /*3020*/  HMMA.16816.F32.BF16 R56, R12, R50, R56 ;  /* 0x000000320c38723c */ /* 0x000ff00000041838 */
[C---:B----4-:R-:W-:Y:S08]  /*3030*/  HMMA.16816.F32.BF16 R92, R16.reuse, R44, R132 ;  /* 0x0000002c105c723c */ /* 0x050ff00000041884 */
[----:B------:R-:W-:Y:S08]  /*3040*/  HMMA.16816.F32.BF16 R88, R16, R46, R128 ;  /* 0x0000002e1058723c */ /* 0x000ff00000041880 */
[C---:B------:R-:W-:Y:S08]  /*3050*/  HMMA.16816.F32.BF16 R52, R12.reuse, R44, R116 ;  /* 0x0000002c0c34723c */ /* 0x040ff00000041874 */
[----:B------:R-:W-:Y:S08]  /*3060*/  HMMA.16816.F32.BF16 R48, R12, R46, R112 ;  /* 0x0000002e0c30723c */ /* 0x000ff00000041870 */
[C---:B-----5:R-:W-:Y:S08]  /*3070*/  HMMA.16816.F32.BF16 R84, R16.reuse, R40, R84 ;  /* 0x000000281054723c */ /* 0x060ff00000041854 */
[C---:B------:R-:W-:Y:S08]  /*3080*/  HMMA.16816.F32.BF16 R80, R16.reuse, R42, R80 ;  /* 0x0000002a1050723c */ /* 0x040ff00000041850 */
[C---:B------:R-:W-:Y:S08]  /*3090*/  HMMA.16816.F32.BF16 R76, R16.reuse, R36, R124 ;  /* 0x00000024104c723c */ /* 0x040ff0000004187c */
[----:B------:R-:W-:Y:S08]  /*30a0*/  HMMA.16816.F32.BF16 R64, R16, R38, R64 ;  /* 0x000000261040723c */ /* 0x000ff00000041840 */
[C---:B------:R-:W-:Y:S08]  /*30b0*/  HMMA.16816.F32.BF16 R44, R12.reuse, R40, R108 ;  /* 0x000000280c2c723c */ /* 0x040ff0000004186c */
[C---:B------:R-:W-:Y:S08]  /*30c0*/  HMMA.16816.F32.BF16 R40, R12.reuse, R42, R104 ;  /* 0x0000002a0c28723c */ /* 0x040ff00000041868 */
[C---:B------:R-:W-:Y:S08]  /*30d0*/  HMMA.16816.F32.BF16 R16, R12.reuse, R36, R72 ;  /* 0x000000240c10723c */ /* 0x040ff00000041848 */
[----:B------:R-:W-:Y:S01]  /*30e0*/  HMMA.16816.F32.BF16 R12, R12, R38, R68 ;  /* 0x000000260c0c723c */ /* 0x000fe20000041844 */
[----:B------:R-:W-:Y:S01]  /*30f0*/  BSSY B0, `(.L_x_1268) ;  /* 0x000005d000007945 */ /* 0x000fe20003800000 */
[----:B------:R-:W-:-:S06]  /*3100*/  ISETP.GT.AND P1, PT, R158, 0x3f, PT ;  /* 0x0000003f9e00780c */ /* 0x000fcc0003f24270 */
        /* <DEDUP_REMOVED lines=15> */
[----:B------:R-:W-:Y:S01]  /*3200*/  HMMA.16816.F32.BF16 R24, R8, R22, R12 ;  /* 0x000000160818723c */ /* 0x000fe2000004180c */
[----:B------:R-:W-:Y:S06]  /*3210*/  BAR.SYNC.DEFER_BLOCKING 0x0 ;  /* 0x0000000000007b1d */ /* 0x000fec0000010000 */
[----:B------:R-:W-:Y:S01]  /*3220*/  @!UPT UIADD3 URZ, URZ, URZ, URZ ;  /* 0x0000003f3f3ff290 */ /* 0x000fe2000fffe03f */
[----:B------:R-:W-:Y:S11]  /*3230*/  @!P0 BRA `(.L_x_1269) ;  /* 0x0000048000008947 */ /* 0x000ff60003800000 */
[----:B------:R-:W-:Y:S01]  /*3240*/  IMAD R2, R140, 0x40, R159 ;  /* 0x000000408c027824 */ /* 0x000fe200078e029f */
[----:B------:R-:W-:-:S04]  /*3250*/  MOV R219, RZ ;  /* 0x000000ff00db7202 */ /* 0x000fc80000000f00 */
        /* <DEDUP_REMOVED lines=8> */
[----:B------:R-:W2:Y:S01]  /*32e0*/  @!P1 LDG.E R219, [R4.64] ;  /* 0x0000000604db9981 */ /* 0x000ea2000c1e1900 */
[----:B------:R-:W-:-:S04]  /*32f0*/  IMAD.MOV R0, RZ, RZ, -R0 ;  /* 0x000000ffff007224 */ /* 0x000fc800078e0a00 */
[----:B------:R-:W-:-:S04]  /*3300*/  IMAD R221, R0, c[0x0][0x2b8], R2 ;  /* 0x0000ae0000dd7a24 */ /* 0x000fc800078e0202 */
[----:B------:R-:W-:Y:S01]  /*3310*/  IMAD.WIDE.U32 R2, R221, c[0x0][0x1e0], RZ ;  /* 0x00007800dd027a25 */ /* 0x000fe200078e00ff */
[----:B------:R-:W-:-:S05]  /*3320*/  SHF.R.S32.HI R0, RZ, 0x1f, R221 ;  /* 0x0000001fff007819 */ /* 0x000fca00000114dd */
[----:B------:R-:W-:-:S04]  /*3330*/  IMAD R0, R0, c[0x0][0x1e0], RZ ;  /* 0x0000780000007a24 */ /* 0x000fc800078e02ff */
[----:B------:R-:W-:-:S05]  /*3340*/  IMAD R0, R221, c[0x0][0x1e4], R0 ;  /* 0x00007900dd007a24 */ /* 0x000fca00078e0200 */
[----:B------:R-:W-:Y:S02]  /*3350*/  IADD3 R3, R3, R0, RZ ;  /* 0x0000000003037210 */ /* 0x000fe40007ffe0ff */
        /* <DEDUP_REMOVED lines=10> */
.L_x_1318:
[----:B------:R-:W-:Y:S05]  /*3400*/  BRA.DIV ~URZ, `(.L_x_1271) ;  /* 0x0000c6427f007947 */ /* 0x000fea000b800000 */
[----:B------:R-:W3:Y:S01]  /*3410*/  SHFL.IDX PT, R0, R12, RZ, 0x1c1f ;  /* 0x001c1fff0c007589 */ /* 0x000ee200000e0000 */
[C---:B------:R-:W-:Y:S02]  /*3420*/  IADD3 R2, R227.reuse, 0x20, RZ ;  /* 0x00000020e3027810 */ /* 0x040fe40007ffe0ff */
[C---:B------:R-:W-:Y:S02]  /*3430*/  IADD3 R8, R227.reuse, 0x40, RZ ;  /* 0x00000040e3087810 */ /* 0x040fe40007ffe0ff */
[----:B------:R-:W-:Y:S02]  /*3440*/  ISETP.GE.AND P4, PT, R2, c[0x0][0x1d4], PT ;  /* 0x0000750002007a0c */ /* 0x000fe40003f86270 */
[----:B------:R-:W-:Y:S02]  /*3450*/  ISETP.GE.AND P5, PT, R227, c[0x0][0x1d4], PT ;  /* 0x00007500e3007a0c */ /* 0x000fe40003fa6270 */
[----:B------:R-:W-:-:S02]  /*3460*/  SEL R10, RZ, 0x10, P4 ;  /* 0x00000010ff0a7807 */ /* 0x000fc40002000000 */
[----:B------:R-:W-:Y:S02]  /*3470*/  SEL R11, RZ, 0x10, P5 ;  /* 0x00000010ff0b7807 */ /* 0x000fe40002800000 */
[C---:B---3--:R-:W-:Y:S02]  /*3480*/  IADD3 R6, P0, R0.reuse, R149, RZ ;  /* 0x0000009500067210 */ /* 0x048fe40007f1e0ff */
[----:B------:R-:W-:-:S03]  /*3490*/  IADD3 R2, P6, R0, R150, RZ ;  /* 0x0000009600027210 */ /* 0x000fc60007fde0ff */
[----:B--2---:R-:W-:Y:S01]  /*34a0*/  IMAD.X R7, R4, 0x1, R141, P0 ;  /* 0x0000000104077824 */ /* 0x004fe200000e068d */
[----:B------:R-:W-:Y:S01]  /*34b0*/  ISETP.GE.AND P0, PT, R8, c[0x0][0x1d4], PT ;  /* 0x0000750008007a0c */ /* 0x000fe20003f06270 */
[----:B------:R-:W-:Y:S01]  /*34c0*/  IMAD.X R3, R4, 0x1, R142, P6 ;  /* 0x0000000104037824 */ /* 0x000fe200030e068e */
[----:B------:R-:W-:Y:S02]  /*34d0*/  IADD3 R8, P6, R0, R151, RZ ;  /* 0x0000009700087210 */ /* 0x000fe40007fde0ff */
[----:B------:R-:W-:Y:S01]  /*34e0*/  @!PT LDS RZ, [RZ] ;  /* 0x00000000fffff984 */ /* 0x000fe20000000800 */
[----:B------:R-:W-:Y:S01]  /*34f0*/  @!PT LDS RZ, [RZ] ;  /* 0x00000000fffff984 */ /* 0x000fe20000000800 */
[----:B------:R2:W-:Y:S03]  /*3500*/  LDGSTS.E.BYPASS.LTC128B.128 [R218+0x3100], [R6.64], !P5 ;  /* 0x0310000006da7fae */ /* 0x0005e6000e901d46 */
[----:B------:R-:W-:Y:S01]  /*3510*/  IMAD.X R9, R4, 0x1, R143, P6 ;  /* 0x0000000104097824 */ /* 0x000fe200030e068f */
[----:B------:R2:W-:Y:S04]  /*3520*/  LDGSTS.E.BYPASS.LTC128B.128 [R218+0x4100], [R2.64], !P4 ;  /* 0x0410000002da7fae */ /* 0x0005e8000e101d46 */
[----:B------:R-:W3:Y:S04]  /*3530*/  SHFL.IDX PT, R0, R12, 0x1, 0x1c1f ;  /* 0x003c1f000c007f89 */ /* 0x000ee800000e0000 */
[----:B------:R2:W-:Y:S04]  /*3540*/  LDGSTS.E.BYPASS.LTC128B.128 [R218+0x5100], [R8.64], !P0 ;  /* 0x0510000008da7fae */ /* 0x0005e8000c101d46 */
[----:B------:R4:W1:Y:S02]  /*3550*/  SHFL.IDX PT, R4, R5, 0x1, 0x1c1f ;  /* 0x003c1f0005047f89 */ /* 0x00086400000e0000 */
[----:B-1--4-:R-:W-:-:S02]  /*3560*/  SEL R5, RZ, 0x10, P0 ;  /* 0x00000010ff057807 */ /* 0x012fc40000000000 */
.L_x_1319:
[----:B--23--:R-:W-:Y:S02]  /*3570*/  IADD3 R2, -R11, 0x10, RZ ;  /* 0x000000100b027810 */ /* 0x00cfe40007ffe1ff */
[----:B------:R-:W-:-:S02]  /*3580*/  IADD3 R3, -R10, 0x10, RZ ;  /* 0x000000100a037810 */ /* 0x000fc40007ffe1ff */
[----:B------:R-:W-:Y:S02]  /*3590*/  LOP3.LUT R2, R2, 0xf, RZ, 0xc0, !PT ;  /* 0x0000000f02027812 */ /* 0x000fe400078ec0ff */
[----:B------:R-:W-:Y:S02]  /*35a0*/  IADD3 R6, -R5, 0x10, RZ ;  /* 0x0000001005067810 */ /* 0x000fe40007ffe1ff */
[----:B------:R-:W-:Y:S02]  /*35b0*/  LOP3.LUT R3, R3, 0xf, RZ, 0xc0, !PT ;  /* 0x0000000f03037812 */ /* 0x000fe400078ec0ff */
[-C--:B------:R-:W-:Y:S02]  /*35c0*/  IADD3 R8, P4, P0, R2, R0.reuse, R149 ;  /* 0x0000000002087210 */ /* 0x080fe4000789e095 */
[----:B------:R-:W-:Y:S02]  /*35d0*/  LOP3.LUT R2, R6, 0xf, RZ, 0xc0, !PT ;  /* 0x0000000f06027812 */ /* 0x000fe400078ec0ff */
[----:B------:R-:W-:-:S02]  /*35e0*/  IADD3 R6, P6, P5, R3, R0, R150 ;  /* 0x0000000003067210 */ /* 0x000fc40007dde096 */
[----:B------:R-:W-:Y:S02]  /*35f0*/  IADD3.X R9, RZ, R4, R141, P4, P0 ;  /* 0x00000004ff097210 */ /* 0x000fe400027e048d */
[----:B------:R-:W-:Y:S02]  /*3600*/  IADD3 R2, P4, P0, R2, R0, R151 ;  /* 0x0000000002027210 */ /* 0x000fe4000789e097 */
[-C--:B------:R-:W-:Y:S02]  /*3610*/  IADD3.X R7, RZ, R4.reuse, R142, P6, P5 ;  /* 0x00000004ff077210 */ /* 0x080fe400037ea48e */
[----:B------:R-:W-:Y:S02]  /*3620*/  ISETP.NE.U32.AND P6, PT, R11, RZ, PT ;  /* 0x000000ff0b00720c */ /* 0x000fe40003fc5070 */
[----:B------:R-:W-:Y:S02]  /*3630*/  ISETP.NE.U32.AND P5, PT, R10, RZ, PT ;  /* 0x000000ff0a00720c */ /* 0x000fe40003fa5070 */
[----:B------:R-:W-:-:S02]  /*3640*/  IADD3.X R3, RZ, R4, R143, P4, P0 ;  /* 0x00000004ff037210 */ /* 0x000fc400027e048f */
[----:B------:R-:W-:-:S07]  /*3650*/  ISETP.NE.U32.AND P0, PT, R5, RZ, PT ;  /* 0x000000ff0500720c */ /* 0x000fce0003f05070 */
[----:B------:R-:W-:Y:S01]  /*3660*/  @!PT LDS RZ, [RZ] ;  /* 0x00000000fffff984 */ /* 0x000fe20000000800 */
[----:B------:R-:W-:Y:S01]  /*3670*/  @!PT LDS RZ, [RZ] ;  /* 0x00000000fffff984 */ /* 0x000fe20000000800 */
[----:B------:R-:W-:Y:S01]  /*3680*/  @!PT LDS RZ, [RZ] ;  /* 0x00000000fffff984 */ /* 0x000fe20000000800 */
[----:B------:R1:W-:Y:S04]  /*3690*/  LDGSTS.E.BYPASS.LTC128B.128.ZFILL [R218+0x3900], [R8.64], P6 ;  /* 0x0390000008da7fae */ /* 0x0003e8000b141d46 */
[----:B------:R1:W-:Y:S04]  /*36a0*/  LDGSTS.E.BYPASS.LTC128B.128.ZFILL [R218+0x4900], [R6.64], P5 ;  /* 0x0490000006da7fae */ /* 0x0003e8000a941d46 */
[----:B------:R1:W-:Y:S02]  /*36b0*/  LDGSTS.E.BYPASS.LTC128B.128.ZFILL [R218+0x5900], [R2.64], P0 ;  /* 0x0590000002da7fae */ /* 0x0003e40008141d46 */
.L_x_1269:
[----:B------:R-:W-:Y:S05]  /*36c0*/  BSYNC B0 ;  /* 0x0000000000007941 */ /* 0x000fea0003800000 */
.L_x_1268:
[----:B-1----:R-:W2:Y:S04]  /*36d0*/  LDL R3, [R1+0x74] ;  /* 0x0000740001037983 */ /* 0x002ea80000100800 */
[----:B------:R-:W2:Y:S04]  /*36e0*/  LDL R2, [R1+0xb0] ;  /* 0x0000b00001027983 */ /* 0x000ea80000100800 */
[----:B------:R-:W3:Y:S01]  /*36f0*/  LDL R5, [R1+0x38] ;  /* 0x0000380001057983 */ /* 0x000ee20000100800 */
[----:B------:R-:W-:-:S03]  /*3700*/  MOV R0, 0x1 ;  /* 0x0000000100007802 */ /* 0x000fc60000000f00 */
[----:B------:R-:W0:Y:S02]  /*3710*/  LDGDEPBAR ;  /* 0x00000000000079af */ /* 0x000e240000000000 */
[----:B------:R-:W-:Y:S01]  /*3720*/  IMAD R0, R140, -0x40, R0 ;  /* 0xffffffc08c007824 */ /* 0x000fe200078e0200 */
[----:B--2---:R-:W-:Y:S02]  /*3730*/  IADD3 R4, R2, R3, RZ ;  /* 0x0000000302047210 */ /* 0x004fe40007ffe0ff */
[----:B------:R-:W-:Y:S02]  /*3740*/  MOV R3, c[0x0][0x2ac] ;  /* 0x0000ab0000037a02 */ /* 0x000fe40000000f00 */
[----:B---3--:R-:W-:Y:S01]  /*3750*/  IADD3 R6, -R5, R148, RZ ;  /* 0x0000009405067210 */ /* 0x008fe20007ffe1ff */
[----:B------:R-:W-:Y:S01]  /*3760*/  @P3 IMAD.HI.U32 R2, R4, c[0x0][0x2c8], RZ ;  /* 0x0000b20004023a27 */ /* 0x000fe200078e00ff */
[----:B------:R1:W-:Y:S03]  /*3770*/  STL [R1+0x8], R4 ;  /* 0x0000080401007387 */ /* 0x0003e60000100800 */
[----:B------:R-:W-:-:S05]  /*3780*/  IMAD R0, R3, c[0x0][0x1d0], R0 ;  /* 0x0000740003007a24 */ /* 0x000fca00078e0200 */
[----:B------:R-:W-:Y:S02]  /*3790*/  IADD3 R5, R0, -c[0x0][0x168], -R5 ;  /* 0x80005a0000057a10 */ /* 0x000fe40007ffe805 */
[----:B-1----:R-:W-:Y:S01]  /*37a0*/  @P3 SHF.R.U32.HI R4, RZ, c[0x0][0x2cc], R2 ;  /* 0x0000b300ff043a19 */ /* 0x002fe20000011602 */
[----:B------:R-:W-:Y:S05]  /*37b0*/  BRA.DIV ~URZ, `(.L_x_1272) ;  /* 0x0000c4e27f007947 */ /* 0x000fea000b800000 */
[----:B------:R1:W2:Y:S02]  /*37c0*/  SHFL.IDX PT, R0, R4, RZ, 0x1c1f ;  /* 0x001c1fff04007589 */ /* 0x0002a400000e0000 */
.L_x_1320:
[----:B--2---:R-:W-:-:S05]  /*37d0*/  IMAD.IADD R0, R5, 0x1, R0 ;  /* 0x0000000105007824 */ /* 0x004fca00078e0200 */
[----:B------:R-:W-:-:S04]  /*37e0*/  IMNMX R0, R6, R0, PT ;  /* 0x0000000006007217 */ /* 0x000fc80003800200 */
        /* <DEDUP_REMOVED lines=20> */
[----:B------:R-:W-:Y:S02]  /*3930*/  FSEL R108, R44, -INF , P6 ;  /* 0xff8000002c6c7808 */ /* 0x000fe40003000000 */
[----:B------:R-:W-:Y:S02]  /*3940*/  FSEL R107, R45, -INF , P5 ;  /* 0xff8000002d6b7808 */ /* 0x000fe40002800000 */
[----:B------:R-:W-:Y:S02]  /*3950*/  FSEL R106, R40, -INF , P4 ;  /* 0xff800000286a7808 */ /* 0x000fe40002000000 */
[----:B------:R-:W-:-:S02]  /*3960*/  FSEL R105, R41, -INF , P0 ;  /* 0xff80000029697808 */ /* 0x000fc40000000000 */
[C---:B------:R-:W-:Y:S02]  /*3970*/  ISETP.GT.AND P6, PT, R0.reuse, 0x30, PT ;  /* 0x000000300000780c */ /* 0x040fe40003fc4270 */
[C---:B------:R-:W-:Y:S02]  /*3980*/  ISETP.GT.AND P5, PT, R0.reuse, 0x31, PT ;  /* 0x000000310000780c */ /* 0x040fe40003fa4270 */
[C---:B------:R-:W-:Y:S02]  /*3990*/  ISETP.GT.AND P4, PT, R0.reuse, 0x38, PT ;  /* 0x000000380000780c */ /* 0x040fe40003f84270 */
[----:B------:R-:W-:Y:S02]  /*39a0*/  ISETP.GT.AND P0, PT, R0, 0x39, PT ;  /* 0x000000390000780c */ /* 0x000fe40003f04270 */
[----:B------:R-:W-:Y:S02]  /*39b0*/  FSEL R99, R28, -INF , P6 ;  /* 0xff8000001c637808 */ /* 0x000fe40003000000 */
[----:B------:R-:W-:-:S02]  /*39c0*/  FSEL R98, R29, -INF , P5 ;  /* 0xff8000001d627808 */ /* 0x000fc40002800000 */
[----:B------:R-:W-:Y:S02]  /*39d0*/  FSEL R97, R24, -INF , P4 ;  /* 0xff80000018617808 */ /* 0x000fe40002000000 */
[----:B------:R-:W-:Y:S01]  /*39e0*/  FSEL R96, R25, -INF , P0 ;  /* 0xff80000019607808 */ /* 0x000fe20000000000 */
[----:B------:R-:W-:Y:S05]  /*39f0*/  BRA.DIV ~URZ, `(.L_x_1273) ;  /* 0x0000c3027f007947 */ /* 0x000fea000b800000 */
[----:B------:R-:W2:Y:S04]  /*3a00*/  SHFL.IDX PT, R3, R4, 0x1, 0x1c1f ;  /* 0x003c1f0004037f89 */ /* 0x000ea800000e0000 */
[----:B------:R-:W3:Y:S04]  /*3a10*/  SHFL.IDX PT, R2, R4, 0x2, 0x1c1f ;  /* 0x005c1f0004027f89 */ /* 0x000ee800000e0000 */
[----:B------:R-:W4:Y:S01]  /*3a20*/  SHFL.IDX PT, R0, R4, 0x3, 0x1c1f ;  /* 0x007c1f0004007f89 */ /* 0x000f2200000e0000 */
[----:B--2---:R-:W-:-:S02]  /*3a30*/  IMAD.IADD R3, R5, 0x1, R3 ;  /* 0x0000000105037824 */ /* 0x004fc400078e0203 */
[----:B---3--:R-:W-:-:S03]  /*3a40*/  IMAD.IADD R2, R5, 0x1, R2 ;  /* 0x0000000105027824 */ /* 0x008fc600078e0202 */
[----:B------:R-:W-:Y:S01]  /*3a50*/  IMNMX R3, R6, R3, PT ;  /* 0x0000000306037217 */ /* 0x000fe20003800200 */
[----:B----4-:R-:W-:-:S03]  /*3a60*/  IMAD.IADD R0, R5, 0x1, R0 ;  /* 0x0000000105007824 */ /* 0x010fc600078e0200 */
[C---:B------:R-:W-:Y:S02]  /*3a70*/  ISETP.GT.AND P0, PT, R3.reuse, 0x9, PT ;  /* 0x000000090300780c */ /* 0x040fe40003f04270 */
[----:B------:R-:W-:Y:S02]  /*3a80*/  ISETP.GT.AND P6, PT, R3, RZ, PT ;  /* 0x000000ff0300720c */ /* 0x000fe40003fc4270 */
[----:B------:R-:W-:Y:S02]  /*3a90*/  FSEL R16, R59, -INF , P0 ;  /* 0xff8000003b107808 */ /* 0x000fe40000000000 */
[----:B------:R-:W-:Y:S02]  /*3aa0*/  ISETP.GT.AND P0, PT, R3, 0x19, PT ;  /* 0x000000190300780c */ /* 0x000fe40003f04270 */
[----:B------:R-:W-:Y:S02]  /*3ab0*/  FSEL R9, R62, -INF , P6 ;  /* 0xff8000003e097808 */ /* 0x000fe40003000000 */
[----:B------:R-:W-:-:S02]  /*3ac0*/  FSEL R24, R51, -INF , P0 ;  /* 0xff80000033187808 */ /* 0x000fc40000000000 */
[C---:B------:R-:W-:Y:S02]  /*3ad0*/  ISETP.GT.AND P0, PT, R3.reuse, 0x29, PT ;  /* 0x000000290300780c */ /* 0x040fe40003f04270 */
[C---:B------:R-:W-:Y:S02]  /*3ae0*/  ISETP.GT.AND P4, PT, R3.reuse, 0x8, PT ;  /* 0x000000080300780c */ /* 0x040fe40003f84270 */
[----:B------:R-:W-:Y:S02]  /*3af0*/  ISETP.GT.AND P6, PT, R3, 0x10, PT ;  /* 0x000000100300780c */ /* 0x000fe40003fc4270 */
[----:B------:R-:W-:Y:S02]  /*3b00*/  FSEL R125, R43, -INF , P0 ;  /* 0xff8000002b7d7808 */ /* 0x000fe40000000000 */
[----:B------:R-:W-:Y:S02]  /*3b10*/  ISETP.GT.AND P0, PT, R3, 0x31, PT ;  /* 0x000000310300780c */ /* 0x000fe40003f04270 */
[----:B------:R-:W-:-:S02]  /*3b20*/  IMNMX R2, R6, R2, PT ;  /* 0x0000000206027217 */ /* 0x000fc40003800200 */
[----:B------:R-:W-:Y:S02]  /*3b30*/  FSEL R14, R58, -INF , P4 ;  /* 0xff8000003a0e7808 */ /* 0x000fe40002000000 */
[----:B------:R-:W-:Y:S02]  /*3b40*/  FSEL R17, R54, -INF , P6 ;  /* 0xff80000036117808 */ /* 0x000fe40003000000 */
[C---:B------:R-:W-:Y:S02]  /*3b50*/  ISETP.GT.AND P4, PT, R3.reuse, 0x18, PT ;  /* 0x000000180300780c */ /* 0x040fe40003f84270 */
[----:B------:R-:W-:Y:S02]  /*3b60*/  ISETP.GT.AND P6, PT, R3, 0x20, PT ;  /* 0x000000200300780c */ /* 0x000fe40003fc4270 */
[----:B------:R-:W-:Y:S02]  /*3b70*/  FSEL R132, R31, -INF , P0 ;  /* 0xff8000001f847808 */ /* 0x000fe40000000000 */
[----:B------:R-:W-:-:S02]  /*3b80*/  ISETP.GT.AND P5, PT, R3, 0x1, PT ;  /* 0x000000010300780c */ /* 0x000fc40003fa4270 */
[----:B------:R-:W-:Y:S02]  /*3b90*/  ISETP.GT.AND P0, PT, R2, RZ, PT ;  /* 0x000000ff0200720c */ /* 0x000fe40003f04270 */
[----:B------:R-:W-:Y:S02]  /*3ba0*/  IMNMX R0, R6, R0, PT ;  /* 0x0000000006007217 */ /* 0x000fe40003800200 */
[----:B------:R-:W-:Y:S02]  /*3bb0*/  FSEL R23, R50, -INF , P4 ;  /* 0xff80000032177808 */ /* 0x000fe40002000000 */
[----:B------:R-:W-:Y:S02]  /*3bc0*/  FSEL R128, R46, -INF , P6 ;  /* 0xff8000002e807808 */ /* 0x000fe40003000000 */
[----:B------:R-:W-:Y:S02]  /*3bd0*/  FSEL R10, R63, -INF , P5 ;  /* 0xff8000003f0a7808 */ /* 0x000fe40002800000 */
[----:B------:R-:W-:-:S02]  /*3be0*/  ISETP.GT.AND P4, PT, R3, 0x28, PT ;  /* 0x000000280300780c */ /* 0x000fc40003f84270 */
[C---:B------:R-:W-:Y:S02]  /*3bf0*/  ISETP.GT.AND P6, PT, R3.reuse, 0x30, PT ;  /* 0x000000300300780c */ /* 0x040fe40003fc4270 */
[----:B------:R-:W-:Y:S02]  /*3c00*/  FSEL R20, R100, -INF , P0 ;  /* 0xff80000064147808 */ /* 0x000fe40000000000 */
[----:B------:R-:W-:Y:S02]  /*3c10*/  ISETP.GT.AND P5, PT, R3, 0x11, PT ;  /* 0x000000110300780c */ /* 0x000fe40003fa4270 */
[----:B------:R-:W-:Y:S02]  /*3c20*/  ISETP.GT.AND P0, PT, R0, 0x1, PT ;  /* 0x000000010000780c */ /* 0x000fe40003f04270 */
[----:B------:R-:W-:Y:S02]  /*3c30*/  FSEL R126, R42, -INF , P4 ;  /* 0xff8000002a7e7808 */ /* 0x000fe40002000000 */
[----:B------:R-:W-:-:S02]  /*3c40*/  FSEL R129, R30, -INF , P6 ;  /* 0xff8000001e817808 */ /* 0x000fc40003000000 */
[----:B------:R-:W-:Y:S02]  /*3c50*/  FSEL R19, R55, -INF , P5 ;  /* 0xff80000037137808 */ /* 0x000fe40002800000 */
[----:B------:R-:W-:Y:S02]  /*3c60*/  ISETP.GT.AND P4, PT, R3, 0x39, PT ;  /* 0x000000390300780c */ /* 0x000fe40003f84270 */
[----:B------:R-:W-:Y:S02]  /*3c70*/  FSEL R30, R103, -INF , P0 ;  /* 0xff800000671e7808 */ /* 0x000fe40000000000 */
[----:B------:R-:W-:Y:S02]  /*3c80*/  ISETP.GT.AND P5, PT, R3, 0x21, PT ;  /* 0x000000210300780c */ /* 0x000fe40003fa4270 */
[----:B------:R-:W-:Y:S02]  /*3c90*/  ISETP.GT.AND P0, PT, R2, 0x9, PT ;  /* 0x000000090200780c */ /* 0x000fe40003f04270 */
[----:B------:R-:W-:-:S02]  /*3ca0*/  FSEL R130, R27, -INF , P4 ;  /* 0xff8000001b827808 */ /* 0x000fc40002000000 */
[----:B------:R-:W-:Y:S02]  /*3cb0*/  FSEL R127, R47, -INF , P5 ;  /* 0xff8000002f7f7808 */ /* 0x000fe40002800000 */
[----:B------:R-:W-:Y:S02]  /*3cc0*/  FSEL R27, R37, -INF , P0 ;  /* 0xff800000251b7808 */ /* 0x000fe40000000000 */
[----:B------:R-:W-:Y:S02]  /*3cd0*/  ISETP.GT.AND P5, PT, R3, 0x38, PT ;  /* 0x000000380300780c */ /* 0x000fe40003fa4270 */
[C---:B------:R-:W-:Y:S02]  /*3ce0*/  ISETP.GT.AND P4, PT, R2.reuse, 0x1, PT ;  /* 0x000000010200780c */ /* 0x040fe40003f84270 */
[----:B------:R-:W-:Y:S02]  /*3cf0*/  ISETP.GT.AND P0, PT, R2, 0x10, PT ;  /* 0x000000100200780c */ /* 0x000fe40003f04270 */
[----:B------:R-:W-:-:S02]  /*3d00*/  FSEL R131, R26, -INF , P5 ;  /* 0xff8000001a837808 */ /* 0x000fc40002800000 */
[----:B------:R-:W-:Y:S02]  /*3d10*/  FSEL R22, R101, -INF , P4 ;  /* 0xff80000065167808 */ /* 0x000fe40002000000 */
[----:B------:R-:W-:Y:S02]  /*3d20*/  FSEL R28, R92, -INF , P0 ;  /* 0xff8000005c1c7808 */ /* 0x000fe40000000000 */
[----:B------:R-:W-:Y:S02]  /*3d30*/  ISETP.GT.AND P5, PT, R0, RZ, PT ;  /* 0x000000ff0000720c */ /* 0x000fe40003fa4270 */
[----:B------:R-:W-:Y:S02]  /*3d40*/  ISETP.GT.AND P4, PT, R2, 0x8, PT ;  /* 0x000000080200780c */ /* 0x000fe40003f84270 */
[----:B------:R-:W-:Y:S02]  /*3d50*/  ISETP.GT.AND P0, PT, R0, 0x11, PT ;  /* 0x000000110000780c */ /* 0x000fe40003f04270 */
[----:B------:R-:W-:-:S02]  /*3d60*/  FSEL R26, R102, -INF , P5 ;  /* 0xff800000661a7808 */ /* 0x000fc40002800000 */
[----:B------:R-:W-:Y:S02]  /*3d70*/  FSEL R25, R36, -INF , P4 ;  /* 0xff80000024197808 */ /* 0x000fe40002000000 */
[----:B------:R-:W-:Y:S02]  /*3d80*/  FSEL R52, R95, -INF , P0 ;  /* 0xff8000005f347808 */ /* 0x000fe40000000000 */
[C---:B------:R-:W-:Y:S02]  /*3d90*/  ISETP.GT.AND P5, PT, R0.reuse, 0x8, PT ;  /* 0x000000080000780c */ /* 0x040fe40003fa4270 */
        /* <DEDUP_REMOVED lines=17> */
[C---:B------:R-:W-:Y:S02]  /*3eb0*/  ISETP.GT.AND P5, PT, R0.reuse, 0x19, PT ;  /* 0x000000190000780c */ /* 0x040fe40003fa4270 */
[----:B------:R-:W-:Y:S02]  /*3ec0*/  ISETP.GT.AND P4, PT, R0, 0x20, PT ;  /* 0x000000200000780c */ /* 0x000fe40003f84270 */
        /* <DEDUP_REMOVED lines=11> */
[----:B------:R-:W-:Y:S02]  /*3f80*/  FSEL R122, R80, -INF , P5 ;  /* 0xff800000507a7808 */ /* 0x000fe40002800000 */
[----:B------:R-:W-:Y:S02]  /*3f90*/  FSEL R124, R81, -INF , P4 ;  /* 0xff800000517c7808 */ /* 0x000fe40002000000 */
[----:B------:R-:W-:-:S02]  /*3fa0*/  FSEL R114, R83, -INF , P0 ;  /* 0xff80000053727808 */ /* 0x000fc40000000000 */
[C---:B------:R-:W-:Y:S02]  /*3fb0*/  ISETP.GT.AND P5, PT, R2.reuse, 0x31, PT ;  /* 0x000000310200780c */ /* 0x040fe40003fa4270 */
[----:B------:R-:W-:Y:S02]  /*3fc0*/  ISETP.GT.AND P4, PT, R2, 0x38, PT ;  /* 0x000000380200780c */ /* 0x000fe40003f84270 */
[----:B------:R-:W-:Y:S02]  /*3fd0*/  FSEL R115, R82, -INF , P6 ;  /* 0xff80000052737808 */ /* 0x000fe40003000000 */
[----:B------:R-:W-:Y:S02]  /*3fe0*/  ISETP.GT.AND P0, PT, R0, 0x30, PT ;  /* 0x000000300000780c */ /* 0x000fe40003f04270 */
[----:B------:R-:W-:Y:S02]  /*3ff0*/  ISETP.GT.AND P6, PT, R2, 0x39, PT ;  /* 0x000000390200780c */ /* 0x000fe40003fc4270 */
[----:B------:R-:W-:-:S02]  /*4000*/  FMNMX.FTZ R2, R11, R3, !PT ;  /* 0x000000030b027209 */ /* 0x000fc40007810000 */
[----:B------:R-:W-:Y:S02]  /*4010*/  FSEL R121, R77, -INF , P5 ;  /* 0xff8000004d797808 */ /* 0x000fe40002800000 */
[----:B------:R-:W-:Y:S02]  /*4020*/  FSEL R120, R64, -INF , P4 ;  /* 0xff80000040787808 */ /* 0x000fe40002000000 */
[----:B------:R-:W-:Y:S02]  /*4030*/  FSEL R112, R78, -INF , P0 ;  /* 0xff8000004e707808 */ /* 0x000fe40000000000 */
[C---:B------:R-:W-:Y:S02]  /*4040*/  ISETP.GT.AND P5, PT, R0.reuse, 0x31, PT ;  /* 0x000000310000780c */ /* 0x040fe40003fa4270 */
[C---:B------:R-:W-:Y:S02]  /*4050*/  ISETP.GT.AND P4, PT, R0.reuse, 0x38, PT ;  /* 0x000000380000780c */ /* 0x040fe40003f84270 */
[----:B------:R-:W-:-:S02]  /*4060*/  ISETP.GT.AND P0, PT, R0, 0x39, PT ;  /* 0x000000390000780c */ /* 0x000fc40003f04270 */
[----:B------:R-:W-:Y:S02]  /*4070*/  FMNMX.FTZ R0, R12, R2, !PT ;  /* 0x000000020c007209 */ /* 0x000fe40007810000 */
[----:B------:R-:W-:Y:S02]  /*4080*/  FMNMX.FTZ R2, R9, R10, !PT ;  /* 0x0000000a09027209 */ /* 0x000fe40007810000 */
[----:B------:R-:W-:Y:S02]  /*4090*/  FMNMX.FTZ R3, R20, R22, !PT ;  /* 0x0000001614037209 */ /* 0x000fe40007810000 */
[----:B------:R-:W-:Y:S02]  /*40a0*/  FMNMX.FTZ R5, R13, R0, !PT ;  /* 0x000000000d057209 */ /* 0x000fe40007810000 */
[----:B------:R-:W-:Y:S02]  /*40b0*/  FMNMX.FTZ R0, R14, R2, !PT ;  /* 0x000000020e007209 */ /* 0x000fe40007810000 */
[----:B------:R-:W-:-:S02]  /*40c0*/  FMNMX.FTZ R3, R25, R3, !PT ;  /* 0x0000000319037209 */ /* 0x000fc40007810000 */
[----:B-1----:R-:W-:Y:S02]  /*40d0*/  FMNMX.FTZ R4, R26, R30, !PT ;  /* 0x0000001e1a047209 */ /* 0x002fe40007810000 */
        /* <DEDUP_REMOVED lines=39> */
[----:B------:R-:W-:Y:S02]  /*4350*/  FSEL R111, R79, -INF , P5 ;  /* 0xff8000004f6f7808 */ /* 0x000fe40002800000 */
[----:B------:R-:W-:-:S02]  /*4360*/  FMNMX.FTZ R0, R98, R0, !PT ;  /* 0x0000000062007209 */ /* 0x000fc40007810000 */
[----:B------:R-:W-:Y:S02]  /*4370*/  FMNMX.FTZ R103, R132, R103, !PT ;  /* 0x0000006784677209 */ /* 0x000fe40007810000 */
[----:B------:R-:W-:Y:S02]  /*4380*/  FMNMX.FTZ R3, R112, R3, !PT ;  /* 0x0000000370037209 */ /* 0x000fe40007810000 */
[----:B------:R-:W-:Y:S02]  /*4390*/  FSEL R117, R65, -INF , P6 ;  /* 0xff80000041757808 */ /* 0x000fe40003000000 */
[----:B------:R-:W-:Y:S02]  /*43a0*/  FMNMX.FTZ R2, R120, R2, !PT ;  /* 0x0000000278027209 */ /* 0x000fe40007810000 */
[----:B------:R-:W-:Y:S02]  /*43b0*/  FSEL R110, R66, -INF , P4 ;  /* 0xff800000426e7808 */ /* 0x000fe40002000000 */
[----:B------:R-:W-:-:S02]  /*43c0*/  FMNMX.FTZ R0, R97, R0, !PT ;  /* 0x0000000061007209 */ /* 0x000fc40007810000 */
[----:B------:R-:W-:Y:S02]  /*43d0*/  FMNMX.FTZ R103, R131, R103, !PT ;  /* 0x0000006783677209 */ /* 0x000fe40007810000 */
[----:B------:R-:W-:Y:S02]  /*43e0*/  FMNMX.FTZ R3, R111, R3, !PT ;  /* 0x000000036f037209 */ /* 0x000fe40007810000 */
[----:B------:R-:W-:Y:S02]  /*43f0*/  FMNMX.FTZ R102, R117, R2, !PT ;  /* 0x0000000275667209 */ /* 0x000fe40007810000 */
[----:B------:R-:W-:Y:S02]  /*4400*/  FMNMX.FTZ R0, R96, R0, !PT ;  /* 0x0000000060007209 */ /* 0x000fe40007810000 */
[----:B------:R-:W-:Y:S01]  /*4410*/  FMNMX.FTZ R103, R130, R103, !PT ;  /* 0x0000006782677209 */ /* 0x000fe20007810000 */
[----:B------:R-:W1:Y:S01]  /*4420*/  SHFL.BFLY PT, R5, R102, 0x2, 0x1f ;  /* 0x0c401f0066057f89 */ /* 0x000e6200000e0000 */
[----:B------:R-:W-:-:S02]  /*4430*/  FSEL R109, R67, -INF , P0 ;  /* 0xff800000436d7808 */ /* 0x000fc40000000000 */
[----:B------:R-:W-:Y:S01]  /*4440*/  FMNMX.FTZ R2, R110, R3, !PT ;  /* 0x000000036e027209 */ /* 0x000fe20007810000 */
[----:B------:R-:W2:Y:S03]  /*4450*/  SHFL.BFLY PT, R4, R0, 0x2, 0x1f ;  /* 0x0c401f0000047f89 */ /* 0x000ea600000e0000 */
[----:B------:R-:W-:Y:S01]  /*4460*/  FMNMX.FTZ R2, R109, R2, !PT ;  /* 0x000000026d027209 */ /* 0x000fe20007810000 */
        /* <DEDUP_REMOVED lines=8> */
[----:B------:R-:W3:Y:S04]  /*44f0*/  SHFL.BFLY PT, R3, R103, 0x1, 0x1f ;  /* 0x0c201f0067037f89 */ /* 0x000ee800000e0000 */
[----:B------:R4:W4:Y:S01]  /*4500*/  SHFL.BFLY PT, R101, R6, 0x1, 0x1f ;  /* 0x0c201f0006657f89 */ /* 0x00092200000e0000 */
[----:B-1----:R-:W-:Y:S02]  /*4510*/  FMNMX.FTZ R102, R102, R4, !PT ;  /* 0x0000000466667209 */ /* 0x002fe40007810000 */
[----:B--2---:R-:W-:Y:S02]  /*4520*/  FMNMX.FTZ R104, R0, R104, !PT ;  /* 0x0000006800687209 */ /* 0x004fe40007810000 */
[----:B---3--:R-:W-:-:S03]  /*4530*/  FMNMX.FTZ R103, R103, R3, !PT ;  /* 0x0000000367677209 */ /* 0x008fc60007810000 */
.L_x_1321:
[C---:B------:R-:W-:Y:S01]  /*4540*/  FMUL.FTZ R4, R104.reuse, c[0x0][0x2d0] ;  /* 0x0000b40068047a20 */ /* 0x040fe20000410000 */
[----:B------:R-:W-:Y:S01]  /*4550*/  FSETP.NEU.FTZ.AND P0, PT, R104, -INF , PT ;  /* 0xff8000006800780b */ /* 0x000fe20003f1d000 */
[----:B------:R-:W2:Y:S01]  /*4560*/  LDL R248, [R1+0x74] ;  /* 0x0000740001f87983 */ /* 0x000ea20000100800 */
[----:B------:R-:W-:Y:S01]  /*4570*/  FMUL.FTZ R3, R103, c[0x0][0x2d0] ;  /* 0x0000b40067037a20 */ /* 0x000fe20000410000 */
[----:B----4-:R-:W-:Y:S01]  /*4580*/  FMNMX.FTZ R101, R101, R6, !PT ;  /* 0x0000000665657209 */ /* 0x010fe20007810000 */
[----:B------:R-:W-:Y:S01]  /*4590*/  WARPSYNC 0xffffffff ;  /* 0xffffffff00007948 */ /* 0x000fe20003800000 */
[----:B------:R-:W-:Y:S01]  /*45a0*/  FSEL R4, R4, RZ, P0 ;  /* 0x000000ff04047208 */ /* 0x000fe20000000000 */
[----:B------:R-:W-:Y:S01]  /*45b0*/  LDSM.16.MT88.4 R36, [R201] ;  /* 0x00000000c924783b */ /* 0x000fe20000004200 */
[----:B------:R-:W-:-:S03]  /*45c0*/  FSETP.NEU.FTZ.AND P0, PT, R103, -INF , PT ;  /* 0xff8000006700780b */ /* 0x000fc60003f1d000 */
[--C-:B------:R-:W-:Y:S01]  /*45d0*/  FFMA.FTZ R0, R7, c[0x0][0x2d0], -R4.reuse ;  /* 0x0000b40007007a23 */ /* 0x100fe20000010804 */
[----:B------:R-:W-:Y:S01]  /*45e0*/  FSEL R3, R3, RZ, P0 ;  /* 0x000000ff03037208 */ /* 0x000fe20000000000 */
[--C-:B------:R-:W-:Y:S01]  /*45f0*/  FFMA.FTZ R2, R18, c[0x0][0x2d0], -R4.reuse ;  /* 0x0000b40012027a23 */ /* 0x100fe20000010804 */
[----:B------:R-:W-:Y:S01]  /*4600*/  FSETP.NEU.FTZ.AND P0, PT, R102, -INF , PT ;  /* 0xff8000006600780b */ /* 0x000fe20003f1d000 */
[----:B------:R1:W-:Y:S01]  /*4610*/  MUFU.EX2 R165, R0 ;  /* 0x0000000000a57308 */ /* 0x0003e20000000800 */
[----:B------:R-:W3:Y:S01]  /*4620*/  LDSM.16.MT88.4 R48, [R202] ;  /* 0x00000000ca30783b */ /* 0x000ee20000004200 */
[----:B------:R-:W-:Y:S02]  /*4630*/  FFMA.FTZ R5, R23, c[0x0][0x2d0], -R3 ;  /* 0x0000b40017057a23 */ /* 0x000fe40000010803 */
[--C-:B------:R-:W-:Y:S01]  /*4640*/  FFMA.FTZ R99, R99, c[0x0][0x2d0], -R4.reuse ;  /* 0x0000b40063637a23 */ /* 0x100fe20000010804 */
[----:B------:R-:W4:Y:S01]  /*4650*/  LDSM.16.MT88.4 R56, [R201+0x1000] ;  /* 0x00100000c938783b */ /* 0x000f220000004200 */
[----:B------:R-:W-:-:S02]  /*4660*/  FFMA.FTZ R98, R98, c[0x0][0x2d0], -R4 ;  /* 0x0000b40062627a23 */ /* 0x000fc40000010804 */
[----:B------:R5:W-:Y:S01]  /*4670*/  MUFU.EX2 R242, R2 ;  /* 0x0000000200f27308 */ /* 0x000be20000000800 */
[----:B------:R-:W2:Y:S01]  /*4680*/  LDSM.16.MT88.4 R40, [R201+0x400] ;  /* 0x00040000c928783b */ /* 0x000ea20000004200 */
[----:B------:R-:W-:-:S03]  /*4690*/  FFMA.FTZ R97, R97, c[0x0][0x2d0], -R4 ;  /* 0x0000b40061617a23 */ /* 0x000fc60000010804 */
[----:B------:R-:W-:Y:S01]  /*46a0*/  LDSM.16.MT88.4 R64, [R201+0x2000] ;  /* 0x00200000c940783b */ /* 0x000fe20000004200 */
[----:B-1----:R-:W-:Y:S02]  /*46b0*/  FFMA.FTZ R0, R8, c[0x0][0x2d0], -R4 ;  /* 0x0000b40008007a23 */ /* 0x002fe40000010804 */
[----:B------:R1:W-:Y:S01]  /*46c0*/  MUFU.EX2 R238, R5 ;  /* 0x0000000500ee7308 */ /* 0x0003e20000000800 */
[----:B------:R-:W-:Y:S01]  /*46d0*/  LDSM.16.MT88.4 R68, [R202+0x2000] ;  /* 0x00200000ca44783b */ /* 0x000fe20000004200 */
[----:B-----5:R-:W-:-:S06]  /*46e0*/  FMUL.FTZ R2, R102, c[0x0][0x2d0] ;  /* 0x0000b40066027a20 */ /* 0x020fcc0000410000 */
[----:B------:R5:W-:Y:S01]  /*46f0*/  MUFU.EX2 R164, R0 ;  /* 0x0000000000a47308 */ /* 0x000be20000000800 */
[----:B------:R-:W-:Y:S02]  /*4700*/  FSEL R2, R2, RZ, P0 ;  /* 0x000000ff02027208 */ /* 0x000fe40000000000 */
[----:B------:R-:W-:-:S05]  /*4710*/  FSETP.NEU.FTZ.AND P0, PT, R101, -INF , PT ;  /* 0xff8000006500780b */ /* 0x000fca0003f1d000 */
[----:B------:R-:W-:Y:S01]  /*4720*/  MUFU.EX2 R236, R99 ;  /* 0x0000006300ec7308 */ /* 0x000fe20000000800 */
[----:B-1----:R-:W-:Y:S02]  /*4730*/  FFMA.FTZ R5, R29, c[0x0][0x2d0], -R2 ;  /* 0x0000b4001d057a23 */ /* 0x002fe40000010802 */
[----:B-----5:R-:W-:-:S05]  /*4740*/  FFMA.FTZ R0, R11, c[0x0][0x2d0], -R4 ;  /* 0x0000b4000b007a23 */ /* 0x020fca0000010804 */
[----:B------:R1:W-:Y:S08]  /*4750*/  MUFU.EX2 R233, R5 ;  /* 0x0000000500e97308 */ /* 0x0003f00000000800 */
[----:B------:R5:W-:Y:S01]  /*4760*/  MUFU.EX2 R167, R0 ;  /* 0x0000000000a77308 */ /* 0x000be20000000800 */
[----:B-1----:R-:W-:-:S07]  /*4770*/  FFMA.FTZ R5, R33, c[0x0][0x2d0], -R2 ;  /* 0x0000b40021057a23 */ /* 0x002fce0000010802 */
[----:B------:R-:W-:Y:S01]  /*4780*/  MUFU.EX2 R234, R5 ;  /* 0x0000000500ea7308 */ /* 0x000fe20000000800 */
[----:B-----5:R-:W-:-:S07]  /*4790*/  FFMA.FTZ R0, R12, c[0x0][0x2d0], -R4 ;  /* 0x0000b4000c007a23 */ /* 0x020fce0000010804 */
[----:B------:R1:W-:Y:S02]  /*47a0*/  MUFU.EX2 R192, R0 ;  /* 0x0000000000c07308 */ /* 0x0003e40000000800 */
[----:B-1----:R-:W-:-:S06]  /*47b0*/  FFMA.FTZ R0, R13, c[0x0][0x2d0], -R4 ;  /* 0x0000b4000d007a23 */ /* 0x002fcc0000010804 */
[----:B------:R1:W-:Y:S02]  /*47c0*/  MUFU.EX2 R240, R0 ;  /* 0x0000000000f07308 */ /* 0x0003e40000000800 */
[----:B-1----:R-:W-:-:S06]  /*47d0*/  FFMA.FTZ R0, R15, c[0x0][0x2d0], -R4 ;  /* 0x0000b4000f007a23 */ /* 0x002fcc0000010804 */
[----:B------:R1:W5:Y:S02]  /*47e0*/  MUFU.EX2 R241, R0 ;  /* 0x0000000000f17308 */ /* 0x0003640000000800 */
[----:B-1----:R-:W-:Y:S01]  /*47f0*/  FFMA.FTZ R0, R21, c[0x0][0x2d0], -R4 ;  /* 0x0000b40015007a23 */ /* 0x002fe20000010804 */
[----:B-----5:R-:W-:-:S05]  /*4800*/  F2FP.BF16.PACK_AB R12, R241, R240 ;  /* 0x000000f0f10c723e */ /* 0x020fca00000010ff */
[----:B------:R1:W-:Y:S02]  /*4810*/  MUFU.EX2 R243, R0 ;  /* 0x0000000000f37308 */ /* 0x0003e40000000800 */
[----:B-1----:R-:W-:-:S06]  /*4820*/  FFMA.FTZ R0, R9, c[0x0][0x2d0], -R3 ;  /* 0x0000b40009007a23 */ /* 0x002fcc0000010803 */
[----:B------:R1:W-:Y:S02]  /*4830*/  MUFU.EX2 R150, R0 ;  /* 0x0000000000967308 */ /* 0x0003e40000000800 */
[----:B-1----:R-:W-:-:S06]  /*4840*/  FFMA.FTZ R0, R10, c[0x0][0x2d0], -R3 ;  /* 0x0000b4000a007a23 */ /* 0x002fcc0000010803 */
[----:B------:R1:W5:Y:S02]  /*4850*/  MUFU.EX2 R149, R0 ;  /* 0x0000000000957308 */ /* 0x0003640000000800 */
[----:B-1----:R-:W-:Y:S01]  /*4860*/  FFMA.FTZ R0, R14, c[0x0][0x2d0], -R3 ;  /* 0x0000b4000e007a23 */ /* 0x002fe20000010803 */
[----:B-----5:R-:W-:Y:S02]  /*4870*/  F2FP.BF16.PACK_AB R21, R149, R150 ;  /* 0x000000969515723e */ /* 0x020fe400000010ff */
[----:B------:R-:W-:-:S03]  /*4880*/  F2FP.BF16.PACK_AB R14, R243, R242 ;  /* 0x000000f2f30e723e */ /* 0x000fc600000010ff */
[----:B------:R1:W-:Y:S02]  /*4890*/  MUFU.EX2 R151, R0 ;  /* 0x0000000000977308 */ /* 0x0003e40000000800 */
[----:B-1----:R-:W-:-:S06]  /*48a0*/  FFMA.FTZ R0, R16, c[0x0][0x2d0], -R3 ;  /* 0x0000b40010007a23 */ /* 0x002fcc0000010803 */
[----:B------:R1:W5:Y:S02]  /*48b0*/  MUFU.EX2 R166, R0 ;  /* 0x0000000000a67308 */ /* 0x0003640000000800 */
[----:B-1----:R-:W-:Y:S01]  /*48c0*/  FFMA.FTZ R0, R17, c[0x0][0x2d0], -R3 ;  /* 0x0000b40011007a23 */ /* 0x002fe20000010803 */
[----:B-----5:R-:W-:-:S05]  /*48d0*/  F2FP.BF16.PACK_AB R23, R166, R151 ;  /* 0x00000097a617723e */ /* 0x020fca00000010ff */
[----:B------:R1:W-:Y:S02]  /*48e0*/  MUFU.EX2 R235, R0 ;  /* 0x0000000000eb7308 */ /* 0x0003e40000000800 */
[----:B-1----:R-:W-:-:S06]  /*48f0*/  FFMA.FTZ R0, R19, c[0x0][0x2d0], -R3 ;  /* 0x0000b40013007a23 */ /* 0x002fcc0000010803 */
[----:B------:R1:W5:Y:S02]  /*4900*/  MUFU.EX2 R237, R0 ;  /* 0x0000000000ed7308 */ /* 0x0003640000000800 */
[----:B-1----:R-:W-:Y:S01]  /*4910*/  FFMA.FTZ R0, R24, c[0x0][0x2d0], -R3 ;  /* 0x0000b40018007a23 */ /* 0x002fe20000010803 */
[----:B-----5:R-:W-:-:S05]  /*4920*/  F2FP.BF16.PACK_AB R13, R237, R235 ;  /* 0x000000ebed0d723e */ /* 0x020fca00000010ff */
[----:B------:R1:W5:Y:S02]  /*4930*/  MUFU.EX2 R239, R0 ;  /* 0x0000000000ef7308 */ /* 0x0003640000000800 */
[----:B-1----:R-:W-:Y:S01]  /*4940*/  FFMA.FTZ R0, R20, c[0x0][0x2d0], -R2 ;  /* 0x0000b40014007a23 */ /* 0x002fe20000010802 */
[----:B------:R-:W-:Y:S02]  /*4950*/  F2FP.BF16.PACK_AB R20, R164, R165 ;  /* 0x000000a5a414723e */ /* 0x000fe400000010ff */
[----:B-----5:R-:W-:-:S03]  /*4960*/  F2FP.BF16.PACK_AB R15, R239, R238 ;  /* 0x000000eeef0f723e */ /* 0x020fc600000010ff */
[----:B------:R1:W-:Y:S02]  /*4970*/  MUFU.EX2 R135, R0 ;  /* 0x0000000000877308 */ /* 0x0003e40000000800 */
[----:B-1----:R-:W-:Y:S01]  /*4980*/  FFMA.FTZ R0, R22, c[0x0][0x2d0], -R2 ;  /* 0x0000b40016007a23 */ /* 0x002fe20000010802 */
[----:B------:R-:W-:-:S05]  /*4990*/  F2FP.BF16.PACK_AB R22, R192, R167 ;  /* 0x000000a7c016723e */ /* 0x000fca00000010ff */
[----:B------:R1:W5:Y:S02]  /*49a0*/  MUFU.EX2 R134, R0 ;  /* 0x0000000000867308 */ /* 0x0003640000000800 */
[C---:B---3--:R-:W-:Y:S08]  /*49b0*/  HMMA.16816.F32.BF16 R84, R20.reuse, R48, RZ ;  /* 0x000000301454723c */ /* 0x048ff000000418ff */
[----:B----4-:R-:W-:Y:S01]  /*49c0*/  HMMA.16816.F32.BF16 R80, R20, R56, RZ ;  /* 0x000000381450723c */ /* 0x010fe200000418ff */
[----:B-1----:R-:W-:Y:S01]  /*49d0*/  FFMA.FTZ R0, R25, c[0x0][0x2d0], -R2 ;  /* 0x0000b40019007a23 */ /* 0x002fe20000010802 */
[----:B-----5:R-:W-:-:S03]  /*49e0*/  F2FP.BF16.PACK_AB R16, R134, R135 ;  /* 0x000000878610723e */ /* 0x020fc600000010ff */
[----:B------:R1:W-:Y:S03]  /*49f0*/  MUFU.EX2 R148, R0 ;  /* 0x0000000000947308 */ /* 0x0003e60000000800 */
[----:B------:R-:W-:Y:S01]  /*4a00*/  HMMA.16816.F32.BF16 R44, R20, R36, RZ ;  /* 0x00000024142c723c */ /* 0x000fe200000418ff */
[----:B-1----:R-:W-:-:S04]  /*4a10*/  FFMA.FTZ R0, R27, c[0x0][0x2d0], -R2 ;  /* 0x0000b4001b007a23 */ /* 0x002fc80000010802 */
[----:B------:R1:W3:Y:S11]  /*4a20*/  MUFU.EX2 R231, R0 ;  /* 0x0000000000e77308 */ /* 0x0002f60000000800 */
[----:B------:R-:W-:Y:S08]  /*4a30*/  @!UPT UIADD3 URZ, URZ, URZ, URZ ;  /* 0x0000003f3f3ff290 */ /* 0x000ff0000fffe03f */
[----:B--2---:R-:W-:Y:S01]  /*4a40*/  HMMA.16816.F32.BF16 R144, R12, R40, R44 ;  /* 0x000000280c90723c */ /* 0x004fe2000004182c */
[----:B------:R-:W-:Y:S01]  /*4a50*/  LDSM.16.MT88.4 R44, [R202+0x1400] ;  /* 0x00140000ca2c783b */ /* 0x000fe20000004200 */
[----:B-1----:R-:W-:Y:S01]  /*4a60*/  FFMA.FTZ R0, R28, c[0x0][0x2d0], -R2 ;  /* 0x0000b4001c007a23 */ /* 0x002fe20000010802 */
[----:B---3--:R-:W-:-:S03]  /*4a70*/  F2FP.BF16.PACK_AB R18, R231, R148 ;  /* 0x00000094e712723e */ /* 0x008fc600000010ff */
[----:B------:R1:W2:Y:S02]  /*4a80*/  MUFU.EX2 R232, R0 ;  /* 0x0000000000e87308 */ /* 0x0002a40000000800 */
[----:B-1----:R-:W-:Y:S01]  /*4a90*/  FMUL.FTZ R0, R101, c[0x0][0x2d0] ;  /* 0x0000b40065007a20 */ /* 0x002fe20000410000 */
[----:B--2---:R-:W-:-:S04]  /*4aa0*/  F2FP.BF16.PACK_AB R8, R233, R232 ;  /* 0x000000e8e908723e */ /* 0x004fc800000010ff */
[----:B------:R-:W-:-:S05]  /*4ab0*/  FSEL R0, R0, RZ, P0 ;  /* 0x000000ff00007208 */ /* 0x000fca0000000000 */
[--C-:B------:R-:W-:Y:S02]  /*4ac0*/  FFMA.FTZ R5, R26, c[0x0][0x2d0], -R0.reuse ;  /* 0x0000b4001a057a23 */ /* 0x100fe40000010800 */
[--C-:B------:R-:W-:Y:S01]  /*4ad0*/  FFMA.FTZ R6, R52, c[0x0][0x2d0], -R0.reuse ;  /* 0x0000b40034067a23 */ /* 0x100fe20000010800 */
[----:B------:R-:W1:Y:S01]  /*4ae0*/  LDSM.16.MT88.4 R24, [R201+0x1400] ;  /* 0x00140000c918783b */ /* 0x000e620000004200 */
[----:B------:R2:W-:Y:S08]  /*4af0*/  MUFU.EX2 R133, R5 ;  /* 0x0000000500857308 */ /* 0x0005f00000000800 */
[----:B------:R-:W-:Y:S01]  /*4b00*/  MUFU.EX2 R230, R6 ;  /* 0x0000000600e67308 */ /* 0x000fe20000000800 */
[----:B--2---:R-:W-:-:S07]  /*4b10*/  FFMA.FTZ R5, R30, c[0x0][0x2d0], -R0 ;  /* 0x0000b4001e057a23 */ /* 0x004fce0000010800 */
[----:B------:R2:W3:Y:S02]  /*4b20*/  MUFU.EX2 R100, R5 ;  /* 0x0000000500647308 */ /* 0x0004e40000000800 */
[--C-:B--2---:R-:W-:Y:S01]  /*4b30*/  FFMA.FTZ R5, R31, c[0x0][0x2d0], -R0.reuse ;  /* 0x0000b4001f057a23 */ /* 0x104fe20000010800 */
[----:B---3--:R-:W-:Y:S01]  /*4b40*/  F2FP.BF16.PACK_AB R17, R100, R133 ;  /* 0x000000856411723e */ /* 0x008fe200000010ff */
[----:B------:R-:W2:Y:S01]  /*4b50*/  LDSM.16.MT88.4 R28, [R202+0x400] ;  /* 0x00040000ca1c783b */ /* 0x000ea20000004200 */
[----:B-1----:R-:W-:Y:S03]  /*4b60*/  HMMA.16816.F32.BF16 R160, R12, R24, R80 ;  /* 0x000000180ca0723c */ /* 0x002fe60000041850 */
[----:B------:R1:W-:Y:S02]  /*4b70*/  MUFU.EX2 R226, R5 ;  /* 0x0000000500e27308 */ /* 0x0003e40000000800 */
[----:B-1----:R-:W-:-:S06]  /*4b80*/  FFMA.FTZ R5, R32, c[0x0][0x2d0], -R0 ;  /* 0x0000b40020057a23 */ /* 0x002fcc0000010800 */
[----:B------:R1:W3:Y:S02]  /*4b90*/  MUFU.EX2 R229, R5 ;  /* 0x0000000500e57308 */ /* 0x0002e40000000800 */
[----:B-1----:R-:W-:Y:S01]  /*4ba0*/  FFMA.FTZ R5, R35, c[0x0][0x2d0], -R2 ;  /* 0x0000b40023057a23 */ /* 0x002fe20000010802 */
[----:B---3--:R-:W-:Y:S01]  /*4bb0*/  F2FP.BF16.PACK_AB R19, R229, R226 ;  /* 0x000000e2e513723e */ /* 0x008fe200000010ff */
[----:B--2---:R-:W-:Y:S04]  /*4bc0*/  HMMA.16816.F32.BF16 R152, R12, R28, R84 ;  /* 0x0000001c0c98723c */ /* 0x004fe80000041854 */
[----:B------:R1:W2:Y:S04]  /*4bd0*/  MUFU.EX2 R246, R5 ;  /* 0x0000000500f67308 */ /* 0x0002a80000000800 */
[C---:B------:R-:W-:Y:S08]  /*4be0*/  HMMA.16816.F32.BF16 R76, R16.reuse, R48, RZ ;  /* 0x00000030104c723c */ /* 0x040ff000000418ff */
[----:B------:R-:W-:Y:S01]  /*4bf0*/  HMMA.16816.F32.BF16 R72, R16, R56, RZ ;  /* 0x000000381048723c */ /* 0x000fe200000418ff */
[--C-:B-1----:R-:W-:Y:S01]  /*4c00*/  FFMA.FTZ R5, R34, c[0x0][0x2d0], -R0.reuse ;  /* 0x0000b40022057a23 */ /* 0x102fe20000010800 */
[----:B--2---:R-:W-:Y:S01]  /*4c10*/  F2FP.BF16.PACK_AB R10, R246, R234 ;  /* 0x000000eaf60a723e */ /* 0x004fe200000010ff */
[----:B------:R-:W1:Y:S02]  /*4c20*/  LDSM.16.MT88.4 R32, [R202+0x1000] ;  /* 0x00100000ca20783b */ /* 0x000e640000004200 */
[----:B------:R2:W3:Y:S03]  /*4c30*/  MUFU.EX2 R228, R5 ;  /* 0x0000000500e47308 */ /* 0x0004e60000000800 */
[-C--:B------:R-:W-:Y:S08]  /*4c40*/  HMMA.16816.F32.BF16 R84, R20, R64.reuse, RZ ;  /* 0x000000401454723c */ /* 0x080ff000000418ff */
[----:B------:R-:W-:Y:S01]  /*4c50*/  HMMA.16816.F32.BF16 R80, R16, R64, RZ ;  /* 0x000000401050723c */ /* 0x000fe200000418ff */
[----:B--2---:R-:W-:Y:S01]  /*4c60*/  FFMA.FTZ R5, R53, c[0x0][0x2d0], -R0 ;  /* 0x0000b40035057a23 */ /* 0x004fe20000010800 */
[----:B---3--:R-:W-:-:S06]  /*4c70*/  F2FP.BF16.PACK_AB R9, R230, R228 ;  /* 0x000000e4e609723e */ /* 0x008fcc00000010ff */
[----:B------:R-:W-:Y:S01]  /*4c80*/  HMMA.16816.F32.BF16 R52, R16, R36, RZ ;  /* 0x000000241034723c */ /* 0x000fe200000418ff */
[----:B------:R-:W-:Y:S01]  /*4c90*/  FFMA.FTZ R65, R96, c[0x0][0x2d0], -R4 ;  /* 0x0000b40060417a23 */ /* 0x000fe20000010804 */
[----:B------:R2:W-:Y:S08]  /*4ca0*/  MUFU.EX2 R245, R5 ;  /* 0x0000000500f57308 */ /* 0x0005f00000000800 */
[----:B------:R-:W-:Y:S01]  /*4cb0*/  MUFU.EX2 R65, R65 ;  /* 0x0000004100417308 */ /* 0x000fe20000000800 */
[----:B--2---:R-:W-:-:S02]  /*4cc0*/  FFMA.FTZ R5, R60, c[0x0][0x2d0], -R0 ;  /* 0x0000b4003c057a23 */ /* 0x004fc40000010800 */
[----:B------:R-:W2:Y:S01]  /*4cd0*/  LDSM.16.MT88.4 R60, [R201+0x2400] ;  /* 0x00240000c93c783b */ /* 0x000ea20000004200 */
[-C--:B-1----:R-:W-:Y:S04]  /*4ce0*/  HMMA.16816.F32.BF16 R88, R16, R32.reuse, RZ ;  /* 0x000000201058723c */ /* 0x082fe800000418ff */
[----:B------:R-:W1:Y:S04]  /*4cf0*/  MUFU.EX2 R244, R5 ;  /* 0x0000000500f47308 */ /* 0x000e680000000800 */
[----:B------:R-:W-:Y:S01]  /*4d00*/  HMMA.16816.F32.BF16 R92, R20, R32, RZ ;  /* 0x00000020145c723c */ /* 0x000fe200000418ff */
[----:B-1----:R-:W-:-:S07]  /*4d10*/  F2FP.BF16.PACK_AB R11, R244, R245 ;  /* 0x000000f5f40b723e */ /* 0x002fce00000010ff */
[C---:B------:R-:W-:Y:S01]  /*4d20*/  HMMA.16816.F32.BF16 R140, R8.reuse, R40, R52 ;  /* 0x00000028088c723c */ /* 0x040fe20000041834 */
[----:B------:R-:W1:Y:S07]  /*4d30*/  LDSM.16.MT88.4 R52, [R202+0x2400] ;  /* 0x00240000ca34783b */ /* 0x000e6e0000004200 */
[C---:B------:R-:W-:Y:S07]  /*4d40*/  HMMA.16816.F32.BF16 R136, R8.reuse, R28, R76 ;  /* 0x0000001c0888723c */ /* 0x040fee000004184c */
[--C-:B------:R-:W-:Y:S01]  /*4d50*/  FFMA.FTZ R29, R108, c[0x0][0x2d0], -R4.reuse ;  /* 0x0000b4006c1d7a23 */ /* 0x100fe20000010804 */
[----:B------:R-:W-:Y:S01]  /*4d60*/  HMMA.16816.F32.BF16 R156, R8, R24, R72 ;  /* 0x00000018089c723c */ /* 0x000fe20000041848 */
[----:B------:R-:W-:-:S02]  /*4d70*/  FFMA.FTZ R28, R107, c[0x0][0x2d0], -R4 ;  /* 0x0000b4006b1c7a23 */ /* 0x000fc40000010804 */
[----:B------:R3:W-:Y:S04]  /*4d80*/  MUFU.EX2 R217, R29 ;  /* 0x0000001d00d97308 */ /* 0x0007e80000000800 */
[--C-:B------:R-:W-:Y:S01]  /*4d90*/  FFMA.FTZ R25, R106, c[0x0][0x2d0], -R4.reuse ;  /* 0x0000b4006a197a23 */ /* 0x100fe20000010804 */
[----:B------:R-:W-:Y:S01]  /*4da0*/  HMMA.16816.F32.BF16 R76, R20, R68, RZ ;  /* 0x00000044144c723c */ /* 0x000fe200000418ff */
[----:B------:R-:W-:Y:S02]  /*4db0*/  FFMA.FTZ R24, R105, c[0x0][0x2d0], -R4 ;  /* 0x0000b40069187a23 */ /* 0x000fe40000010804 */
[----:B------:R4:W5:Y:S05]  /*4dc0*/  MUFU.EX2 R222, R28 ;  /* 0x0000001c00de7308 */ /* 0x00096a0000000800 */
[----:B------:R-:W-:Y:S03]  /*4dd0*/  HMMA.16816.F32.BF16 R4, R16, R50, RZ ;  /* 0x000000321004723c */ /* 0x000fe600000418ff */
[----:B------:R5:W-:Y:S01]  /*4de0*/  MUFU.EX2 R223, R25 ;  /* 0x0000001900df7308 */ /* 0x000be20000000800 */
[----:B---3--:R-:W-:-:S04]  /*4df0*/  FFMA.FTZ R29, R129, c[0x0][0x2d0], -R3 ;  /* 0x0000b400811d7a23 */ /* 0x008fc80000010803 */
[----:B--2---:R-:W-:Y:S03]  /*4e00*/  HMMA.16816.F32.BF16 R188, R8, R60, R80 ;  /* 0x0000003c08bc723c */ /* 0x004fe60000041850 */
[----:B------:R2:W3:Y:S01]  /*4e10*/  MUFU.EX2 R225, R24 ;  /* 0x0000001800e17308 */ /* 0x0004e20000000800 */
[----:B----4-:R-:W-:-:S04]  /*4e20*/  FFMA.FTZ R28, R132, c[0x0][0x2d0], -R3 ;  /* 0x0000b400841c7a23 */ /* 0x010fc80000010803 */
[----:B-1----:R-:W-:Y:S01]  /*4e30*/  HMMA.16816.F32.BF16 R180, R12, R52, R76 ;  /* 0x000000340cb4723c */ /* 0x002fe2000004184c */
[--C-:B-----5:R-:W-:Y:S02]  /*4e40*/  FFMA.FTZ R25, R123, c[0x0][0x2d0], -R2.reuse ;  /* 0x0000b4007b197a23 */ /* 0x120fe40000010802 */
[----:B------:R-:W-:Y:S05]  /*4e50*/  MUFU.EX2 R29, R29 ;  /* 0x0000001d001d7308 */ /* 0x000fea0000000800 */
[----:B------:R-:W-:Y:S01]  /*4e60*/  HMMA.16816.F32.BF16 R76, R8, R30, R4 ;  /* 0x0000001e084c723c */ /* 0x000fe20000041804 */
[----:B--2---:R-:W-:Y:S02]  /*4e70*/  FFMA.FTZ R24, R121, c[0x0][0x2d0], -R2 ;  /* 0x0000b40079187a23 */ /* 0x004fe40000010802 */
[----:B------:R-:W-:Y:S05]  /*4e80*/  MUFU.EX2 R28, R28 ;  /* 0x0000001c001c7308 */ /* 0x000fea0000000800 */
[C---:B------:R-:W-:Y:S03]  /*4e90*/  HMMA.16816.F32.BF16 R4, R16.reuse, R58, RZ ;  /* 0x0000003a1004723c */ /* 0x040fe600000418ff */
[----:B------:R-:W-:Y:S05]  /*4ea0*/  MUFU.EX2 R25, R25 ;  /* 0x0000001900197308 */ /* 0x000fea0000000800 */
[----:B------:R-:W-:Y:S03]  /*4eb0*/  HMMA.16816.F32.BF16 R72, R16, R68, RZ ;  /* 0x000000441048723c */ /* 0x000fe600000418ff */
[----:B------:R-:W-:Y:S05]  /*4ec0*/  MUFU.EX2 R24, R24 ;  /* 0x0000001800187308 */ /* 0x000fea0000000800 */
[----:B------:R-:W-:Y:S08]  /*4ed0*/  HMMA.16816.F32.BF16 R176, R12, R60, R84 ;  /* 0x0000003c0cb0723c */ /* 0x000ff00000041854 */
[----:B------:R-:W-:Y:S08]  /*4ee0*/  HMMA.16816.F32.BF16 R80, R8, R26, R4 ;  /* 0x0000001a0850723c */ /* 0x000ff00000041804 */
[----:B------:R-:W-:Y:S08]  /*4ef0*/  HMMA.16816.F32.BF16 R4, R16, R34, RZ ;  /* 0x000000221004723c */ /* 0x000ff000000418ff */
[C---:B------:R-:W-:Y:S08]  /*4f00*/  HMMA.16816.F32.BF16 R184, R8.reuse, R52, R72 ;  /* 0x0000003408b8723c */ /* 0x040ff00000041848 */
[C---:B------:R-:W-:Y:S08]  /*4f10*/  HMMA.16816.F32.BF16 R172, R8.reuse, R44, R88 ;  /* 0x0000002c08ac723c */ /* 0x040ff00000041858 */
[----:B------:R-:W-:Y:S08]  /*4f20*/  HMMA.16816.F32.BF16 R84, R8, R46, R4 ;  /* 0x0000002e0854723c */ /* 0x000ff00000041804 */
[C---:B------:R-:W-:Y:S08]  /*4f30*/  HMMA.16816.F32.BF16 R4, R16.reuse, R66, RZ ;  /* 0x000000421004723c */ /* 0x040ff000000418ff */
[-C--:B------:R-:W-:Y:S08]  /*4f40*/  HMMA.16816.F32.BF16 R72, R16, R38.reuse, RZ ;  /* 0x000000261048723c */ /* 0x080ff000000418ff */
[----:B------:R-:W-:Y:S08]  /*4f50*/  HMMA.16816.F32.BF16 R36, R20, R38, RZ ;  /* 0x000000261424723c */ /* 0x000ff000000418ff */
[----:B------:R-:W-:Y:S08]  /*4f60*/  HMMA.16816.F32.BF16 R88, R8, R62, R4 ;  /* 0x0000003e0858723c */ /* 0x000ff00000041804 */
[----:B------:R-:W-:Y:S08]  /*4f70*/  HMMA.16816.F32.BF16 R4, R20, R50, RZ ;  /* 0x000000321404723c */ /* 0x000ff000000418ff */
[-C--:B------:R-:W-:Y:S08]  /*4f80*/  HMMA.16816.F32.BF16 R72, R8, R42.reuse, R72 ;  /* 0x0000002a0848723c */ /* 0x080ff00000041848 */
[----:B------:R-:W-:Y:S08]  /*4f90*/  HMMA.16816.F32.BF16 R36, R12, R42, R36 ;  /* 0x0000002a0c24723c */ /* 0x000ff00000041824 */
[----:B------:R-:W-:Y:S08]  /*4fa0*/  HMMA.16816.F32.BF16 R16, R16, R70, RZ ;  /* 0x000000461010723c */ /* 0x000ff000000418ff */
[----:B------:R-:W-:Y:S07]  /*4fb0*/  HMMA.16816.F32.BF16 R40, R12, R30, R4 ;  /* 0x0000001e0c28723c */ /* 0x000fee0000041804 */
[--C-:B------:R-:W-:Y:S01]  /*4fc0*/  FFMA.FTZ R30, R110, c[0x0][0x2d0], -R0.reuse ;  /* 0x0000b4006e1e7a23 */ /* 0x100fe20000010800 */
[----:B------:R-:W-:Y:S01]  /*4fd0*/  HMMA.16816.F32.BF16 R4, R20, R58, RZ ;  /* 0x0000003a1404723c */ /* 0x000fe200000418ff */
[----:B------:R-:W-:-:S04]  /*4fe0*/  FFMA.FTZ R31, R109, c[0x0][0x2d0], -R0 ;  /* 0x0000b4006d1f7a23 */ /* 0x000fc80000010800 */
[----:B------:R-:W-:Y:S03]  /*4ff0*/  MUFU.EX2 R30, R30 ;  /* 0x0000001e001e7308 */ /* 0x000fe60000000800 */
[----:B------:R-:W-:Y:S05]  /*5000*/  HMMA.16816.F32.BF16 R168, R12, R44, R92 ;  /* 0x0000002c0ca8723c */ /* 0x000fea000004185c */
[----:B------:R-:W-:Y:S03]  /*5010*/  MUFU.EX2 R31, R31 ;  /* 0x0000001f001f7308 */ /* 0x000fe60000000800 */
[----:B------:R-:W-:Y:S07]  /*5020*/  HMMA.16816.F32.BF16 R92, R8, R54, R16 ;  /* 0x00000036085c723c */ /* 0x000fee0000041810 */
[----:B------:R-:W-:Y:S01]  /*5030*/  F2FP.BF16.PACK_AB R8, R222, R217 ;  /* 0x000000d9de08723e */ /* 0x000fe200000010ff */
[----:B------:R-:W-:Y:S01]  /*5040*/  HMMA.16816.F32.BF16 R16, R12, R26, R4 ;  /* 0x0000001a0c10723c */ /* 0x000fe20000041804 */
[----:B---3--:R-:W-:-:S06]  /*5050*/  F2FP.BF16.PACK_AB R10, R225, R223 ;  /* 0x000000dfe10a723e */ /* 0x008fcc00000010ff */
[--C-:B------:R-:W-:Y:S01]  /*5060*/  FFMA.FTZ R27, R131, c[0x0][0x2d0], -R3.reuse ;  /* 0x0000b400831b7a23 */ /* 0x100fe20000010803 */
[C---:B------:R-:W-:Y:S01]  /*5070*/  HMMA.16816.F32.BF16 R4, R20.reuse, R66, RZ ;  /* 0x000000421404723c */ /* 0x040fe200000418ff */
[----:B------:R-:W-:Y:S01]  /*5080*/  FFMA.FTZ R26, R130, c[0x0][0x2d0], -R3 ;  /* 0x0000b400821a7a23 */ /* 0x000fe20000010803 */
[----:B------:R-:W1:Y:S05]  /*5090*/  MUFU.EX2 R67, R98 ;  /* 0x0000006200437308 */ /* 0x000e6a0000000800 */
[----:B------:R-:W-:Y:S01]  /*50a0*/  FADD.FTZ R66, R133, R100 ;  /* 0x0000006485427221 */ /* 0x000fe20000010000 */
[C---:B------:R-:W-:Y:S02]  /*50b0*/  HMMA.16816.F32.BF16 R32, R20.reuse, R34, RZ ;  /* 0x000000221420723c */ /* 0x040fe400000418ff */
[----:B------:R2:W3:Y:S06]  /*50c0*/  MUFU.EX2 R100, R97 ;  /* 0x0000006100647308 */ /* 0x0004ec0000000800 */
[----:B------:R-:W-:Y:S02]  /*50d0*/  HMMA.16816.F32.BF16 R20, R20, R70, RZ ;  /* 0x000000461414723c */ /* 0x000fe400000418ff */
[----:B------:R-:W-:Y:S01]  /*50e0*/  MUFU.EX2 R27, R27 ;  /* 0x0000001b001b7308 */ /* 0x000fe20000000800 */
[----:B-1----:R-:W-:-:S05]  /*50f0*/  F2FP.BF16.PACK_AB R96, R67, R236 ;  /* 0x000000ec4360723e */ /* 0x002fca00000010ff */
[C---:B------:R-:W-:Y:S02]  /*5100*/  HMMA.16816.F32.BF16 R60, R12.reuse, R62, R4 ;  /* 0x0000003e0c3c723c */ /* 0x040fe40000041804 */
[----:B------:R-:W1:Y:S01]  /*5110*/  MUFU.EX2 R26, R26 ;  /* 0x0000001a001a7308 */ /* 0x000e620000000800 */
[----:B--2---:R-:W-:Y:S02]  /*5120*/  F2FP.BF16.PACK_AB R97, R28, R29 ;  /* 0x0000001d1c61723e */ /* 0x004fe400000010ff */
[----:B---3--:R-:W-:Y:S02]  /*5130*/  F2FP.BF16.PACK_AB R98, R65, R100 ;  /* 0x000000644162723e */ /* 0x008fe400000010ff */
[----:B------:R-:W-:Y:S01]  /*5140*/  FFMA.FTZ R4, R128, c[0x0][0x2d0], -R3 ;  /* 0x0000b40080047a23 */ /* 0x000fe20000010803 */
[----:B------:R-:W-:Y:S01]  /*5150*/  HMMA.16816.F32.BF16 R44, R12, R46, R32 ;  /* 0x0000002e0c2c723c */ /* 0x000fe20000041820 */
[----:B------:R-:W-:Y:S01]  /*5160*/  FADD.FTZ R5, R165, R164 ;  /* 0x000000a4a5057221 */ /* 0x000fe20000010000 */
[----:B------:R-:W-:Y:S01]  /*5170*/  LDSM.16.MT88.4 R128, [R202+0xc00] ;  /* 0x000c0000ca80783b */ /* 0x000fe20000004200 */
[----:B------:R2:W-:Y:S01]  /*5180*/  MUFU.EX2 R197, R4 ;  /* 0x0000000400c57308 */ /* 0x0005e20000000800 */
[----:B------:R-:W-:-:S04]  /*5190*/  FADD.FTZ R6, R150, R149 ;  /* 0x0000009596067221 */ /* 0x000fc80000010000 */
[----:B------:R-:W-:Y:S01]  /*51a0*/  HMMA.16816.F32.BF16 R52, R12, R54, R20 ;  /* 0x000000360c34723c */ /* 0x000fe20000041814 */
[----:B------:R-:W3:Y:S01]  /*51b0*/  LDSM.16.MT88.4 R12, [R201+0x800] ;  /* 0x00080000c90c783b */ /* 0x000ee20000004200 */
[----:B-1----:R-:W-:-:S05]  /*51c0*/  F2FP.BF16.PACK_AB R99, R26, R27 ;  /* 0x0000001b1a63723e */ /* 0x002fca00000010ff */
[--C-:B------:R-:W-:Y:S02]  /*51d0*/  FFMA.FTZ R23, R120, c[0x0][0x2d0], -R2.reuse ;  /* 0x0000b40078177a23 */ /* 0x100fe40000010802 */
[----:B------:R-:W-:Y:S02]  /*51e0*/  FFMA.FTZ R22, R117, c[0x0][0x2d0], -R2 ;  /* 0x0000b40075167a23 */ /* 0x000fe40000010802 */
[----:B--2---:R-:W-:Y:S02]  /*51f0*/  FFMA.FTZ R4, R127, c[0x0][0x2d0], -R3 ;  /* 0x0000b4007f047a23 */ /* 0x004fe40000010803 */
[--C-:B------:R-:W-:Y:S01]  /*5200*/  FFMA.FTZ R20, R112, c[0x0][0x2d0], -R0.reuse ;  /* 0x0000b40070147a23 */ /* 0x100fe20000010800 */
[----:B------:R-:W-:Y:S01]  /*5210*/  MUFU.EX2 R23, R23 ;  /* 0x0000001700177308 */ /* 0x000fe20000000800 */
[----:B------:R-:W-:-:S07]  /*5220*/  FFMA.FTZ R21, R111, c[0x0][0x2d0], -R0 ;  /* 0x0000b4006f157a23 */ /* 0x000fce0000010800 */
[----:B------:R1:W2:Y:S08]  /*5230*/  MUFU.EX2 R198, R4 ;  /* 0x0000000400c67308 */ /* 0x0002b00000000800 */
[----:B------:R-:W-:Y:S01]  /*5240*/  MUFU.EX2 R22, R22 ;  /* 0x0000001600167308 */ /* 0x000fe20000000800 */
[----:B-1----:R-:W-:Y:S01]  /*5250*/  FFMA.FTZ R4, R126, c[0x0][0x2d0], -R3 ;  /* 0x0000b4007e047a23 */ /* 0x002fe20000010803 */
[----:B--2---:R-:W-:-:S06]  /*5260*/  F2FP.BF16.PACK_AB R9, R198, R197 ;  /* 0x000000c5c609723e */ /* 0x004fcc00000010ff */
[----:B------:R-:W-:Y:S08]  /*5270*/  MUFU.EX2 R20, R20 ;  /* 0x0000001400147308 */ /* 0x000ff00000000800 */
[----:B------:R1:W-:Y:S08]  /*5280*/  MUFU.EX2 R199, R4 ;  /* 0x0000000400c77308 */ /* 0x0003f00000000800 */
[----:B------:R-:W-:Y:S01]  /*5290*/  MUFU.EX2 R21, R21 ;  /* 0x0000001500157308 */ /* 0x000fe20000000800 */
[----:B-1----:R-:W-:-:S02]  /*52a0*/  FFMA.FTZ R4, R125, c[0x0][0x2d0], -R3 ;  /* 0x0000b4007d047a23 */ /* 0x002fc40000010803 */
[----:B------:R-:W-:-:S05]  /*52b0*/  FFMA.FTZ R3, R124, c[0x0][0x2d0], -R2 ;  /* 0x0000b4007c037a23 */ /* 0x000fca0000010802 */
[----:B------:R1:W2:Y:S08]  /*52c0*/  MUFU.EX2 R220, R4 ;  /* 0x0000000400dc7308 */ /* 0x0002b00000000800 */
[----:B------:R4:W-:Y:S01]  /*52d0*/  MUFU.EX2 R193, R3 ;  /* 0x0000000300c17308 */ /* 0x0009e20000000800 */
[----:B-1----:R-:W-:Y:S01]  /*52e0*/  FFMA.FTZ R4, R119, c[0x0][0x2d0], -R2 ;  /* 0x0000b40077047a23 */ /* 0x002fe20000010802 */
[----:B--2---:R-:W-:-:S06]  /*52f0*/  F2FP.BF16.PACK_AB R11, R220, R199 ;  /* 0x000000c7dc0b723e */ /* 0x004fcc00000010ff */
[----:B------:R1:W-:Y:S01]  /*5300*/  MUFU.EX2 R195, R4 ;  /* 0x0000000400c37308 */ /* 0x0003e20000000800 */
[----:B----4-:R-:W-:Y:S01]  /*5310*/  FFMA.FTZ R3, R115, c[0x0][0x2d0], -R0 ;  /* 0x0000b40073037a23 */ /* 0x010fe20000010800 */
[----:B---3--:R-:W-:Y:S06]  /*5320*/  HMMA.16816.F32.BF16 R144, R8, R12, R144 ;  /* 0x0000000c0890723c */ /* 0x008fec0000041890 */
[----:B------:R2:W-:Y:S01]  /*5330*/  MUFU.EX2 R106, R3 ;  /* 0x00000003006a7308 */ /* 0x0005e20000000800 */
[----:B-1----:R-:W-:-:S07]  /*5340*/  FFMA.FTZ R4, R118, c[0x0][0x2d0], -R2 ;  /* 0x0000b40076047a23 */ /* 0x002fce0000010802 */
[----:B------:R1:W3:Y:S01]  /*5350*/  MUFU.EX2 R196, R4 ;  /* 0x0000000400c47308 */ /* 0x0002e20000000800 */
[----:B--2---:R-:W-:Y:S02]  /*5360*/  FADD.FTZ R3, R167, R5 ;  /* 0x00000005a7037221 */ /* 0x004fe40000010000 */
[----:B-1----:R-:W-:Y:S02]  /*5370*/  FFMA.FTZ R4, R122, c[0x0][0x2d0], -R2 ;  /* 0x0000b4007a047a23 */ /* 0x002fe40000010802 */
[----:B------:R-:W-:Y:S01]  /*5380*/  FFMA.FTZ R2, R113, c[0x0][0x2d0], -R0 ;  /* 0x0000b40071027a23 */ /* 0x000fe20000010800 */
[----:B------:R-:W-:Y:S02]  /*5390*/  LDSM.16.MT88.4 R120, [R201+0x1c00] ;  /* 0x001c0000c978783b */ /* 0x000fe40000004200 */
[----:B------:R1:W-:Y:S08]  /*53a0*/  MUFU.EX2 R194, R4 ;  /* 0x0000000400c27308 */ /* 0x0003f00000000800 */
[----:B------:R2:W-:Y:S01]  /*53b0*/  MUFU.EX2 R107, R2 ;  /* 0x00000002006b7308 */ /* 0x0005e20000000800 */
[----:B-1----:R-:W-:-:S04]  /*53c0*/  FADD.FTZ R4, R135, R134 ;  /* 0x0000008687047221 */ /* 0x002fc80000010000 */
[----:B------:R-:W-:Y:S01]  /*53d0*/  FADD.FTZ R64, R148, R4 ;  /* 0x0000000494407221 */ /* 0x000fe20000010000 */
[----:B---3--:R-:W-:Y:S01]  /*53e0*/  F2FP.BF16.PACK_AB R4, R196, R195 ;  /* 0x000000c3c404723e */ /* 0x008fe200000010ff */
[----:B--2---:R-:W-:-:S04]  /*53f0*/  FFMA.FTZ R2, R116, c[0x0][0x2d0], -R0 ;  /* 0x0000b40074027a23 */ /* 0x004fc80000010800 */
[----:B------:R1:W2:Y:S02]  /*5400*/  MUFU.EX2 R108, R2 ;  /* 0x00000002006c7308 */ /* 0x0002a40000000800 */
[----:B-1----:R-:W-:Y:S01]  /*5410*/  FFMA.FTZ R2, R114, c[0x0][0x2d0], -R0 ;  /* 0x0000b40072027a23 */ /* 0x002fe20000010800 */
[----:B--2---:R-:W-:Y:S01]  /*5420*/  F2FP.BF16.PACK_AB R5, R108, R107 ;  /* 0x0000006b6c05723e */ /* 0x004fe200000010ff */
[----:B------:R-:W-:Y:S01]  /*5430*/  FADD.FTZ R0, R151, R6 ;  /* 0x0000000697007221 */ /* 0x000fe20000010000 */
[----:B------:R-:W-:-:S03]  /*5440*/  F2FP.BF16.PACK_AB R6, R193, R194 ;  /* 0x000000c2c106723e */ /* 0x000fc600000010ff */
[----:B------:R-:W1:Y:S01]  /*5450*/  MUFU.EX2 R105, R2 ;  /* 0x0000000200697308 */ /* 0x000e620000000800 */
[----:B------:R-:W-:Y:S01]  /*5460*/  HMMA.16816.F32.BF16 R148, R8, R14, R36 ;  /* 0x0000000e0894723c */ /* 0x000fe20000041824 */
[----:B------:R-:W-:Y:S01]  /*5470*/  FADD.FTZ R0, R166, R0 ;  /* 0x00000000a6007221 */ /* 0x000fe20000010000 */
[----:B------:R-:W-:Y:S03]  /*5480*/  LDSM.16.MT88.4 R112, [R202+0x1c00] ;  /* 0x001c0000ca70783b */ /* 0x000fe60000004200 */
[----:B------:R-:W-:Y:S01]  /*5490*/  FADD.FTZ R0, R235, R0 ;  /* 0x00000000eb007221 */ /* 0x000fe20000010000 */
[----:B-1----:R-:W-:Y:S01]  /*54a0*/  F2FP.BF16.PACK_AB R7, R105, R106 ;  /* 0x0000006a6907723e */ /* 0x002fe200000010ff */
[----:B------:R-:W-:Y:S02]  /*54b0*/  FADD.FTZ R2, R192, R3 ;  /* 0x00000003c0027221 */ /* 0x000fe40000010000 */
[----:B------:R-:W-:-:S02]  /*54c0*/  FADD.FTZ R3, R231, R64 ;  /* 0x00000040e7037221 */ /* 0x000fc40000010000 */
[----:B------:R-:W-:Y:S02]  /*54d0*/  FADD.FTZ R2, R240, R2 ;  /* 0x00000002f0027221 */ /* 0x000fe40000010000 */
[C---:B------:R-:W-:Y:S08]  /*54e0*/  HMMA.16816.F32.BF16 R140, R4.reuse, R12, R140 ;  /* 0x0000000c048c723c */ /* 0x040ff0000004188c */
[----:B------:R-:W-:Y:S01]  /*54f0*/  HMMA.16816.F32.BF16 R32, R4, R14, R72 ;  /* 0x0000000e0420723c */ /* 0x000fe20000041848 */
[----:B------:R-:W1:Y:S07]  /*5500*/  LDSM.16.MT88.4 R12, [R202+0x800] ;  /* 0x00080000ca0c783b */ /* 0x000e6e0000004200 */
[-C--:B-1----:R-:W-:Y:S08]  /*5510*/  HMMA.16816.F32.BF16 R152, R8, R12.reuse, R152 ;  /* 0x0000000c0898723c */ /* 0x082ff00000041898 */
[----:B------:R-:W-:Y:S01]  /*5520*/  HMMA.16816.F32.BF16 R132, R4, R12, R136 ;  /* 0x0000000c0484723c */ /* 0x000fe20000041888 */
[----:B------:R-:W1:Y:S07]  /*5530*/  LDSM.16.MT88.4 R136, [R201+0xc00] ;  /* 0x000c0000c988783b */ /* 0x000e6e0000004200 */
[-C--:B------:R-:W-:Y:S08]  /*5540*/  HMMA.16816.F32.BF16 R40, R8, R14.reuse, R40 ;  /* 0x0000000e0828723c */ /* 0x080ff00000041828 */
[----:B------:R-:W-:Y:S01]  /*5550*/  HMMA.16816.F32.BF16 R56, R4, R14, R76 ;  /* 0x0000000e0438723c */ /* 0x000fe2000004184c */
[----:B------:R-:W2:Y:S04]  /*5560*/  LDSM.16.MT88.4 R12, [R201+0x1800] ;  /* 0x00180000c90c783b */ /* 0x000ea80000004200 */
[----:B------:R-:W-:Y:S03]  /*5570*/  LDSM.16.MT88.4 R76, [R201+0x2c00] ;  /* 0x002c0000c94c783b */ /* 0x000fe60000004200 */
[C---:B------:R-:W-:Y:S08]  /*5580*/  HMMA.16816.F32.BF16 R152, R96.reuse, R128, R152 ;  /* 0x000000806098723c */ /* 0x040ff00000041898 */
[C---:B-1----:R-:W-:Y:S08]  /*5590*/  HMMA.16816.F32.BF16 R144, R96.reuse, R136, R144 ;  /* 0x000000886090723c */ /* 0x042ff00000041890 */
[----:B------:R-:W-:Y:S08]  /*55a0*/  HMMA.16816.F32.BF16 R148, R96, R138, R148 ;  /* 0x0000008a6094723c */ /* 0x000ff00000041894 */
[-C--:B--2---:R-:W-:Y:S08]  /*55b0*/  HMMA.16816.F32.BF16 R160, R8, R12.reuse, R160 ;  /* 0x0000000c08a0723c */ /* 0x084ff000000418a0 */
[----:B------:R-:W-:Y:S08]  /*55c0*/  HMMA.16816.F32.BF16 R124, R4, R12, R156 ;  /* 0x0000000c047c723c */ /* 0x000ff0000004189c */
[-C--:B------:R-:W-:Y:S01]  /*55d0*/  HMMA.16816.F32.BF16 R164, R8, R14.reuse, R16 ;  /* 0x0000000e08a4723c */ /* 0x080fe20000041810 */
[----:B------:R-:W1:Y:S07]  /*55e0*/  LDSM.16.MT88.4 R16, [R201+0x2800] ;  /* 0x00280000c910783b */ /* 0x000e6e0000004200 */
[----:B------:R-:W-:Y:S01]  /*55f0*/  HMMA.16816.F32.BF16 R48, R4, R14, R80 ;  /* 0x0000000e0430723c */ /* 0x000fe20000041850 */
[----:B------:R-:W2:Y:S07]  /*5600*/  LDSM.16.MT88.4 R12, [R202+0x1800] ;  /* 0x00180000ca0c783b */ /* 0x000eae0000004200 */
[C---:B------:R-:W-:Y:S08]  /*5610*/  HMMA.16816.F32.BF16 R156, R96.reuse, R130, R40 ;  /* 0x00000082609c723c */ /* 0x040ff00000041828 */
[C---:B------:R-:W-:Y:S08]  /*5620*/  HMMA.16816.F32.BF16 R160, R96.reuse, R120, R160 ;  /* 0x0000007860a0723c */ /* 0x040ff000000418a0 */
[----:B------:R-:W-:Y:S08]  /*5630*/  HMMA.16816.F32.BF16 R164, R96, R122, R164 ;  /* 0x0000007a60a4723c */ /* 0x000ff000000418a4 */
[C---:B-1----:R-:W-:Y:S08]  /*5640*/  HMMA.16816.F32.BF16 R68, R8.reuse, R16, R176 ;  /* 0x000000100844723c */ /* 0x042ff000000418b0 */
[-C--:B--2---:R-:W-:Y:S08]  /*5650*/  HMMA.16816.F32.BF16 R168, R8, R12.reuse, R168 ;  /* 0x0000000c08a8723c */ /* 0x084ff000000418a8 */
[----:B------:R-:W-:Y:S08]  /*5660*/  HMMA.16816.F32.BF16 R116, R4, R12, R172 ;  /* 0x0000000c0474723c */ /* 0x000ff000000418ac */
[-C--:B------:R-:W-:Y:S08]  /*5670*/  HMMA.16816.F32.BF16 R44, R8, R14.reuse, R44 ;  /* 0x0000000e082c723c */ /* 0x080ff0000004182c */
[----:B------:R-:W-:Y:S01]  /*5680*/  HMMA.16816.F32.BF16 R36, R4, R14, R84 ;  /* 0x0000000e0424723c */ /* 0x000fe20000041854 */
[----:B------:R-:W1:Y:S07]  /*5690*/  LDSM.16.MT88.4 R12, [R202+0x2800] ;  /* 0x00280000ca0c783b */ /* 0x000e6e0000004200 */
[----:B------:R-:W-:Y:S08]  /*56a0*/  HMMA.16816.F32.BF16 R60, R8, R18, R60 ;  /* 0x00000012083c723c */ /* 0x000ff0000004183c */
[C---:B------:R-:W-:Y:S08]  /*56b0*/  HMMA.16816.F32.BF16 R72, R4.reuse, R16, R188 ;  /* 0x000000100448723c */ /* 0x040ff000000418bc */
[----:B------:R-:W-:Y:S08]  /*56c0*/  HMMA.16816.F32.BF16 R16, R4, R18, R88 ;  /* 0x000000120410723c */ /* 0x000ff00000041858 */
[C---:B------:R-:W-:Y:S08]  /*56d0*/  HMMA.16816.F32.BF16 R68, R96.reuse, R76, R68 ;  /* 0x0000004c6044723c */ /* 0x040ff00000041844 */
[----:B------:R-:W-:Y:S08]  /*56e0*/  HMMA.16816.F32.BF16 R80, R96, R78, R60 ;  /* 0x0000004e6050723c */ /* 0x000ff0000004183c */
[C---:B-1----:R-:W-:Y:S08]  /*56f0*/  HMMA.16816.F32.BF16 R84, R8.reuse, R12, R180 ;  /* 0x0000000c0854723c */ /* 0x042ff000000418b4 */
[----:B------:R-:W-:Y:S08]  /*5700*/  HMMA.16816.F32.BF16 R52, R8, R14, R52 ;  /* 0x0000000e0834723c */ /* 0x000ff00000041834 */
[C---:B------:R-:W-:Y:S08]  /*5710*/  HMMA.16816.F32.BF16 R88, R4.reuse, R12, R184 ;  /* 0x0000000c0458723c */ /* 0x040ff000000418b8 */
[----:B------:R-:W-:Y:S07]  /*5720*/  HMMA.16816.F32.BF16 R12, R4, R14, R92 ;  /* 0x0000000e040c723c */ /* 0x000fee000004185c */
        /* <DEDUP_REMOVED lines=15> */
[----:B------:R-:W1:Y:S01]  /*5820*/  LDSM.16.MT88.4 R4, [R202+0x2c00] ;  /* 0x002c0000ca04783b */ /* 0x000e620000004200 */
[----:B------:R-:W-:Y:S02]  /*5830*/  FADD.FTZ R8, R239, R2 ;  /* 0x00000002ef087221 */ /* 0x000fe40000010000 */
[----:B------:R-:W-:-:S02]  /*5840*/  @P3 IMAD.HI.U32 R2, R248, c[0x0][0x2c8], RZ ;  /* 0x0000b200f8023a27 */ /* 0x000fc400078e00ff */
[----:B------:R-:W-:Y:S01]  /*5850*/  HMMA.16816.F32.BF16 R136, R92, R138, R32 ;  /* 0x0000008a5c88723c */ /* 0x000fe20000041820 */
[----:B------:R-:W2:Y:S01]  /*5860*/  LDL R32, [R1+0x4] ;  /* 0x0000040001207983 */ /* 0x000ea20000100800 */
[----:B------:R-:W-:Y:S01]  /*5870*/  FADD.FTZ R10, R234, R0 ;  /* 0x00000000ea0a7221 */ /* 0x000fe20000010000 */
[----:B------:R-:W-:Y:S01]  /*5880*/  MOV R0, R248 ;  /* 0x000000f800007202 */ /* 0x000fe20000000f00 */
[----:B------:R-:W-:Y:S01]  /*5890*/  FADD.FTZ R3, R242, R3 ;  /* 0x00000003f2037221 */ /* 0x000fe20000010000 */
[----:B------:R-:W-:-:S03]  /*58a0*/  @P3 SHF.R.U32.HI R0, RZ, c[0x0][0x2cc], R2 ;  /* 0x0000b300ff003a19 */ /* 0x000fc60000011602 */
[----:B------:R-:W-:Y:S01]  /*58b0*/  HMMA.16816.F32.BF16 R72, R92, R76, R72 ;  /* 0x0000004c5c48723c */ /* 0x000fe20000041848 */
[----:B------:R-:W-:Y:S01]  /*58c0*/  IADD3 R0, R0, -c[0x0][0x168], R247 ;  /* 0x80005a0000007a10 */ /* 0x000fe20007ffe0f7 */
[----:B------:R-:W-:-:S03]  /*58d0*/  FADD.FTZ R9, R243, R3 ;  /* 0x00000003f3097221 */ /* 0x000fc60000010000 */
[----:B------:R-:W-:-:S03]  /*58e0*/  SHF.R.S32.HI R2, RZ, 0x1f, R0 ;  /* 0x0000001fff027819 */ /* 0x000fc60000011400 */
[----:B------:R-:W-:Y:S01]  /*58f0*/  HMMA.16816.F32.BF16 R76, R92, R78, R16 ;  /* 0x0000004e5c4c723c */ /* 0x000fe20000041810 */
[----:B------:R-:W-:-:S06]  /*5900*/  FADD.FTZ R3, R245, R11 ;  /* 0x0000000bf5037221 */ /* 0x000fcc0000010000 */
[----:B------:R-:W-:Y:S01]  /*5910*/  LEA.HI R16, R2, R0, RZ, 0x6 ;  /* 0x0000000002107211 */ /* 0x000fe200078f30ff */
[----:B------:R-:W-:Y:S01]  /*5920*/  FADD.FTZ R2, R246, R10 ;  /* 0x0000000af6027221 */ /* 0x000fe20000010000 */
[----:B------:R-:W-:Y:S01]  /*5930*/  HMMA.16816.F32.BF16 R172, R96, R114, R44 ;  /* 0x0000007260ac723c */ /* 0x000fe2000004182c */
[----:B------:R-:W-:Y:S02]  /*5940*/  FADD.FTZ R0, R217, R9 ;  /* 0x00000009d9007221 */ /* 0x000fe40000010000 */
[----:B------:R-:W-:Y:S02]  /*5950*/  FADD.FTZ R2, R195, R2 ;  /* 0x00000002c3027221 */ /* 0x000fe40000010000 */
[----:B------:R-:W-:-:S03]  /*5960*/  FADD.FTZ R0, R222, R0 ;  /* 0x00000000de007221 */ /* 0x000fc60000010000 */
[----:B------:R-:W-:Y:S08]  /*5970*/  HMMA.16816.F32.BF16 R132, R92, R128, R132 ;  /* 0x000000805c84723c */ /* 0x000ff00000041884 */
[-C--:B-1----:R-:W-:Y:S08]  /*5980*/  HMMA.16816.F32.BF16 R84, R96, R4.reuse, R84 ;  /* 0x000000046054723c */ /* 0x082ff00000041854 */
[C---:B------:R-:W-:Y:S07]  /*5990*/  HMMA.16816.F32.BF16 R88, R92.reuse, R4, R88 ;  /* 0x000000045c58723c */ /* 0x040fee0000041858 */
        /* <DEDUP_REMOVED lines=19> */
[----:B------:R-:W-:Y:S01]  /*5ad0*/  FADD.FTZ R2, R105, R4 ;  /* 0x0000000469027221 */ /* 0x000fe20000010000 */
[----:B------:R-:W-:Y:S02]  /*5ae0*/  SHF.R.S32.HI R4, RZ, 0x6, R16 ;  /* 0x00000006ff047819 */ /* 0x000fe40000011410 */
[----:B------:R-:W-:Y:S01]  /*5af0*/  IADD3 R220, R224, -0x2, RZ ;  /* 0xfffffffee0dc7810 */ /* 0x000fe20007ffe0ff */
[----:B------:R-:W-:Y:S01]  /*5b00*/  FADD.FTZ R0, R25, R0 ;  /* 0x0000000019007221 */ /* 0x000fe20000010000 */
[----:B------:R-:W-:Y:S03]  /*5b10*/  HMMA.16816.F32.BF16 R112, R92, R114, R36 ;  /* 0x000000725c70723c */ /* 0x000fe60000041824 */
[----:B------:R-:W-:-:S02]  /*5b20*/  FADD.FTZ R250, R24, R0 ;  /* 0x0000000018fa7221 */ /* 0x000fc40000010000 */
[----:B------:R-:W-:Y:S02]  /*5b30*/  FADD.FTZ R0, R20, R2 ;  /* 0x0000000214007221 */ /* 0x000fe40000010000 */
[----:B------:R-:W-:Y:S01]  /*5b40*/  FADD.FTZ R236, R67, R236 ;  /* 0x000000ec43ec7221 */ /* 0x000fe20000010000 */
[-C--:B------:R-:W-:Y:S01]  /*5b50*/  HMMA.16816.F32.BF16 R96, R96, R6.reuse, R52 ;  /* 0x000000066060723c */ /* 0x080fe20000041834 */
        /* <DEDUP_REMOVED lines=8> */
[----:B------:R-:W-:Y:S02]  /*5be0*/  FADD.FTZ R222, R26, R222 ;  /* 0x000000de1ade7221 */ /* 0x000fe40000010000 */
[----:B------:R-:W-:Y:S02]  /*5bf0*/  FADD.FTZ R250, R22, R250 ;  /* 0x000000fa16fa7221 */ /* 0x000fe40000010000 */
[----:B------:R-:W-:Y:S01]  /*5c00*/  FADD.FTZ R251, R31, R0 ;  /* 0x000000001ffb7221 */ /* 0x000fe20000010000 */
[----:B--2---:R-:W-:-:S05]  /*5c10*/  IMNMX R32, R32, R4, !PT ;  /* 0x0000000420207217 */ /* 0x004fca0007800200 */
[----:B------:R1:W-:Y:S01]  /*5c20*/  STL [R1+0xc], R32 ;  /* 0x00000c2001007387 */ /* 0x0003e20000100800 */
[----:B------:R-:W-:Y:S11]  /*5c30*/  ISETP.GE.AND P0, PT, R220, R32, PT ;  /* 0x00000020dc00720c */ /* 0x000ff60003f06270 */
[----:B------:R-:W-:Y:S02]  /*5c40*/  @!UPT UIADD3 URZ, URZ, URZ, URZ ;  /* 0x0000003f3f3ff290 */ /* 0x000fe4000fffe03f */
[----:B------:R-:W-:Y:S05]  /*5c50*/  @!P0 BRA `(.L_x_1274) ;  /* 0x0000406000008947 */ /* 0x000fea0003800000 */
[----:B------:R-:W-:Y:S01]  /*5c60*/  IMAD.MOV.U32 R106, RZ, RZ, R103 ;  /* 0x000000ffff6a7224 */ /* 0x000fe200078e0067 */
[----:B------:R-:W-:Y:S01]  /*5c70*/  MOV R108, R101 ;  /* 0x00000065006c7202 */ /* 0x000fe20000000f00 */
[----:B------:R-:W-:Y:S01]  /*5c80*/  IMAD.MOV.U32 R105, RZ, RZ, R104 ;  /* 0x000000ffff697224 */ /* 0x000fe200078e0068 */
[----:B------:R-:W-:Y:S02]  /*5c90*/  MOV R107, R102 ;  /* 0x00000066006b7202 */ /* 0x000fe40000000f00 */
.L_x_1285:
[----:B------:R-:W2:Y:S01]  /*5ca0*/  LDL R0, [R1+0x4] ;  /* 0x0000040001007983 */ /* 0x000ea20000100800 */
[----:B------:R-:W-:Y:S04]  /*5cb0*/  DEPBAR.LE SB0, 0x0 ;  /* 0x000080000000791a */ /* 0x000fe80000000000 */
[----:B------:R-:W-:Y:S01]  /*5cc0*/  WARPSYNC 0xffffffff ;  /* 0xffffffff00007948 */ /* 0x000fe20003800000 */
[----:B------:R-:W-:Y:S06]  /*5cd0*/  BAR.SYNC.DEFER_BLOCKING 0x0 ;  /* 0x0000000000007b1d */ /* 0x000fec0000010000 */
[----:B------:R3:W4:Y:S01]  /*5ce0*/  LDSM.16.M88.4 R64, [R203] ;  /* 0x00000000cb40783b */ /* 0x0007220000000200 */
[----:B------:R-:W-:Y:S03]  /*5cf0*/  BSSY B0, `(.L_x_1275) ;  /* 0x0000059000007945 */ /* 0x000fe60003800000 */
[----:B------:R3:W1:Y:S04]  /*5d00*/  LDSM.16.M88.4 R60, [R203+0x1000] ;  /* 0x00100000cb3c783b */ /* 0x0006680000000200 */
[----:B------:R3:W1:Y:S04]  /*5d10*/  LDSM.16.M88.4 R16, [R200] ;  /* 0x00000000c810783b */ /* 0x0006680000000200 */
[----:B-1----:R3:W1:Y:S04]  /*5d20*/  LDSM.16.M88.4 R32, [R200+0x400] ;  /* 0x00040000c820783b */ /* 0x0026680000000200 */
[----:B------:R3:W1:Y:S04]  /*5d30*/  LDSM.16.M88.4 R48, [R200+0x800] ;  /* 0x00080000c830783b */ /* 0x0006680000000200 */
[----:B------:R3:W1:Y:S04]  /*5d40*/  LDSM.16.M88.4 R100, [R200+0xc00] ;  /* 0x000c0000c864783b */ /* 0x0006680000000200 */
[----:B------:R3:W1:Y:S04]  /*5d50*/  LDSM.16.M88.4 R176, [R204] ;  /* 0x00000000ccb0783b */ /* 0x0006680000000200 */
[----:B------:R3:W1:Y:S04]  /*5d60*/  LDSM.16.M88.4 R184, [R204+0x1000] ;  /* 0x00100000ccb8783b */ /* 0x0006680000000200 */
[----:B------:R3:W1:Y:S04]  /*5d70*/  LDSM.16.M88.4 R180, [R205] ;  /* 0x00000000cdb4783b */ /* 0x0006680000000200 */
[----:B------:R3:W1:Y:S04]  /*5d80*/  LDSM.16.M88.4 R188, [R216] ;  /* 0x00000000d8bc783b */ /* 0x0006680000000200 */
[----:B------:R3:W1:Y:S04]  /*5d90*/  LDSM.16.M88.4 R192, [R215] ;  /* 0x00000000d7c0783b */ /* 0x0006680000000200 */
[----:B------:R3:W1:Y:S01]  /*5da0*/  LDSM.16.M88.4 R196, [R214] ;  /* 0x00000000d6c4783b */ /* 0x0006620000000200 */
[----:B--2---:R-:W-:Y:S11]  /*5db0*/  ISETP.GT.AND P0, PT, R0, R220, PT ;  /* 0x000000dc0000720c */ /* 0x004ff60003f04270 */
[----:B------:R-:W-:Y:S02]  /*5dc0*/  @!UPT UIADD3 URZ, URZ, URZ, URZ ;  /* 0x0000003f3f3ff290 */ /* 0x000fe4000fffe03f */
[----:B------:R-:W-:-:S05]  /*5dd0*/  @P0 BRA `(.L_x_1276) ;  /* 0x000004a000000947 */ /* 0x000fca0003800000 */
[----:B-1-34-:R-:W-:Y:S01]  /*5de0*/  SHF.R.S32.HI R0, RZ, 0x1f, R221 ;  /* 0x0000001fff007819 */ /* 0x01afe200000114dd */
[----:B------:R-:W2:Y:S01]  /*5df0*/  LDL.64 R8, [R1+0x28] ;  /* 0x0000280001087983 */ /* 0x000ea20000100a00 */
[----:B------:R-:W-:Y:S01]  /*5e00*/  SHF.R.S32.HI R4, RZ, 0x1f, R219 ;  /* 0x0000001fff047819 */ /* 0x000fe200000114db */
[----:B------:R-:W-:Y:S01]  /*5e10*/  IMAD.WIDE.U32 R2, R221, c[0x0][0x208], RZ ;  /* 0x00008200dd027a25 */ /* 0x000fe200078e00ff */
[C---:B------:R-:W-:Y:S02]  /*5e20*/  IADD3 R6, R227.reuse, 0x40, RZ ;  /* 0x00000040e3067810 */ /* 0x040fe40007ffe0ff */
[----:B------:R-:W-:Y:S01]  /*5e30*/  IADD3 R5, R227, 0x40, RZ ;  /* 0x00000040e3057810 */ /* 0x000fe20007ffe0ff */
[----:B------:R-:W3:Y:S01]  /*5e40*/  LDL R7, [R1+0x34] ;  /* 0x0000340001077983 */ /* 0x000ee20000100800 */
[----:B------:R-:W-:Y:S01]  /*5e50*/  SHF.R.S32.HI R6, RZ, 0x1f, R6 ;  /* 0x0000001fff067819 */ /* 0x000fe20000011406 */
[----:B------:R-:W-:Y:S02]  /*5e60*/  IMAD R0, R0, c[0x0][0x208], RZ ;  /* 0x0000820000007a24 */ /* 0x000fe400078e02ff */
[----:B------:R-:W-:Y:S01]  /*5e70*/  IMAD R4, R4, c[0x0][0x218], RZ ;  /* 0x0000860004047a24 */ /* 0x000fe200078e02ff */
[----:B------:R-:W-:Y:S01]  /*5e80*/  SHF.L.U64.HI R15, R5, 0x1, R6 ;  /* 0x00000001050f7819 */ /* 0x000fe20000010206 */
[----:B------:R-:W-:Y:S01]  /*5e90*/  IMAD R0, R221, c[0x0][0x20c], R0 ;  /* 0x00008300dd007a24 */ /* 0x000fe200078e0200 */
[----:B------:R-:W-:Y:S01]  /*5ea0*/  SHF.R.S32.HI R6, RZ, 0x1f, R227 ;  /* 0x0000001fff067819 */ /* 0x000fe200000114e3 */
[----:B------:R-:W-:Y:S02]  /*5eb0*/  IMAD R4, R219, c[0x0][0x21c], R4 ;  /* 0x00008700db047a24 */ /* 0x000fe400078e0204 */
[----:B------:R-:W-:Y:S01]  /*5ec0*/  IMAD.IADD R3, R3, 0x1, R0 ;  /* 0x0000000103037824 */ /* 0x000fe200078e0200 */
[----:B------:R-:W-:Y:S01]  /*5ed0*/  SHF.L.U64.HI R13, R227, 0x1, R6 ;  /* 0x00000001e30d7819 */ /* 0x000fe20000010206 */
[----:B------:R-:W-:Y:S02]  /*5ee0*/  IMAD.SHL.U32 R22, R5, 0x2, RZ ;  /* 0x0000000205167824 */ /* 0x000fe400078e00ff */
[----:B------:R-:W-:Y:S04]  /*5ef0*/  IMAD.WIDE.U32 R2, R219, c[0x0][0x218], R2 ;  /* 0x00008600db027a25 */ /* 0x000fe800078e0002 */
[C---:B------:R-:W-:Y:S01]  /*5f00*/  IMAD.SHL.U32 R20, R227.reuse, 0x2, RZ ;  /* 0x00000002e3147824 */ /* 0x040fe200078e00ff */
[----:B--2---:R-:W-:Y:S02]  /*5f10*/  IADD3 R0, P0, R8, R2, RZ ;  /* 0x0000000208007210 */ /* 0x004fe40007f1e0ff */
[----:B------:R-:W-:Y:S02]  /*5f20*/  IADD3 R8, R227, 0x20, RZ ;  /* 0x00000020e3087810 */ /* 0x000fe40007ffe0ff */
[----:B---3--:R-:W-:Y:S02]  /*5f30*/  IADD3.X R4, R7, R3, R4, P0, !PT ;  /* 0x0000000307047210 */ /* 0x008fe400007fe404 */
[----:B------:R-:W-:Y:S02]  /*5f40*/  IADD3 R7, R227, 0x20, RZ ;  /* 0x00000020e3077810 */ /* 0x000fe40007ffe0ff */
[C---:B------:R-:W-:Y:S02]  /*5f50*/  LEA R12, P0, R0.reuse, c[0x0][0x1f8], 0x1 ;  /* 0x00007e00000c7a11 */ /* 0x040fe400078008ff */
[----:B------:R-:W-:Y:S01]  /*5f60*/  SHF.R.S32.HI R8, RZ, 0x1f, R8 ;  /* 0x0000001fff087819 */ /* 0x000fe20000011408 */
[C---:B------:R-:W-:Y:S01]  /*5f70*/  IMAD.SHL.U32 R21, R7.reuse, 0x2, RZ ;  /* 0x0000000207157824 */ /* 0x040fe200078e00ff */
[----:B------:R-:W-:Y:S02]  /*5f80*/  LEA.HI.X R5, R0, c[0x0][0x1fc], R4, 0x1, P0 ;  /* 0x00007f0000057a11 */ /* 0x000fe400000f0c04 */
[----:B------:R-:W-:Y:S01]  /*5f90*/  SHF.L.U64.HI R14, R7, 0x1, R8 ;  /* 0x00000001070e7819 */ /* 0x000fe20000010208 */
[----:B------:R-:W-:-:S05]  /*5fa0*/  BRA.DIV ~URZ, `(.L_x_1277) ;  /* 0x0000aaf27f007947 */ /* 0x000fca000b800000 */
[----:B------:R1:W2:Y:S02]  /*5fb0*/  SHFL.IDX PT, R4, R5, RZ, 0x1c1f ;  /* 0x001c1fff05047589 */ /* 0x0002a400000e0000 */
.L_x_1322:
[----:B------:R-:W-:-:S05]  /*5fc0*/  BRA.DIV ~URZ, `(.L_x_1278) ;  /* 0x0000ab427f007947 */ /* 0x000fca000b800000 */
[----:B------:R-:W3:Y:S01]  /*5fd0*/  SHFL.IDX PT, R0, R12, RZ, 0x1c1f ;  /* 0x001c1fff0c007589 */ /* 0x000ee200000e0000 */
[C---:B------:R-:W-:Y:S02]  /*5fe0*/  IADD3 R2, R227.reuse, 0x20, RZ ;  /* 0x00000020e3027810 */ /* 0x040fe40007ffe0ff */
[C---:B------:R-:W-:Y:S02]  /*5ff0*/  ISETP.GE.AND P5, PT, R227.reuse, c[0x0][0x1d4], PT ;  /* 0x00007500e3007a0c */ /* 0x040fe40003fa6270 */
[----:B------:R-:W-:Y:S02]  /*6000*/  ISETP.GE.AND P4, PT, R2, c[0x0][0x1d4], PT ;  /* 0x0000750002007a0c */ /* 0x000fe40003f86270 */
[----:B------:R-:W-:Y:S02]  /*6010*/  IADD3 R8, R227, 0x40, RZ ;  /* 0x00000040e3087810 */ /* 0x000fe40007ffe0ff */
[----:B------:R-:W-:Y:S02]  /*6020*/  SEL R11, RZ, 0x10, P5 ;  /* 0x00000010ff0b7807 */ /* 0x000fe40002800000 */
[----:B------:R-:W-:Y:S02]  /*6030*/  SEL R10, RZ, 0x10, P4 ;  /* 0x00000010ff0a7807 */ /* 0x000fe40002000000 */
[C---:B---3--:R-:W-:Y:S02]  /*6040*/  IADD3 R6, P0, R0.reuse, R20, RZ ;  /* 0x0000001400067210 */ /* 0x048fe40007f1e0ff */
[----:B------:R-:W-:Y:S03]  /*6050*/  IADD3 R2, P6, R0, R21, RZ ;  /* 0x0000001500027210 */ /* 0x000fe60007fde0ff */
        /* <DEDUP_REMOVED lines=9> */
[----:B------:R3:W4:Y:S04]  /*60f0*/  SHFL.IDX PT, R4, R5, 0x1, 0x1c1f ;  /* 0x003c1f0005047f89 */ /* 0x00072800000e0000 */
[----:B------:R2:W1:Y:S04]  /*6100*/  SHFL.IDX PT, R0, R12, 0x1, 0x1c1f ;  /* 0x003c1f000c007f89 */ /* 0x00046800000e0000 */
[----:B------:R2:W-:Y:S01]  /*6110*/  LDGSTS.E.BYPASS.LTC128B.128 [R218+0x2100], [R8.64], !P0 ;  /* 0x0210000008da7fae */ /* 0x0005e2000c101d46 */
[----:B-1-3--:R-:W-:Y:S03]  /*6120*/  SEL R5, RZ, 0x10, P0 ;  /* 0x00000010ff057807 */ /* 0x00afe60000000000 */
.L_x_1323:
[----:B--2---:R-:W-:Y:S02]  /*6130*/  IADD3 R2, -R10, 0x10, RZ ;  /* 0x000000100a027810 */ /* 0x004fe40007ffe1ff */
[----:B------:R-:W-:Y:S02]  /*6140*/  IADD3 R8, -R11, 0x10, RZ ;  /* 0x000000100b087810 */ /* 0x000fe40007ffe1ff */
[----:B------:R-:W-:Y:S02]  /*6150*/  LOP3.LUT R6, R2, 0xf, RZ, 0xc0, !PT ;  /* 0x0000000f02067812 */ /* 0x000fe400078ec0ff */
[----:B------:R-:W-:Y:S02]  /*6160*/  LOP3.LUT R8, R8, 0xf, RZ, 0xc0, !PT ;  /* 0x0000000f08087812 */ /* 0x000fe400078ec0ff */
[----:B------:R-:W-:Y:S02]  /*6170*/  IADD3 R3, -R5, 0x10, RZ ;  /* 0x0000001005037810 */ /* 0x000fe40007ffe1ff */
[-C--:B------:R-:W-:Y:S02]  /*6180*/  IADD3 R6, P6, P5, R6, R0.reuse, R21 ;  /* 0x0000000006067210 */ /* 0x080fe40007dde015 */
[----:B------:R-:W-:Y:S02]  /*6190*/  IADD3 R8, P4, P0, R8, R0, R20 ;  /* 0x0000000008087210 */ /* 0x000fe4000789e014 */
[----:B------:R-:W-:Y:S02]  /*61a0*/  LOP3.LUT R2, R3, 0xf, RZ, 0xc0, !PT ;  /* 0x0000000f03027812 */ /* 0x000fe400078ec0ff */
[-C--:B----4-:R-:W-:Y:S02]  /*61b0*/  IADD3.X R7, RZ, R4.reuse, R14, P6, P5 ;  /* 0x00000004ff077210 */ /* 0x090fe400037ea40e */
[----:B------:R-:W-:Y:S02]  /*61c0*/  ISETP.NE.U32.AND P6, PT, R11, RZ, PT ;  /* 0x000000ff0b00720c */ /* 0x000fe40003fc5070 */
[----:B------:R-:W-:Y:S02]  /*61d0*/  IADD3.X R9, RZ, R4, R13, P4, P0 ;  /* 0x00000004ff097210 */ /* 0x000fe400027e040d */
[----:B------:R-:W-:Y:S02]  /*61e0*/  IADD3 R2, P4, P0, R2, R0, R22 ;  /* 0x0000000002027210 */ /* 0x000fe4000789e016 */
[----:B------:R-:W-:Y:S02]  /*61f0*/  ISETP.NE.U32.AND P5, PT, R10, RZ, PT ;  /* 0x000000ff0a00720c */ /* 0x000fe40003fa5070 */
[----:B------:R-:W-:Y:S02]  /*6200*/  IADD3.X R3, RZ, R4, R15, P4, P0 ;  /* 0x00000004ff037210 */ /* 0x000fe400027e040f */
[----:B------:R-:W-:Y:S03]  /*6210*/  ISETP.NE.U32.AND P0, PT, R5, RZ, PT ;  /* 0x000000ff0500720c */ /* 0x000fe60003f05070 */
[----:B------:R-:W-:Y:S01]  /*6220*/  @!PT LDS RZ, [RZ] ;  /* 0x00000000fffff984 */ /* 0x000fe20000000800 */
[----:B------:R-:W-:Y:S01]  /*6230*/  @!PT LDS RZ, [RZ] ;  /* 0x00000000fffff984 */ /* 0x000fe20000000800 */
[----:B------:R-:W-:Y:S01]  /*6240*/  @!PT LDS RZ, [RZ] ;  /* 0x00000000fffff984 */ /* 0x000fe20000000800 */
[----:B------:R1:W-:Y:S06]  /*6250*/  LDGSTS.E.BYPASS.LTC128B.128.ZFILL [R218+0x900], [R8.64], P6 ;  /* 0x0090000008da7fae */ /* 0x0003ec000b141d46 */
[----:B------:R1:W-:Y:S04]  /*6260*/  LDGSTS.E.BYPASS.LTC128B.128.ZFILL [R218+0x1900], [R6.64], P5 ;  /* 0x0190000006da7fae */ /* 0x0003e8000a941d46 */
[----:B------:R1:W-:Y:S02]  /*6270*/  LDGSTS.E.BYPASS.LTC128B.128.ZFILL [R218+0x2900], [R2.64], P0 ;  /* 0x0290000002da7fae */ /* 0x0003e40008141d46 */
.L_x_1276:
[----:B-1-34-:R-:W-:Y:S05]  /*6280*/  BSYNC B0 ;  /* 0x0000000000007941 */ /* 0x01afea0003800000 */
.L_x_1275:
[----:B------:R-:W0:Y:S01]  /*6290*/  LDGDEPBAR ;  /* 0x00000000000079af */ /* 0x000e220000000000 */
[----:B------:R-:W-:Y:S01]  /*62a0*/  WARPSYNC 0xffffffff ;  /* 0xffffffff00007948 */ /* 0x000fe20003800000 */
[-C--:B------:R-:W-:Y:S01]  /*62b0*/  HMMA.16816.F32.BF16 R4, R64, R16.reuse, RZ ;  /* 0x000000104004723c */ /* 0x080fe200000418ff */
        /* <DEDUP_REMOVED lines=27> */
[----:B------:R-:W3:Y:S07]  /*6470*/  LDSM.16.M88.4 R188, [R203+0x3000] ;  /* 0x00300000cbbc783b */ /* 0x000eee0000000200 */
        /* <DEDUP_REMOVED lines=8> */
[----:B------:R-:W-:Y:S07]  /*6500*/  LDSM.16.M88.4 R184, [R200+0x1800] ;  /* 0x00180000c8b8783b */ /* 0x000fee0000000200 */
        /* <DEDUP_REMOVED lines=9> */
[-C--:B------:R-:W-:Y:S03]  /*65a0*/  HMMA.16816.F32.BF16 R28, R188, R178.reuse, R28 ;  /* 0x000000b2bc1c723c */ /* 0x080fe6000004181c */
[----:B--2---:R-:W-:Y:S05]  /*65b0*/  ISETP.GT.AND P0, PT, R220, R0, PT ;  /* 0x00000000dc00720c */ /* 0x004fea0003f04270 */
[C---:B------:R-:W-:Y:S01]  /*65c0*/  HMMA.16816.F32.BF16 R32, R100.reuse, R178, R32 ;  /* 0x000000b26420723c */ /* 0x040fe20000041820 */
[----:B------:R-:W1:Y:S07]  /*65d0*/  LDSM.16.M88.4 R176, [R204+0x2000] ;  /* 0x00200000ccb0783b */ /* 0x000e6e0000000200 */
[-C--:B------:R-:W-:Y:S08]  /*65e0*/  HMMA.16816.F32.BF16 R36, R100, R184.reuse, R36 ;  /* 0x000000b86424723c */ /* 0x080ff00000041824 */
        /* <DEDUP_REMOVED lines=23> */
[-C--:B------:R-:W-:Y:S08]  /*6760*/  HMMA.16816.F32.BF16 R44, R184, R190.reuse, R44 ;  /* 0x000000beb82c723c */ /* 0x080ff0000004182c */
[C---:B------:R-:W-:Y:S01]  /*6770*/  HMMA.16816.F32.BF16 R48, R176.reuse, R190, R48 ;  /* 0x000000beb030723c */ /* 0x040fe20000041830 */
[----:B------:R-:W3:Y:S07]  /*6780*/  LDSM.16.M88.4 R188, [R203+0x5000] ;  /* 0x00500000cbbc783b */ /* 0x000eee0000000200 */
[-C--:B-1----:R-:W-:Y:S08]  /*6790*/  HMMA.16816.F32.BF16 R52, R176, R192.reuse, R52 ;  /* 0x000000c0b034723c */ /* 0x082ff00000041834 */
[C---:B------:R-:W-:Y:S08]  /*67a0*/  HMMA.16816.F32.BF16 R56, R184.reuse, R192, R56 ;  /* 0x000000c0b838723c */ /* 0x040ff00000041838 */
[-C--:B------:R-:W-:Y:S01]  /*67b0*/  HMMA.16816.F32.BF16 R60, R184, R194.reuse, R60 ;  /* 0x000000c2b83c723c */ /* 0x080fe2000004183c */
[----:B------:R-:W-:Y:S07]  /*67c0*/  LDSM.16.M88.4 R184, [R200+0x2800] ;  /* 0x00280000c8b8783b */ /* 0x000fee0000000200 */
[----:B------:R-:W-:Y:S01]  /*67d0*/  HMMA.16816.F32.BF16 R64, R176, R194, R64 ;  /* 0x000000c2b040723c */ /* 0x000fe20000041840 */
[----:B------:R-:W1:Y:S07]  /*67e0*/  LDSM.16.M88.4 R176, [R200+0x2400] ;  /* 0x00240000c8b0783b */ /* 0x000e6e0000000200 */
[-C--:B--2---:R-:W-:Y:S01]  /*67f0*/  HMMA.16816.F32.BF16 R4, R100, R180.reuse, R4 ;  /* 0x000000b46404723c */ /* 0x084fe20000041804 */
[----:B------:R-:W2:Y:S07]  /*6800*/  LDSM.16.M88.4 R192, [R200+0x2c00] ;  /* 0x002c0000c8c0783b */ /* 0x000eae0000000200 */
[C---:B---3--:R-:W-:Y:S08]  /*6810*/  HMMA.16816.F32.BF16 R8, R188.reuse, R180, R8 ;  /* 0x000000b4bc08723c */ /* 0x048ff00000041808 */
        /* <DEDUP_REMOVED lines=13> */
[-C--:B--2---:R-:W-:Y:S08]  /*68f0*/  HMMA.16816.F32.BF16 R52, R100, R192.reuse, R52 ;  /* 0x000000c06434723c */ /* 0x084ff00000041834 */
[C---:B------:R-:W-:Y:S08]  /*6900*/  HMMA.16816.F32.BF16 R56, R188.reuse, R192, R56 ;  /* 0x000000c0bc38723c */ /* 0x040ff00000041838 */
[-C--:B------:R-:W-:Y:S01]  /*6910*/  HMMA.16816.F32.BF16 R60, R188, R194.reuse, R60 ;  /* 0x000000c2bc3c723c */ /* 0x080fe2000004183c */
[----:B------:R-:W-:Y:S07]  /*6920*/  LDSM.16.M88.4 R188, [R207] ;  /* 0x00000000cfbc783b */ /* 0x000fee0000000200 */
[----:B------:R-:W-:Y:S01]  /*6930*/  HMMA.16816.F32.BF16 R64, R100, R194, R64 ;  /* 0x000000c26440723c */ /* 0x000fe20000041840 */
[----:B------:R-:W2:Y:S07]  /*6940*/  LDSM.16.M88.4 R100, [R208] ;  /* 0x00000000d064783b */ /* 0x000eae0000000200 */
[-C--:B-1----:R-:W-:Y:S01]  /*6950*/  HMMA.16816.F32.BF16 R4, R176, R180.reuse, R4 ;  /* 0x000000b4b004723c */ /* 0x082fe20000041804 */
[----:B------:R-:W1:Y:S01]  /*6960*/  LDSM.16.M88.4 R192, [R206] ;  /* 0x00000000cec0783b */ /* 0x000e620000000200 */
[----:B------:R-:W-:Y:S06]  /*6970*/  DEPBAR.LE SB0, 0x0 ;  /* 0x000080000000791a */ /* 0x000fec0000000000 */
[C---:B---3--:R-:W-:Y:S01]  /*6980*/  HMMA.16816.F32.BF16 R8, R184.reuse, R180, R8 ;  /* 0x000000b4b808723c */ /* 0x048fe20000041808 */
[----:B------:R-:W-:Y:S07]  /*6990*/  BAR.SYNC.DEFER_BLOCKING 0x0 ;  /* 0x0000000000007b1d */ /* 0x000fee0000010000 */
        /* <DEDUP_REMOVED lines=16> */
[C---:B------:R-:W-:Y:S01]  /*6aa0*/  IADD3 R103, R227.reuse, 0x20, RZ ;  /* 0x00000020e3677810 */ /* 0x040fe20007ffe0ff */
[----:B------:R-:W2:Y:S01]  /*6ab0*/  LDL R2, [R1+0x20] ;  /* 0x0000200001027983 */ /* 0x000ea20000100800 */
[----:B------:R-:W-:Y:S01]  /*6ac0*/  SHF.R.S32.HI R102, RZ, 0x1f, R227 ;  /* 0x0000001fff667819 */ /* 0x000fe200000114e3 */
[----:B------:R-:W-:Y:S01]  /*6ad0*/  IMAD.MOV.U32 R219, RZ, RZ, RZ ;  /* 0x000000ffffdb7224 */ /* 0x000fe200078e00ff */
[----:B------:R-:W-:Y:S01]  /*6ae0*/  SHF.R.S32.HI R103, RZ, 0x1f, R103 ;  /* 0x0000001fff677819 */ /* 0x000fe20000011467 */
[----:B------:R-:W3:Y:S01]  /*6af0*/  LDL R0, [R1] ;  /* 0x0000000001007983 */ /* 0x000ee20000100800 */
[C---:B------:R-:W-:Y:S03]  /*6b00*/  IMAD.SHL.U32 R176, R227.reuse, 0x2, RZ ;  /* 0x00000002e3b07824 */ /* 0x040fe600078e00ff */
[----:B------:R-:W4:Y:S06]  /*6b10*/  LDL.64 R110, [R1+0x18] ;  /* 0x00001800016e7983 */ /* 0x000f2c0000100a00 */
[----:B------:R-:W5:Y:S04]  /*6b20*/  LDL R109, [R1+0x30] ;  /* 0x00003000016d7983 */ /* 0x000f680000100800 */
[----:B------:R-:W4:Y:S06]  /*6b30*/  LDL.64 R224, [R1+0x10] ;  /* 0x0000100001e07983 */ /* 0x000f2c0000100a00 */
[----:B------:R-:W5:Y:S01]  /*6b40*/  LDL R104, [R1+0x24] ;  /* 0x0000240001687983 */ /* 0x000f620000100800 */
[----:B--2---:R-:W-:Y:S05]  /*6b50*/  IMAD R2, R220, 0x40, R2 ;  /* 0x00000040dc027824 */ /* 0x004fea00078e0202 */
[----:B---3--:R-:W-:Y:S05]  /*6b60*/  IADD3 R2, R2, -0x40, R0 ;  /* 0xffffffc002027810 */ /* 0x008fea0007ffe000 */
[----:B------:R-:W-:Y:S04]  /*6b70*/  @P2 IMAD.HI.U32 R3, R2, c[0x0][0x2bc], RZ ;  /* 0x0000af0002032a27 */ /* 0x000fe800078e00ff */
[----:B------:R-:W-:Y:S01]  /*6b80*/  IMAD.MOV.U32 R0, RZ, RZ, R2 ;  /* 0x000000ffff007224 */ /* 0x000fe200078e0002 */
[----:B------:R-:W-:Y:S04]  /*6b90*/  @P2 SHF.R.U32.HI R0, RZ, c[0x0][0x2c0], R3 ;  /* 0x0000b000ff002a19 */ /* 0x000fe80000011603 */
[C---:B----4-:R-:W-:Y:S02]  /*6ba0*/  @!P1 IADD3 R3, P0, R0.reuse, R110, RZ ;  /* 0x0000006e00039210 */ /* 0x050fe40007f1e0ff */
[----:B------:R-:W-:Y:S02]  /*6bb0*/  IADD3 R110, R227, 0x40, RZ ;  /* 0x00000040e36e7810 */ /* 0x000fe40007ffe0ff */
[----:B-----5:R-:W-:Y:S01]  /*6bc0*/  @!P1 LEA.HI.X.SX32 R101, R0, R109, 0x1, P0 ;  /* 0x0000006d00659211 */ /* 0x020fe200000f0eff */
[----:B------:R-:W-:Y:S01]  /*6bd0*/  IMAD.MOV R0, RZ, RZ, -R0 ;  /* 0x000000ffff007224 */ /* 0x000fe200078e0a00 */
[----:B------:R-:W-:Y:S01]  /*6be0*/  @!P1 LEA R100, P0, R3, c[0x0][0x2a0], 0x2 ;  /* 0x0000a80003649a11 */ /* 0x000fe200078010ff */
[----:B------:R-:W-:Y:S01]  /*6bf0*/  IMAD.SHL.U32 R178, R110, 0x2, RZ ;  /* 0x000000026eb27824 */ /* 0x000fe200078e00ff */
[----:B------:R-:W-:Y:S01]  /*6c00*/  IADD3 R109, R227, 0x40, RZ ;  /* 0x00000040e36d7810 */ /* 0x000fe20007ffe0ff */
[----:B------:R-:W-:Y:S01]  /*6c10*/  IMAD R221, R0, c[0x0][0x2b8], R2 ;  /* 0x0000ae0000dd7a24 */ /* 0x000fe200078e0202 */
[----:B------:R-:W-:Y:S02]  /*6c20*/  @!P1 LEA.HI.X R101, R3, c[0x0][0x2a4], R101, 0x2, P0 ;  /* 0x0000a90003659a11 */ /* 0x000fe400000f1465 */
[----:B------:R-:W-:Y:S01]  /*6c30*/  SHF.R.S32.HI R109, RZ, 0x1f, R109 ;  /* 0x0000001fff6d7819 */ /* 0x000fe2000001146d */
[----:B------:R-:W-:Y:S01]  /*6c40*/  IMAD.WIDE.U32 R2, R221, c[0x0][0x1e0], RZ ;  /* 0x00007800dd027a25 */ /* 0x000fe200078e00ff */
[----:B------:R-:W-:Y:S01]  /*6c50*/  SHF.R.S32.HI R0, RZ, 0x1f, R221 ;  /* 0x0000001fff007819 */ /* 0x000fe200000114dd */
[----:B------:R-:W2:Y:S01]  /*6c60*/  @!P1 LDG.E R219, [R100.64] ;  /* 0x0000000664db9981 */ /* 0x000ea2000c1e1900 */
[----:B------:R-:W-:Y:S02]  /*6c70*/  SHF.L.U64.HI R111, R110, 0x1, R109 ;  /* 0x000000016e6f7819 */ /* 0x000fe4000001026d */
[----:B------:R-:W-:Y:S01]  /*6c80*/  IADD3 R109, R227, 0x20, RZ ;  /* 0x00000020e36d7810 */ /* 0x000fe20007ffe0ff */
[----:B------:R-:W-:Y:S03]  /*6c90*/  IMAD R0, R0, c[0x0][0x1e0], RZ ;  /* 0x0000780000007a24 */ /* 0x000fe600078e02ff */
[----:B------:R-:W-:Y:S01]  /*6ca0*/  SHF.L.U64.HI R110, R109, 0x1, R103 ;  /* 0x000000016d6e7819 */ /* 0x000fe20000010267 */
[----:B------:R-:W-:Y:S02]  /*6cb0*/  IMAD R0, R221, c[0x0][0x1e4], R0 ;  /* 0x00007900dd007a24 */ /* 0x000fe400078e0200 */
[----:B------:R-:W-:Y:S01]  /*6cc0*/  IMAD.SHL.U32 R177, R109, 0x2, RZ ;  /* 0x000000026db17824 */ /* 0x000fe200078e00ff */
[----:B------:R-:W-:Y:S01]  /*6cd0*/  SHF.L.U64.HI R109, R227, 0x1, R102 ;  /* 0x00000001e36d7819 */ /* 0x000fe20000010266 */
        /* <DEDUP_REMOVED lines=11> */
.L_x_1324:
[----:B------:R-:W-:-:S05]  /*6d90*/  BRA.DIV ~URZ, `(.L_x_1282) ;  /* 0x0000a0327f007947 */ /* 0x000fca000b800000 */
[----:B------:R-:W3:Y:S01]  /*6da0*/  SHFL.IDX PT, R0, R104, RZ, 0x1c1f ;  /* 0x001c1fff68007589 */ /* 0x000ee200000e0000 */
[C---:B------:R-:W-:Y:S02]  /*6db0*/  ISETP.GE.AND P5, PT, R227.reuse, c[0x0][0x1d4], PT ;  /* 0x00007500e3007a0c */ /* 0x040fe40003fa6270 */
[C---:B------:R-:W-:Y:S02]  /*6dc0*/  IADD3 R180, R227.reuse, 0x20, RZ ;  /* 0x00000020e3b47810 */ /* 0x040fe40007ffe0ff */
[----:B------:R-:W-:Y:S02]  /*6dd0*/  IADD3 R179, R227, 0x40, RZ ;  /* 0x00000040e3b37810 */ /* 0x000fe40007ffe0ff */
[----:B------:R-:W-:Y:S02]  /*6de0*/  ISETP.GE.AND P4, PT, R180, c[0x0][0x1d4], PT ;  /* 0x00007500b4007a0c */ /* 0x000fe40003f86270 */
[C---:B---3--:R-:W-:Y:S02]  /*6df0*/  IADD3 R2, P0, R0.reuse, R176, RZ ;  /* 0x000000b000027210 */ /* 0x048fe40007f1e0ff */
[----:B------:R-:W-:Y:S03]  /*6e00*/  IADD3 R102, P6, R0, R177, RZ ;  /* 0x000000b100667210 */ /* 0x000fe60007fde0ff */
[C---:B--2---:R-:W-:Y:S01]  /*6e10*/  IMAD.X R3, R100.reuse, 0x1, R109, P0 ;  /* 0x0000000164037824 */ /* 0x044fe200000e066d */
[----:B------:R-:W-:Y:S01]  /*6e20*/  ISETP.GE.AND P0, PT, R179, c[0x0][0x1d4], PT ;  /* 0x00007500b3007a0c */ /* 0x000fe20003f06270 */
[----:B------:R-:W-:Y:S03]  /*6e30*/  IMAD.X R103, R100, 0x1, R110, P6 ;  /* 0x0000000164677824 */ /* 0x000fe600030e066e */
[----:B------:R-:W-:Y:S01]  /*6e40*/  @!PT LDS RZ, [RZ] ;  /* 0x00000000fffff984 */ /* 0x000fe20000000800 */
[----:B------:R-:W-:Y:S01]  /*6e50*/  @!PT LDS RZ, [RZ] ;  /* 0x00000000fffff984 */ /* 0x000fe20000000800 */
[----:B------:R2:W-:Y:S04]  /*6e60*/  LDGSTS.E.BYPASS.LTC128B.128 [R218+0x3100], [R2.64], !P5 ;  /* 0x0310000002da7fae */ /* 0x0005e8000e901d46 */
[----:B------:R3:W-:Y:S01]  /*6e70*/  LDGSTS.E.BYPASS.LTC128B.128 [R218+0x4100], [R102.64], !P4 ;  /* 0x0410000066da7fae */ /* 0x0007e2000e101d46 */
[----:B--2---:R-:W-:Y:S03]  /*6e80*/  IADD3 R2, P6, R0, R178, RZ ;  /* 0x000000b200027210 */ /* 0x004fe60007fde0ff */
[----:B------:R-:W2:Y:S01]  /*6e90*/  SHFL.IDX PT, R0, R104, 0x1, 0x1c1f ;  /* 0x003c1f0068007f89 */ /* 0x000ea200000e0000 */
[----:B---3--:R-:W-:Y:S01]  /*6ea0*/  SEL R102, RZ, 0x10, P5 ;  /* 0x00000010ff667807 */ /* 0x008fe20002800000 */
[----:B------:R-:W-:Y:S01]  /*6eb0*/  IMAD.X R3, R100, 0x1, R111, P6 ;  /* 0x0000000164037824 */ /* 0x000fe200030e066f */
[----:B------:R-:W-:Y:S01]  /*6ec0*/  SEL R103, RZ, 0x10, P4 ;  /* 0x00000010ff677807 */ /* 0x000fe20002000000 */
[----:B------:R3:W4:Y:S04]  /*6ed0*/  SHFL.IDX PT, R100, R101, 0x1, 0x1c1f ;  /* 0x003c1f0065647f89 */ /* 0x00072800000e0000 */
[----:B------:R1:W-:Y:S02]  /*6ee0*/  LDGSTS.E.BYPASS.LTC128B.128 [R218+0x5100], [R2.64], !P0 ;  /* 0x0510000002da7fae */ /* 0x0003e4000c101d46 */
[----:B-1-3--:R-:W-:Y:S02]  /*6ef0*/  SEL R101, RZ, 0x10, P0 ;  /* 0x00000010ff657807 */ /* 0x00afe40000000000 */
.L_x_1325:
[C---:B--2---:R-:W-:Y:S02]  /*6f00*/  ISETP.NE.U32.AND P5, PT, R102.reuse, RZ, PT ;  /* 0x000000ff6600720c */ /* 0x044fe40003fa5070 */
[----:B------:R-:W-:Y:S02]  /*6f10*/  IADD3 R102, -R102, 0x10, RZ ;  /* 0x0000001066667810 */ /* 0x000fe40007ffe1ff */
[C---:B------:R-:W-:Y:S02]  /*6f20*/  ISETP.NE.U32.AND P6, PT, R103.reuse, RZ, PT ;  /* 0x000000ff6700720c */ /* 0x040fe40003fc5070 */
[----:B------:R-:W-:Y:S02]  /*6f30*/  LOP3.LUT R102, R102, 0xf, RZ, 0xc0, !PT ;  /* 0x0000000f66667812 */ /* 0x000fe400078ec0ff */
[----:B------:R-:W-:Y:S02]  /*6f40*/  IADD3 R103, -R103, 0x10, RZ ;  /* 0x0000001067677810 */ /* 0x000fe40007ffe1ff */
[----:B------:R-:W-:Y:S02]  /*6f50*/  IADD3 R2, P4, P0, R102, R0, R176 ;  /* 0x0000000066027210 */ /* 0x000fe4000789e0b0 */
[----:B------:R-:W-:Y:S02]  /*6f60*/  LOP3.LUT R103, R103, 0xf, RZ, 0xc0, !PT ;  /* 0x0000000f67677812 */ /* 0x000fe400078ec0ff */
[----:B----4-:R-:W-:Y:S02]  /*6f70*/  IADD3.X R3, RZ, R100, R109, P4, P0 ;  /* 0x00000064ff037210 */ /* 0x010fe400027e046d */
[----:B------:R-:W-:Y:S03]  /*6f80*/  IADD3 R102, P4, P0, R103, R0, R177 ;  /* 0x0000000067667210 */ /* 0x000fe6000789e0b1 */
[----:B------:R-:W-:Y:S01]  /*6f90*/  @!PT LDS RZ, [RZ] ;  /* 0x00000000fffff984 */ /* 0x000fe20000000800 */
[----:B------:R-:W-:Y:S01]  /*6fa0*/  @!PT LDS RZ, [RZ] ;  /* 0x00000000fffff984 */ /* 0x000fe20000000800 */
[----:B------:R-:W-:Y:S01]  /*6fb0*/  @!PT LDS RZ, [RZ] ;  /* 0x00000000fffff984 */ /* 0x000fe20000000800 */
[----:B------:R1:W-:Y:S01]  /*6fc0*/  LDGSTS.E.BYPASS.LTC128B.128.ZFILL [R218+0x3900], [R2.64], P5 ;  /* 0x0390000002da7fae */ /* 0x0003e2000a941d46 */
[C---:B------:R-:W-:Y:S02]  /*6fd0*/  ISETP.NE.U32.AND P5, PT, R101.reuse, RZ, PT ;  /* 0x000000ff6500720c */ /* 0x040fe40003fa5070 */
[----:B------:R-:W-:Y:S05]  /*6fe0*/  IADD3.X R103, RZ, R100, R110, P4, P0 ;  /* 0x00000064ff677210 */ /* 0x000fea00027e046e */
[----:B------:R2:W-:Y:S01]  /*6ff0*/  LDGSTS.E.BYPASS.LTC128B.128.ZFILL [R218+0x4900], [R102.64], P6 ;  /* 0x0490000066da7fae */ /* 0x0005e2000b141d46 */
[----:B-1----:R-:W-:Y:S04]  /*7000*/  IADD3 R2, -R101, 0x10, RZ ;  /* 0x0000001065027810 */ /* 0x002fe80007ffe1ff */
[----:B------:R-:W-:Y:S04]  /*7010*/  LOP3.LUT R2, R2, 0xf, RZ, 0xc0, !PT ;  /* 0x0000000f02027812 */ /* 0x000fe800078ec0ff */
[----:B------:R-:W-:Y:S04]  /*7020*/  IADD3 R2, P4, P0, R2, R0, R178 ;  /* 0x0000000002027210 */ /* 0x000fe8000789e0b2 */
[----:B------:R-:W-:Y:S05]  /*7030*/  IADD3.X R3, RZ, R100, R111, P4, P0 ;  /* 0x00000064ff037210 */ /* 0x000fea00027e046f */
[----:B------:R2:W-:Y:S04]  /*7040*/  LDGSTS.E.BYPASS.LTC128B.128.ZFILL [R218+0x5900], [R2.64], P5 ;  /* 0x0590000002da7fae */ /* 0x0005e8000a941d46 */
.L_x_1280:
[----:B------:R-:W-:Y:S05]  /*7050*/  BSYNC B0 ;  /* 0x0000000000007941 */ /* 0x000fea0003800000 */
.L_x_1279:
[----:B------:R-:W-:Y:S01]  /*7060*/  MOV R101, 0x1 ;  /* 0x0000000100657802 */ /* 0x000fe20000000f00 */
[----:B--2---:R-:W2:Y:S04]  /*7070*/  LDL R3, [R1+0x8] ;  /* 0x0000080001037983 */ /* 0x004ea80000100800 */
[----:B------:R-:W3:Y:S01]  /*7080*/  LDL R2, [R1+0x38] ;  /* 0x0000380001027983 */ /* 0x000ee20000100800 */
[----:B------:R-:W-:Y:S03]  /*7090*/  IMAD R101, R220, -0x40, R101 ;  /* 0xffffffc0dc657824 */ /* 0x000fe600078e0265 */
[----:B------:R-:W0:Y:S01]  /*70a0*/  LDGDEPBAR ;  /* 0x00000000000079af */ /* 0x000e220000000000 */
[----:B--2---:R-:W-:Y:S01]  /*70b0*/  MOV R100, R3 ;  /* 0x0000000300647202 */ /* 0x004fe20000000f00 */
[----:B------:R-:W-:Y:S01]  /*70c0*/  @P3 IMAD.HI.U32 R0, R3, c[0x0][0x2c8], RZ ;  /* 0x0000b20003003a27 */ /* 0x000fe200078e00ff */
[----:B---3--:R-:W-:Y:S04]  /*70d0*/  IADD3 R101, -R2, R101, RZ ;  /* 0x0000006502657210 */ /* 0x008fe80007ffe1ff */
[----:B------:R-:W-:Y:S02]  /*70e0*/  @P3 SHF.R.U32.HI R100, RZ, c[0x0][0x2cc], R0 ;  /* 0x0000b300ff643a19 */ /* 0x000fe40000011600 */
[----:B------:R-:W-:Y:S05]  /*70f0*/  MOV R0, c[0x0][0x2ac] ;  /* 0x0000ab0000007a02 */ /* 0x000fea0000000f00 */
[----:B------:R-:W-:Y:S05]  /*7100*/  IMAD R101, R0, c[0x0][0x1d0], R101 ;  /* 0x0000740000657a24 */ /* 0x000fea00078e0265 */
[----:B------:R-:W-:Y:S01]  /*7110*/  IADD3 R101, R101, -c[0x0][0x168], RZ ;  /* 0x80005a0065657a10 */ /* 0x000fe20007ffe0ff */
[----:B------:R-:W-:-:S05]  /*7120*/  BRA.DIV ~URZ, `(.L_x_1283) ;  /* 0x00009ef27f007947 */ /* 0x000fca000b800000 */
[----:B------:R1:W2:Y:S02]  /*7130*/  SHFL.IDX PT, R0, R100, RZ, 0x1c1f ;  /* 0x001c1fff64007589 */ /* 0x0002a400000e0000 */
.L_x_1326:
[----:B--2---:R-:W-:Y:S05]  /*7140*/  IMAD.IADD R0, R101, 0x1, R0 ;  /* 0x0000000165007824 */ /* 0x004fea00078e0200 */
[C---:B------:R-:W-:Y:S02]  /*7150*/  ISETP.GT.AND P6, PT, R0.reuse, RZ, PT ;  /* 0x000000ff0000720c */ /* 0x040fe40003fc4270 */
[C---:B------:R-:W-:Y:S02]  /*7160*/  ISETP.GT.AND P5, PT, R0.reuse, 0x1, PT ;  /* 0x000000010000780c */ /* 0x040fe40003fa4270 */
[C---:B------:R-:W-:Y:S02]  /*7170*/  ISETP.GT.AND P4, PT, R0.reuse, 0x8, PT ;  /* 0x000000080000780c */ /* 0x040fe40003f84270 */
[----:B------:R-:W-:Y:S02]  /*7180*/  ISETP.GT.AND P0, PT, R0, 0x9, PT ;  /* 0x000000090000780c */ /* 0x000fe40003f04270 */
[----:B------:R-:W-:Y:S02]  /*7190*/  FSEL R4, R4, -INF , P6 ;  /* 0xff80000004047808 */ /* 0x000fe40003000000 */
[C---:B------:R-:W-:Y:S02]  /*71a0*/  ISETP.GT.AND P6, PT, R0.reuse, 0x10, PT ;  /* 0x000000100000780c */ /* 0x040fe40003fc4270 */
[----:B------:R-:W-:Y:S02]  /*71b0*/  FSEL R110, R5, -INF , P5 ;  /* 0xff800000056e7808 */ /* 0x000fe40002800000 */
        /* <DEDUP_REMOVED lines=22> */
[----:B------:R-:W-:Y:S02]  /*7320*/  FSEL R53, R53, -INF , P5 ;  /* 0xff80000035357808 */ /* 0x000fe40002800000 */
[----:B------:R-:W-:Y:S02]  /*7330*/  FSEL R64, R64, -INF , P4 ;  /* 0xff80000040407808 */ /* 0x000fe40002000000 */
[----:B------:R-:W-:Y:S01]  /*7340*/  FSEL R65, R65, -INF , P0 ;  /* 0xff80000041417808 */ /* 0x000fe20000000000 */
[----:B------:R-:W-:-:S05]  /*7350*/  BRA.DIV ~URZ, `(.L_x_1284) ;  /* 0x00009d227f007947 */ /* 0x000fca000b800000 */
[----:B------:R-:W-:Y:S01]  /*7360*/  FMNMX.FTZ R104, R4, R105, !PT ;  /* 0x0000006904687209 */ /* 0x000fe20007810000 */
[----:B------:R-:W2:Y:S03]  /*7370*/  SHFL.IDX PT, R2, R100, 0x1, 0x1c1f ;  /* 0x003c1f0064027f89 */ /* 0x000ea600000e0000 */
[----:B------:R-:W-:Y:S04]  /*7380*/  FMNMX.FTZ R104, R110, R104, !PT ;  /* 0x000000686e687209 */ /* 0x000fe80007810000 */
[----:B------:R-:W-:Y:S01]  /*7390*/  FMNMX.FTZ R104, R5, R104, !PT ;  /* 0x0000006805687209 */ /* 0x000fe20007810000 */
[----:B------:R-:W3:Y:S03]  /*73a0*/  SHFL.IDX PT, R0, R100, 0x2, 0x1c1f ;  /* 0x005c1f0064007f89 */ /* 0x000ee600000e0000 */
[----:B------:R-:W-:Y:S04]  /*73b0*/  FMNMX.FTZ R104, R109, R104, !PT ;  /* 0x000000686d687209 */ /* 0x000fe80007810000 */
[----:B------:R-:W-:Y:S01]  /*73c0*/  FMNMX.FTZ R104, R20, R104, !PT ;  /* 0x0000006814687209 */ /* 0x000fe20007810000 */
[----:B------:R-:W4:Y:S03]  /*73d0*/  SHFL.IDX PT, R3, R100, 0x3, 0x1c1f ;  /* 0x007c1f0064037f89 */ /* 0x000f2600000e0000 */
[----:B------:R-:W-:Y:S04]  /*73e0*/  FMNMX.FTZ R104, R21, R104, !PT ;  /* 0x0000006815687209 */ /* 0x000fe80007810000 */
[----:B------:R-:W-:Y:S04]  /*73f0*/  FMNMX.FTZ R104, R32, R104, !PT ;  /* 0x0000006820687209 */ /* 0x000fe80007810000 */
[----:B------:R-:W-:Y:S04]  /*7400*/  FMNMX.FTZ R104, R33, R104, !PT ;  /* 0x0000006821687209 */ /* 0x000fe80007810000 */
[----:B------:R-:W-:Y:S04]  /*7410*/  FMNMX.FTZ R104, R36, R104, !PT ;  /* 0x0000006824687209 */ /* 0x000fe80007810000 */
[----:B------:R-:W-:Y:S04]  /*7420*/  FMNMX.FTZ R104, R37, R104, !PT ;  /* 0x0000006825687209 */ /* 0x000fe80007810000 */
[----:B------:R-:W-:Y:S01]  /*7430*/  FMNMX.FTZ R104, R48, R104, !PT ;  /* 0x0000006830687209 */ /* 0x000fe20007810000 */
[C---:B--2---:R-:W-:Y:S02]  /*7440*/  IMAD.IADD R2, R101.reuse, 0x1, R2 ;  /* 0x0000000165027824 */ /* 0x044fe400078e0202 */
[----:B---3--:R-:W-:Y:S01]  /*7450*/  IMAD.IADD R0, R101, 0x1, R0 ;  /* 0x0000000165007824 */ /* 0x008fe200078e0200 */
[----:B------:R-:W-:Y:S01]  /*7460*/  FMNMX.FTZ R104, R49, R104, !PT ;  /* 0x0000006831687209 */ /* 0x000fe20007810000 */
[----:B----4-:R-:W-:Y:S01]  /*7470*/  IMAD.IADD R101, R101, 0x1, R3 ;  /* 0x0000000165657824 */ /* 0x010fe200078e0203 */
[C---:B------:R-:W-:Y:S02]  /*7480*/  ISETP.GT.AND P6, PT, R2.reuse, RZ, PT ;  /* 0x000000ff0200720c */ /* 0x040fe40003fc4270 */
[C---:B------:R-:W-:Y:S02]  /*7490*/  ISETP.GT.AND P5, PT, R2.reuse, 0x1, PT ;  /* 0x000000010200780c */ /* 0x040fe40003fa4270 */
[C---:B------:R-:W-:Y:S02]  /*74a0*/  ISETP.GT.AND P4, PT, R2.reuse, 0x8, PT ;  /* 0x000000080200780c */ /* 0x040fe40003f84270 */
[----:B------:R-:W-:Y:S02]  /*74b0*/  ISETP.GT.AND P0, PT, R2, 0x9, PT ;  /* 0x000000090200780c */ /* 0x000fe40003f04270 */
[----:B------:R-:W-:Y:S02]  /*74c0*/  FSEL R6, R6, -INF , P6 ;  /* 0xff80000006067808 */ /* 0x000fe40003000000 */
[----:B------:R-:W-:Y:S02]  /*74d0*/  FSEL R17, R7, -INF , P5 ;  /* 0xff80000007117808 */ /* 0x000fe40002800000 */
[----:B------:R-:W-:Y:S02]  /*74e0*/  FSEL R18, R18, -INF , P4 ;  /* 0xff80000012127808 */ /* 0x000fe40002000000 */
[----:B------:R-:W-:Y:S02]  /*74f0*/  FSEL R19, R19, -INF , P0 ;  /* 0xff80000013137808 */ /* 0x000fe40000000000 */
[C---:B------:R-:W-:Y:S02]  /*7500*/  ISETP.GT.AND P6, PT, R2.reuse, 0x10, PT ;  /* 0x000000100200780c */ /* 0x040fe40003fc4270 */
        /* <DEDUP_REMOVED lines=23> */
[C---:B------:R-:W-:Y:S02]  /*7680*/  ISETP.GT.AND P6, PT, R0.reuse, RZ, PT ;  /* 0x000000ff0000720c */ /* 0x040fe40003fc4270 */
[----:B------:R-:W-:Y:S02]  /*7690*/  ISETP.GT.AND P5, PT, R0, 0x1, PT ;  /* 0x000000010000780c */ /* 0x000fe40003fa4270 */
[C---:B------:R-:W-:Y:S02]  /*76a0*/  ISETP.GT.AND P4, PT, R101.reuse, RZ, PT ;  /* 0x000000ff6500720c */ /* 0x040fe40003f84270 */
[----:B------:R-:W-:Y:S02]  /*76b0*/  ISETP.GT.AND P0, PT, R101, 0x1, PT ;  /* 0x000000016500780c */ /* 0x000fe40003f04270 */
[----:B------:R-:W-:Y:S02]  /*76c0*/  FSEL R16, R8, -INF , P6 ;  /* 0xff80000008107808 */ /* 0x000fe40003000000 */
[----:B------:R-:W-:Y:S02]  /*76d0*/  FSEL R9, R9, -INF , P5 ;  /* 0xff80000009097808 */ /* 0x000fe40002800000 */
[----:B------:R-:W-:Y:S02]  /*76e0*/  FSEL R10, R10, -INF , P4 ;  /* 0xff8000000a0a7808 */ /* 0x000fe40002000000 */
[----:B------:R-:W-:Y:S02]  /*76f0*/  FSEL R11, R11, -INF , P0 ;  /* 0xff8000000b0b7808 */ /* 0x000fe40000000000 */
[C---:B------:R-:W-:Y:S02]  /*7700*/  ISETP.GT.AND P6, PT, R0.reuse, 0x8, PT ;  /* 0x000000080000780c */ /* 0x040fe40003fc4270 */
[----:B------:R-:W-:Y:S02]  /*7710*/  ISETP.GT.AND P5, PT, R0, 0x9, PT ;  /* 0x000000090000780c */ /* 0x000fe40003fa4270 */
[C---:B------:R-:W-:Y:S02]  /*7720*/  ISETP.GT.AND P4, PT, R101.reuse, 0x8, PT ;  /* 0x000000086500780c */ /* 0x040fe40003f84270 */
        /* <DEDUP_REMOVED lines=9> */
[----:B------:R-:W-:Y:S02]  /*77c0*/  FMNMX.FTZ R104, R52, R104, !PT ;  /* 0x0000006834687209 */ /* 0x000fe40007810000 */
        /* <DEDUP_REMOVED lines=51> */
[----:B--2---:R-:W-:Y:S02]  /*7b00*/  FMNMX.FTZ R104, R0, R104, !PT ;  /* 0x0000006800687209 */ /* 0x004fe40007810000 */
        /* <DEDUP_REMOVED lines=12> */
[----:B------:R-:W-:Y:S02]  /*7bd0*/  FSEL R56, R56, -INF , P6 ;  /* 0xff80000038387808 */ /* 0x000fe40003000000 */
[----:B------:R-:W-:Y:S02]  /*7be0*/  FMNMX.FTZ R103, R67, R103, !PT ;  /* 0x0000006743677209 */ /* 0x000fe40007810000 */
[----:B------:R-:W-:Y:S02]  /*7bf0*/  FMNMX.FTZ R102, R45, R102, !PT ;  /* 0x000000662d667209 */ /* 0x000fe40007810000 */
[----:B--2---:R-:W-:Y:S02]  /*7c00*/  FMNMX.FTZ R104, R104, R0, !PT ;  /* 0x0000000068687209 */ /* 0x004fe40007810000 */
[----:B------:R-:W-:Y:S01]  /*7c10*/  FSEL R57, R57, -INF , P5 ;  /* 0xff80000039397808 */ /* 0x000fe20002800000 */
[----:B------:R-:W2:Y:S01]  /*7c20*/  SHFL.BFLY PT, R0, R103, 0x2, 0x1f ;  /* 0x0c401f0067007f89 */ /* 0x000ea200000e0000 */
[----:B------:R-:W-:Y:S02]  /*7c30*/  FMNMX.FTZ R102, R56, R102, !PT ;  /* 0x0000006638667209 */ /* 0x000fe40007810000 */
[----:B------:R-:W-:Y:S02]  /*7c40*/  FSEL R60, R60, -INF , P4 ;  /* 0xff8000003c3c7808 */ /* 0x000fe40002000000 */
[----:B------:R-:W-:Y:S02]  /*7c50*/  FMNMX.FTZ R102, R57, R102, !PT ;  /* 0x0000006639667209 */ /* 0x000fe40007810000 */
[----:B------:R-:W-:Y:S02]  /*7c60*/  FSEL R61, R61, -INF , P0 ;  /* 0xff8000003d3d7808 */ /* 0x000fe40000000000 */
[----:B------:R-:W-:Y:S02]  /*7c70*/  FMNMX.FTZ R102, R60, R102, !PT ;  /* 0x000000663c667209 */ /* 0x000fe40007810000 */
[----:B------:R-:W-:Y:S02]  /*7c80*/  ISETP.GT.AND P6, PT, R101, 0x30, PT ;  /* 0x000000306500780c */ /* 0x000fe40003fc4270 */
[----:B------:R-:W-:Y:S02]  /*7c90*/  FMNMX.FTZ R102, R61, R102, !PT ;  /* 0x000000663d667209 */ /* 0x000fe40007810000 */
[C---:B------:R-:W-:Y:S02]  /*7ca0*/  ISETP.GT.AND P5, PT, R101.reuse, 0x31, PT ;  /* 0x000000316500780c */ /* 0x040fe40003fa4270 */
[----:B------:R-:W-:Y:S02]  /*7cb0*/  FSEL R58, R58, -INF , P6 ;  /* 0xff8000003a3a7808 */ /* 0x000fe40003000000 */
[----:B------:R-:W-:Y:S02]  /*7cc0*/  ISETP.GT.AND P4, PT, R101, 0x38, PT ;  /* 0x000000386500780c */ /* 0x000fe40003f84270 */
[----:B------:R-:W-:Y:S02]  /*7cd0*/  FSEL R59, R59, -INF , P5 ;  /* 0xff8000003b3b7808 */ /* 0x000fe40002800000 */
[----:B------:R-:W-:Y:S02]  /*7ce0*/  ISETP.GT.AND P0, PT, R101, 0x39, PT ;  /* 0x000000396500780c */ /* 0x000fe40003f04270 */
[----:B--2---:R-:W-:Y:S02]  /*7cf0*/  FMNMX.FTZ R103, R103, R0, !PT ;  /* 0x0000000067677209 */ /* 0x004fe40007810000 */
[----:B------:R-:W-:Y:S02]  /*7d00*/  FSEL R62, R62, -INF , P4 ;  /* 0xff8000003e3e7808 */ /* 0x000fe40002000000 */
[----:B------:R-:W-:Y:S01]  /*7d10*/  FSEL R63, R63, -INF , P0 ;  /* 0xff8000003f3f7808 */ /* 0x000fe20000000000 */
[----:B------:R-:W2:Y:S02]  /*7d20*/  SHFL.BFLY PT, R0, R103, 0x1, 0x1f ;  /* 0x0c201f0067007f89 */ /* 0x000ea400000e0000 */
[----:B--2---:R-:W-:Y:S06]  /*7d30*/  FMNMX.FTZ R103, R103, R0, !PT ;  /* 0x0000000067677209 */ /* 0x004fec0007810000 */
[----:B------:R-:W2:Y:S02]  /*7d40*/  SHFL.BFLY PT, R0, R102, 0x2, 0x1f ;  /* 0x0c401f0066007f89 */ /* 0x000ea400000e0000 */
[----:B--2---:R-:W-:Y:S06]  /*7d50*/  FMNMX.FTZ R102, R102, R0, !PT ;  /* 0x0000000066667209 */ /* 0x004fec0007810000 */
[----:B------:R-:W2:Y:S02]  /*7d60*/  SHFL.BFLY PT, R0, R102, 0x1, 0x1f ;  /* 0x0c201f0066007f89 */ /* 0x000ea400000e0000 */
[----:B--2---:R-:W-:Y:S02]  /*7d70*/  FMNMX.FTZ R102, R102, R0, !PT ;  /* 0x0000000066667209 */ /* 0x004fe40007810000 */
[----:B------:R-:W-:Y:S04]  /*7d80*/  FMNMX.FTZ R0, R10, R108, !PT ;  /* 0x0000006c0a007209 */ /* 0x000fe80007810000 */
        /* <DEDUP_REMOVED lines=10> */
[----:B-1----:R-:W-:Y:S04]  /*7e30*/  FMNMX.FTZ R100, R47, R0, !PT ;  /* 0x000000002f647209 */ /* 0x002fe80007810000 */
[----:B------:R-:W-:Y:S04]  /*7e40*/  FMNMX.FTZ R100, R58, R100, !PT ;  /* 0x000000643a647209 */ /* 0x000fe80007810000 */
[----:B------:R-:W-:Y:S04]  /*7e50*/  FMNMX.FTZ R100, R59, R100, !PT ;  /* 0x000000643b647209 */ /* 0x000fe80007810000 */
[----:B------:R-:W-:Y:S04]  /*7e60*/  FMNMX.FTZ R100, R62, R100, !PT ;  /* 0x000000643e647209 */ /* 0x000fe80007810000 */
[----:B------:R-:W-:Y:S05]  /*7e70*/  FMNMX.FTZ R100, R63, R100, !PT ;  /* 0x000000643f647209 */ /* 0x000fea0007810000 */
[----:B------:R-:W1:Y:S02]  /*7e80*/  SHFL.BFLY PT, R0, R100, 0x2, 0x1f ;  /* 0x0c401f0064007f89 */ /* 0x000e6400000e0000 */
[----:B-1----:R-:W-:Y:S06]  /*7e90*/  FMNMX.FTZ R100, R100, R0, !PT ;  /* 0x0000000064647209 */ /* 0x002fec0007810000 */
[----:B------:R1:W2:Y:S02]  /*7ea0*/  SHFL.BFLY PT, R0, R100, 0x1, 0x1f ;  /* 0x0c201f0064007f89 */ /* 0x0002a400000e0000 */
.L_x_1327:
[C---:B------:R-:W-:Y:S01]  /*7eb0*/  FSETP.NEU.FTZ.AND P0, PT, R104.reuse, -INF , PT ;  /* 0xff8000006800780b */ /* 0x040fe20003f1d000 */
[----:B------:R-:W-:Y:S01]  /*7ec0*/  FMUL.FTZ R2, R104, c[0x0][0x2d0] ;  /* 0x0000b40068027a20 */ /* 0x000fe20000410000 */
        /* <DEDUP_REMOVED lines=19> */
[--C-:B------:R-:W-:Y:S02]  /*8000*/  FFMA.FTZ R239, R64, c[0x0][0x2d0], -R2.reuse ;  /* 0x0000b40040ef7a23 */ /* 0x100fe40000010802 */
[--C-:B------:R-:W-:Y:S01]  /*8010*/  FFMA.FTZ R245, R65, c[0x0][0x2d0], -R2.reuse ;  /* 0x0000b40041f57a23 */ /* 0x100fe20000010802 */
[----:B------:R-:W2:Y:S01]  /*8020*/  MUFU.EX2 R4, R4 ;  /* 0x0000000400047308 */ /* 0x000ea20000000800 */
[--C-:B------:R-:W-:Y:S02]  /*8030*/  FFMA.FTZ R5, R5, c[0x0][0x2d0], -R2.reuse ;  /* 0x0000b40005057a23 */ /* 0x100fe40000010802 */
[--C-:B------:R-:W-:Y:S02]  /*8040*/  FFMA.FTZ R8, R109, c[0x0][0x2d0], -R2.reuse ;  /* 0x0000b4006d087a23 */ /* 0x100fe40000010802 */
[--C-:B------:R-:W-:Y:S02]  /*8050*/  FFMA.FTZ R194, R32, c[0x0][0x2d0], -R2.reuse ;  /* 0x0000b40020c27a23 */ /* 0x100fe40000010802 */
[----:B------:R-:W-:Y:S02]  /*8060*/  FFMA.FTZ R193, R33, c[0x0][0x2d0], -R2 ;  /* 0x0000b40021c17a23 */ /* 0x000fe40000010802 */
[----:B------:R-:W-:Y:S01]  /*8070*/  FMUL.FTZ R2, R103, c[0x0][0x2d0] ;  /* 0x0000b40067027a20 */ /* 0x000fe20000410000 */
[----:B------:R3:W-:Y:S04]  /*8080*/  MUFU.EX2 R178, R5 ;  /* 0x0000000500b27308 */ /* 0x0007e80000000800 */
        /* <DEDUP_REMOVED lines=10> */
[--C-:B------:R-:W-:Y:S01]  /*8130*/  FFMA.FTZ R190, R34, c[0x0][0x2d0], -R2.reuse ;  /* 0x0000b40022be7a23 */ /* 0x100fe20000010802 */
[----:B------:R-:W-:Y:S01]  /*8140*/  LDSM.16.MT88.4 R52, [R201+0x1000] ;  /* 0x00100000c934783b */ /* 0x000fe20000004200 */
[--C-:B------:R-:W-:Y:S02]  /*8150*/  FFMA.FTZ R189, R35, c[0x0][0x2d0], -R2.reuse ;  /* 0x0000b40023bd7a23 */ /* 0x100fe40000010802 */
[--C-:B------:R-:W-:Y:S02]  /*8160*/  FFMA.FTZ R226, R50, c[0x0][0x2d0], -R2.reuse ;  /* 0x0000b40032e27a23 */ /* 0x100fe40000010802 */
[--C-:B------:R-:W-:Y:S01]  /*8170*/  FFMA.FTZ R225, R51, c[0x0][0x2d0], -R2.reuse ;  /* 0x0000b40033e17a23 */ /* 0x100fe20000010802 */
[----:B------:R-:W-:Y:S01]  /*8180*/  MUFU.EX2 R192, R192 ;  /* 0x000000c000c07308 */ /* 0x000fe20000000800 */
[--C-:B------:R-:W-:Y:S02]  /*8190*/  FFMA.FTZ R240, R66, c[0x0][0x2d0], -R2.reuse ;  /* 0x0000b40042f07a23 */ /* 0x100fe40000010802 */
[--C-:B------:R-:W-:Y:S07]  /*81a0*/  FFMA.FTZ R244, R67, c[0x0][0x2d0], -R2.reuse ;  /* 0x0000b40043f47a23 */ /* 0x100fee0000010802 */
[----:B------:R-:W-:Y:S10]  /*81b0*/  MUFU.EX2 R190, R190 ;  /* 0x000000be00be7308 */ /* 0x000ff40000000800 */
[----:B------:R-:W-:Y:S10]  /*81c0*/  MUFU.EX2 R189, R189 ;  /* 0x000000bd00bd7308 */ /* 0x000ff40000000800 */
[----:B------:R-:W-:Y:S10]  /*81d0*/  MUFU.EX2 R229, R229 ;  /* 0x000000e500e57308 */ /* 0x000ff40000000800 */
[----:B------:R-:W-:Y:S01]  /*81e0*/  MUFU.EX2 R228, R228 ;  /* 0x000000e400e47308 */ /* 0x000fe20000000800 */
[----:B-1----:R-:W-:Y:S01]  /*81f0*/  FFMA.FTZ R0, R100, R236, R3 ;  /* 0x000000ec64007223 */ /* 0x002fe20000010003 */
[----:B--2---:R-:W-:Y:S01]  /*8200*/  F2FP.BF16.PACK_AB R176, R4, R3 ;  /* 0x0000000304b0723e */ /* 0x004fe200000010ff */
[----:B------:R-:W-:Y:S02]  /*8210*/  FFMA.FTZ R3, R6, c[0x0][0x2d0], -R2 ;  /* 0x0000b40006037a23 */ /* 0x000fe40000010802 */
[----:B------:R-:W-:Y:S01]  /*8220*/  FADD.FTZ R7, R4, R0 ;  /* 0x0000000004077221 */ /* 0x000fe20000010000 */
[----:B------:R-:W-:Y:S01]  /*8230*/  FSEL R0, R103, RZ, P0 ;  /* 0x000000ff67007208 */ /* 0x000fe20000000000 */
[--C-:B------:R-:W-:Y:S01]  /*8240*/  FFMA.FTZ R4, R17, c[0x0][0x2d0], -R2.reuse ;  /* 0x0000b40011047a23 */ /* 0x100fe20000010802 */
[----:B------:R-:W-:Y:S01]  /*8250*/  FSETP.NEU.FTZ.AND P0, PT, R102, -INF , PT ;  /* 0xff8000006600780b */ /* 0x000fe20003f1d000 */
[----:B------:R-:W-:Y:S01]  /*8260*/  FFMA.FTZ R6, R18, c[0x0][0x2d0], -R2 ;  /* 0x0000b40012067a23 */ /* 0x000fe20000010802 */
[----:B------:R-:W-:Y:S01]  /*8270*/  MUFU.EX2 R177, R3 ;  /* 0x0000000300b17308 */ /* 0x000fe20000000800 */
[----:B------:R-:W-:Y:S02]  /*8280*/  FADD.FTZ R0, -R0, R106 ;  /* 0x0000006a00007221 */ /* 0x000fe40000010100 */
[----:B------:R-:W-:Y:S02]  /*8290*/  FMUL.FTZ R2, R102, c[0x0][0x2d0] ;  /* 0x0000b40066027a20 */ /* 0x000fe40000410000 */
[----:B------:R-:W-:Y:S02]  /*82a0*/  FMUL.FTZ R0, R0, c[0x0][0x2d0] ;  /* 0x0000b40000007a20 */ /* 0x000fe40000410000 */
[----:B------:R-:W-:Y:S01]  /*82b0*/  FMUL.FTZ R48, R100, R164 ;  /* 0x000000a464307220 */ /* 0x000fe20000410000 */
[----:B------:R-:W-:Y:S01]  /*82c0*/  FSEL R2, R2, RZ, P0 ;  /* 0x000000ff02027208 */ /* 0x000fe20000000000 */
[C---:B------:R-:W-:Y:S01]  /*82d0*/  FMUL.FTZ R49, R100.reuse, R165 ;  /* 0x000000a564317220 */ /* 0x040fe20000410000 */
[----:B------:R-:W1:Y:S01]  /*82e0*/  MUFU.EX2 R3, R0 ;  /* 0x0000000000037308 */ /* 0x000e620000000800 */
[----:B------:R-:W-:Y:S02]  /*82f0*/  FMUL.FTZ R64, R100, R172 ;  /* 0x000000ac64407220 */ /* 0x000fe40000410000 */
[--C-:B------:R-:W-:Y:S02]  /*8300*/  FFMA.FTZ R186, R25, c[0x0][0x2d0], -R2.reuse ;  /* 0x0000b40019ba7a23 */ /* 0x100fe40000010802 */
[--C-:B------:R-:W-:Y:S02]  /*8310*/  FFMA.FTZ R185, R28, c[0x0][0x2d0], -R2.reuse ;  /* 0x0000b4001cb97a23 */ /* 0x100fe40000010802 */
[--C-:B---3--:R-:W-:Y:S02]  /*8320*/  FFMA.FTZ R5, R9, c[0x0][0x2d0], -R2.reuse ;  /* 0x0000b40009057a23 */ /* 0x108fe40000010802 */
[--C-:B------:R-:W-:Y:S01]  /*8330*/  FFMA.FTZ R32, R12, c[0x0][0x2d0], -R2.reuse ;  /* 0x0000b4000c207a23 */ /* 0x100fe20000010802 */
[----:B------:R-:W2:Y:S01]  /*8340*/  MUFU.EX2 R4, R4 ;  /* 0x0000000400047308 */ /* 0x000ea20000000800 */
        /* <DEDUP_REMOVED lines=8> */
[----:B-1----:R-:W-:Y:S02]  /*83d0*/  FFMA.FTZ R0, R3, R222, R177 ;  /* 0x000000de03007223 */ /* 0x002fe400000100b1 */
[--C-:B------:R-:W-:Y:S02]  /*83e0*/  FFMA.FTZ R236, R56, c[0x0][0x2d0], -R2.reuse ;  /* 0x0000b40038ec7a23 */ /* 0x100fe40000010802 */
[--C-:B------:R-:W-:Y:S01]  /*83f0*/  FFMA.FTZ R238, R57, c[0x0][0x2d0], -R2.reuse ;  /* 0x0000b40039ee7a23 */ /* 0x100fe20000010802 */
[----:B------:R-:W-:Y:S01]  /*8400*/  MUFU.EX2 R6, R6 ;  /* 0x0000000600067308 */ /* 0x000fe20000000800 */
[--C-:B------:R-:W-:Y:S02]  /*8410*/  FFMA.FTZ R243, R60, c[0x0][0x2d0], -R2.reuse ;  /* 0x0000b4003cf37a23 */ /* 0x100fe40000010802 */
[----:B------:R-:W-:Y:S01]  /*8420*/  FFMA.FTZ R247, R61, c[0x0][0x2d0], -R2 ;  /* 0x0000b4003df77a23 */ /* 0x000fe20000010802 */
[C---:B--2---:R-:W-:Y:S01]  /*8430*/  F2FP.BF16.PACK_AB R177, R4.reuse, R177 ;  /* 0x000000b104b1723e */ /* 0x044fe200000010ff */
[----:B------:R-:W-:Y:S01]  /*8440*/  FADD.FTZ R33, R4, R0 ;  /* 0x0000000004217221 */ /* 0x000fe20000010000 */
[----:B------:R-:W-:Y:S01]  /*8450*/  FSEL R0, R102, RZ, P0 ;  /* 0x000000ff66007208 */ /* 0x000fe20000000000 */
[----:B------:R-:W-:Y:S01]  /*8460*/  FFMA.FTZ R4, R16, c[0x0][0x2d0], -R2 ;  /* 0x0000b40010047a23 */ /* 0x000fe20000010802 */
[----:B------:R-:W-:Y:S01]  /*8470*/  FSETP.NEU.FTZ.AND P0, PT, R101, -INF , PT ;  /* 0xff8000006500780b */ /* 0x000fe20003f1d000 */
[----:B------:R-:W-:Y:S01]  /*8480*/  FMUL.FTZ R34, R3, R158 ;  /* 0x0000009e03227220 */ /* 0x000fe20000410000 */
[----:B------:R-:W-:Y:S01]  /*8490*/  MUFU.EX2 R187, R187 ;  /* 0x000000bb00bb7308 */ /* 0x000fe20000000800 */
[----:B------:R-:W-:Y:S01]  /*84a0*/  FADD.FTZ R0, -R0, R107 ;  /* 0x0000006b00007221 */ /* 0x000fe20000010100 */
[----:B------:R-:W-:Y:S01]  /*84b0*/  FSEL R2, R101, RZ, P0 ;  /* 0x000000ff65027208 */ /* 0x000fe20000000000 */
[C---:B------:R-:W-:Y:S02]  /*84c0*/  FMUL.FTZ R35, R3.reuse, R159 ;  /* 0x0000009f03237220 */ /* 0x040fe40000410000 */
[----:B------:R-:W-:Y:S02]  /*84d0*/  FMUL.FTZ R0, R0, c[0x0][0x2d0] ;  /* 0x0000b40000007a20 */ /* 0x000fe40000410000 */
[----:B------:R-:W-:Y:S02]  /*84e0*/  FADD.FTZ R2, -R2, R108 ;  /* 0x0000006c02027221 */ /* 0x000fe40000010100 */
[----:B---3--:R-:W-:Y:S01]  /*84f0*/  FADD.FTZ R5, R178, R7 ;  /* 0x00000007b2057221 */ /* 0x008fe20000010000 */
[----:B------:R-:W1:Y:S01]  /*8500*/  MUFU.EX2 R21, R4 ;  /* 0x0000000400157308 */ /* 0x000e620000000800 */
[----:B------:R-:W-:Y:S01]  /*8510*/  FMUL.FTZ R2, R2, c[0x0][0x2d0] ;  /* 0x0000b40002027a20 */ /* 0x000fe20000410000 */
[C---:B------:R-:W-:Y:S01]  /*8520*/  F2FP.BF16.PACK_AB R178, R8.reuse, R178 ;  /* 0x000000b208b2723e */ /* 0x040fe200000010ff */
[----:B------:R-:W-:Y:S02]  /*8530*/  FADD.FTZ R181, R8, R5 ;  /* 0x0000000508b57221 */ /* 0x000fe40000010000 */
[C---:B------:R-:W-:Y:S02]  /*8540*/  FMUL.FTZ R5, R100.reuse, R145 ;  /* 0x0000009164057220 */ /* 0x040fe40000410000 */
[C---:B------:R-:W-:Y:S02]  /*8550*/  FMUL.FTZ R7, R3.reuse, R147 ;  /* 0x0000009303077220 */ /* 0x040fe40000410000 */
[C---:B------:R-:W-:Y:S01]  /*8560*/  FMUL.FTZ R50, R3.reuse, R166 ;  /* 0x000000a603327220 */ /* 0x040fe20000410000 */
[----:B------:R-:W2:Y:S01]  /*8570*/  MUFU.EX2 R0, R0 ;  /* 0x0000000000007308 */ /* 0x000ea20000000800 */
[C---:B------:R-:W-:Y:S02]  /*8580*/  FMUL.FTZ R51, R3.reuse, R167 ;  /* 0x000000a703337220 */ /* 0x040fe40000410000 */
[C---:B------:R-:W-:Y:S01]  /*8590*/  FMUL.FTZ R65, R100.reuse, R173 ;  /* 0x000000ad64417220 */ /* 0x040fe20000410000 */
[----:B------:R-:W-:Y:S01]  /*85a0*/  LDSM.16.MT88.4 R164, [R201+0x1c00] ;  /* 0x001c0000c9a4783b */ /* 0x000fe20000004200 */
[C---:B------:R-:W-:Y:S02]  /*85b0*/  FMUL.FTZ R66, R3.reuse, R174 ;  /* 0x000000ae03427220 */ /* 0x040fe40000410000 */
[C---:B------:R-:W-:Y:S02]  /*85c0*/  FMUL.FTZ R67, R3.reuse, R175 ;  /* 0x000000af03437220 */ /* 0x040fe40000410000 */
[C---:B------:R-:W-:Y:S01]  /*85d0*/  FMUL.FTZ R68, R100.reuse, R68 ;  /* 0x0000004464447220 */ /* 0x040fe20000410000 */
[----:B------:R-:W3:Y:S01]  /*85e0*/  MUFU.EX2 R2, R2 ;  /* 0x0000000200027308 */ /* 0x000ee20000000800 */
[----:B------:R-:W-:Y:S01]  /*85f0*/  FMUL.FTZ R69, R100, R69 ;  /* 0x0000004564457220 */ /* 0x000fe20000410000 */
[----:B------:R-:W-:Y:S01]  /*8600*/  LDSM.16.MT88.4 R172, [R202+0x1c00] ;  /* 0x001c0000caac783b */ /* 0x000fe20000004200 */
[----:B------:R-:W-:Y:S01]  /*8610*/  FMUL.FTZ R70, R3, R70 ;  /* 0x0000004603467220 */ /* 0x000fe20000410000 */
[----:B-1----:R-:W-:Y:S01]  /*8620*/  F2FP.BF16.PACK_AB R108, R20, R21 ;  /* 0x00000015146c723e */ /* 0x002fe200000010ff */
[----:B------:R-:W-:Y:S02]  /*8630*/  FMUL.FTZ R4, R101, c[0x0][0x2d0] ;  /* 0x0000b40065047a20 */ /* 0x000fe40000410000 */
[C---:B------:R-:W-:Y:S02]  /*8640*/  FMUL.FTZ R71, R3.reuse, R71 ;  /* 0x0000004703477220 */ /* 0x040fe40000410000 */
[----:B------:R-:W-:Y:S01]  /*8650*/  FMUL.FTZ R80, R100, R80 ;  /* 0x0000005064507220 */ /* 0x000fe20000410000 */
[----:B------:R-:W-:Y:S01]  /*8660*/  FSEL R4, R4, RZ, P0 ;  /* 0x000000ff04047208 */ /* 0x000fe20000000000 */
[----:B------:R-:W-:Y:S01]  /*8670*/  FMUL.FTZ R81, R100, R81 ;  /* 0x0000005164517220 */ /* 0x000fe20000410000 */
[----:B------:R-:W-:Y:S01]  /*8680*/  MUFU.EX2 R252, R185 ;  /* 0x000000b900fc7308 */ /* 0x000fe20000000800 */
[----:B------:R-:W-:Y:S02]  /*8690*/  FMUL.FTZ R82, R3, R82 ;  /* 0x0000005203527220 */ /* 0x000fe40000410000 */
        /* <DEDUP_REMOVED lines=19> */
[----:B--2---:R-:W-:Y:S02]  /*87d0*/  FFMA.FTZ R4, R0, R250, R21 ;  /* 0x000000fa00047223 */ /* 0x004fe40000010015 */
[----:B---3--:R-:W-:Y:S02]  /*87e0*/  FMUL.FTZ R30, R2, R130 ;  /* 0x00000082021e7220 */ /* 0x008fe40000410000 */
[----:B------:R-:W-:Y:S01]  /*87f0*/  FADD.FTZ R130, R20, R4 ;  /* 0x0000000414827221 */ /* 0x000fe20000010000 */
[----:B------:R-:W-:Y:S01]  /*8800*/  MUFU.EX2 R250, R188 ;  /* 0x000000bc00fa7308 */ /* 0x000fe20000000800 */
[----:B------:R-:W2:Y:S01]  /*8810*/  LDSM.16.MT88.4 R20, [R201] ;  /* 0x00000000c914783b */ /* 0x000ea20000004200 */
[----:B------:R-:W-:Y:S02]  /*8820*/  FMUL.FTZ R26, R2, R134 ;  /* 0x00000086021a7220 */ /* 0x000fe40000410000 */
[C---:B------:R-:W-:Y:S02]  /*8830*/  FMUL.FTZ R12, R0.reuse, R136 ;  /* 0x00000088000c7220 */ /* 0x040fe40000410000 */
[C---:B------:R-:W-:Y:S02]  /*8840*/  FMUL.FTZ R24, R0.reuse, R132 ;  /* 0x0000008400187220 */ /* 0x040fe40000410000 */
[----:B------:R-:W-:Y:S02]  /*8850*/  FMUL.FTZ R25, R0, R133 ;  /* 0x0000008500197220 */ /* 0x000fe40000410000 */
[----:B------:R-:W3:Y:S01]  /*8860*/  MUFU.EX2 R134, R36 ;  /* 0x0000002400867308 */ /* 0x000ee20000000800 */
[C---:B------:R-:W-:Y:S02]  /*8870*/  FMUL.FTZ R27, R2.reuse, R135 ;  /* 0x00000087021b7220 */ /* 0x040fe40000410000 */
[----:B------:R-:W-:Y:S02]  /*8880*/  FMUL.FTZ R31, R2, R131 ;  /* 0x00000083021f7220 */ /* 0x000fe40000410000 */
[----:B------:R-:W-:Y:S02]  /*8890*/  FMUL.FTZ R28, R0, R128 ;  /* 0x00000080001c7220 */ /* 0x000fe40000410000 */
[----:B------:R-:W-:Y:S02]  /*88a0*/  FADD.FTZ R128, R6, R33 ;  /* 0x0000002106807221 */ /* 0x000fe40000010000 */
[----:B------:R-:W-:Y:S01]  /*88b0*/  FMUL.FTZ R4, R100, R144 ;  /* 0x0000009064047220 */ /* 0x000fe20000410000 */
[----:B------:R4:W-:Y:S01]  /*88c0*/  MUFU.EX2 R133, R32 ;  /* 0x0000002000857308 */ /* 0x0009e20000000800 */
[C---:B------:R-:W-:Y:S02]  /*88d0*/  FMUL.FTZ R8, R0.reuse, R140 ;  /* 0x0000008c00087220 */ /* 0x040fe40000410000 */
[C---:B------:R-:W-:Y:S02]  /*88e0*/  FMUL.FTZ R9, R0.reuse, R141 ;  /* 0x0000008d00097220 */ /* 0x040fe40000410000 */
[----:B------:R-:W-:Y:S02]  /*88f0*/  FMUL.FTZ R29, R0, R129 ;  /* 0x00000081001d7220 */ /* 0x000fe40000410000 */
[C---:B-1----:R-:W-:Y:S02]  /*8900*/  FFMA.FTZ R129, R2.reuse, R251, R109 ;  /* 0x000000fb02817223 */ /* 0x042fe4000001006d */
[C---:B------:R-:W-:Y:S01]  /*8910*/  FMUL.FTZ R10, R2.reuse, R142 ;  /* 0x0000008e020a7220 */ /* 0x040fe20000410000 */
[----:B------:R-:W1:Y:S01]  /*8920*/  MUFU.EX2 R131, R18 ;  /* 0x0000001200837308 */ /* 0x000e620000000800 */
[----:B------:R-:W-:Y:S02]  /*8930*/  FMUL.FTZ R11, R2, R143 ;  /* 0x0000008f020b7220 */ /* 0x000fe40000410000 */
[----:B------:R-:W-:Y:S01]  /*8940*/  FMUL.FTZ R13, R0, R137 ;  /* 0x00000089000d7220 */ /* 0x000fe20000410000 */
[----:B---3--:R-:W-:Y:S01]  /*8950*/  F2FP.BF16.PACK_AB R179, R134, R6 ;  /* 0x0000000686b3723e */ /* 0x008fe200000010ff */
[----:B------:R-:W-:Y:S01]  /*8960*/  FMUL.FTZ R6, R3, R146 ;  /* 0x0000009203067220 */ /* 0x000fe20000410000 */
[----:B------:R-:W3:Y:S01]  /*8970*/  LDSM.16.MT88.4 R36, [R202] ;  /* 0x00000000ca24783b */ /* 0x000ee20000004200 */
[----:B------:R-:W-:Y:S02]  /*8980*/  FMUL.FTZ R33, R100, R157 ;  /* 0x0000009d64217220 */ /* 0x000fe40000410000 */
[C---:B------:R-:W-:Y:S01]  /*8990*/  FMUL.FTZ R60, R0.reuse, R112 ;  /* 0x00000070003c7220 */ /* 0x040fe20000410000 */
[----:B------:R5:W-:Y:S01]  /*89a0*/  MUFU.EX2 R132, R17 ;  /* 0x0000001100847308 */ /* 0x000be20000000800 */
[----:B------:R-:W-:Y:S01]  /*89b0*/  FMUL.FTZ R61, R0, R113 ;  /* 0x00000071003d7220 */ /* 0x000fe20000410000 */
[-C--:B--2---:R-:W-:Y:S05]  /*89c0*/  HMMA.16816.F32.BF16 R4, R176, R20.reuse, R4 ;  /* 0x00000014b004723c */ /* 0x084fea0000041804 */
[C---:B------:R-:W-:Y:S02]  /*89d0*/  FMUL.FTZ R14, R2.reuse, R138 ;  /* 0x0000008a020e7220 */ /* 0x040fe40000410000 */
[----:B------:R-:W-:Y:S01]  /*89e0*/  FMUL.FTZ R15, R2, R139 ;  /* 0x0000008b020f7220 */ /* 0x000fe20000410000 */
[----:B------:R-:W2:Y:S01]  /*89f0*/  MUFU.EX2 R135, R16 ;  /* 0x0000001000877308 */ /* 0x000ea20000000800 */
[----:B----4-:R-:W-:Y:S02]  /*8a00*/  FMUL.FTZ R32, R100, R156 ;  /* 0x0000009c64207220 */ /* 0x010fe40000410000 */
[----:B------:R-:W-:Y:S01]  /*8a10*/  LDSM.16.MT88.4 R156, [R202+0xc00] ;  /* 0x000c0000ca9c783b */ /* 0x000fe20000004200 */
[----:B-1----:R-:W-:Y:S01]  /*8a20*/  F2FP.BF16.PACK_AB R109, R131, R109 ;  /* 0x0000006d836d723e */ /* 0x002fe200000010ff */
[----:B------:R-:W-:Y:S02]  /*8a30*/  FMUL.FTZ R18, R3, R150 ;  /* 0x0000009603127220 */ /* 0x000fe40000410000 */
[C---:B------:R-:W-:Y:S02]  /*8a40*/  FMUL.FTZ R62, R2.reuse, R114 ;  /* 0x00000072023e7220 */ /* 0x040fe40000410000 */
[----:B------:R-:W-:Y:S01]  /*8a50*/  FMUL.FTZ R63, R2, R115 ;  /* 0x00000073023f7220 */ /* 0x000fe20000410000 */
[----:B------:R-:W1:Y:S01]  /*8a60*/  MUFU.EX2 R136, R19 ;  /* 0x0000001300887308 */ /* 0x000e620000000800 */
[----:B------:R-:W4:Y:S01]  /*8a70*/  LDSM.16.MT88.4 R112, [R202+0x1000] ;  /* 0x00100000ca70783b */ /* 0x000f220000004200 */
[----:B------:R-:W-:Y:S02]  /*8a80*/  FMUL.FTZ R40, R0, R124 ;  /* 0x0000007c00287220 */ /* 0x000fe40000410000 */
[----:B-----5:R-:W-:Y:S02]  /*8a90*/  FMUL.FTZ R17, R100, R149 ;  /* 0x0000009564117220 */ /* 0x020fe40000410000 */
[----:B------:R-:W-:Y:S02]  /*8aa0*/  FMUL.FTZ R41, R0, R125 ;  /* 0x0000007d00297220 */ /* 0x000fe40000410000 */
[C---:B------:R-:W-:Y:S02]  /*8ab0*/  FMUL.FTZ R42, R2.reuse, R126 ;  /* 0x0000007e022a7220 */ /* 0x040fe40000410000 */
[----:B------:R-:W-:Y:S01]  /*8ac0*/  FMUL.FTZ R43, R2, R127 ;  /* 0x0000007f022b7220 */ /* 0x000fe20000410000 */
[----:B------:R-:W-:Y:S01]  /*8ad0*/  MUFU.EX2 R140, R186 ;  /* 0x000000ba008c7308 */ /* 0x000fe20000000800 */
[----:B------:R-:W-:Y:S01]  /*8ae0*/  FMUL.FTZ R44, R0, R120 ;  /* 0x00000078002c7220 */ /* 0x000fe20000410000 */
[----:B------:R-:W-:Y:S01]  /*8af0*/  LDSM.16.MT88.4 R124, [R201+0x1400] ;  /* 0x00140000c97c783b */ /* 0x000fe20000004200 */
[----:B--2---:R-:W-:Y:S01]  /*8b00*/  F2FP.BF16.PACK_AB R111, R135, R132 ;  /* 0x00000084876f723e */ /* 0x004fe200000010ff */
[----:B------:R-:W-:Y:S02]  /*8b10*/  FMUL.FTZ R16, R100, R148 ;  /* 0x0000009464107220 */ /* 0x000fe40000410000 */
[----:B------:R-:W-:Y:S02]  /*8b20*/  FMUL.FTZ R45, R0, R121 ;  /* 0x00000079002d7220 */ /* 0x000fe40000410000 */
[C---:B------:R-:W-:Y:S02]  /*8b30*/  FMUL.FTZ R46, R2.reuse, R122 ;  /* 0x0000007a022e7220 */ /* 0x040fe40000410000 */
[----:B------:R-:W-:Y:S01]  /*8b40*/  FMUL.FTZ R47, R2, R123 ;  /* 0x0000007b022f7220 */ /* 0x000fe20000410000 */
[----:B------:R-:W-:Y:S01]  /*8b50*/  MUFU.EX2 R138, R180 ;  /* 0x000000b4008a7308 */ /* 0x000fe20000000800 */
[----:B------:R-:W-:Y:S01]  /*8b60*/  FMUL.FTZ R56, R0, R116 ;  /* 0x0000007400387220 */ /* 0x000fe20000410000 */
[----:B-1----:R-:W-:Y:S01]  /*8b70*/  F2FP.BF16.PACK_AB R110, R136, R133 ;  /* 0x00000085886e723e */ /* 0x002fe200000010ff */
[----:B------:R-:W-:Y:S01]  /*8b80*/  LDSM.16.MT88.4 R120, [R202+0x400] ;  /* 0x00040000ca78783b */ /* 0x000fe20000004200 */
[C---:B------:R-:W-:Y:S02]  /*8b90*/  FMUL.FTZ R19, R3.reuse, R151 ;  /* 0x0000009703137220 */ /* 0x040fe40000410000 */
[----:B------:R-:W-:Y:S02]  /*8ba0*/  FMUL.FTZ R57, R0, R117 ;  /* 0x0000007500397220 */ /* 0x000fe40000410000 */
[C---:B------:R-:W-:Y:S01]  /*8bb0*/  FMUL.FTZ R58, R2.reuse, R118 ;  /* 0x00000076023a7220 */ /* 0x040fe20000410000 */
[C---:B------:R-:W-:Y:S01]  /*8bc0*/  HMMA.16816.F32.BF16 R8, R108.reuse, R20, R8 ;  /* 0x000000146c08723c */ /* 0x040fe20000041808 */
[----:B------:R-:W-:Y:S01]  /*8bd0*/  MUFU.EX2 R139, R182 ;  /* 0x000000b6008b7308 */ /* 0x000fe20000000800 */
[----:B------:R-:W-:Y:S02]  /*8be0*/  LDSM.16.MT88.4 R148, [R201+0xc00] ;  /* 0x000c0000c994783b */ /* 0x000fe40000004200 */
[----:B------:R-:W-:Y:S02]  /*8bf0*/  FMUL.FTZ R59, R2, R119 ;  /* 0x00000077023b7220 */ /* 0x000fe40000410000 */
[----:B------:R-:W-:Y:S02]  /*8c00*/  FMUL.FTZ R72, R0, R72 ;  /* 0x0000004800487220 */ /* 0x000fe40000410000 */
[-C--:B------:R-:W-:Y:S02]  /*8c10*/  HMMA.16816.F32.BF16 R12, R108, R22.reuse, R12 ;  /* 0x000000166c0c723c */ /* 0x080fe4000004180c */
[----:B------:R-:W-:Y:S01]  /*8c20*/  LDSM.16.MT88.4 R116, [R201+0x400] ;  /* 0x00040000c974783b */ /* 0x000fe20000004200 */
[----:B------:R-:W-:Y:S01]  /*8c30*/  MUFU.EX2 R251, R183 ;  /* 0x000000b700fb7308 */ /* 0x000fe20000000800 */
[C---:B------:R-:W-:Y:S02]  /*8c40*/  FMUL.FTZ R20, R100.reuse, R152 ;  /* 0x0000009864147220 */ /* 0x040fe40000410000 */
[----:B------:R-:W-:Y:S02]  /*8c50*/  FMUL.FTZ R21, R100, R153 ;  /* 0x0000009964157220 */ /* 0x000fe40000410000 */
[C---:B------:R-:W-:Y:S04]  /*8c60*/  HMMA.16816.F32.BF16 R16, R176.reuse, R22, R16 ;  /* 0x00000016b010723c */ /* 0x040fe80000041810 */
[----:B------:R-:W-:Y:S01]  /*8c70*/  FMUL.FTZ R73, R0, R73 ;  /* 0x0000004900497220 */ /* 0x000fe20000410000 */
[----:B------:R1:W-:Y:S01]  /*8c80*/  MUFU.EX2 R137, R234 ;  /* 0x000000ea00897308 */ /* 0x0003e20000000800 */
[C---:B------:R-:W-:Y:S02]  /*8c90*/  FMUL.FTZ R74, R2.reuse, R74 ;  /* 0x0000004a024a7220 */ /* 0x040fe40000410000 */
[C---:B------:R-:W-:Y:S04]  /*8ca0*/  FMUL.FTZ R22, R3.reuse, R154 ;  /* 0x0000009a03167220 */ /* 0x040fe80000410000 */
[C---:B------:R-:W-:Y:S02]  /*8cb0*/  FMUL.FTZ R23, R3.reuse, R155 ;  /* 0x0000009b03177220 */ /* 0x040fe40000410000 */
[----:B------:R-:W-:Y:S01]  /*8cc0*/  FMUL.FTZ R75, R2, R75 ;  /* 0x0000004b024b7220 */ /* 0x000fe20000410000 */
[----:B------:R-:W-:Y:S01]  /*8cd0*/  MUFU.EX2 R106, R193 ;  /* 0x000000c1006a7308 */ /* 0x000fe20000000800 */
[C---:B------:R-:W-:Y:S02]  /*8ce0*/  FMUL.FTZ R76, R0.reuse, R76 ;  /* 0x0000004c004c7220 */ /* 0x040fe40000410000 */
[----:B------:R-:W-:Y:S01]  /*8cf0*/  FMUL.FTZ R77, R0, R77 ;  /* 0x0000004d004d7220 */ /* 0x000fe20000410000 */
[-C--:B---3--:R-:W-:Y:S03]  /*8d00*/  HMMA.16816.F32.BF16 R20, R176, R36.reuse, R20 ;  /* 0x00000024b014723c */ /* 0x088fe60000041814 */
[C---:B------:R-:W-:Y:S02]  /*8d10*/  FMUL.FTZ R78, R2.reuse, R78 ;  /* 0x0000004e024e7220 */ /* 0x040fe40000410000 */
[----:B------:R-:W-:Y:S01]  /*8d20*/  FMUL.FTZ R79, R2, R79 ;  /* 0x0000004f024f7220 */ /* 0x000fe20000410000 */
[----:B------:R-:W-:Y:S01]  /*8d30*/  MUFU.EX2 R141, R191 ;  /* 0x000000bf008d7308 */ /* 0x000fe20000000800 */
[C---:B------:R-:W-:Y:S01]  /*8d40*/  FMUL.FTZ R83, R3.reuse, R83 ;  /* 0x0000005303537220 */ /* 0x040fe20000410000 */
[C---:B------:R-:W-:Y:S04]  /*8d50*/  HMMA.16816.F32.BF16 R24, R108.reuse, R36, R24 ;  /* 0x000000246c18723c */ /* 0x040fe80000041818 */
[----:B-1----:R-:W-:Y:S01]  /*8d60*/  MOV R234, R184 ;  /* 0x000000b800ea7202 */ /* 0x002fe20000000f00 */
[C---:B------:R-:W-:Y:S02]  /*8d70*/  FMUL.FTZ R84, R100.reuse, R84 ;  /* 0x0000005464547220 */ /* 0x040fe40000410000 */
[C---:B------:R-:W-:Y:S01]  /*8d80*/  FMUL.FTZ R36, R100.reuse, R160 ;  /* 0x000000a064247220 */ /* 0x040fe20000410000 */
[-C--:B------:R-:W-:Y:S01]  /*8d90*/  HMMA.16816.F32.BF16 R28, R108, R38.reuse, R28 ;  /* 0x000000266c1c723c */ /* 0x080fe2000004181c */
[----:B------:R-:W-:Y:S03]  /*8da0*/  MUFU.EX2 R222, R222 ;  /* 0x000000de00de7308 */ /* 0x000fe60000000800 */
[C---:B------:R-:W-:Y:S02]  /*8db0*/  FMUL.FTZ R37, R100.reuse, R161 ;  /* 0x000000a164257220 */ /* 0x040fe40000410000 */
[----:B------:R-:W-:Y:S02]  /*8dc0*/  FMUL.FTZ R85, R100, R85 ;  /* 0x0000005564557220 */ /* 0x000fe40000410000 */
[C---:B------:R-:W-:Y:S03]  /*8dd0*/  HMMA.16816.F32.BF16 R32, R176.reuse, R38, R32 ;  /* 0x00000026b020723c */ /* 0x040fe60000041820 */
[----:B------:R-:W-:Y:S01]  /*8de0*/  MUFU.EX2 R223, R223 ;  /* 0x000000df00df7308 */ /* 0x000fe20000000800 */
[C---:B------:R-:W-:Y:S02]  /*8df0*/  FMUL.FTZ R86, R3.reuse, R86 ;  /* 0x0000005603567220 */ /* 0x040fe40000410000 */
[C---:B------:R-:W-:Y:S02]  /*8e00*/  FMUL.FTZ R87, R3.reuse, R87 ;  /* 0x0000005703577220 */ /* 0x040fe40000410000 */
[C---:B------:R-:W-:Y:S04]  /*8e10*/  FMUL.FTZ R38, R3.reuse, R162 ;  /* 0x000000a203267220 */ /* 0x040fe80000410000 */
[----:B------:R-:W-:Y:S01]  /*8e20*/  FMUL.FTZ R39, R3, R163 ;  /* 0x000000a303277220 */ /* 0x000fe20000410000 */
[----:B------:R-:W-:Y:S01]  /*8e30*/  MUFU.EX2 R224, R224 ;  /* 0x000000e000e07308 */ /* 0x000fe20000000800 */
[C---:B------:R-:W-:Y:S02]  /*8e40*/  FMUL.FTZ R88, R0.reuse, R88 ;  /* 0x0000005800587220 */ /* 0x040fe40000410000 */
[C---:B------:R-:W-:Y:S02]  /*8e50*/  FMUL.FTZ R89, R0.reuse, R89 ;  /* 0x0000005900597220 */ /* 0x040fe40000410000 */
[C---:B------:R-:W-:Y:S01]  /*8e60*/  FMUL.FTZ R92, R0.reuse, R92 ;  /* 0x0000005c005c7220 */ /* 0x040fe20000410000 */
[-C--:B------:R-:W-:Y:S03]  /*8e70*/  HMMA.16816.F32.BF16 R36, R176, R52.reuse, R36 ;  /* 0x00000034b024723c */ /* 0x080fe60000041824 */
[----:B------:R-:W-:Y:S01]  /*8e80*/  FMUL.FTZ R93, R0, R93 ;  /* 0x0000005d005d7220 */ /* 0x000fe20000410000 */
[----:B------:R-:W-:Y:S01]  /*8e90*/  MUFU.EX2 R194, R238 ;  /* 0x000000ee00c27308 */ /* 0x000fe20000000800 */
[----:B------:R-:W-:Y:S02]  /*8ea0*/  FADD.FTZ R0, R105, R181 ;  /* 0x000000b569007221 */ /* 0x000fe40000010000 */
[----:B------:R-:W-:Y:S01]  /*8eb0*/  LDSM.16.MT88.4 R180, [R201+0x2c00] ;  /* 0x002c0000c9b4783b */ /* 0x000fe20000004200 */
[C---:B------:R-:W-:Y:S04]  /*8ec0*/  HMMA.16816.F32.BF16 R40, R108.reuse, R52, R40 ;  /* 0x000000346c28723c */ /* 0x040fe80000041828 */
[C---:B------:R-:W-:Y:S02]  /*8ed0*/  FMUL.FTZ R96, R100.reuse, R96 ;  /* 0x0000006064607220 */ /* 0x040fe40000410000 */
[C---:B------:R-:W-:Y:S01]  /*8ee0*/  FMUL.FTZ R97, R100.reuse, R97 ;  /* 0x0000006164617220 */ /* 0x040fe20000410000 */
[----:B------:R-:W-:Y:S01]  /*8ef0*/  MUFU.EX2 R193, R243 ;  /* 0x000000f300c17308 */ /* 0x000fe20000000800 */
[-C--:B------:R-:W-:Y:S04]  /*8f00*/  HMMA.16816.F32.BF16 R44, R108, R54.reuse, R44 ;  /* 0x000000366c2c723c */ /* 0x080fe8000004182c */
[C---:B------:R-:W-:Y:S02]  /*8f10*/  FMUL.FTZ R52, R100.reuse, R168 ;  /* 0x000000a864347220 */ /* 0x040fe40000410000 */
        /* <DEDUP_REMOVED lines=8> */
[----:B------:R-:W-:Y:S02]  /*8fa0*/  FADD.FTZ R100, R133, R130 ;  /* 0x0000008285647221 */ /* 0x000fe40000010000 */
[C---:B------:R-:W-:Y:S02]  /*8fb0*/  FMUL.FTZ R98, R3.reuse, R98 ;  /* 0x0000006203627220 */ /* 0x040fe40000410000 */
[----:B------:R-:W-:Y:S01]  /*8fc0*/  FMUL.FTZ R99, R3, R99 ;  /* 0x0000006303637220 */ /* 0x000fe20000410000 */
[-C--:B----4-:R-:W-:Y:S03]  /*8fd0*/  HMMA.16816.F32.BF16 R52, R176, R112.reuse, R52 ;  /* 0x00000070b034723c */ /* 0x090fe60000041834 */
[----:B------:R-:W-:Y:S02]  /*8fe0*/  FADD.FTZ R3, R134, R128 ;  /* 0x0000008086037221 */ /* 0x000fe40000010000 */
[----:B------:R-:W-:Y:S01]  /*8ff0*/  MUFU.EX2 R128, R230 ;  /* 0x000000e600807308 */ /* 0x000fe20000000800 */
[C---:B------:R-:W-:Y:S02]  /*9000*/  FMUL.FTZ R94, R2.reuse, R94 ;  /* 0x0000005e025e7220 */ /* 0x040fe40000410000 */
[C---:B------:R-:W-:Y:S04]  /*9010*/  HMMA.16816.F32.BF16 R56, R108.reuse, R112, R56 ;  /* 0x000000706c38723c */ /* 0x040fe80000041838 */
[----:B------:R-:W-:Y:S03]  /*9020*/  FMUL.FTZ R95, R2, R95 ;  /* 0x0000005f025f7220 */ /* 0x000fe60000410000 */
[----:B------:R-:W1:Y:S01]  /*9030*/  MUFU.EX2 R2, R195 ;  /* 0x000000c300027308 */ /* 0x000e620000000800 */
[-C--:B------:R-:W-:Y:S08]  /*9040*/  HMMA.16816.F32.BF16 R60, R108, R114.reuse, R60 ;  /* 0x000000726c3c723c */ /* 0x080ff0000004183c */
[C---:B------:R-:W-:Y:S01]  /*9050*/  HMMA.16816.F32.BF16 R64, R176.reuse, R114, R64 ;  /* 0x00000072b040723c */ /* 0x040fe20000041840 */
[----:B------:R-:W2:Y:S01]  /*9060*/  LDSM.16.MT88.4 R112, [R201+0x2000] ;  /* 0x00200000c970783b */ /* 0x000ea20000004200 */
[----:B------:R-:W-:Y:S10]  /*9070*/  MUFU.EX2 R230, R198 ;  /* 0x000000c600e67308 */ /* 0x000ff40000000800 */
[----:B------:R-:W-:Y:S01]  /*9080*/  MUFU.EX2 R198, R241 ;  /* 0x000000f100c67308 */ /* 0x000fe20000000800 */
[----:B-1----:R-:W-:Y:S04]  /*9090*/  FADD.FTZ R0, R2, R0 ;  /* 0x0000000002007221 */ /* 0x002fe80000010000 */
[----:B------:R-:W-:Y:S05]  /*90a0*/  FADD.FTZ R0, R107, R0 ;  /* 0x000000006b007221 */ /* 0x000fea0000010000 */
[----:B------:R-:W1:Y:S01]  /*90b0*/  MUFU.EX2 R195, R236 ;  /* 0x000000ec00c37308 */ /* 0x000e620000000800 */
[-C--:B--2---:R-:W-:Y:S08]  /*90c0*/  HMMA.16816.F32.BF16 R68, R176, R112.reuse, R68 ;  /* 0x00000070b044723c */ /* 0x084ff00000041844 */
[C---:B------:R-:W-:Y:S08]  /*90d0*/  HMMA.16816.F32.BF16 R72, R108.reuse, R112, R72 ;  /* 0x000000706c48723c */ /* 0x040ff00000041848 */
[-C--:B------:R-:W-:Y:S08]  /*90e0*/  HMMA.16816.F32.BF16 R76, R108, R114.reuse, R76 ;  /* 0x000000726c4c723c */ /* 0x080ff0000004184c */
[C---:B------:R-:W-:Y:S01]  /*90f0*/  HMMA.16816.F32.BF16 R80, R176.reuse, R114, R80 ;  /* 0x00000072b050723c */ /* 0x040fe20000041850 */
[----:B------:R-:W2:Y:S07]  /*9100*/  LDSM.16.MT88.4 R112, [R202+0x2000] ;  /* 0x00200000ca70783b */ /* 0x000eae0000004200 */
[-C--:B--2---:R-:W-:Y:S08]  /*9110*/  HMMA.16816.F32.BF16 R84, R176, R112.reuse, R84 ;  /* 0x00000070b054723c */ /* 0x084ff00000041854 */
        /* <DEDUP_REMOVED lines=11> */
[----:B------:R-:W-:Y:S03]  /*91d0*/  MUFU.EX2 R129, R231 ;  /* 0x000000e700817308 */ /* 0x000fe60000000800 */
[----:B------:R-:W-:Y:S01]  /*91e0*/  F2FP.BF16.PACK_AB R114, R184, R252 ;  /* 0x000000fcb872723e */ /* 0x000fe200000010ff */
[----:B------:R-:W-:Y:S01]  /*91f0*/  FADD.FTZ R105, R132, R0 ;  /* 0x0000000084697221 */ /* 0x000fe20000010000 */
[----:B------:R-:W-:Y:S01]  /*9200*/  F2FP.BF16.PACK_AB R115, R250, R251 ;  /* 0x000000fbfa73723e */ /* 0x000fe200000010ff */
[-C--:B------:R-:W-:Y:S04]  /*9210*/  HMMA.16816.F32.BF16 R4, R108, R116.reuse, R4 ;  /* 0x000000746c04723c */ /* 0x080fe80000041804 */
[----:B------:R-:W2:Y:S01]  /*9220*/  MUFU.EX2 R107, R233 ;  /* 0x000000e9006b7308 */ /* 0x000ea20000000800 */
[----:B------:R-:W-:Y:S01]  /*9230*/  FADD.FTZ R105, R135, R105 ;  /* 0x0000006987697221 */ /* 0x000fe20000010000 */
[----:B-1----:R-:W-:Y:S01]  /*9240*/  F2FP.BF16.PACK_AB R176, R194, R195 ;  /* 0x000000c3c2b0723e */ /* 0x002fe200000010ff */
[----:B------:R-:W-:Y:S01]  /*9250*/  LDSM.16.MT88.4 R132, [R201+0x2800] ;  /* 0x00280000c984783b */ /* 0x000fe20000004200 */
[C---:B------:R-:W-:Y:S06]  /*9260*/  HMMA.16816.F32.BF16 R8, R112.reuse, R116, R8 ;  /* 0x000000747008723c */ /* 0x040fec0000041808 */
[----:B------:R-:W1:Y:S02]  /*9270*/  MUFU.EX2 R106, R232 ;  /* 0x000000e8006a7308 */ /* 0x000e640000000800 */
[-C--:B------:R-:W-:Y:S08]  /*9280*/  HMMA.16816.F32.BF16 R12, R112, R118.reuse, R12 ;  /* 0x00000076700c723c */ /* 0x080ff0000004180c */
[C---:B------:R-:W-:Y:S01]  /*9290*/  HMMA.16816.F32.BF16 R16, R108.reuse, R118, R16 ;  /* 0x000000766c10723c */ /* 0x040fe20000041810 */
[----:B------:R-:W3:Y:S01]  /*92a0*/  LDSM.16.MT88.4 R116, [R202+0x1400] ;  /* 0x00140000ca74783b */ /* 0x000ee20000004200 */
[----:B------:R-:W-:Y:S02]  /*92b0*/  MUFU.EX2 R231, R226 ;  /* 0x000000e200e77308 */ /* 0x000fe40000000800 */
[----:B--2---:R-:W-:Y:S04]  /*92c0*/  FADD.FTZ R0, R107, R2 ;  /* 0x000000026b007221 */ /* 0x004fe80000010000 */
[-C--:B------:R-:W-:Y:S04]  /*92d0*/  HMMA.16816.F32.BF16 R20, R108, R120.reuse, R20 ;  /* 0x000000786c14723c */ /* 0x080fe80000041814 */
[----:B------:R-:W-:Y:S01]  /*92e0*/  MUFU.EX2 R232, R225 ;  /* 0x000000e100e87308 */ /* 0x000fe20000000800 */
[----:B-1----:R-:W-:Y:S03]  /*92f0*/  FADD.FTZ R0, R106, R0 ;  /* 0x000000006a007221 */ /* 0x002fe60000010000 */
[C---:B------:R-:W-:Y:S04]  /*9300*/  HMMA.16816.F32.BF16 R24, R112.reuse, R120, R24 ;  /* 0x000000787018723c */ /* 0x040fe80000041818 */
[----:B------:R-:W-:Y:S02]  /*9310*/  FADD.FTZ R0, R129, R0 ;  /* 0x0000000081007221 */ /* 0x000fe40000010000 */
[----:B------:R-:W-:Y:S02]  /*9320*/  MUFU.EX2 R225, R217 ;  /* 0x000000d900e17308 */ /* 0x000fe40000000800 */
[-C--:B------:R-:W-:Y:S04]  /*9330*/  HMMA.16816.F32.BF16 R28, R112, R122.reuse, R28 ;  /* 0x0000007a701c723c */ /* 0x080fe8000004181c */
[----:B------:R-:W-:Y:S02]  /*9340*/  FADD.FTZ R2, R128, R0 ;  /* 0x0000000080027221 */ /* 0x000fe40000010000 */
[----:B------:R-:W-:Y:S02]  /*9350*/  FADD.FTZ R0, R136, R100 ;  /* 0x0000006488007221 */ /* 0x000fe40000010000 */
[C---:B------:R-:W-:Y:S01]  /*9360*/  HMMA.16816.F32.BF16 R32, R108.reuse, R122, R32 ;  /* 0x0000007a6c20723c */ /* 0x040fe20000041820 */
[----:B------:R-:W1:Y:S01]  /*9370*/  LDSM.16.MT88.4 R120, [R201+0x2400] ;  /* 0x00240000c978783b */ /* 0x000e620000004200 */
[----:B------:R2:W4:Y:S02]  /*9380*/  MUFU.EX2 R136, R235 ;  /* 0x000000eb00887308 */ /* 0x0005240000000800 */
[----:B------:R-:W-:Y:S02]  /*9390*/  FADD.FTZ R100, R192, R3 ;  /* 0x00000003c0647221 */ /* 0x000fe40000010000 */
[----:B------:R-:W-:Y:S02]  /*93a0*/  FADD.FTZ R3, R187, R0 ;  /* 0x00000000bb037221 */ /* 0x000fe40000010000 */
[-C--:B------:R-:W-:Y:S01]  /*93b0*/  HMMA.16816.F32.BF16 R36, R108, R124.reuse, R36 ;  /* 0x0000007c6c24723c */ /* 0x080fe20000041824 */
[----:B------:R-:W-:Y:S03]  /*93c0*/  LDSM.16.MT88.4 R184, [R202+0x2c00] ;  /* 0x002c0000cab8783b */ /* 0x000fe60000004200 */
[----:B------:R-:W5:Y:S01]  /*93d0*/  MUFU.EX2 R226, R199 ;  /* 0x000000c700e27308 */ /* 0x000f620000000800 */
[----:B------:R-:W-:Y:S02]  /*93e0*/  FADD.FTZ R0, R137, R2 ;  /* 0x0000000289007221 */ /* 0x000fe40000010000 */
[----:B------:R-:W-:Y:S01]  /*93f0*/  FADD.FTZ R2, R141, R100 ;  /* 0x000000648d027221 */ /* 0x000fe20000010000 */
[C---:B------:R-:W-:Y:S04]  /*9400*/  HMMA.16816.F32.BF16 R40, R112.reuse, R124, R40 ;  /* 0x0000007c7028723c */ /* 0x040fe80000041828 */
[----:B------:R-:W-:Y:S02]  /*9410*/  FADD.FTZ R3, R140, R3 ;  /* 0x000000038c037221 */ /* 0x000fe40000010000 */
[----:B------:R-:W-:Y:S02]  /*9420*/  MUFU.EX2 R199, R240 ;  /* 0x000000f000c77308 */ /* 0x000fe40000000800 */
[-C--:B------:R-:W-:Y:S04]  /*9430*/  HMMA.16816.F32.BF16 R44, R112, R126.reuse, R44 ;  /* 0x0000007e702c723c */ /* 0x080fe8000004182c */
[----:B--2---:R-:W-:Y:S01]  /*9440*/  MOV R235, R189 ;  /* 0x000000bd00eb7202 */ /* 0x004fe20000000f00 */
[----:B----4-:R-:W-:Y:S02]  /*9450*/  FADD.FTZ R0, R136, R0 ;  /* 0x0000000088007221 */ /* 0x010fe40000010000 */
[----:B------:R-:W-:Y:S01]  /*9460*/  FADD.FTZ R3, R252, R3 ;  /* 0x00000003fc037221 */ /* 0x000fe20000010000 */
[C---:B------:R-:W-:Y:S01]  /*9470*/  HMMA.16816.F32.BF16 R48, R108.reuse, R126, R48 ;  /* 0x0000007e6c30723c */ /* 0x040fe20000041830 */
[----:B------:R-:W2:Y:S01]  /*9480*/  LDSM.16.MT88.4 R124, [R202+0x2400] ;  /* 0x00240000ca7c783b */ /* 0x000ea20000004200 */
[----:B------:R-:W4:Y:S02]  /*9490*/  MUFU.EX2 R233, R197 ;  /* 0x000000c500e97308 */ /* 0x000f240000000800 */
[----:B------:R-:W-:Y:S04]  /*94a0*/  FADD.FTZ R3, R234, R3 ;  /* 0x00000003ea037221 */ /* 0x000fe80000010000 */
[-C--:B---3--:R-:W-:Y:S04]  /*94b0*/  HMMA.16816.F32.BF16 R52, R108, R116.reuse, R52 ;  /* 0x000000746c34723c */ /* 0x088fe80000041834 */
[----:B------:R-:W-:Y:S01]  /*94c0*/  MUFU.EX2 R197, R244 ;  /* 0x000000f400c57308 */ /* 0x000fe20000000800 */
[----:B------:R-:W-:Y:S03]  /*94d0*/  FADD.FTZ R3, R225, R3 ;  /* 0x00000003e1037221 */ /* 0x000fe60000010000 */
[C---:B------:R-:W-:Y:S04]  /*94e0*/  HMMA.16816.F32.BF16 R56, R112.reuse, R116, R56 ;  /* 0x000000747038723c */ /* 0x040fe80000041838 */
[----:B-----5:R-:W-:Y:S02]  /*94f0*/  FADD.FTZ R3, R226, R3 ;  /* 0x00000003e2037221 */ /* 0x020fe40000010000 */
[----:B------:R-:W-:Y:S01]  /*9500*/  MUFU.EX2 R217, R196 ;  /* 0x000000c400d97308 */ /* 0x000fe20000000800 */
[----:B------:R-:W-:Y:S01]  /*9510*/  F2FP.BF16.PACK_AB R116, R106, R107 ;  /* 0x0000006b6a74723e */ /* 0x000fe200000010ff */
[-C--:B------:R-:W-:Y:S04]  /*9520*/  HMMA.16816.F32.BF16 R60, R112, R118.reuse, R60 ;  /* 0x00000076703c723c */ /* 0x080fe8000004183c */
[----:B------:R-:W-:Y:S01]  /*9530*/  F2FP.BF16.PACK_AB R117, R228, R229 ;  /* 0x000000e5e475723e */ /* 0x000fe200000010ff */
[----:B------:R-:W-:Y:S03]  /*9540*/  FADD.FTZ R3, R230, R3 ;  /* 0x00000003e6037221 */ /* 0x000fe60000010000 */
[C---:B------:R-:W-:Y:S01]  /*9550*/  HMMA.16816.F32.BF16 R64, R108.reuse, R118, R64 ;  /* 0x000000766c40723c */ /* 0x040fe20000041840 */
[----:B------:R3:W5:Y:S03]  /*9560*/  MUFU.EX2 R107, R239 ;  /* 0x000000ef006b7308 */ /* 0x0007660000000800 */
[----:B----4-:R-:W-:Y:S03]  /*9570*/  FADD.FTZ R3, R233, R3 ;  /* 0x00000003e9037221 */ /* 0x010fe60000010000 */
[----:B------:R-:W-:Y:S01]  /*9580*/  F2FP.BF16.PACK_AB R118, R128, R129 ;  /* 0x000000818076723e */ /* 0x000fe200000010ff */
[-C--:B-1----:R-:W-:Y:S01]  /*9590*/  HMMA.16816.F32.BF16 R68, R108, R120.reuse, R68 ;  /* 0x000000786c44723c */ /* 0x082fe20000041844 */
[----:B------:R-:W-:Y:S02]  /*95a0*/  LDSM.16.MT88.4 R128, [R201+0x1800] ;  /* 0x00180000c980783b */ /* 0x000fe40000004200 */
[----:B------:R-:W1:Y:S01]  /*95b0*/  MUFU.EX2 R106, R245 ;  /* 0x000000f5006a7308 */ /* 0x000e620000000800 */
[----:B------:R-:W-:Y:S01]  /*95c0*/  F2FP.BF16.PACK_AB R119, R232, R231 ;  /* 0x000000e7e877723e */ /* 0x000fe200000010ff */
[----:B------:R-:W-:Y:S03]  /*95d0*/  FADD.FTZ R3, R195, R3 ;  /* 0x00000003c3037221 */ /* 0x000fe60000010000 */
[C---:B------:R-:W-:Y:S05]  /*95e0*/  HMMA.16816.F32.BF16 R72, R112.reuse, R120, R72 ;  /* 0x000000787048723c */ /* 0x040fea0000041848 */
[----:B------:R-:W-:Y:S03]  /*95f0*/  MUFU.EX2 R196, R237 ;  /* 0x000000ed00c47308 */ /* 0x000fe60000000800 */
[-C--:B------:R-:W-:Y:S04]  /*9600*/  HMMA.16816.F32.BF16 R76, R112, R122.reuse, R76 ;  /* 0x0000007a704c723c */ /* 0x080fe8000004184c */
[----:B---3--:R-:W-:Y:S01]  /*9610*/  MOV R239, R190 ;  /* 0x000000be00ef7202 */ /* 0x008fe20000000f00 */
[----:B-----5:R-:W-:Y:S02]  /*9620*/  FADD.FTZ R0, R107, R0 ;  /* 0x000000006b007221 */ /* 0x020fe40000010000 */
[----:B------:R-:W3:Y:S01]  /*9630*/  MUFU.EX2 R192, R247 ;  /* 0x000000f700c07308 */ /* 0x000ee20000000800 */
[C---:B------:R-:W-:Y:S01]  /*9640*/  HMMA.16816.F32.BF16 R80, R108.reuse, R122, R80 ;  /* 0x0000007a6c50723c */ /* 0x040fe20000041850 */
[----:B------:R-:W4:Y:S03]  /*9650*/  LDSM.16.MT88.4 R120, [R201+0x800] ;  /* 0x00080000c978783b */ /* 0x000f260000004200 */
[----:B-1----:R-:W-:Y:S02]  /*9660*/  FADD.FTZ R236, R106, R0 ;  /* 0x000000006aec7221 */ /* 0x002fe40000010000 */
[----:B------:R-:W-:Y:S01]  /*9670*/  FADD.FTZ R0, R138, R105 ;  /* 0x000000698a007221 */ /* 0x000fe20000010000 */
[----:B------:R-:W-:Y:S01]  /*9680*/  MOV R105, R104 ;  /* 0x0000006800697202 */ /* 0x000fe20000000f00 */
[-C--:B--2---:R-:W-:Y:S01]  /*9690*/  HMMA.16816.F32.BF16 R84, R108, R124.reuse, R84 ;  /* 0x0000007c6c54723c */ /* 0x084fe20000041854 */
[----:B------:R-:W1:Y:S03]  /*96a0*/  MUFU.EX2 R190, R242 ;  /* 0x000000f200be7308 */ /* 0x000e660000000800 */
[----:B------:R-:W-:Y:S02]  /*96b0*/  FADD.FTZ R100, R139, R0 ;  /* 0x000000008b647221 */ /* 0x000fe40000010000 */
[----:B------:R-:W-:Y:S02]  /*96c0*/  FADD.FTZ R0, R239, R2 ;  /* 0x00000002ef007221 */ /* 0x000fe40000010000 */
[C---:B------:R-:W-:Y:S03]  /*96d0*/  HMMA.16816.F32.BF16 R88, R112.reuse, R124, R88 ;  /* 0x0000007c7058723c */ /* 0x040fe60000041858 */
[----:B------:R-:W2:Y:S01]  /*96e0*/  MUFU.EX2 R189, R248 ;  /* 0x000000f800bd7308 */ /* 0x000ea20000000800 */
[----:B------:R-:W-:Y:S02]  /*96f0*/  FADD.FTZ R2, R251, R100 ;  /* 0x00000064fb027221 */ /* 0x000fe40000010000 */
[----:B------:R-:W-:Y:S01]  /*9700*/  FADD.FTZ R0, R235, R0 ;  /* 0x00000000eb007221 */ /* 0x000fe20000010000 */
[----:B---3--:R-:W-:Y:S01]  /*9710*/  F2FP.BF16.PACK_AB R178, R192, R193 ;  /* 0x000000c1c0b2723e */ /* 0x008fe200000010ff */
[-C--:B------:R-:W-:Y:S01]  /*9720*/  HMMA.16816.F32.BF16 R92, R112, R126.reuse, R92 ;  /* 0x0000007e705c723c */ /* 0x080fe2000004185c */
[----:B------:R-:W3:Y:S03]  /*9730*/  LDSM.16.MT88.4 R112, [R202+0x800] ;  /* 0x00080000ca70783b */ /* 0x000ee60000004200 */
[----:B------:R-:W-:Y:S02]  /*9740*/  FADD.FTZ R2, R250, R2 ;  /* 0x00000002fa027221 */ /* 0x000fe40000010000 */
[----:B------:R-:W-:Y:S02]  /*9750*/  FADD.FTZ R0, R229, R0 ;  /* 0x00000000e5007221 */ /* 0x000fe40000010000 */
[----:B------:R-:W-:Y:S01]  /*9760*/  HMMA.16816.F32.BF16 R96, R108, R126, R96 ;  /* 0x0000007e6c60723c */ /* 0x000fe20000041860 */
[----:B------:R-:W5:Y:S03]  /*9770*/  LDSM.16.MT88.4 R124, [R202+0x1800] ;  /* 0x00180000ca7c783b */ /* 0x000f660000004200 */
[----:B-1----:R-:W-:Y:S01]  /*9780*/  F2FP.BF16.PACK_AB R177, R191, R190 ;  /* 0x000000bebfb1723e */ /* 0x002fe200000010ff */
[----:B------:R-:W-:Y:S02]  /*9790*/  FADD.FTZ R2, R217, R2 ;  /* 0x00000002d9027221 */ /* 0x000fe40000010000 */
[----:B------:R-:W-:Y:S01]  /*97a0*/  F2FP.BF16.PACK_AB R108, R226, R225 ;  /* 0x000000e1e26c723e */ /* 0x000fe200000010ff */
[----:B------:R-:W-:Y:S01]  /*97b0*/  FADD.FTZ R0, R228, R0 ;  /* 0x00000000e4007221 */ /* 0x000fe20000010000 */
[-C--:B----4-:R-:W-:Y:S05]  /*97c0*/  HMMA.16816.F32.BF16 R4, R116, R120.reuse, R4 ;  /* 0x000000787404723c */ /* 0x090fea0000041804 */
[----:B------:R-:W-:Y:S01]  /*97d0*/  F2FP.BF16.PACK_AB R110, R233, R230 ;  /* 0x000000e6e96e723e */ /* 0x000fe200000010ff */
[C---:B------:R-:W-:Y:S01]  /*97e0*/  FADD.FTZ R2, R222.reuse, R2 ;  /* 0x00000002de027221 */ /* 0x040fe20000010000 */
[----:B------:R-:W-:Y:S01]  /*97f0*/  F2FP.BF16.PACK_AB R109, R222, R217 ;  /* 0x000000d9de6d723e */ /* 0x000fe200000010ff */
[----:B------:R-:W-:Y:S01]  /*9800*/  FADD.FTZ R0, R231, R0 ;  /* 0x00000000e7007221 */ /* 0x000fe20000010000 */
[----:B------:R-:W-:Y:S03]  /*9810*/  F2FP.BF16.PACK_AB R111, R224, R223 ;  /* 0x000000dfe06f723e */ /* 0x000fe600000010ff */
[----:B--2---:R-:W-:Y:S01]  /*9820*/  F2FP.BF16.PACK_AB R179, R188, R189 ;  /* 0x000000bdbcb3723e */ /* 0x004fe200000010ff */
        /* <DEDUP_REMOVED lines=27> */
[-C--:B------:R-:W-:Y:S07]  /*99e0*/  HMMA.16816.F32.BF16 R92, R108, R122.reuse, R92 ;  /* 0x0000007a6c5c723c */ /* 0x080fee000004185c */
[----:B------:R-:W-:Y:S01]  /*99f0*/  F2FP.BF16.PACK_AB R108, R136, R137 ;  /* 0x00000089886c723e */ /* 0x000fe200000010ff */
[----:B------:R-:W-:Y:S04]  /*9a00*/  HMMA.16816.F32.BF16 R96, R116, R122, R96 ;  /* 0x0000007a7460723c */ /* 0x000fe80000041860 */
[----:B------:R-:W-:Y:S02]  /*9a10*/  F2FP.BF16.PACK_AB R110, R106, R107 ;  /* 0x0000006b6a6e723e */ /* 0x000fe400000010ff */
[C---:B------:R-:W-:Y:S02]  /*9a20*/  F2FP.BF16.PACK_AB R109, R198.reuse, R196 ;  /* 0x000000c4c66d723e */ /* 0x040fe400000010ff */
[----:B------:R-:W-:Y:S04]  /*9a30*/  F2FP.BF16.PACK_AB R111, R197, R199 ;  /* 0x000000c7c56f723e */ /* 0x000fe800000010ff */
[----:B------:R-:W-:Y:S02]  /*9a40*/  MOV R106, R103 ;  /* 0x00000067006a7202 */ /* 0x000fe40000000f00 */
[----:B------:R-:W-:Y:S01]  /*9a50*/  MOV R107, R102 ;  /* 0x00000066006b7202 */ /* 0x000fe20000000f00 */
[-C--:B------:R-:W-:Y:S01]  /*9a60*/  HMMA.16816.F32.BF16 R144, R108, R148.reuse, R4 ;  /* 0x000000946c90723c */ /* 0x080fe20000041804 */
[----:B------:R-:W2:Y:S06]  /*9a70*/  LDL R5, [R1+0xc] ;  /* 0x00000c0001057983 */ /* 0x000eac0000100800 */
        /* <DEDUP_REMOVED lines=31> */
[----:B------:R-:W-:Y:S07]  /*9c70*/  HMMA.16816.F32.BF16 R96, R108, R186, R96 ;  /* 0x000000ba6c60723c */ /* 0x000fee0000041860 */
[----:B------:R-:W-:Y:S02]  /*9c80*/  MOV R108, R101 ;  /* 0x00000065006c7202 */ /* 0x000fe40000000f00 */
[C---:B--2---:R-:W-:Y:S03]  /*9c90*/  ISETP.GT.AND P0, PT, R220.reuse, R5, PT ;  /* 0x00000005dc00720c */ /* 0x044fe60003f04270 */
[----:B------:R-:W-:Y:S10]  /*9ca0*/  IADD3 R220, R220, -0x1, RZ ;  /* 0xffffffffdcdc7810 */ /* 0x000ff40007ffe0ff */
[----:B------:R-:W-:-:S05]  /*9cb0*/  @P0 BRA `(.L_x_1285) ;  /* 0xffffbfe000000947 */ /* 0x000fca000383ffff */
.L_x_1274:
[----:B------:R-:W2:Y:S02]  /*9cc0*/  LDL R0, [R1+0x4] ;  /* 0x0000040001007983 */ /* 0x000ea40000100800 */
[----:B--2---:R-:W-:-:S13]  /*9cd0*/  ISETP.GE.AND P0, PT, R220, R0, PT ;  /* 0x00000000dc00720c */ /* 0x004fda0003f06270 */
[----:B------:R-:W-:Y:S05]  /*9ce0*/  @!P0 BRA `(.L_x_1286) ;  /* 0x000034d000008947 */ /* 0x000fea0003800000 */
[----:B------:R-:W-:Y:S01]  /*9cf0*/  IMAD.MOV.U32 R106, RZ, RZ, R103 ;  /* 0x000000ffff6a7224 */ /* 0x000fe200078e0067 */
[----:B------:R-:W-:Y:S01]  /*9d00*/  MOV R108, R101 ;  /* 0x00000065006c7202 */ /* 0x000fe20000000f00 */
[----:B------:R-:W-:Y:S01]  /*9d10*/  IMAD.MOV.U32 R105, RZ, RZ, R104 ;  /* 0x000000ffff697224 */ /* 0x000fe200078e0068 */
[----:B------:R-:W-:Y:S02]  /*9d20*/  MOV R107, R102 ;  /* 0x00000066006b7202 */ /* 0x000fe40000000f00 */
.L_x_1293:
        /* <DEDUP_REMOVED lines=9> */
[C---:B------:R-:W-:Y:S01]  /*9dc0*/  IADD3 R5, R227.reuse, 0x20, RZ ;  /* 0x00000020e3057810 */ /* 0x040fe20007ffe0ff */
[----:B------:R-:W-:Y:S02]  /*9dd0*/  IMAD.SHL.U32 R47, R227, 0x2, RZ ;  /* 0x00000002e32f7824 */ /* 0x000fe400078e00ff */
[----:B------:R-:W-:Y:S02]  /*9de0*/  IMAD R0, R221, c[0x0][0x20c], R0 ;  /* 0x00008300dd007a24 */ /* 0x000fe400078e0200 */
[----:B------:R-:W-:Y:S02]  /*9df0*/  IMAD R52, R52, c[0x0][0x218], RZ ;  /* 0x0000860034347a24 */ /* 0x000fe400078e02ff */
[----:B------:R-:W-:Y:S02]  /*9e00*/  IMAD.IADD R3, R3, 0x1, R0 ;  /* 0x0000000103037824 */ /* 0x000fe400078e0200 */
[C---:B------:R-:W-:Y:S02]  /*9e10*/  IMAD R52, R219.reuse, c[0x0][0x21c], R52 ;  /* 0x00008700db347a24 */ /* 0x040fe400078e0234 */
[----:B------:R-:W-:Y:S04]  /*9e20*/  IMAD.WIDE.U32 R2, R219, c[0x0][0x218], R2 ;  /* 0x00008600db027a25 */ /* 0x000fe800078e0002 */
[----:B------:R-:W-:Y:S01]  /*9e30*/  IMAD.SHL.U32 R45, R5, 0x2, RZ ;  /* 0x00000002052d7824 */ /* 0x000fe200078e00ff */
[----:B------:R4:W1:Y:S04]  /*9e40*/  LDSM.16.M88.4 R64, [R203] ;  /* 0x00000000cb40783b */ /* 0x0008680000000200 */
        /* <DEDUP_REMOVED lines=11> */
[----:B--2---:R-:W-:Y:S02]  /*9f00*/  IADD3 R0, P0, R6, R2, RZ ;  /* 0x0000000206007210 */ /* 0x004fe40007f1e0ff */
[C---:B------:R-:W-:Y:S02]  /*9f10*/  IADD3 R7, R227.reuse, 0x40, RZ ;  /* 0x00000040e3077810 */ /* 0x040fe40007ffe0ff */
[----:B------:R-:W-:Y:S02]  /*9f20*/  IADD3 R6, R227, 0x20, RZ ;  /* 0x00000020e3067810 */ /* 0x000fe40007ffe0ff */
[----:B---3--:R-:W-:Y:S01]  /*9f30*/  IADD3.X R52, R4, R3, R52, P0, !PT ;  /* 0x0000000304347210 */ /* 0x008fe200007fe434 */
[----:B------:R-:W-:Y:S01]  /*9f40*/  IMAD.SHL.U32 R54, R7, 0x2, RZ ;  /* 0x0000000207367824 */ /* 0x000fe200078e00ff */
[----:B------:R-:W-:Y:S02]  /*9f50*/  IADD3 R4, R227, 0x40, RZ ;  /* 0x00000040e3047810 */ /* 0x000fe40007ffe0ff */
[C---:B------:R-:W-:Y:S02]  /*9f60*/  LEA R20, P0, R0.reuse, c[0x0][0x1f8], 0x1 ;  /* 0x00007e0000147a11 */ /* 0x040fe400078008ff */
[----:B------:R-:W-:Y:S02]  /*9f70*/  SHF.R.S32.HI R4, RZ, 0x1f, R4 ;  /* 0x0000001fff047819 */ /* 0x000fe40000011404 */
[----:B------:R-:W-:Y:S02]  /*9f80*/  SHF.R.S32.HI R6, RZ, 0x1f, R6 ;  /* 0x0000001fff067819 */ /* 0x000fe40000011406 */
[----:B------:R-:W-:Y:S02]  /*9f90*/  SHF.L.U64.HI R53, R7, 0x1, R4 ;  /* 0x0000000107357819 */ /* 0x000fe40000010204 */
[----:B------:R-:W-:Y:S02]  /*9fa0*/  SHF.R.S32.HI R4, RZ, 0x1f, R227 ;  /* 0x0000001fff047819 */ /* 0x000fe400000114e3 */
[----:B------:R-:W-:Y:S02]  /*9fb0*/  LEA.HI.X R52, R0, c[0x0][0x1fc], R52, 0x1, P0 ;  /* 0x00007f0000347a11 */ /* 0x000fe400000f0c34 */
[----:B------:R-:W-:Y:S02]  /*9fc0*/  SHF.L.U64.HI R39, R5, 0x1, R6 ;  /* 0x0000000105277819 */ /* 0x000fe40000010206 */
[----:B------:R-:W-:Y:S01]  /*9fd0*/  SHF.L.U64.HI R38, R227, 0x1, R4 ;  /* 0x00000001e3267819 */ /* 0x000fe20000010204 */
[----:B------:R-:W-:-:S05]  /*9fe0*/  BRA.DIV ~URZ, `(.L_x_1287) ;  /* 0x00007de27f007947 */ /* 0x000fca000b800000 */
[----:B-1--4-:R1:W2:Y:S02]  /*9ff0*/  SHFL.IDX PT, R0, R52, RZ, 0x1c1f ;  /* 0x001c1fff34007589 */ /* 0x0122a400000e0000 */
.L_x_1328:
[-C--:B------:R-:W-:Y:S01]  /*a000*/  HMMA.16816.F32.BF16 R4, R64, R16.reuse, RZ ;  /* 0x000000104004723c */ /* 0x080fe200000418ff */
[----:B------:R-:W3:Y:S01]  /*a010*/  SHFL.IDX PT, R2, R20, RZ, 0x1c1f ;  /* 0x001c1fff14027589 */ /* 0x000ee200000e0000 */
[----:B------:R-:W-:Y:S01]  /*a020*/  BSSY B0, `(.L_x_1288) ;  /* 0x00000f2000007945 */ /* 0x000fe20003800000 */
[C---:B------:R-:W-:Y:S02]  /*a030*/  ISETP.GE.AND P0, PT, R227.reuse, c[0x0][0x1d4], PT ;  /* 0x00007500e3007a0c */ /* 0x040fe40003f06270 */
[----:B------:R-:W-:Y:S02]  /*a040*/  IADD3 R109, R227, 0x20, RZ ;  /* 0x00000020e36d7810 */ /* 0x000fe40007ffe0ff */
[----:B------:R-:W-:Y:S01]  /*a050*/  SEL R217, RZ, 0x10, P0 ;  /* 0x00000010ffd97807 */ /* 0x000fe20000000000 */
[C---:B------:R-:W-:Y:S01]  /*a060*/  HMMA.16816.F32.BF16 R8, R60.reuse, R16, RZ ;  /* 0x000000103c08723c */ /* 0x040fe200000418ff */
[----:B------:R4:W5:Y:S01]  /*a070*/  SHFL.IDX PT, R3, R20, 0x1, 0x1c1f ;  /* 0x003c1f0014037f89 */ /* 0x00096200000e0000 */
[----:B------:R-:W-:Y:S02]  /*a080*/  ISETP.GE.AND P4, PT, R109, c[0x0][0x1d4], PT ;  /* 0x000075006d007a0c */ /* 0x000fe40003f86270 */
[----:B------:R-:W-:Y:S02]  /*a090*/  IADD3 R110, R227, 0x40, RZ ;  /* 0x00000040e36e7810 */ /* 0x000fe40007ffe0ff */
[----:B------:R-:W-:Y:S02]  /*a0a0*/  SEL R42, RZ, 0x10, P4 ;  /* 0x00000010ff2a7807 */ /* 0x000fe40002000000 */
[-C--:B------:R-:W-:Y:S01]  /*a0b0*/  HMMA.16816.F32.BF16 R12, R60, R18.reuse, RZ ;  /* 0x000000123c0c723c */ /* 0x080fe200000418ff */
[----:B-1----:R-:W1:Y:S03]  /*a0c0*/  SHFL.IDX PT, R52, R52, 0x1, 0x1c1f ;  /* 0x003c1f0034347f89 */ /* 0x002e6600000e0000 */
[C---:B------:R-:W-:Y:S02]  /*a0d0*/  IADD3 R46, -R217.reuse, 0x10, RZ ;  /* 0x00000010d92e7810 */ /* 0x040fe40007ffe1ff */
[----:B------:R-:W-:Y:S02]  /*a0e0*/  IADD3 R44, -R42, 0x10, RZ ;  /* 0x000000102a2c7810 */ /* 0x000fe40007ffe1ff */
[C---:B------:R-:W-:Y:S01]  /*a0f0*/  HMMA.16816.F32.BF16 R16, R64.reuse, R18, RZ ;  /* 0x000000124010723c */ /* 0x040fe200000418ff */
[----:B--2---:R-:W2:Y:S03]  /*a100*/  LDL R104, [R1+0x4] ;  /* 0x0000040001687983 */ /* 0x004ea60000100800 */
[----:B------:R-:W-:Y:S02]  /*a110*/  LOP3.LUT R46, R46, 0xf, RZ, 0xc0, !PT ;  /* 0x0000000f2e2e7812 */ /* 0x000fe400078ec0ff */
[----:B------:R-:W-:Y:S02]  /*a120*/  LOP3.LUT R44, R44, 0xf, RZ, 0xc0, !PT ;  /* 0x0000000f2c2c7812 */ /* 0x000fe400078ec0ff */
[-C--:B----4-:R-:W-:Y:S08]  /*a130*/  HMMA.16816.F32.BF16 R20, R64, R32.reuse, RZ ;  /* 0x000000204014723c */ /* 0x090ff000000418ff */
[C---:B------:R-:W-:Y:S04]  /*a140*/  HMMA.16816.F32.BF16 R24, R60.reuse, R32, RZ ;  /* 0x000000203c18723c */ /* 0x040fe800000418ff */
[C---:B---3--:R-:W-:Y:S02]  /*a150*/  IADD3 R28, P3, R2.reuse, R47, RZ ;  /* 0x0000002f021c7210 */ /* 0x048fe40007f7e0ff */
[----:B------:R-:W-:Y:S03]  /*a160*/  IADD3 R36, P6, R2, R45, RZ ;  /* 0x0000002d02247210 */ /* 0x000fe60007fde0ff */
[--C-:B------:R-:W-:Y:S01]  /*a170*/  IMAD.X R29, R0, 0x1, R38.reuse, P3 ;  /* 0x00000001001d7824 */ /* 0x100fe200018e0626 */
[----:B------:R-:W-:Y:S02]  /*a180*/  ISETP.GE.AND P3, PT, R110, c[0x0][0x1d4], PT ;  /* 0x000075006e007a0c */ /* 0x000fe40003f66270 */
[----:B------:R-:W-:Y:S01]  /*a190*/  IMAD.X R37, R0, 0x1, R39, P6 ;  /* 0x0000000100257824 */ /* 0x000fe200030e0627 */
[----:B------:R-:W-:Y:S01]  /*a1a0*/  IADD3 R40, P6, R2, R54, RZ ;  /* 0x0000003602287210 */ /* 0x000fe20007fde0ff */
[----:B------:R3:W-:Y:S01]  /*a1b0*/  LDGSTS.E.BYPASS.LTC128B.128 [R218+0x100], [R28.64], !P0 ;  /* 0x001000001cda7fae */ /* 0x0007e2000c101d46 */
[-C--:B-----5:R-:W-:Y:S03]  /*a1c0*/  IADD3 R46, P5, P0, R46, R3.reuse, R47 ;  /* 0x000000032e2e7210 */ /* 0x0a0fe600078be02f */
[----:B------:R-:W-:Y:S01]  /*a1d0*/  IMAD.X R41, R0, 0x1, R53, P6 ;  /* 0x0000000100297824 */ /* 0x000fe200030e0635 */
[----:B------:R-:W-:Y:S02]  /*a1e0*/  ISETP.NE.U32.AND P6, PT, R217, RZ, PT ;  /* 0x000000ffd900720c */ /* 0x000fe40003fc5070 */
[-C--:B-1----:R-:W-:Y:S01]  /*a1f0*/  IADD3.X R47, RZ, R52.reuse, R38, P5, P0 ;  /* 0x00000034ff2f7210 */ /* 0x082fe20002fe0426 */
[----:B------:R1:W-:Y:S01]  /*a200*/  LDGSTS.E.BYPASS.LTC128B.128 [R218+0x1100], [R36.64], !P4 ;  /* 0x0110000024da7fae */ /* 0x0003e2000e101d46 */
[-C--:B------:R-:W-:Y:S02]  /*a210*/  IADD3 R44, P5, P0, R44, R3.reuse, R45 ;  /* 0x000000032c2c7210 */ /* 0x080fe400078be02d */
[----:B------:R-:W-:Y:S02]  /*a220*/  SEL R0, RZ, 0x10, P3 ;  /* 0x00000010ff007807 */ /* 0x000fe40001800000 */
[-C--:B------:R-:W-:Y:S02]  /*a230*/  IADD3.X R45, RZ, R52.reuse, R39, P5, P0 ;  /* 0x00000034ff2d7210 */ /* 0x080fe40002fe0427 */
[----:B------:R-:W-:Y:S01]  /*a240*/  ISETP.NE.U32.AND P0, PT, R42, RZ, PT ;  /* 0x000000ff2a00720c */ /* 0x000fe20003f05070 */
[----:B------:R4:W-:Y:S01]  /*a250*/  LDGSTS.E.BYPASS.LTC128B.128 [R218+0x2100], [R40.64], !P3 ;  /* 0x0210000028da7fae */ /* 0x0009e2000d901d46 */
[----:B------:R-:W-:Y:S04]  /*a260*/  IADD3 R2, -R0, 0x10, RZ ;  /* 0x0000001000027810 */ /* 0x000fe80007ffe1ff */
[----:B------:R-:W-:Y:S03]  /*a270*/  LOP3.LUT R2, R2, 0xf, RZ, 0xc0, !PT ;  /* 0x0000000f02027812 */ /* 0x000fe600078ec0ff */
[----:B------:R5:W-:Y:S01]  /*a280*/  LDGSTS.E.BYPASS.LTC128B.128.ZFILL [R218+0x900], [R46.64], P6 ;  /* 0x009000002eda7fae */ /* 0x000be2000b141d46 */
[----:B------:R-:W-:Y:S01]  /*a290*/  ISETP.NE.U32.AND P6, PT, R0, RZ, PT ;  /* 0x000000ff0000720c */ /* 0x000fe20003fc5070 */
[-C--:B---3--:R-:W-:Y:S06]  /*a2a0*/  HMMA.16816.F32.BF16 R28, R60, R34.reuse, RZ ;  /* 0x000000223c1c723c */ /* 0x088fec00000418ff */
[----:B------:R5:W-:Y:S01]  /*a2b0*/  LDGSTS.E.BYPASS.LTC128B.128.ZFILL [R218+0x1900], [R44.64], P0 ;  /* 0x019000002cda7fae */ /* 0x000be20008141d46 */
[----:B------:R-:W-:Y:S01]  /*a2c0*/  IADD3 R2, P5, P0, R2, R3, R54 ;  /* 0x0000000302027210 */ /* 0x000fe200078be036 */
[C---:B------:R-:W-:Y:S04]  /*a2d0*/  HMMA.16816.F32.BF16 R32, R64.reuse, R34, RZ ;  /* 0x000000224020723c */ /* 0x040fe800000418ff */
[----:B------:R-:W-:Y:S04]  /*a2e0*/  IADD3.X R3, RZ, R52, R53, P5, P0 ;  /* 0x00000034ff037210 */ /* 0x000fe80002fe0435 */
[-C--:B-1----:R-:W-:Y:S01]  /*a2f0*/  HMMA.16816.F32.BF16 R36, R64, R48.reuse, RZ ;  /* 0x000000304024723c */ /* 0x082fe200000418ff */
[----:B------:R1:W-:Y:S07]  /*a300*/  LDGSTS.E.BYPASS.LTC128B.128.ZFILL [R218+0x2900], [R2.64], P6 ;  /* 0x0290000002da7fae */ /* 0x0003ee000b141d46 */
[C---:B----4-:R-:W-:Y:S01]  /*a310*/  HMMA.16816.F32.BF16 R40, R60.reuse, R48, RZ ;  /* 0x000000303c28723c */ /* 0x050fe200000418ff */
[----:B------:R-:W0:Y:S07]  /*a320*/  LDGDEPBAR ;  /* 0x00000000000079af */ /* 0x000e2e0000000000 */
[-C--:B-----5:R-:W-:Y:S08]  /*a330*/  HMMA.16816.F32.BF16 R44, R60, R50.reuse, RZ ;  /* 0x000000323c2c723c */ /* 0x0a0ff000000418ff */
        /* <DEDUP_REMOVED lines=26> */
[----:B------:R-:W5:Y:S07]  /*a4e0*/  LDSM.16.M88.4 R176, [R200+0x1400] ;  /* 0x00140000c8b0783b */ /* 0x000f6e0000000200 */
[-C--:B---3--:R-:W-:Y:S08]  /*a4f0*/  HMMA.16816.F32.BF16 R4, R100, R180.reuse, R4 ;  /* 0x000000b46404723c */ /* 0x088ff00000041804 */
[C---:B----4-:R-:W-:Y:S08]  /*a500*/  HMMA.16816.F32.BF16 R8, R188.reuse, R180, R8 ;  /* 0x000000b4bc08723c */ /* 0x050ff00000041808 */
[-C--:B------:R-:W-:Y:S08]  /*a510*/  HMMA.16816.F32.BF16 R12, R188, R182.reuse, R12 ;  /* 0x000000b6bc0c723c */ /* 0x080ff0000004180c */
[C---:B------:R-:W-:Y:S01]  /*a520*/  HMMA.16816.F32.BF16 R16, R100.reuse, R182, R16 ;  /* 0x000000b66410723c */ /* 0x040fe20000041810 */
[----:B------:R-:W-:Y:S07]  /*a530*/  LDSM.16.M88.4 R180, [R213] ;  /* 0x00000000d5b4783b */ /* 0x000fee0000000200 */
[-C--:B-----5:R-:W-:Y:S03]  /*a540*/  HMMA.16816.F32.BF16 R20, R100, R176.reuse, R20 ;  /* 0x000000b06414723c */ /* 0x0a0fe60000041814 */
[----:B--2---:R-:W-:Y:S05]  /*a550*/  ISETP.GT.AND P0, PT, R220, R104, PT ;  /* 0x00000068dc00720c */ /* 0x004fea0003f04270 */
        /* <DEDUP_REMOVED lines=9> */
[-C--:B------:R-:W-:Y:S08]  /*a5f0*/  HMMA.16816.F32.BF16 R52, R100, R192.reuse, R52 ;  /* 0x000000c06434723c */ /* 0x080ff00000041834 */
[C---:B------:R-:W-:Y:S08]  /*a600*/  HMMA.16816.F32.BF16 R56, R188.reuse, R192, R56 ;  /* 0x000000c0bc38723c */ /* 0x040ff00000041838 */
[-C--:B------:R-:W-:Y:S01]  /*a610*/  HMMA.16816.F32.BF16 R60, R188, R194.reuse, R60 ;  /* 0x000000c2bc3c723c */ /* 0x080fe2000004183c */
[----:B------:R-:W-:Y:S07]  /*a620*/  LDSM.16.M88.4 R188, [R211] ;  /* 0x00000000d3bc783b */ /* 0x000fee0000000200 */
[----:B------:R-:W-:Y:S01]  /*a630*/  HMMA.16816.F32.BF16 R64, R100, R194, R64 ;  /* 0x000000c26440723c */ /* 0x000fe20000041840 */
[----:B------:R-:W4:Y:S07]  /*a640*/  LDSM.16.M88.4 R100, [R212] ;  /* 0x00000000d464783b */ /* 0x000f2e0000000200 */
[-C--:B--2---:R-:W-:Y:S01]  /*a650*/  HMMA.16816.F32.BF16 R4, R176, R180.reuse, R4 ;  /* 0x000000b4b004723c */ /* 0x084fe20000041804 */
[----:B------:R-:W2:Y:S07]  /*a660*/  LDSM.16.M88.4 R192, [R210] ;  /* 0x00000000d2c0783b */ /* 0x000eae0000000200 */
        /* <DEDUP_REMOVED lines=14> */
[-C--:B--2---:R-:W-:Y:S08]  /*a750*/  HMMA.16816.F32.BF16 R52, R176, R192.reuse, R52 ;  /* 0x000000c0b034723c */ /* 0x084ff00000041834 */
[C---:B------:R-:W-:Y:S08]  /*a760*/  HMMA.16816.F32.BF16 R56, R184.reuse, R192, R56 ;  /* 0x000000c0b838723c */ /* 0x040ff00000041838 */
[-C--:B------:R-:W-:Y:S01]  /*a770*/  HMMA.16816.F32.BF16 R60, R184, R194.reuse, R60 ;  /* 0x000000c2b83c723c */ /* 0x080fe2000004183c */
[----:B------:R-:W-:Y:S07]  /*a780*/  LDSM.16.M88.4 R184, [R200+0x2800] ;  /* 0x00280000c8b8783b */ /* 0x000fee0000000200 */
[----:B------:R-:W-:Y:S01]  /*a790*/  HMMA.16816.F32.BF16 R64, R176, R194, R64 ;  /* 0x000000c2b040723c */ /* 0x000fe20000041840 */
[----:B------:R-:W2:Y:S07]  /*a7a0*/  LDSM.16.M88.4 R176, [R200+0x2400] ;  /* 0x00240000c8b0783b */ /* 0x000eae0000000200 */
[-C--:B---3--:R-:W-:Y:S01]  /*a7b0*/  HMMA.16816.F32.BF16 R4, R100, R180.reuse, R4 ;  /* 0x000000b46404723c */ /* 0x088fe20000041804 */
[----:B------:R-:W3:Y:S07]  /*a7c0*/  LDSM.16.M88.4 R192, [R200+0x2c00] ;  /* 0x002c0000c8c0783b */ /* 0x000eee0000000200 */
[C---:B----4-:R-:W-:Y:S08]  /*a7d0*/  HMMA.16816.F32.BF16 R8, R188.reuse, R180, R8 ;  /* 0x000000b4bc08723c */ /* 0x050ff00000041808 */
[-C--:B------:R-:W-:Y:S08]  /*a7e0*/  HMMA.16816.F32.BF16 R12, R188, R182.reuse, R12 ;  /* 0x000000b6bc0c723c */ /* 0x080ff0000004180c */
[C---:B------:R-:W-:Y:S01]  /*a7f0*/  HMMA.16816.F32.BF16 R16, R100.reuse, R182, R16 ;  /* 0x000000b66410723c */ /* 0x040fe20000041810 */
[----:B------:R-:W-:Y:S07]  /*a800*/  LDSM.16.M88.4 R180, [R209] ;  /* 0x00000000d1b4783b */ /* 0x000fee0000000200 */
[-C--:B--2---:R-:W-:Y:S08]  /*a810*/  HMMA.16816.F32.BF16 R20, R100, R176.reuse, R20 ;  /* 0x000000b06414723c */ /* 0x084ff00000041814 */
        /* <DEDUP_REMOVED lines=8> */
[----:B------:R-:W4:Y:S07]  /*a8a0*/  LDSM.16.M88.4 R184, [R204+0x5000] ;  /* 0x00500000ccb8783b */ /* 0x000f2e0000000200 */
[-C--:B---3--:R-:W-:Y:S08]  /*a8b0*/  HMMA.16816.F32.BF16 R52, R100, R192.reuse, R52 ;  /* 0x000000c06434723c */ /* 0x088ff00000041834 */
[C---:B------:R-:W-:Y:S08]  /*a8c0*/  HMMA.16816.F32.BF16 R56, R188.reuse, R192, R56 ;  /* 0x000000c0bc38723c */ /* 0x040ff00000041838 */
[-C--:B------:R-:W-:Y:S01]  /*a8d0*/  HMMA.16816.F32.BF16 R60, R188, R194.reuse, R60 ;  /* 0x000000c2bc3c723c */ /* 0x080fe2000004183c */
[----:B------:R-:W-:Y:S07]  /*a8e0*/  LDSM.16.M88.4 R188, [R207] ;  /* 0x00000000cfbc783b */ /* 0x000fee0000000200 */
[----:B------:R-:W-:Y:S01]  /*a8f0*/  HMMA.16816.F32.BF16 R64, R100, R194, R64 ;  /* 0x000000c26440723c */ /* 0x000fe20000041840 */
[----:B------:R-:W3:Y:S07]  /*a900*/  LDSM.16.M88.4 R100, [R208] ;  /* 0x00000000d064783b */ /* 0x000eee0000000200 */
[-C--:B--2---:R-:W-:Y:S01]  /*a910*/  HMMA.16816.F32.BF16 R4, R176, R180.reuse, R4 ;  /* 0x000000b4b004723c */ /* 0x084fe20000041804 */
[----:B------:R-:W2:Y:S01]  /*a920*/  LDSM.16.M88.4 R192, [R206] ;  /* 0x00000000cec0783b */ /* 0x000ea20000000200 */
[----:B------:R-:W-:Y:S06]  /*a930*/  DEPBAR.LE SB0, 0x0 ;  /* 0x000080000000791a */ /* 0x000fec0000000000 */
[C---:B----4-:R-:W-:Y:S01]  /*a940*/  HMMA.16816.F32.BF16 R8, R184.reuse, R180, R8 ;  /* 0x000000b4b808723c */ /* 0x050fe20000041808 */
[----:B------:R-:W-:Y:S07]  /*a950*/  BAR.SYNC.DEFER_BLOCKING 0x0 ;  /* 0x0000000000007b1d */ /* 0x000fee0000010000 */
        /* <DEDUP_REMOVED lines=10> */
[-C--:B--2---:R-:W-:Y:S08]  /*aa00*/  HMMA.16816.F32.BF16 R52, R176, R192.reuse, R52 ;  /* 0x000000c0b034723c */ /* 0x084ff00000041834 */
[C---:B------:R-:W-:Y:S08]  /*aa10*/  HMMA.16816.F32.BF16 R56, R184.reuse, R192, R56 ;  /* 0x000000c0b838723c */ /* 0x040ff00000041838 */
[-C--:B------:R-:W-:Y:S08]  /*aa20*/  HMMA.16816.F32.BF16 R60, R184, R194.reuse, R60 ;  /* 0x000000c2b83c723c */ /* 0x080ff0000004183c */
[----:B------:R-:W-:Y:S01]  /*aa30*/  HMMA.16816.F32.BF16 R64, R176, R194, R64 ;  /* 0x000000c2b040723c */ /* 0x000fe20000041840 */
[----:B------:R-:W-:Y:S07]  /*aa40*/  @!UPT UIADD3 URZ, URZ, URZ, URZ ;  /* 0x0000003f3f3ff290 */ /* 0x000fee000fffe03f */
[----:B------:R-:W-:-:S11]  /*aa50*/  @!P0 BRA `(.L_x_1289) ;  /* 0x000004e000008947 */ /* 0x000fd60003800000 */
[----:B-1----:R-:W-:Y:S01]  /*aa60*/  IADD3 R103, R227, 0x20, RZ ;  /* 0x00000020e3677810 */ /* 0x002fe20007ffe0ff */
[----:B------:R-:W2:Y:S01]  /*aa70*/  LDL R226, [R1+0x20] ;  /* 0x0000200001e27983 */ /* 0x000ea20000100800 */
[----:B------:R-:W-:Y:S01]  /*aa80*/  SHF.R.S32.HI R102, RZ, 0x1f, R227 ;  /* 0x0000001fff667819 */ /* 0x000fe200000114e3 */
[----:B------:R-:W-:Y:S01]  /*aa90*/  IMAD.MOV.U32 R219, RZ, RZ, RZ ;  /* 0x000000ffffdb7224 */ /* 0x000fe200078e00ff */
[----:B------:R-:W-:Y:S01]  /*aaa0*/  SHF.R.S32.HI R103, RZ, 0x1f, R103 ;  /* 0x0000001fff677819 */ /* 0x000fe20000011467 */
[----:B------:R-:W-:Y:S01]  /*aab0*/  IMAD.SHL.U32 R178, R110, 0x2, RZ ;  /* 0x000000026eb27824 */ /* 0x000fe200078e00ff */
[----:B------:R-:W3:Y:S01]  /*aac0*/  LDL R223, [R1] ;  /* 0x0000000001df7983 */ /* 0x000ee20000100800 */
[----:B------:R-:W-:Y:S02]  /*aad0*/  IMAD.SHL.U32 R177, R109, 0x2, RZ ;  /* 0x000000026db17824 */ /* 0x000fe400078e00ff */
[----:B------:R-:W-:Y:S01]  /*aae0*/  IMAD.SHL.U32 R176, R227, 0x2, RZ ;  /* 0x00000002e3b07824 */ /* 0x000fe200078e00ff */
        /* <DEDUP_REMOVED lines=9> */
[C---:B----4-:R-:W-:Y:S04]  /*ab80*/  @!P1 IADD3 R3, P0, R0.reuse, R228, RZ ;  /* 0x000000e400039210 */ /* 0x050fe80007f1e0ff */
[----:B-----5:R-:W-:Y:S01]  /*ab90*/  @!P1 LEA.HI.X.SX32 R101, R0, R111, 0x1, P0 ;  /* 0x0000006f00659211 */ /* 0x020fe200000f0eff */
[----:B------:R-:W-:Y:S01]  /*aba0*/  IMAD.MOV R0, RZ, RZ, -R0 ;  /* 0x000000ffff007224 */ /* 0x000fe200078e0a00 */
[----:B------:R-:W-:Y:S02]  /*abb0*/  @!P1 LEA R100, P0, R3, c[0x0][0x2a0], 0x2 ;  /* 0x0000a80003649a11 */ /* 0x000fe400078010ff */
        /* <DEDUP_REMOVED lines=8> */
[----:B------:R-:W-:Y:S01]  /*ac40*/  SHF.L.U64.HI R110, R109, 0x1, R103 ;  /* 0x000000016d6e7819 */ /* 0x000fe20000010267 */
[----:B------:R-:W-:Y:S01]  /*ac50*/  IMAD R0, R0, c[0x0][0x1e0], RZ ;  /* 0x0000780000007a24 */ /* 0x000fe200078e02ff */
[----:B------:R-:W-:Y:S03]  /*ac60*/  SHF.L.U64.HI R109, R227, 0x1, R102 ;  /* 0x00000001e36d7819 */ /* 0x000fe60000010266 */
        /* <DEDUP_REMOVED lines=12> */
.L_x_1329:
[----:B------:R-:W-:-:S05]  /*ad30*/  BRA.DIV ~URZ, `(.L_x_1291) ;  /* 0x000071627f007947 */ /* 0x000fca000b800000 */
[----:B------:R-:W3:Y:S01]  /*ad40*/  SHFL.IDX PT, R0, R104, RZ, 0x1c1f ;  /* 0x001c1fff68007589 */ /* 0x000ee200000e0000 */
[C---:B------:R-:W-:Y:S02]  /*ad50*/  IADD3 R2, -R217.reuse, 0x10, RZ ;  /* 0x00000010d9027810 */ /* 0x040fe40007ffe1ff */
[----:B------:R-:W-:Y:S02]  /*ad60*/  ISETP.NE.U32.AND P0, PT, R217, RZ, PT ;  /* 0x000000ffd900720c */ /* 0x000fe40003f05070 */
[----:B------:R-:W-:Y:S04]  /*ad70*/  LOP3.LUT R2, R2, 0xf, RZ, 0xc0, !PT ;  /* 0x0000000f02027812 */ /* 0x000fe800078ec0ff */
[----:B---3--:R-:W-:Y:S04]  /*ad80*/  IADD3 R2, P6, P5, R2, R0, R176 ;  /* 0x0000000002027210 */ /* 0x008fe80007dde0b0 */
[----:B--2---:R-:W-:Y:S05]  /*ad90*/  IADD3.X R3, RZ, R100, R109, P6, P5 ;  /* 0x00000064ff037210 */ /* 0x004fea00037ea46d */
[----:B------:R-:W-:Y:S01]  /*ada0*/  @!PT LDS RZ, [RZ] ;  /* 0x00000000fffff984 */ /* 0x000fe20000000800 */
[----:B------:R-:W-:Y:S01]  /*adb0*/  @!PT LDS RZ, [RZ] ;  /* 0x00000000fffff984 */ /* 0x000fe20000000800 */
[----:B------:R2:W-:Y:S01]  /*adc0*/  LDGSTS.E.BYPASS.LTC128B.128.ZFILL [R218+0x3100], [R2.64], P0 ;  /* 0x0310000002da7fae */ /* 0x0005e20008141d46 */
[----:B------:R-:W-:Y:S05]  /*add0*/  IADD3 R102, P0, R0, R177, RZ ;  /* 0x000000b100667210 */ /* 0x000fea0007f1e0ff */
[----:B------:R-:W-:Y:S05]  /*ade0*/  IMAD.X R103, R100, 0x1, R110, P0 ;  /* 0x0000000164677824 */ /* 0x000fea00000e066e */
[----:B------:R3:W-:Y:S01]  /*adf0*/  LDGSTS.E.BYPASS.LTC128B.128 [R218+0x4100], [R102.64], !P4 ;  /* 0x0410000066da7fae */ /* 0x0007e2000e101d46 */
[----:B--2---:R-:W-:Y:S03]  /*ae00*/  IADD3 R2, P0, R0, R178, RZ ;  /* 0x000000b200027210 */ /* 0x004fe60007f1e0ff */
[----:B------:R3:W2:Y:S02]  /*ae10*/  SHFL.IDX PT, R0, R104, 0x1, 0x1c1f ;  /* 0x003c1f0068007f89 */ /* 0x0006a400000e0000 */
[----:B------:R-:W-:Y:S02]  /*ae20*/  IMAD.X R3, R100, 0x1, R111, P0 ;  /* 0x0000000164037824 */ /* 0x000fe400000e066f */
[----:B------:R3:W4:Y:S04]  /*ae30*/  SHFL.IDX PT, R100, R101, 0x1, 0x1c1f ;  /* 0x003c1f0065647f89 */ /* 0x00072800000e0000 */
[----:B------:R3:W-:Y:S02]  /*ae40*/  LDGSTS.E.BYPASS.LTC128B.128 [R218+0x5100], [R2.64], !P3 ;  /* 0x0510000002da7fae */ /* 0x0007e4000d901d46 */
.L_x_1330:
[C---:B---3--:R-:W-:Y:S02]  /*ae50*/  IADD3 R2, -R217.reuse, 0x10, RZ ;  /* 0x00000010d9027810 */ /* 0x048fe40007ffe1ff */
[----:B------:R-:W-:Y:S02]  /*ae60*/  ISETP.NE.U32.AND P0, PT, R217, RZ, PT ;  /* 0x000000ffd900720c */ /* 0x000fe40003f05070 */
[----:B------:R-:W-:Y:S04]  /*ae70*/  LOP3.LUT R2, R2, 0xf, RZ, 0xc0, !PT ;  /* 0x0000000f02027812 */ /* 0x000fe800078ec0ff */
[----:B--2---:R-:W-:Y:S04]  /*ae80*/  IADD3 R2, P6, P5, R2, R0, R176 ;  /* 0x0000000002027210 */ /* 0x004fe80007dde0b0 */
[----:B----4-:R-:W-:Y:S02]  /*ae90*/  IADD3.X R3, RZ, R100, R109, P6, P5 ;  /* 0x00000064ff037210 */ /* 0x010fe400037ea46d */
[----:B------:R-:W-:Y:S03]  /*aea0*/  IADD3 R102, P5, R0, R177, RZ ;  /* 0x000000b100667210 */ /* 0x000fe60007fbe0ff */
[----:B------:R-:W-:Y:S01]  /*aeb0*/  @!PT LDS RZ, [RZ] ;  /* 0x00000000fffff984 */ /* 0x000fe20000000800 */
[----:B------:R-:W-:Y:S01]  /*aec0*/  @!PT LDS RZ, [RZ] ;  /* 0x00000000fffff984 */ /* 0x000fe20000000800 */
[----:B------:R-:W-:Y:S01]  /*aed0*/  @!PT LDS RZ, [RZ] ;  /* 0x00000000fffff984 */ /* 0x000fe20000000800 */
[----:B------:R2:W-:Y:S02]  /*aee0*/  LDGSTS.E.BYPASS.LTC128B.128.ZFILL [R218+0x3900], [R2.64], P0 ;  /* 0x0390000002da7fae */ /* 0x0005e40008141d46 */
[----:B------:R-:W-:Y:S05]  /*aef0*/  IMAD.X R103, R100, 0x1, R110, P5 ;  /* 0x0000000164677824 */ /* 0x000fea00028e066e */
[----:B------:R3:W-:Y:S01]  /*af00*/  LDGSTS.E.BYPASS.LTC128B.128 [R218+0x4900], [R102.64], !P4 ;  /* 0x0490000066da7fae */ /* 0x0007e2000e101d46 */
[----:B--2---:R-:W-:Y:S05]  /*af10*/  IADD3 R2, P0, R0, R178, RZ ;  /* 0x000000b200027210 */ /* 0x004fea0007f1e0ff */
[----:B------:R-:W-:Y:S05]  /*af20*/  IMAD.X R3, R100, 0x1, R111, P0 ;  /* 0x0000000164037824 */ /* 0x000fea00000e066f */
[----:B------:R3:W-:Y:S03]  /*af30*/  LDGSTS.E.BYPASS.LTC128B.128 [R218+0x5900], [R2.64], !P3 ;  /* 0x0590000002da7fae */ /* 0x0007e6000d901d46 */
.L_x_1289:
[----:B-1----:R-:W-:Y:S05]  /*af40*/  BSYNC B0 ;  /* 0x0000000000007941 */ /* 0x002fea0003800000 */
.L_x_1288:
[----:B---3--:R-:W-:Y:S01]  /*af50*/  FMNMX.FTZ R2, R4, R105, !PT ;  /* 0x0000006904027209 */ /* 0x008fe20007810000 */
        /* <DEDUP_REMOVED lines=65> */
[----:B------:R-:W1:Y:S02]  /*b370*/  SHFL.BFLY PT, R0, R100, 0x2, 0x1f ;  /* 0x0c401f0064007f89 */ /* 0x000e6400000e0000 */
[----:B-1----:R-:W-:Y:S02]  /*b380*/  FMNMX.FTZ R100, R100, R0, !PT ;  /* 0x0000000064647209 */ /* 0x002fe40007810000 */
[----:B------:R-:W1:Y:S04]  /*b390*/  SHFL.BFLY PT, R0, R103, 0x2, 0x1f ;  /* 0x0c401f0067007f89 */ /* 0x000e6800000e0000 */
[----:B------:R-:W2:Y:S01]  /*b3a0*/  SHFL.BFLY PT, R104, R100, 0x1, 0x1f ;  /* 0x0c201f0064687f89 */ /* 0x000ea200000e0000 */
[----:B-1----:R-:W-:Y:S02]  /*b3b0*/  FMNMX.FTZ R103, R103, R0, !PT ;  /* 0x0000000067677209 */ /* 0x002fe40007810000 */
[----:B--2---:R-:W-:Y:S03]  /*b3c0*/  FMNMX.FTZ R104, R100, R104, !PT ;  /* 0x0000006864687209 */ /* 0x004fe60007810000 */
[----:B------:R-:W1:Y:S04]  /*b3d0*/  SHFL.BFLY PT, R0, R103, 0x1, 0x1f ;  /* 0x0c201f0067007f89 */ /* 0x000e6800000e0000 */
[----:B------:R-:W2:Y:S01]  /*b3e0*/  SHFL.BFLY PT, R100, R101, 0x2, 0x1f ;  /* 0x0c401f0065647f89 */ /* 0x000ea200000e0000 */
[----:B-1----:R-:W-:Y:S03]  /*b3f0*/  FMNMX.FTZ R103, R103, R0, !PT ;  /* 0x0000000067677209 */ /* 0x002fe60007810000 */
[----:B------:R-:W1:Y:S01]  /*b400*/  SHFL.BFLY PT, R0, R102, 0x2, 0x1f ;  /* 0x0c401f0066007f89 */ /* 0x000e6200000e0000 */
[----:B--2---:R-:W-:Y:S02]  /*b410*/  FMNMX.FTZ R100, R101, R100, !PT ;  /* 0x0000006465647209 */ /* 0x004fe40007810000 */
[----:B-1----:R-:W-:Y:S05]  /*b420*/  FMNMX.FTZ R102, R102, R0, !PT ;  /* 0x0000000066667209 */ /* 0x002fea0007810000 */
[----:B------:R-:W1:Y:S02]  /*b430*/  SHFL.BFLY PT, R0, R102, 0x1, 0x1f ;  /* 0x0c201f0066007f89 */ /* 0x000e6400000e0000 */
[----:B-1----:R-:W-:Y:S02]  /*b440*/  FMNMX.FTZ R102, R102, R0, !PT ;  /* 0x0000000066667209 */ /* 0x002fe40007810000 */
[----:B------:R1:W2:Y:S04]  /*b450*/  SHFL.BFLY PT, R0, R100, 0x1, 0x1f ;  /* 0x0c201f0064007f89 */ /* 0x0002a800000e0000 */
.L_x_1331:
[----:B------:R-:W-:Y:S01]  /*b460*/  FMUL.FTZ R2, R104, c[0x0][0x2d0] ;  /* 0x0000b40068027a20 */ /* 0x000fe20000410000 */
[----:B--2---:R-:W-:Y:S01]  /*b470*/  FMNMX.FTZ R101, R0, R100, !PT ;  /* 0x0000006400657209 */ /* 0x004fe20007810000 */
[----:B------:R-:W-:Y:S01]  /*b480*/  FADD.FTZ R0, -R104, R105 ;  /* 0x0000006968007221 */ /* 0x000fe20000010100 */
[----:B------:R-:W-:Y:S01]  /*b490*/  WARPSYNC 0xffffffff ;  /* 0xffffffff00007948 */ /* 0x000fe20003800000 */
        /* <DEDUP_REMOVED lines=19> */
[----:B------:R-:W-:Y:S02]  /*b5d0*/  FFMA.FTZ R194, R32, c[0x0][0x2d0], -R2 ;  /* 0x0000b40020c27a23 */ /* 0x000fe40000010802 */
[----:B------:R-:W-:Y:S01]  /*b5e0*/  FMUL.FTZ R2, R103, c[0x0][0x2d0] ;  /* 0x0000b40067027a20 */ /* 0x000fe20000410000 */
[----:B------:R-:W-:Y:S03]  /*b5f0*/  MUFU.EX2 R178, R17 ;  /* 0x0000001100b27308 */ /* 0x000fe60000000800 */
[--C-:B------:R-:W-:Y:S02]  /*b600*/  FFMA.FTZ R6, R6, c[0x0][0x2d0], -R2.reuse ;  /* 0x0000b40006067a23 */ /* 0x100fe40000010802 */
[--C-:B------:R-:W-:Y:S02]  /*b610*/  FFMA.FTZ R7, R7, c[0x0][0x2d0], -R2.reuse ;  /* 0x0000b40007077a23 */ /* 0x100fe40000010802 */
[--C-:B------:R-:W-:Y:S02]  /*b620*/  FFMA.FTZ R191, R23, c[0x0][0x2d0], -R2.reuse ;  /* 0x0000b40017bf7a23 */ /* 0x100fe40000010802 */
[--C-:B------:R-:W-:Y:S01]  /*b630*/  FFMA.FTZ R229, R38, c[0x0][0x2d0], -R2.reuse ;  /* 0x0000b40026e57a23 */ /* 0x100fe20000010802 */
[----:B------:R-:W-:Y:S01]  /*b640*/  MUFU.EX2 R6, R6 ;  /* 0x0000000600067308 */ /* 0x000fe20000000800 */
[--C-:B------:R-:W-:Y:S02]  /*b650*/  FFMA.FTZ R228, R39, c[0x0][0x2d0], -R2.reuse ;  /* 0x0000b40027e47a23 */ /* 0x100fe40000010802 */
[--C-:B------:R-:W-:Y:S01]  /*b660*/  FFMA.FTZ R237, R54, c[0x0][0x2d0], -R2.reuse ;  /* 0x0000b40036ed7a23 */ /* 0x100fe20000010802 */
[----:B------:R-:W-:Y:S01]  /*b670*/  LDSM.16.MT88.4 R36, [R202] ;  /* 0x00000000ca24783b */ /* 0x000fe20000004200 */
[--C-:B------:R-:W-:Y:S02]  /*b680*/  FFMA.FTZ R240, R55, c[0x0][0x2d0], -R2.reuse ;  /* 0x0000b40037f07a23 */ /* 0x100fe40000010802 */
[--C-:B------:R-:W-:Y:S02]  /*b690*/  FFMA.FTZ R19, R19, c[0x0][0x2d0], -R2.reuse ;  /* 0x0000b40013137a23 */ /* 0x100fe40000010802 */
[--C-:B------:R-:W-:Y:S01]  /*b6a0*/  FFMA.FTZ R192, R22, c[0x0][0x2d0], -R2.reuse ;  /* 0x0000b40016c07a23 */ /* 0x100fe20000010802 */
[----:B------:R-:W2:Y:S01]  /*b6b0*/  MUFU.EX2 R7, R7 ;  /* 0x0000000700077308 */ /* 0x000ea20000000800 */
[--C-:B------:R-:W-:Y:S01]  /*b6c0*/  FFMA.FTZ R190, R34, c[0x0][0x2d0], -R2.reuse ;  /* 0x0000b40022be7a23 */ /* 0x100fe20000010802 */
[----:B------:R-:W-:Y:S01]  /*b6d0*/  LDSM.16.MT88.4 R52, [R201+0x1000] ;  /* 0x00100000c934783b */ /* 0x000fe20000004200 */
[--C-:B------:R-:W-:Y:S02]  /*b6e0*/  FFMA.FTZ R188, R35, c[0x0][0x2d0], -R2.reuse ;  /* 0x0000b40023bc7a23 */ /* 0x100fe40000010802 */
[--C-:B------:R-:W-:Y:S02]  /*b6f0*/  FFMA.FTZ R226, R50, c[0x0][0x2d0], -R2.reuse ;  /* 0x0000b40032e27a23 */ /* 0x100fe40000010802 */
[--C-:B------:R-:W-:Y:S02]  /*b700*/  FFMA.FTZ R224, R51, c[0x0][0x2d0], -R2.reuse ;  /* 0x0000b40033e07a23 */ /* 0x100fe40000010802 */
[--C-:B------:R-:W-:Y:S01]  /*b710*/  FFMA.FTZ R239, R66, c[0x0][0x2d0], -R2.reuse ;  /* 0x0000b40042ef7a23 */ /* 0x100fe20000010802 */
[----:B------:R-:W-:Y:S01]  /*b720*/  MUFU.EX2 R20, R16 ;  /* 0x0000001000147308 */ /* 0x000fe20000000800 */
[--C-:B------:R-:W-:Y:S02]  /*b730*/  FFMA.FTZ R242, R67, c[0x0][0x2d0], -R2.reuse ;  /* 0x0000b40043f27a23 */ /* 0x100fe40000010802 */
[----:B------:R-:W-:Y:S07]  /*b740*/  FFMA.FTZ R179, R18, c[0x0][0x2d0], -R2 ;  /* 0x0000b40012b37a23 */ /* 0x000fee0000010802 */
[----:B------:R-:W-:Y:S10]  /*b750*/  MUFU.EX2 R179, R179 ;  /* 0x000000b300b37308 */ /* 0x000ff40000000800 */
[----:B------:R-:W-:Y:S10]  /*b760*/  MUFU.EX2 R105, R105 ;  /* 0x0000006900697308 */ /* 0x000ff40000000800 */
[----:B------:R-:W-:Y:S10]  /*b770*/  MUFU.EX2 R192, R192 ;  /* 0x000000c000c07308 */ /* 0x000ff40000000800 */
[----:B------:R-:W-:Y:S10]  /*b780*/  MUFU.EX2 R190, R190 ;  /* 0x000000be00be7308 */ /* 0x000ff40000000800 */
[----:B------:R-:W-:Y:S10]  /*b790*/  MUFU.EX2 R188, R188 ;  /* 0x000000bc00bc7308 */ /* 0x000ff40000000800 */
[----:B------:R-:W-:Y:S10]  /*b7a0*/  MUFU.EX2 R229, R229 ;  /* 0x000000e500e57308 */ /* 0x000ff40000000800 */
[----:B------:R-:W-:Y:S01]  /*b7b0*/  MUFU.EX2 R228, R228 ;  /* 0x000000e400e47308 */ /* 0x000fe20000000800 */
[C---:B-1----:R-:W-:Y:S01]  /*b7c0*/  FFMA.FTZ R0, R100.reuse, R236, R4 ;  /* 0x000000ec64007223 */ /* 0x042fe20000010004 */
[----:B--2---:R-:W-:Y:S01]  /*b7d0*/  F2FP.BF16.PACK_AB R177, R7, R6 ;  /* 0x0000000607b1723e */ /* 0x004fe200000010ff */
[----:B------:R-:W-:Y:S02]  /*b7e0*/  FMUL.FTZ R33, R100, R157 ;  /* 0x0000009d64217220 */ /* 0x000fe40000410000 */
[C---:B------:R-:W-:Y:S01]  /*b7f0*/  FADD.FTZ R5, R176.reuse, R0 ;  /* 0x00000000b0057221 */ /* 0x040fe20000010000 */
[----:B------:R-:W-:Y:S01]  /*b800*/  F2FP.BF16.PACK_AB R176, R176, R4 ;  /* 0x00000004b0b0723e */ /* 0x000fe200000010ff */
[----:B------:R-:W-:Y:S02]  /*b810*/  FADD.FTZ R0, -R103, R106 ;  /* 0x0000006a67007221 */ /* 0x000fe40000010100 */
[----:B------:R-:W-:Y:S01]  /*b820*/  FMUL.FTZ R4, R102, c[0x0][0x2d0] ;  /* 0x0000b40066047a20 */ /* 0x000fe20000410000 */
[----:B------:R-:W-:Y:S01]  /*b830*/  MUFU.EX2 R106, R193 ;  /* 0x000000c1006a7308 */ /* 0x000fe20000000800 */
[----:B------:R-:W-:Y:S02]  /*b840*/  FMUL.FTZ R0, R0, c[0x0][0x2d0] ;  /* 0x0000b40000007a20 */ /* 0x000fe40000410000 */
        /* <DEDUP_REMOVED lines=16> */
[----:B------:R-:W2:Y:S01]  /*b950*/  MUFU.EX2 R21, R9 ;  /* 0x0000000900157308 */ /* 0x000ea20000000800 */
[--C-:B------:R-:W-:Y:S02]  /*b960*/  FFMA.FTZ R244, R60, c[0x0][0x2d0], -R4.reuse ;  /* 0x0000b4003cf47a23 */ /* 0x100fe40000010804 */
[----:B------:R-:W-:Y:S02]  /*b970*/  FFMA.FTZ R246, R61, c[0x0][0x2d0], -R4 ;  /* 0x0000b4003df67a23 */ /* 0x000fe40000010804 */
[----:B-1----:R-:W-:Y:S02]  /*b980*/  FFMA.FTZ R0, R3, R222, R6 ;  /* 0x000000de03007223 */ /* 0x002fe40000010006 */
[----:B------:R-:W-:Y:S02]  /*b990*/  FMUL.FTZ R4, R101, c[0x0][0x2d0] ;  /* 0x0000b40065047a20 */ /* 0x000fe40000410000 */
[----:B------:R-:W-:Y:S01]  /*b9a0*/  FADD.FTZ R32, R7, R0 ;  /* 0x0000000007207221 */ /* 0x000fe20000010000 */
[----:B------:R-:W-:Y:S01]  /*b9b0*/  MUFU.EX2 R185, R185 ;  /* 0x000000b900b97308 */ /* 0x000fe20000000800 */
[----:B------:R-:W-:Y:S02]  /*b9c0*/  FADD.FTZ R0, -R102, R107 ;  /* 0x0000006b66007221 */ /* 0x000fe40000010100 */
[--C-:B------:R-:W-:Y:S02]  /*b9d0*/  FFMA.FTZ R180, R26, c[0x0][0x2d0], -R4.reuse ;  /* 0x0000b4001ab47a23 */ /* 0x100fe40000010804 */
[----:B------:R-:W-:Y:S02]  /*b9e0*/  FMUL.FTZ R0, R0, c[0x0][0x2d0] ;  /* 0x0000b40000007a20 */ /* 0x000fe40000410000 */
[--C-:B------:R-:W-:Y:S02]  /*b9f0*/  FFMA.FTZ R184, R27, c[0x0][0x2d0], -R4.reuse ;  /* 0x0000b4001bb87a23 */ /* 0x100fe40000010804 */
[--C-:B------:R-:W-:Y:S01]  /*ba00*/  FFMA.FTZ R186, R30, c[0x0][0x2d0], -R4.reuse ;  /* 0x0000b4001eba7a23 */ /* 0x100fe20000010804 */
[----:B------:R1:W3:Y:S01]  /*ba10*/  MUFU.EX2 R2, R0 ;  /* 0x0000000000027308 */ /* 0x0002e20000000800 */
[--C-:B------:R-:W-:Y:S02]  /*ba20*/  FFMA.FTZ R187, R31, c[0x0][0x2d0], -R4.reuse ;  /* 0x0000b4001fbb7a23 */ /* 0x100fe40000010804 */
[----:B------:R-:W-:Y:S02]  /*ba30*/  FADD.FTZ R5, R20, R5 ;  /* 0x0000000514057221 */ /* 0x000fe40000010000 */
        /* <DEDUP_REMOVED lines=12> */
[----:B-1----:R-:W-:Y:S01]  /*bb00*/  FADD.FTZ R0, -R101, R108 ;  /* 0x0000006c65007221 */ /* 0x002fe20000010100 */
[----:B--2---:R-:W-:Y:S01]  /*bb10*/  F2FP.BF16.PACK_AB R108, R21, R22 ;  /* 0x00000016156c723e */ /* 0x004fe200000010ff */
[--C-:B------:R-:W-:Y:S02]  /*bb20*/  FFMA.FTZ R248, R62, c[0x0][0x2d0], -R4.reuse ;  /* 0x0000b4003ef87a23 */ /* 0x100fe40000010804 */
[----:B------:R-:W-:Y:S01]  /*bb30*/  FMUL.FTZ R0, R0, c[0x0][0x2d0] ;  /* 0x0000b40000007a20 */ /* 0x000fe20000410000 */
[----:B------:R-:W-:Y:S01]  /*bb40*/  MUFU.EX2 R181, R181 ;  /* 0x000000b500b57308 */ /* 0x000fe20000000800 */
[----:B------:R-:W-:Y:S02]  /*bb50*/  FFMA.FTZ R249, R63, c[0x0][0x2d0], -R4 ;  /* 0x0000b4003ff97a23 */ /* 0x000fe40000010804 */
[----:B---3--:R-:W-:Y:S02]  /*bb60*/  FFMA.FTZ R4, R2, R250, R22 ;  /* 0x000000fa02047223 */ /* 0x008fe40000010016 */
[C---:B------:R-:W-:Y:S01]  /*bb70*/  FADD.FTZ R189, R178.reuse, R5 ;  /* 0x00000005b2bd7221 */ /* 0x040fe20000010000 */
[----:B------:R-:W-:Y:S01]  /*bb80*/  F2FP.BF16.PACK_AB R178, R178, R20 ;  /* 0x00000014b2b2723e */ /* 0x000fe200000010ff */
[C---:B------:R-:W-:Y:S02]  /*bb90*/  FMUL.FTZ R29, R2.reuse, R129 ;  /* 0x00000081021d7220 */ /* 0x040fe40000410000 */
[----:B------:R-:W-:Y:S01]  /*bba0*/  FADD.FTZ R129, R21, R4 ;  /* 0x0000000415817221 */ /* 0x000fe20000010000 */
[----:B------:R-:W1:Y:S01]  /*bbb0*/  MUFU.EX2 R0, R0 ;  /* 0x0000000000007308 */ /* 0x000e620000000800 */
[----:B------:R-:W2:Y:S01]  /*bbc0*/  LDSM.16.MT88.4 R20, [R201] ;  /* 0x00000000c914783b */ /* 0x000ea20000004200 */
[C---:B------:R-:W-:Y:S02]  /*bbd0*/  FMUL.FTZ R24, R2.reuse, R132 ;  /* 0x0000008402187220 */ /* 0x040fe40000410000 */
[C---:B------:R-:W-:Y:S02]  /*bbe0*/  FMUL.FTZ R25, R2.reuse, R133 ;  /* 0x0000008502197220 */ /* 0x040fe40000410000 */
[----:B------:R-:W-:Y:S02]  /*bbf0*/  FMUL.FTZ R12, R2, R136 ;  /* 0x00000088020c7220 */ /* 0x000fe40000410000 */
[C---:B------:R-:W-:Y:S02]  /*bc00*/  FMUL.FTZ R4, R100.reuse, R144 ;  /* 0x0000009064047220 */ /* 0x040fe40000410000 */
[----:B------:R3:W-:Y:S01]  /*bc10*/  MUFU.EX2 R132, R7 ;  /* 0x0000000700847308 */ /* 0x0007e20000000800 */
[----:B------:R-:W-:Y:S02]  /*bc20*/  FMUL.FTZ R5, R100, R145 ;  /* 0x0000009164057220 */ /* 0x000fe40000410000 */
[C---:B------:R-:W-:Y:S02]  /*bc30*/  FMUL.FTZ R8, R2.reuse, R140 ;  /* 0x0000008c02087220 */ /* 0x040fe40000410000 */
[C---:B------:R-:W-:Y:S02]  /*bc40*/  FMUL.FTZ R9, R2.reuse, R141 ;  /* 0x0000008d02097220 */ /* 0x040fe40000410000 */
[C---:B------:R-:W-:Y:S02]  /*bc50*/  FMUL.FTZ R28, R2.reuse, R128 ;  /* 0x00000080021c7220 */ /* 0x040fe40000410000 */
[----:B------:R-:W-:Y:S01]  /*bc60*/  FMUL.FTZ R13, R2, R137 ;  /* 0x00000089020d7220 */ /* 0x000fe20000410000 */
[----:B------:R4:W-:Y:S01]  /*bc70*/  MUFU.EX2 R133, R18 ;  /* 0x0000001200857308 */ /* 0x0009e20000000800 */
[C---:B------:R-:W-:Y:S02]  /*bc80*/  FMUL.FTZ R34, R3.reuse, R158 ;  /* 0x0000009e03227220 */ /* 0x040fe40000410000 */
[----:B------:R-:W-:Y:S02]  /*bc90*/  FMUL.FTZ R35, R3, R159 ;  /* 0x0000009f03237220 */ /* 0x000fe40000410000 */
[C---:B-1----:R-:W-:Y:S02]  /*bca0*/  FMUL.FTZ R26, R0.reuse, R134 ;  /* 0x00000086001a7220 */ /* 0x042fe40000410000 */
[C---:B------:R-:W-:Y:S02]  /*bcb0*/  FMUL.FTZ R27, R0.reuse, R135 ;  /* 0x00000087001b7220 */ /* 0x040fe40000410000 */
[C---:B------:R-:W-:Y:S01]  /*bcc0*/  FMUL.FTZ R31, R0.reuse, R131 ;  /* 0x00000083001f7220 */ /* 0x040fe20000410000 */
[----:B------:R-:W1:Y:S01]  /*bcd0*/  MUFU.EX2 R134, R19 ;  /* 0x0000001300867308 */ /* 0x000e620000000800 */
[C---:B------:R-:W-:Y:S02]  /*bce0*/  FMUL.FTZ R30, R0.reuse, R130 ;  /* 0x00000082001e7220 */ /* 0x040fe40000410000 */
[----:B------:R-:W-:Y:S02]  /*bcf0*/  FADD.FTZ R130, R179, R32 ;  /* 0x00000020b3827221 */ /* 0x000fe40000010000 */
[C---:B---3--:R-:W-:Y:S02]  /*bd00*/  FMUL.FTZ R7, R3.reuse, R147 ;  /* 0x0000009303077220 */ /* 0x048fe40000410000 */
[C---:B------:R-:W-:Y:S02]  /*bd10*/  FFMA.FTZ R128, R0.reuse, R251, R109 ;  /* 0x000000fb00807223 */ /* 0x040fe4000001006d */
[C---:B------:R-:W-:Y:S01]  /*bd20*/  FMUL.FTZ R10, R0.reuse, R142 ;  /* 0x0000008e000a7220 */ /* 0x040fe20000410000 */
[----:B------:R3:W5:Y:S01]  /*bd30*/  MUFU.EX2 R135, R6 ;  /* 0x0000000600877308 */ /* 0x0007620000000800 */
[C---:B------:R-:W-:Y:S02]  /*bd40*/  FMUL.FTZ R11, R0.reuse, R143 ;  /* 0x0000008f000b7220 */ /* 0x040fe40000410000 */
[C---:B------:R-:W-:Y:S02]  /*bd50*/  FMUL.FTZ R14, R0.reuse, R138 ;  /* 0x0000008a000e7220 */ /* 0x040fe40000410000 */
[----:B------:R-:W-:Y:S02]  /*bd60*/  FMUL.FTZ R15, R0, R139 ;  /* 0x0000008b000f7220 */ /* 0x000fe40000410000 */
[C---:B----4-:R-:W-:Y:S02]  /*bd70*/  FMUL.FTZ R18, R3.reuse, R150 ;  /* 0x0000009603127220 */ /* 0x050fe40000410000 */
[----:B------:R-:W-:Y:S01]  /*bd80*/  FMUL.FTZ R32, R100, R156 ;  /* 0x0000009c64207220 */ /* 0x000fe20000410000 */
[----:B------:R-:W4:Y:S01]  /*bd90*/  MUFU.EX2 R131, R16 ;  /* 0x0000001000837308 */ /* 0x000f220000000800 */
[C---:B------:R-:W-:Y:S01]  /*bda0*/  FMUL.FTZ R60, R2.reuse, R112 ;  /* 0x00000070023c7220 */ /* 0x040fe20000410000 */
[----:B------:R-:W-:Y:S01]  /*bdb0*/  LDSM.16.MT88.4 R156, [R202+0xc00] ;  /* 0x000c0000ca9c783b */ /* 0x000fe20000004200 */
[----:B------:R-:W-:Y:S01]  /*bdc0*/  FMUL.FTZ R61, R2, R113 ;  /* 0x00000071023d7220 */ /* 0x000fe20000410000 */
[----:B-1----:R-:W-:Y:S01]  /*bdd0*/  F2FP.BF16.PACK_AB R179, R134, R179 ;  /* 0x000000b386b3723e */ /* 0x002fe200000010ff */
[C---:B------:R-:W-:Y:S02]  /*bde0*/  FMUL.FTZ R19, R3.reuse, R151 ;  /* 0x0000009703137220 */ /* 0x040fe40000410000 */
[C---:B------:R-:W-:Y:S02]  /*bdf0*/  FMUL.FTZ R62, R0.reuse, R114 ;  /* 0x00000072003e7220 */ /* 0x040fe40000410000 */
[----:B------:R-:W-:Y:S01]  /*be00*/  FMUL.FTZ R63, R0, R115 ;  /* 0x00000073003f7220 */ /* 0x000fe20000410000 */
[----:B------:R-:W1:Y:S01]  /*be10*/  MUFU.EX2 R136, R17 ;  /* 0x0000001100887308 */ /* 0x000e620000000800 */
[----:B------:R-:W1:Y:S01]  /*be20*/  LDSM.16.MT88.4 R112, [R202+0x1000] ;  /* 0x00100000ca70783b */ /* 0x000e620000004200 */
[C---:B------:R-:W-:Y:S02]  /*be30*/  FMUL.FTZ R40, R2.reuse, R124 ;  /* 0x0000007c02287220 */ /* 0x040fe40000410000 */
[----:B---3--:R-:W-:Y:S01]  /*be40*/  FMUL.FTZ R6, R3, R146 ;  /* 0x0000009203067220 */ /* 0x008fe20000410000 */
[----:B-----5:R-:W-:Y:S01]  /*be50*/  F2FP.BF16.PACK_AB R111, R135, R132 ;  /* 0x00000084876f723e */ /* 0x020fe200000010ff */
[----:B------:R-:W-:Y:S02]  /*be60*/  FMUL.FTZ R41, R2, R125 ;  /* 0x0000007d02297220 */ /* 0x000fe40000410000 */
[C---:B------:R-:W-:Y:S02]  /*be70*/  FMUL.FTZ R42, R0.reuse, R126 ;  /* 0x0000007e002a7220 */ /* 0x040fe40000410000 */
[----:B------:R-:W-:Y:S01]  /*be80*/  FMUL.FTZ R43, R0, R127 ;  /* 0x0000007f002b7220 */ /* 0x000fe20000410000 */
[-C--:B--2---:R-:W-:Y:S01]  /*be90*/  HMMA.16816.F32.BF16 R4, R176, R20.reuse, R4 ;  /* 0x00000014b004723c */ /* 0x084fe20000041804 */
[----:B------:R-:W-:Y:S01]  /*bea0*/  LDSM.16.MT88.4 R124, [R201+0x1400] ;  /* 0x00140000c97c783b */ /* 0x000fe20000004200 */
[----:B------:R-:W-:Y:S03]  /*beb0*/  MUFU.EX2 R140, R183 ;  /* 0x000000b7008c7308 */ /* 0x000fe60000000800 */
[----:B----4-:R-:W-:Y:S01]  /*bec0*/  F2FP.BF16.PACK_AB R109, R131, R109 ;  /* 0x0000006d836d723e */ /* 0x010fe200000010ff */
[----:B------:R-:W-:Y:S02]  /*bed0*/  FMUL.FTZ R16, R100, R148 ;  /* 0x0000009464107220 */ /* 0x000fe40000410000 */
[C---:B------:R-:W-:Y:S04]  /*bee0*/  FMUL.FTZ R44, R2.reuse, R120 ;  /* 0x00000078022c7220 */ /* 0x040fe80000410000 */
[----:B------:R-:W-:Y:S01]  /*bef0*/  FMUL.FTZ R45, R2, R121 ;  /* 0x00000079022d7220 */ /* 0x000fe20000410000 */
[----:B-1----:R-:W-:Y:S01]  /*bf00*/  F2FP.BF16.PACK_AB R110, R136, R133 ;  /* 0x00000085886e723e */ /* 0x002fe200000010ff */
[----:B------:R-:W-:Y:S01]  /*bf10*/  FMUL.FTZ R17, R100, R149 ;  /* 0x0000009564117220 */ /* 0x000fe20000410000 */
[----:B------:R-:W-:Y:S01]  /*bf20*/  MUFU.EX2 R138, R180 ;  /* 0x000000b4008a7308 */ /* 0x000fe20000000800 */
[----:B------:R-:W-:Y:S01]  /*bf30*/  LDSM.16.MT88.4 R148, [R201+0xc00] ;  /* 0x000c0000c994783b */ /* 0x000fe20000004200 */
[C---:B------:R-:W-:Y:S02]  /*bf40*/  FMUL.FTZ R46, R0.reuse, R122 ;  /* 0x0000007a002e7220 */ /* 0x040fe40000410000 */
[----:B------:R-:W-:Y:S01]  /*bf50*/  FMUL.FTZ R47, R0, R123 ;  /* 0x0000007b002f7220 */ /* 0x000fe20000410000 */
[C---:B------:R-:W-:Y:S04]  /*bf60*/  HMMA.16816.F32.BF16 R8, R108.reuse, R20, R8 ;  /* 0x000000146c08723c */ /* 0x040fe80000041808 */
[----:B------:R-:W-:Y:S01]  /*bf70*/  LDSM.16.MT88.4 R120, [R202+0x400] ;  /* 0x00040000ca78783b */ /* 0x000fe20000004200 */
[C---:B------:R-:W-:Y:S01]  /*bf80*/  FMUL.FTZ R48, R100.reuse, R164 ;  /* 0x000000a464307220 */ /* 0x040fe20000410000 */
[----:B------:R-:W-:Y:S01]  /*bf90*/  MUFU.EX2 R139, R184 ;  /* 0x000000b8008b7308 */ /* 0x000fe20000000800 */
[C---:B------:R-:W-:Y:S01]  /*bfa0*/  FMUL.FTZ R49, R100.reuse, R165 ;  /* 0x000000a564317220 */ /* 0x040fe20000410000 */
[-C--:B------:R-:W-:Y:S04]  /*bfb0*/  HMMA.16816.F32.BF16 R12, R108, R22.reuse, R12 ;  /* 0x000000166c0c723c */ /* 0x080fe8000004180c */
[C---:B------:R-:W-:Y:S02]  /*bfc0*/  FMUL.FTZ R50, R3.reuse, R166 ;  /* 0x000000a603327220 */ /* 0x040fe40000410000 */
[C---:B------:R-:W-:Y:S02]  /*bfd0*/  FMUL.FTZ R51, R3.reuse, R167 ;  /* 0x000000a703337220 */ /* 0x040fe40000410000 */
[C---:B------:R-:W-:Y:S01]  /*bfe0*/  HMMA.16816.F32.BF16 R16, R176.reuse, R22, R16 ;  /* 0x00000016b010723c */ /* 0x040fe20000041810 */
[----:B------:R-:W-:Y:S01]  /*bff0*/  LDSM.16.MT88.4 R164, [R201+0x1c00] ;  /* 0x001c0000c9a4783b */ /* 0x000fe20000004200 */
[----:B------:R-:W-:Y:S02]  /*c000*/  MUFU.EX2 R251, R186 ;  /* 0x000000ba00fb7308 */ /* 0x000fe40000000800 */
[C---:B------:R-:W-:Y:S02]  /*c010*/  FMUL.FTZ R20, R100.reuse, R152 ;  /* 0x0000009864147220 */ /* 0x040fe40000410000 */
[----:B------:R-:W-:Y:S02]  /*c020*/  FMUL.FTZ R21, R100, R153 ;  /* 0x0000009964157220 */ /* 0x000fe40000410000 */
[C---:B------:R-:W-:Y:S04]  /*c030*/  FMUL.FTZ R22, R3.reuse, R154 ;  /* 0x0000009a03167220 */ /* 0x040fe80000410000 */
[C---:B------:R-:W-:Y:S01]  /*c040*/  FMUL.FTZ R23, R3.reuse, R155 ;  /* 0x0000009b03177220 */ /* 0x040fe20000410000 */
[----:B------:R-:W-:Y:S01]  /*c050*/  MUFU.EX2 R250, R187 ;  /* 0x000000bb00fa7308 */ /* 0x000fe20000000800 */
[C---:B------:R-:W-:Y:S02]  /*c060*/  FMUL.FTZ R56, R2.reuse, R116 ;  /* 0x0000007402387220 */ /* 0x040fe40000410000 */
[----:B------:R-:W-:Y:S02]  /*c070*/  FMUL.FTZ R57, R2, R117 ;  /* 0x0000007502397220 */ /* 0x000fe40000410000 */
[C---:B------:R-:W-:Y:S01]  /*c080*/  FMUL.FTZ R58, R0.reuse, R118 ;  /* 0x00000076003a7220 */ /* 0x040fe20000410000 */
[-C--:B------:R-:W-:Y:S03]  /*c090*/  HMMA.16816.F32.BF16 R20, R176, R36.reuse, R20 ;  /* 0x00000024b014723c */ /* 0x080fe60000041814 */
[----:B------:R-:W-:Y:S01]  /*c0a0*/  FMUL.FTZ R59, R0, R119 ;  /* 0x00000077003b7220 */ /* 0x000fe20000410000 */
[----:B------:R1:W-:Y:S01]  /*c0b0*/  MUFU.EX2 R137, R234 ;  /* 0x000000ea00897308 */ /* 0x0003e20000000800 */
[----:B------:R-:W-:Y:S01]  /*c0c0*/  LDSM.16.MT88.4 R116, [R201+0x400] ;  /* 0x00040000c974783b */ /* 0x000fe20000004200 */
[C---:B------:R-:W-:Y:S02]  /*c0d0*/  FMUL.FTZ R64, R100.reuse, R172 ;  /* 0x000000ac64407220 */ /* 0x040fe40000410000 */
[C---:B------:R-:W-:Y:S04]  /*c0e0*/  HMMA.16816.F32.BF16 R24, R108.reuse, R36, R24 ;  /* 0x000000246c18723c */ /* 0x040fe80000041818 */
[C---:B------:R-:W-:Y:S02]  /*c0f0*/  FMUL.FTZ R65, R100.reuse, R173 ;  /* 0x000000ad64417220 */ /* 0x040fe40000410000 */
[C---:B------:R-:W-:Y:S01]  /*c100*/  FMUL.FTZ R66, R3.reuse, R174 ;  /* 0x000000ae03427220 */ /* 0x040fe20000410000 */
[----:B------:R-:W-:Y:S01]  /*c110*/  MUFU.EX2 R107, R194 ;  /* 0x000000c2006b7308 */ /* 0x000fe20000000800 */
[-C--:B------:R-:W-:Y:S04]  /*c120*/  HMMA.16816.F32.BF16 R28, R108, R38.reuse, R28 ;  /* 0x000000266c1c723c */ /* 0x080fe8000004181c */
[----:B------:R-:W-:Y:S02]  /*c130*/  FMUL.FTZ R67, R3, R175 ;  /* 0x000000af03437220 */ /* 0x000fe40000410000 */
[----:B------:R-:W-:Y:S01]  /*c140*/  LDSM.16.MT88.4 R172, [R202+0x1c00] ;  /* 0x001c0000caac783b */ /* 0x000fe20000004200 */
[----:B------:R-:W-:Y:S01]  /*c150*/  FADD.FTZ R129, R133, R129 ;  /* 0x0000008185817221 */ /* 0x000fe20000010000 */
[C---:B------:R-:W-:Y:S01]  /*c160*/  HMMA.16816.F32.BF16 R32, R176.reuse, R38, R32 ;  /* 0x00000026b020723c */ /* 0x040fe20000041820 */
[----:B------:R-:W-:Y:S03]  /*c170*/  MUFU.EX2 R141, R191 ;  /* 0x000000bf008d7308 */ /* 0x000fe60000000800 */
[C---:B------:R-:W-:Y:S01]  /*c180*/  FMUL.FTZ R36, R100.reuse, R160 ;  /* 0x000000a064247220 */ /* 0x040fe20000410000 */
[----:B-1----:R-:W-:Y:S01]  /*c190*/  MOV R234, R181 ;  /* 0x000000b500ea7202 */ /* 0x002fe20000000f00 */
[C---:B------:R-:W-:Y:S02]  /*c1a0*/  FMUL.FTZ R37, R100.reuse, R161 ;  /* 0x000000a164257220 */ /* 0x040fe40000410000 */
[C---:B------:R-:W-:Y:S03]  /*c1b0*/  FMUL.FTZ R38, R3.reuse, R162 ;  /* 0x000000a203267220 */ /* 0x040fe60000410000 */
[----:B------:R-:W-:Y:S01]  /*c1c0*/  MUFU.EX2 R222, R222 ;  /* 0x000000de00de7308 */ /* 0x000fe20000000800 */
[C---:B------:R-:W-:Y:S02]  /*c1d0*/  FMUL.FTZ R39, R3.reuse, R163 ;  /* 0x000000a303277220 */ /* 0x040fe40000410000 */
[C---:B------:R-:W-:Y:S02]  /*c1e0*/  FMUL.FTZ R68, R100.reuse, R68 ;  /* 0x0000004464447220 */ /* 0x040fe40000410000 */
[----:B------:R-:W-:Y:S02]  /*c1f0*/  FMUL.FTZ R69, R100, R69 ;  /* 0x0000004564457220 */ /* 0x000fe40000410000 */
[C---:B------:R-:W-:Y:S01]  /*c200*/  FMUL.FTZ R70, R3.reuse, R70 ;  /* 0x0000004603467220 */ /* 0x040fe20000410000 */
[-C--:B------:R-:W-:Y:S02]  /*c210*/  HMMA.16816.F32.BF16 R36, R176, R52.reuse, R36 ;  /* 0x00000034b024723c */ /* 0x080fe40000041824 */
[----:B------:R-:W-:Y:S01]  /*c220*/  MUFU.EX2 R223, R223 ;  /* 0x000000df00df7308 */ /* 0x000fe20000000800 */
[C---:B------:R-:W-:Y:S02]  /*c230*/  FMUL.FTZ R71, R3.reuse, R71 ;  /* 0x0000004703477220 */ /* 0x040fe40000410000 */
[C---:B------:R-:W-:Y:S02]  /*c240*/  FMUL.FTZ R72, R2.reuse, R72 ;  /* 0x0000004802487220 */ /* 0x040fe40000410000 */
[----:B------:R-:W-:Y:S01]  /*c250*/  FMUL.FTZ R73, R2, R73 ;  /* 0x0000004902497220 */ /* 0x000fe20000410000 */
[C---:B------:R-:W-:Y:S04]  /*c260*/  HMMA.16816.F32.BF16 R40, R108.reuse, R52, R40 ;  /* 0x000000346c28723c */ /* 0x040fe80000041828 */
[C---:B------:R-:W-:Y:S01]  /*c270*/  FMUL.FTZ R74, R0.reuse, R74 ;  /* 0x0000004a004a7220 */ /* 0x040fe20000410000 */
[----:B------:R-:W-:Y:S01]  /*c280*/  MUFU.EX2 R225, R225 ;  /* 0x000000e100e17308 */ /* 0x000fe20000000800 */
[----:B------:R-:W-:Y:S02]  /*c290*/  FMUL.FTZ R75, R0, R75 ;  /* 0x0000004b004b7220 */ /* 0x000fe40000410000 */
[-C--:B------:R-:W-:Y:S04]  /*c2a0*/  HMMA.16816.F32.BF16 R44, R108, R54.reuse, R44 ;  /* 0x000000366c2c723c */ /* 0x080fe8000004182c */
[C---:B------:R-:W-:Y:S02]  /*c2b0*/  FMUL.FTZ R52, R100.reuse, R168 ;  /* 0x000000a864347220 */ /* 0x040fe40000410000 */
[----:B------:R-:W-:Y:S01]  /*c2c0*/  FMUL.FTZ R53, R100, R169 ;  /* 0x000000a964357220 */ /* 0x000fe20000410000 */
[----:B------:R-:W-:Y:S01]  /*c2d0*/  MUFU.EX2 R194, R241 ;  /* 0x000000f100c27308 */ /* 0x000fe20000000800 */
[C---:B------:R-:W-:Y:S04]  /*c2e0*/  HMMA.16816.F32.BF16 R48, R176.reuse, R54, R48 ;  /* 0x00000036b030723c */ /* 0x040fe80000041830 */
[C---:B------:R-:W-:Y:S02]  /*c2f0*/  FMUL.FTZ R76, R2.reuse, R76 ;  /* 0x0000004c024c7220 */ /* 0x040fe40000410000 */
[----:B------:R-:W-:Y:S02]  /*c300*/  FMUL.FTZ R77, R2, R77 ;  /* 0x0000004d024d7220 */ /* 0x000fe40000410000 */
[C---:B------:R-:W-:Y:S01]  /*c310*/  FMUL.FTZ R54, R3.reuse, R170 ;  /* 0x000000aa03367220 */ /* 0x040fe20000410000 */
[----:B------:R-:W-:Y:S03]  /*c320*/  MUFU.EX2 R193, R244 ;  /* 0x000000f400c17308 */ /* 0x000fe60000000800 */
[C---:B------:R-:W-:Y:S02]  /*c330*/  FMUL.FTZ R55, R3.reuse, R171 ;  /* 0x000000ab03377220 */ /* 0x040fe40000410000 */
[C---:B------:R-:W-:Y:S02]  /*c340*/  FMUL.FTZ R78, R0.reuse, R78 ;  /* 0x0000004e004e7220 */ /* 0x040fe40000410000 */
[----:B------:R-:W-:Y:S02]  /*c350*/  FMUL.FTZ R79, R0, R79 ;  /* 0x0000004f004f7220 */ /* 0x000fe40000410000 */
[C---:B------:R-:W-:Y:S01]  /*c360*/  FMUL.FTZ R80, R100.reuse, R80 ;  /* 0x0000005064507220 */ /* 0x040fe20000410000 */
[-C--:B------:R-:W-:Y:S01]  /*c370*/  HMMA.16816.F32.BF16 R52, R176, R112.reuse, R52 ;  /* 0x00000070b034723c */ /* 0x080fe20000041834 */
[----:B------:R-:W-:Y:S02]  /*c380*/  MUFU.EX2 R191, R247 ;  /* 0x000000f700bf7308 */ /* 0x000fe40000000800 */
[----:B------:R-:W-:Y:S02]  /*c390*/  FMUL.FTZ R81, R100, R81 ;  /* 0x0000005164517220 */ /* 0x000fe40000410000 */
[C---:B------:R-:W-:Y:S02]  /*c3a0*/  FMUL.FTZ R82, R3.reuse, R82 ;  /* 0x0000005203527220 */ /* 0x040fe40000410000 */
[C---:B------:R-:W-:Y:S01]  /*c3b0*/  FMUL.FTZ R83, R3.reuse, R83 ;  /* 0x0000005303537220 */ /* 0x040fe20000410000 */
[C---:B------:R-:W-:Y:S04]  /*c3c0*/  HMMA.16816.F32.BF16 R56, R108.reuse, R112, R56 ;  /* 0x000000706c38723c */ /* 0x040fe80000041838 */
[C---:B------:R-:W-:Y:S02]  /*c3d0*/  FMUL.FTZ R86, R3.reuse, R86 ;  /* 0x0000005603567220 */ /* 0x040fe40000410000 */
[C---:B------:R-:W-:Y:S02]  /*c3e0*/  FMUL.FTZ R87, R3.reuse, R87 ;  /* 0x0000005703577220 */ /* 0x040fe40000410000 */
[-C--:B------:R-:W-:Y:S04]  /*c3f0*/  HMMA.16816.F32.BF16 R60, R108, R114.reuse, R60 ;  /* 0x000000726c3c723c */ /* 0x080fe8000004183c */
[C---:B------:R-:W-:Y:S02]  /*c400*/  FMUL.FTZ R98, R3.reuse, R98 ;  /* 0x0000006203627220 */ /* 0x040fe40000410000 */
[----:B------:R-:W-:Y:S02]  /*c410*/  FMUL.FTZ R99, R3, R99 ;  /* 0x0000006303637220 */ /* 0x000fe40000410000 */
[C---:B------:R-:W-:Y:S01]  /*c420*/  HMMA.16816.F32.BF16 R64, R176.reuse, R114, R64 ;  /* 0x00000072b040723c */ /* 0x040fe20000041840 */
[----:B------:R-:W1:Y:S03]  /*c430*/  LDSM.16.MT88.4 R112, [R201+0x2000] ;  /* 0x00200000c970783b */ /* 0x000e660000004200 */
[----:B------:R-:W-:Y:S02]  /*c440*/  FADD.FTZ R3, R134, R130 ;  /* 0x0000008286037221 */ /* 0x000fe40000010000 */
[C---:B------:R-:W-:Y:S02]  /*c450*/  FMUL.FTZ R84, R100.reuse, R84 ;  /* 0x0000005464547220 */ /* 0x040fe40000410000 */
[----:B------:R-:W-:Y:S04]  /*c460*/  FMUL.FTZ R85, R100, R85 ;  /* 0x0000005564557220 */ /* 0x000fe80000410000 */
[C---:B------:R-:W-:Y:S02]  /*c470*/  FMUL.FTZ R88, R2.reuse, R88 ;  /* 0x0000005802587220 */ /* 0x040fe40000410000 */
[C---:B------:R-:W-:Y:S02]  /*c480*/  FMUL.FTZ R89, R2.reuse, R89 ;  /* 0x0000005902597220 */ /* 0x040fe40000410000 */
[C---:B------:R-:W-:Y:S02]  /*c490*/  FMUL.FTZ R92, R2.reuse, R92 ;  /* 0x0000005c025c7220 */ /* 0x040fe40000410000 */
[----:B------:R-:W-:Y:S02]  /*c4a0*/  FMUL.FTZ R93, R2, R93 ;  /* 0x0000005d025d7220 */ /* 0x000fe40000410000 */
[----:B------:R-:W2:Y:S01]  /*c4b0*/  MUFU.EX2 R2, R195 ;  /* 0x000000c300027308 */ /* 0x000ea20000000800 */
[C---:B------:R-:W-:Y:S02]  /*c4c0*/  FMUL.FTZ R90, R0.reuse, R90 ;  /* 0x0000005a005a7220 */ /* 0x040fe40000410000 */
[C---:B------:R-:W-:Y:S02]  /*c4d0*/  FMUL.FTZ R91, R0.reuse, R91 ;  /* 0x0000005b005b7220 */ /* 0x040fe40000410000 */
[C---:B------:R-:W-:Y:S02]  /*c4e0*/  FMUL.FTZ R94, R0.reuse, R94 ;  /* 0x0000005e005e7220 */ /* 0x040fe40000410000 */
[----:B------:R-:W-:Y:S02]  /*c4f0*/  FMUL.FTZ R95, R0, R95 ;  /* 0x0000005f005f7220 */ /* 0x000fe40000410000 */
[C---:B------:R-:W-:Y:S01]  /*c500*/  FMUL.FTZ R96, R100.reuse, R96 ;  /* 0x0000006064607220 */ /* 0x040fe20000410000 */
[----:B------:R-:W3:Y:S01]  /*c510*/  MUFU.EX2 R195, R236 ;  /* 0x000000ec00c37308 */ /* 0x000ee20000000800 */
[----:B------:R-:W-:Y:S02]  /*c520*/  FMUL.FTZ R97, R100, R97 ;  /* 0x0000006164617220 */ /* 0x000fe40000410000 */
[----:B------:R-:W-:Y:S07]  /*c530*/  FADD.FTZ R0, R105, R189 ;  /* 0x000000bd69007221 */ /* 0x000fee0000010000 */
[----:B------:R-:W-:Y:S01]  /*c540*/  MUFU.EX2 R100, R232 ;  /* 0x000000e800647308 */ /* 0x000fe20000000800 */
[-C--:B-1----:R-:W-:Y:S03]  /*c550*/  HMMA.16816.F32.BF16 R68, R176, R112.reuse, R68 ;  /* 0x00000070b044723c */ /* 0x082fe60000041844 */
[----:B--2---:R-:W-:Y:S04]  /*c560*/  FADD.FTZ R0, R2, R0 ;  /* 0x0000000002007221 */ /* 0x004fe80000010000 */
[----:B------:R-:W-:Y:S01]  /*c570*/  FADD.FTZ R0, R107, R0 ;  /* 0x000000006b007221 */ /* 0x000fe20000010000 */
[C---:B------:R-:W-:Y:S01]  /*c580*/  HMMA.16816.F32.BF16 R72, R108.reuse, R112, R72 ;  /* 0x000000706c48723c */ /* 0x040fe20000041848 */
[----:B------:R-:W-:Y:S07]  /*c590*/  MUFU.EX2 R232, R224 ;  /* 0x000000e000e87308 */ /* 0x000fee0000000800 */
[-C--:B------:R-:W-:Y:S03]  /*c5a0*/  HMMA.16816.F32.BF16 R76, R108, R114.reuse, R76 ;  /* 0x000000726c4c723c */ /* 0x080fe6000004184c */
[----:B------:R-:W-:Y:S05]  /*c5b0*/  MUFU.EX2 R224, R217 ;  /* 0x000000d900e07308 */ /* 0x000fea0000000800 */
[C---:B------:R-:W-:Y:S01]  /*c5c0*/  HMMA.16816.F32.BF16 R80, R176.reuse, R114, R80 ;  /* 0x00000072b050723c */ /* 0x040fe20000041850 */
[----:B------:R-:W1:Y:S04]  /*c5d0*/  LDSM.16.MT88.4 R112, [R202+0x2000] ;  /* 0x00200000ca70783b */ /* 0x000e680000004200 */
[----:B------:R-:W-:Y:S10]  /*c5e0*/  MUFU.EX2 R217, R197 ;  /* 0x000000c500d97308 */ /* 0x000ff40000000800 */
[----:B------:R-:W-:Y:S10]  /*c5f0*/  MUFU.EX2 R197, R240 ;  /* 0x000000f000c57308 */ /* 0x000ff40000000800 */
[----:B------:R-:W-:Y:S01]  /*c600*/  MUFU.EX2 R189, R248 ;  /* 0x000000f800bd7308 */ /* 0x000fe20000000800 */
[-C--:B-1----:R-:W-:Y:S08]  /*c610*/  HMMA.16816.F32.BF16 R84, R176, R112.reuse, R84 ;  /* 0x00000070b054723c */ /* 0x082ff00000041854 */
[C---:B------:R-:W-:Y:S07]  /*c620*/  HMMA.16816.F32.BF16 R88, R108.reuse, R112, R88 ;  /* 0x000000706c58723c */ /* 0x040fee0000041858 */
[----:B------:R-:W-:Y:S01]  /*c630*/  F2FP.BF16.PACK_AB R112, R140, R185 ;  /* 0x000000b98c70723e */ /* 0x000fe200000010ff */
[-C--:B------:R-:W-:Y:S04]  /*c640*/  HMMA.16816.F32.BF16 R92, R108, R114.reuse, R92 ;  /* 0x000000726c5c723c */ /* 0x080fe8000004185c */
[----:B------:R-:W-:Y:S03]  /*c650*/  F2FP.BF16.PACK_AB R113, R139, R138 ;  /* 0x0000008a8b71723e */ /* 0x000fe600000010ff */
[----:B------:R-:W-:Y:S01]  /*c660*/  F2FP.BF16.PACK_AB R108, R2, R105 ;  /* 0x00000069026c723e */ /* 0x000fe200000010ff */
[----:B------:R-:W-:Y:S01]  /*c670*/  HMMA.16816.F32.BF16 R96, R176, R114, R96 ;  /* 0x00000072b060723c */ /* 0x000fe20000041860 */
[----:B------:R-:W1:Y:S03]  /*c680*/  MUFU.EX2 R105, R233 ;  /* 0x000000e900697308 */ /* 0x000e660000000800 */
[C---:B------:R-:W-:Y:S01]  /*c690*/  F2FP.BF16.PACK_AB R110, R106.reuse, R107 ;  /* 0x0000006b6a6e723e */ /* 0x040fe200000010ff */
[----:B------:R-:W-:Y:S01]  /*c6a0*/  FADD.FTZ R2, R106, R0 ;  /* 0x000000006a027221 */ /* 0x000fe20000010000 */
[----:B------:R-:W-:Y:S01]  /*c6b0*/  F2FP.BF16.PACK_AB R109, R141, R192 ;  /* 0x000000c08d6d723e */ /* 0x000fe200000010ff */
[----:B------:R-:W-:Y:S01]  /*c6c0*/  FADD.FTZ R0, R131, R128 ;  /* 0x0000008083007221 */ /* 0x000fe20000010000 */
[----:B------:R-:W-:Y:S03]  /*c6d0*/  F2FP.BF16.PACK_AB R111, R188, R190 ;  /* 0x000000bebc6f723e */ /* 0x000fe600000010ff */
[----:B------:R-:W2:Y:S01]  /*c6e0*/  MUFU.EX2 R128, R231 ;  /* 0x000000e700807308 */ /* 0x000ea20000000800 */
[----:B------:R-:W-:Y:S01]  /*c6f0*/  F2FP.BF16.PACK_AB R114, R181, R252 ;  /* 0x000000fcb572723e */ /* 0x000fe200000010ff */
[----:B------:R-:W-:Y:S01]  /*c700*/  FADD.FTZ R106, R132, R0 ;  /* 0x00000000846a7221 */ /* 0x000fe20000010000 */
[----:B------:R-:W-:Y:S01]  /*c710*/  LDSM.16.MT88.4 R180, [R201+0x2c00] ;  /* 0x002c0000c9b4783b */ /* 0x000fe20000004200 */
[-C--:B------:R-:W-:Y:S05]  /*c720*/  HMMA.16816.F32.BF16 R4, R108, R116.reuse, R4 ;  /* 0x000000746c04723c */ /* 0x080fea0000041804 */
[----:B------:R-:W-:Y:S01]  /*c730*/  F2FP.BF16.PACK_AB R115, R250, R251 ;  /* 0x000000fbfa73723e */ /* 0x000fe200000010ff */
[----:B------:R-:W4:Y:S01]  /*c740*/  MUFU.EX2 R107, R230 ;  /* 0x000000e6006b7308 */ /* 0x000f220000000800 */
[----:B---3--:R-:W-:Y:S05]  /*c750*/  F2FP.BF16.PACK_AB R176, R194, R195 ;  /* 0x000000c3c2b0723e */ /* 0x008fea00000010ff */
[C---:B------:R-:W-:Y:S04]  /*c760*/  HMMA.16816.F32.BF16 R8, R112.reuse, R116, R8 ;  /* 0x000000747008723c */ /* 0x040fe80000041808 */
[----:B------:R-:W-:Y:S01]  /*c770*/  MUFU.EX2 R231, R226 ;  /* 0x000000e200e77308 */ /* 0x000fe20000000800 */
[----:B-1----:R-:W-:Y:S03]  /*c780*/  FADD.FTZ R0, R105, R2 ;  /* 0x0000000269007221 */ /* 0x002fe60000010000 */
[-C--:B------:R-:W-:Y:S04]  /*c790*/  HMMA.16816.F32.BF16 R12, R112, R118.reuse, R12 ;  /* 0x00000076700c723c */ /* 0x080fe8000004180c */
[----:B------:R-:W-:Y:S02]  /*c7a0*/  FADD.FTZ R0, R100, R0 ;  /* 0x0000000064007221 */ /* 0x000fe40000010000 */
[----:B------:R-:W-:Y:S02]  /*c7b0*/  MUFU.EX2 R226, R199 ;  /* 0x000000c700e27308 */ /* 0x000fe40000000800 */
[C---:B------:R-:W-:Y:S01]  /*c7c0*/  HMMA.16816.F32.BF16 R16, R108.reuse, R118, R16 ;  /* 0x000000766c10723c */ /* 0x040fe20000041810 */
[----:B------:R-:W1:Y:S03]  /*c7d0*/  LDSM.16.MT88.4 R116, [R202+0x1400] ;  /* 0x00140000ca74783b */ /* 0x000e660000004200 */
[----:B--2---:R-:W-:Y:S04]  /*c7e0*/  FADD.FTZ R0, R128, R0 ;  /* 0x0000000080007221 */ /* 0x004fe80000010000 */
[-C--:B------:R-:W-:Y:S01]  /*c7f0*/  HMMA.16816.F32.BF16 R20, R108, R120.reuse, R20 ;  /* 0x000000786c14723c */ /* 0x080fe20000041814 */
[----:B------:R-:W-:Y:S03]  /*c800*/  MUFU.EX2 R199, R239 ;  /* 0x000000ef00c77308 */ /* 0x000fe60000000800 */
[----:B----4-:R-:W-:Y:S02]  /*c810*/  FADD.FTZ R2, R107, R0 ;  /* 0x000000006b027221 */ /* 0x010fe40000010000 */
[----:B------:R-:W-:Y:S02]  /*c820*/  FADD.FTZ R0, R136, R129 ;  /* 0x0000008188007221 */ /* 0x000fe40000010000 */
[C---:B------:R-:W-:Y:S03]  /*c830*/  HMMA.16816.F32.BF16 R24, R112.reuse, R120, R24 ;  /* 0x000000787018723c */ /* 0x040fe60000041818 */
[----:B------:R-:W-:Y:S05]  /*c840*/  MUFU.EX2 R230, R198 ;  /* 0x000000c600e67308 */ /* 0x000fea0000000800 */
[-C--:B------:R-:W-:Y:S05]  /*c850*/  HMMA.16816.F32.BF16 R28, R112, R122.reuse, R28 ;  /* 0x0000007a701c723c */ /* 0x080fea000004181c */
[----:B------:R2:W-:Y:S03]  /*c860*/  MUFU.EX2 R136, R235 ;  /* 0x000000eb00887308 */ /* 0x0005e60000000800 */
[C---:B------:R-:W-:Y:S01]  /*c870*/  HMMA.16816.F32.BF16 R32, R108.reuse, R122, R32 ;  /* 0x0000007a6c20723c */ /* 0x040fe20000041820 */
[----:B------:R-:W3:Y:S06]  /*c880*/  LDSM.16.MT88.4 R120, [R201+0x2400] ;  /* 0x00240000c978783b */ /* 0x000eec0000004200 */
[----:B------:R-:W-:Y:S01]  /*c890*/  MUFU.EX2 R233, R196 ;  /* 0x000000c400e97308 */ /* 0x000fe20000000800 */
[-C--:B------:R-:W-:Y:S08]  /*c8a0*/  HMMA.16816.F32.BF16 R36, R108, R124.reuse, R36 ;  /* 0x0000007c6c24723c */ /* 0x080ff00000041824 */
[C---:B------:R-:W-:Y:S01]  /*c8b0*/  HMMA.16816.F32.BF16 R40, R112.reuse, R124, R40 ;  /* 0x0000007c7028723c */ /* 0x040fe20000041828 */
[----:B------:R-:W-:Y:S03]  /*c8c0*/  MUFU.EX2 R196, R237 ;  /* 0x000000ed00c47308 */ /* 0x000fe60000000800 */
[----:B--2---:R-:W-:Y:S04]  /*c8d0*/  MOV R235, R188 ;  /* 0x000000bc00eb7202 */ /* 0x004fe80000000f00 */
[-C--:B------:R-:W-:Y:S03]  /*c8e0*/  HMMA.16816.F32.BF16 R44, R112, R126.reuse, R44 ;  /* 0x0000007e702c723c */ /* 0x080fe6000004182c */
[----:B------:R-:W-:Y:S05]  /*c8f0*/  MUFU.EX2 R198, R242 ;  /* 0x000000f200c67308 */ /* 0x000fea0000000800 */
[C---:B------:R-:W-:Y:S01]  /*c900*/  HMMA.16816.F32.BF16 R48, R108.reuse, R126, R48 ;  /* 0x0000007e6c30723c */ /* 0x040fe20000041830 */
[----:B------:R-:W2:Y:S04]  /*c910*/  LDSM.16.MT88.4 R124, [R202+0x2400] ;  /* 0x00240000ca7c783b */ /* 0x000ea80000004200 */
[----:B------:R-:W4:Y:S03]  /*c920*/  MUFU.EX2 R188, R249 ;  /* 0x000000f900bc7308 */ /* 0x000f260000000800 */
[-C--:B-1----:R-:W-:Y:S08]  /*c930*/  HMMA.16816.F32.BF16 R52, R108, R116.reuse, R52 ;  /* 0x000000746c34723c */ /* 0x082ff00000041834 */
[C---:B------:R-:W-:Y:S07]  /*c940*/  HMMA.16816.F32.BF16 R56, R112.reuse, R116, R56 ;  /* 0x000000747038723c */ /* 0x040fee0000041838 */
[----:B------:R-:W-:Y:S01]  /*c950*/  F2FP.BF16.PACK_AB R116, R100, R105 ;  /* 0x000000696474723e */ /* 0x000fe200000010ff */
[-C--:B------:R-:W-:Y:S04]  /*c960*/  HMMA.16816.F32.BF16 R60, R112, R118.reuse, R60 ;  /* 0x00000076703c723c */ /* 0x080fe8000004183c */
[----:B------:R-:W-:Y:S01]  /*c970*/  FADD.FTZ R100, R135, R106 ;  /* 0x0000006a87647221 */ /* 0x000fe20000010000 */
[----:B------:R-:W-:Y:S01]  /*c980*/  F2FP.BF16.PACK_AB R117, R228, R229 ;  /* 0x000000e5e475723e */ /* 0x000fe200000010ff */
[----:B------:R-:W-:Y:S01]  /*c990*/  LDSM.16.MT88.4 R132, [R201+0x2800] ;  /* 0x00280000c984783b */ /* 0x000fe20000004200 */
[----:B------:R-:W-:Y:S01]  /*c9a0*/  FADD.FTZ R105, R192, R3 ;  /* 0x00000003c0697221 */ /* 0x000fe20000010000 */
[C---:B------:R-:W-:Y:S01]  /*c9b0*/  HMMA.16816.F32.BF16 R64, R108.reuse, R118, R64 ;  /* 0x000000766c40723c */ /* 0x040fe20000041840 */
[----:B------:R-:W-:Y:S03]  /*c9c0*/  MUFU.EX2 R106, R243 ;  /* 0x000000f3006a7308 */ /* 0x000fe60000000800 */
[----:B------:R-:W-:Y:S01]  /*c9d0*/  FADD.FTZ R3, R185, R0 ;  /* 0x00000000b9037221 */ /* 0x000fe20000010000 */
[----:B----4-:R-:W-:Y:S01]  /*c9e0*/  F2FP.BF16.PACK_AB R179, R188, R189 ;  /* 0x000000bdbcb3723e */ /* 0x010fe200000010ff */
[----:B------:R-:W-:Y:S01]  /*c9f0*/  LDSM.16.MT88.4 R184, [R202+0x2c00] ;  /* 0x002c0000cab8783b */ /* 0x000fe20000004200 */
[----:B------:R-:W-:Y:S01]  /*ca00*/  F2FP.BF16.PACK_AB R118, R107, R128 ;  /* 0x000000806b76723e */ /* 0x000fe200000010ff */
[-C--:B---3--:R-:W-:Y:S03]  /*ca10*/  HMMA.16816.F32.BF16 R68, R108, R120.reuse, R68 ;  /* 0x000000786c44723c */ /* 0x088fe60000041844 */
[----:B------:R1:W3:Y:S01]  /*ca20*/  MUFU.EX2 R107, R238 ;  /* 0x000000ee006b7308 */ /* 0x0002e20000000800 */
[----:B------:R-:W-:Y:S01]  /*ca30*/  F2FP.BF16.PACK_AB R119, R232, R231 ;  /* 0x000000e7e877723e */ /* 0x000fe200000010ff */
[----:B------:R-:W-:Y:S01]  /*ca40*/  FADD.FTZ R0, R137, R2 ;  /* 0x0000000289007221 */ /* 0x000fe20000010000 */
[----:B------:R-:W-:Y:S01]  /*ca50*/  LDSM.16.MT88.4 R128, [R201+0x1800] ;  /* 0x00180000c980783b */ /* 0x000fe20000004200 */
[----:B------:R-:W-:Y:S01]  /*ca60*/  FADD.FTZ R2, R141, R105 ;  /* 0x000000698d027221 */ /* 0x000fe20000010000 */
[C---:B------:R-:W-:Y:S04]  /*ca70*/  HMMA.16816.F32.BF16 R72, R112.reuse, R120, R72 ;  /* 0x000000787048723c */ /* 0x040fe80000041848 */
[----:B------:R-:W-:Y:S01]  /*ca80*/  MOV R105, R104 ;  /* 0x0000006800697202 */ /* 0x000fe20000000f00 */
[----:B------:R-:W4:Y:S01]  /*ca90*/  MUFU.EX2 R192, R246 ;  /* 0x000000f600c07308 */ /* 0x000f220000000800 */
[----:B------:R-:W-:Y:S02]  /*caa0*/  FADD.FTZ R0, R136, R0 ;  /* 0x0000000088007221 */ /* 0x000fe40000010000 */
[-C--:B------:R-:W-:Y:S04]  /*cab0*/  HMMA.16816.F32.BF16 R76, R112, R122.reuse, R76 ;  /* 0x0000007a704c723c */ /* 0x080fe8000004184c */
[----:B------:R-:W-:Y:S04]  /*cac0*/  FADD.FTZ R3, R140, R3 ;  /* 0x000000038c037221 */ /* 0x000fe80000010000 */
[C---:B------:R-:W-:Y:S01]  /*cad0*/  HMMA.16816.F32.BF16 R80, R108.reuse, R122, R80 ;  /* 0x0000007a6c50723c */ /* 0x040fe20000041850 */
[----:B------:R-:W5:Y:S03]  /*cae0*/  LDSM.16.MT88.4 R120, [R201+0x800] ;  /* 0x00080000c978783b */ /* 0x000f660000004200 */
[----:B-1----:R-:W-:Y:S01]  /*caf0*/  MOV R238, R190 ;  /* 0x000000be00ee7202 */ /* 0x002fe20000000f00 */
[----:B---3--:R-:W-:Y:S01]  /*cb00*/  FADD.FTZ R0, R107, R0 ;  /* 0x000000006b007221 */ /* 0x008fe20000010000 */
[----:B------:R-:W1:Y:S01]  /*cb10*/  MUFU.EX2 R190, R245 ;  /* 0x000000f500be7308 */ /* 0x000e620000000800 */
[----:B------:R-:W-:Y:S01]  /*cb20*/  FADD.FTZ R3, R252, R3 ;  /* 0x00000003fc037221 */ /* 0x000fe20000010000 */
[-C--:B--2---:R-:W-:Y:S04]  /*cb30*/  HMMA.16816.F32.BF16 R84, R108, R124.reuse, R84 ;  /* 0x0000007c6c54723c */ /* 0x084fe80000041854 */
[----:B------:R-:W-:Y:S01]  /*cb40*/  FADD.FTZ R236, R106, R0 ;  /* 0x000000006aec7221 */ /* 0x000fe20000010000 */
[----:B----4-:R-:W-:Y:S01]  /*cb50*/  F2FP.BF16.PACK_AB R178, R192, R193 ;  /* 0x000000c1c0b2723e */ /* 0x010fe200000010ff */
[----:B------:R-:W-:Y:S02]  /*cb60*/  FADD.FTZ R0, R138, R100 ;  /* 0x000000648a007221 */ /* 0x000fe40000010000 */
[C---:B------:R-:W-:Y:S04]  /*cb70*/  HMMA.16816.F32.BF16 R88, R112.reuse, R124, R88 ;  /* 0x0000007c7058723c */ /* 0x040fe80000041858 */
[----:B------:R-:W-:Y:S02]  /*cb80*/  FADD.FTZ R100, R139, R0 ;  /* 0x000000008b647221 */ /* 0x000fe40000010000 */
[----:B------:R-:W-:Y:S02]  /*cb90*/  FADD.FTZ R0, R238, R2 ;  /* 0x00000002ee007221 */ /* 0x000fe40000010000 */
[-C--:B------:R-:W-:Y:S01]  /*cba0*/  HMMA.16816.F32.BF16 R92, R112, R126.reuse, R92 ;  /* 0x0000007e705c723c */ /* 0x080fe2000004185c */
[----:B------:R-:W2:Y:S03]  /*cbb0*/  LDSM.16.MT88.4 R112, [R202+0x800] ;  /* 0x00080000ca70783b */ /* 0x000ea60000004200 */
[----:B------:R-:W-:Y:S01]  /*cbc0*/  FADD.FTZ R2, R251, R100 ;  /* 0x00000064fb027221 */ /* 0x000fe20000010000 */
[----:B-1----:R-:W-:Y:S01]  /*cbd0*/  F2FP.BF16.PACK_AB R177, R191, R190 ;  /* 0x000000bebfb1723e */ /* 0x002fe200000010ff */
[----:B------:R-:W-:Y:S02]  /*cbe0*/  FADD.FTZ R0, R235, R0 ;  /* 0x00000000eb007221 */ /* 0x000fe40000010000 */
[----:B------:R-:W-:Y:S01]  /*cbf0*/  HMMA.16816.F32.BF16 R96, R108, R126, R96 ;  /* 0x0000007e6c60723c */ /* 0x000fe20000041860 */
[----:B------:R-:W1:Y:S03]  /*cc00*/  LDSM.16.MT88.4 R124, [R202+0x1800] ;  /* 0x00180000ca7c783b */ /* 0x000e660000004200 */
[----:B------:R-:W-:Y:S02]  /*cc10*/  FADD.FTZ R3, R234, R3 ;  /* 0x00000003ea037221 */ /* 0x000fe40000010000 */
[----:B------:R-:W-:Y:S01]  /*cc20*/  FADD.FTZ R2, R250, R2 ;  /* 0x00000002fa027221 */ /* 0x000fe20000010000 */
[----:B------:R-:W-:Y:S01]  /*cc30*/  F2FP.BF16.PACK_AB R108, R226, R224 ;  /* 0x000000e0e26c723e */ /* 0x000fe200000010ff */
[----:B------:R-:W-:Y:S01]  /*cc40*/  FADD.FTZ R0, R229, R0 ;  /* 0x00000000e5007221 */ /* 0x000fe20000010000 */
[-C--:B-----5:R-:W-:Y:S05]  /*cc50*/  HMMA.16816.F32.BF16 R4, R116, R120.reuse, R4 ;  /* 0x000000787404723c */ /* 0x0a0fea0000041804 */
[----:B------:R-:W-:Y:S01]  /*cc60*/  F2FP.BF16.PACK_AB R110, R233, R230 ;  /* 0x000000e6e96e723e */ /* 0x000fe200000010ff */
[----:B------:R-:W-:Y:S01]  /*cc70*/  FADD.FTZ R3, R224, R3 ;  /* 0x00000003e0037221 */ /* 0x000fe20000010000 */
[----:B------:R-:W-:Y:S01]  /*cc80*/  F2FP.BF16.PACK_AB R109, R222, R217 ;  /* 0x000000d9de6d723e */ /* 0x000fe200000010ff */
[----:B------:R-:W-:Y:S01]  /*cc90*/  FADD.FTZ R2, R217, R2 ;  /* 0x00000002d9027221 */ /* 0x000fe20000010000 */
[----:B------:R-:W-:Y:S03]  /*cca0*/  F2FP.BF16.PACK_AB R111, R225, R223 ;  /* 0x000000dfe16f723e */ /* 0x000fe600000010ff */
        /* <DEDUP_REMOVED lines=12> */
[-C--:B--2---:R-:W-:Y:S04]  /*cd70*/  HMMA.16816.F32.BF16 R20, R116, R112.reuse, R20 ;  /* 0x000000707414723c */ /* 0x084fe80000041814 */
        /* <DEDUP_REMOVED lines=19> */
[-C--:B------:R-:W-:Y:S07]  /*ceb0*/  HMMA.16816.F32.BF16 R92, R108, R122.reuse, R92 ;  /* 0x0000007a6c5c723c */ /* 0x080fee000004185c */
[----:B------:R-:W-:Y:S01]  /*cec0*/  F2FP.BF16.PACK_AB R108, R136, R137 ;  /* 0x00000089886c723e */ /* 0x000fe200000010ff */
[----:B------:R-:W-:Y:S04]  /*ced0*/  HMMA.16816.F32.BF16 R96, R116, R122, R96 ;  /* 0x0000007a7460723c */ /* 0x000fe80000041860 */
[----:B------:R-:W-:Y:S02]  /*cee0*/  F2FP.BF16.PACK_AB R110, R106, R107 ;  /* 0x0000006b6a6e723e */ /* 0x000fe400000010ff */
[----:B------:R-:W-:Y:S02]  /*cef0*/  F2FP.BF16.PACK_AB R109, R197, R196 ;  /* 0x000000c4c56d723e */ /* 0x000fe400000010ff */
        /* <DEDUP_REMOVED lines=18> */
[----:B------:R-:W-:Y:S02]  /*d020*/  FADD.FTZ R222, R198, R4 ;  /* 0x00000004c6de7221 */ /* 0x000fe40000010000 */
[C---:B------:R-:W-:Y:S04]  /*d030*/  HMMA.16816.F32.BF16 R132, R176.reuse, R156, R24 ;  /* 0x0000009cb084723c */ /* 0x040fe80000041818 */
[----:B------:R-:W-:Y:S02]  /*d040*/  FADD.FTZ R250, R192, R3 ;  /* 0x00000003c0fa7221 */ /* 0x000fe40000010000 */
[----:B------:R-:W-:Y:S02]  /*d050*/  FADD.FTZ R251, R188, R2 ;  /* 0x00000002bcfb7221 */ /* 0x000fe40000010000 */
        /* <DEDUP_REMOVED lines=19> */
[----:B--2---:R-:W-:Y:S03]  /*d190*/  ISETP.GT.AND P0, PT, R220, R6, PT ;  /* 0x00000006dc00720c */ /* 0x004fe60003f04270 */
[----:B------:R-:W-:Y:S10]  /*d1a0*/  MOV R220, R0 ;  /* 0x0000000000dc7202 */ /* 0x000ff40000000f00 */
[----:B------:R-:W-:-:S05]  /*d1b0*/  @P0 BRA `(.L_x_1293) ;  /* 0xffffcb7000000947 */ /* 0x000fca000383ffff */
.L_x_1286:
[----:B------:R-:W-:Y:S05]  /*d1c0*/  BRA.DIV ~URZ, `(.L_x_1294) ;  /* 0x000051027f007947 */ /* 0x000fea000b800000 */
[----:B------:R2:W3:Y:S02]  /*d1d0*/  SHFL.BFLY PT, R7, R236, 0x2, 0x1f ;  /* 0x0c401f00ec077f89 */ /* 0x0004e400000e0000 */
.L_x_1332:
[----:B---3--:R-:W-:Y:S01]  /*d1e0*/  FADD.FTZ R7, R7, R236 ;  /* 0x000000ec07077221 */ /* 0x008fe20000010000 */
[----:B------:R-:W-:Y:S05]  /*d1f0*/  BRA.DIV ~URZ, `(.L_x_1295) ;  /* 0x000051327f007947 */ /* 0x000fea000b800000 */
[----:B------:R-:W3:Y:S04]  /*d200*/  SHFL.BFLY PT, R6, R222, 0x2, 0x1f ;  /* 0x0c401f00de067f89 */ /* 0x000ee800000e0000 */
[----:B------:R-:W4:Y:S04]  /*d210*/  SHFL.BFLY PT, R5, R250, 0x2, 0x1f ;  /* 0x0c401f00fa057f89 */ /* 0x000f2800000e0000 */
[----:B------:R-:W5:Y:S04]  /*d220*/  SHFL.BFLY PT, R4, R251, 0x2, 0x1f ;  /* 0x0c401f00fb047f89 */ /* 0x000f6800000e0000 */
[----:B------:R-:W1:Y:S01]  /*d230*/  SHFL.BFLY PT, R0, R7, 0x1, 0x1f ;  /* 0x0c201f0007007f89 */ /* 0x000e6200000e0000 */
        /* <DEDUP_REMOVED lines=9> */
.L_x_1333:
        /* <DEDUP_REMOVED lines=13> */
[----:B------:R-:W3:Y:S08]  /*d3a0*/  @P3 MUFU.LG2 R7, R7 ;  /* 0x0000000700073308 */ /* 0x000ef00000000c00 */
[----:B------:R-:W4:Y:S01]  /*d3b0*/  @P2 MUFU.RCP R3, R6 ;  /* 0x0000000600032308 */ /* 0x000f220000001000 */
[----:B--2---:R-:W-:-:S02]  /*d3c0*/  FMUL.FTZ R144, R0, R144 ;  /* 0x0000009000907220 */ /* 0x004fc40000410000 */
[C---:B------:R-:W-:Y:S02]  /*d3d0*/  FMUL.FTZ R145, R0.reuse, R145 ;  /* 0x0000009100917220 */ /* 0x040fe40000410000 */
[C---:B------:R-:W-:Y:S02]  /*d3e0*/  FMUL.FTZ R148, R0.reuse, R148 ;  /* 0x0000009400947220 */ /* 0x040fe40000410000 */
[C---:B------:R-:W-:Y:S01]  /*d3f0*/  FMUL.FTZ R149, R0.reuse, R149 ;  /* 0x0000009500957220 */ /* 0x040fe20000410000 */
[----:B------:R-:W2:Y:S01]  /*d400*/  @P1 MUFU.RCP R2, R5 ;  /* 0x0000000500021308 */ /* 0x000ea20000001000 */
[C---:B------:R-:W-:Y:S02]  /*d410*/  FMUL.FTZ R152, R0.reuse, R152 ;  /* 0x0000009800987220 */ /* 0x040fe40000410000 */
[C---:B------:R-:W-:Y:S02]  /*d420*/  FMUL.FTZ R153, R0.reuse, R153 ;  /* 0x0000009900997220 */ /* 0x040fe40000410000 */
[----:B------:R-:W-:-:S02]  /*d430*/  FMUL.FTZ R156, R0, R156 ;  /* 0x0000009c009c7220 */ /* 0x000fc40000410000 */
[C---:B------:R-:W-:Y:S01]  /*d440*/  FMUL.FTZ R157, R0.reuse, R157 ;  /* 0x0000009d009d7220 */ /* 0x040fe20000410000 */
[----:B------:R-:W5:Y:S01]  /*d450*/  @P2 MUFU.LG2 R6, R6 ;  /* 0x0000000600062308 */ /* 0x000f620000000c00 */
[C---:B------:R-:W-:Y:S02]  /*d460*/  FMUL.FTZ R160, R0.reuse, R160 ;  /* 0x000000a000a07220 */ /* 0x040fe40000410000 */
        /* <DEDUP_REMOVED lines=15> */
[----:B------:R-:W-:Y:S01]  /*d560*/  FMUL.FTZ R97, R0, R97 ;  /* 0x0000006100617220 */ /* 0x000fe20000410000 */
[----:B------:R-:W-:Y:S01]  /*d570*/  @P3 MOV R0, 0x3f317218 ;  /* 0x3f31721800003802 */ /* 0x000fe20000000f00 */
[----:B---3--:R-:W-:-:S02]  /*d580*/  @P3 FMUL.FTZ R9, R7, 0.69314718246459960938 ;  /* 0x3f31721807093820 */ /* 0x008fc40000410000 */
[C---:B----4-:R-:W-:Y:S02]  /*d590*/  FMUL.FTZ R146, R3.reuse, R146 ;  /* 0x0000009203927220 */ /* 0x050fe40000410000 */
[----:B------:R-:W-:Y:S01]  /*d5a0*/  @P3 FMUL.FTZ R7, R0, c[0x0][0x2d0] ;  /* 0x0000b40000073a20 */ /* 0x000fe20000410000 */
[----:B------:R-:W-:Y:S01]  /*d5b0*/  MOV R0, RZ ;  /* 0x000000ff00007202 */ /* 0x000fe20000000f00 */
[C---:B------:R-:W-:Y:S02]  /*d5c0*/  FMUL.FTZ R147, R3.reuse, R147 ;  /* 0x0000009303937220 */ /* 0x040fe40000410000 */
[C---:B------:R-:W-:Y:S02]  /*d5d0*/  FMUL.FTZ R150, R3.reuse, R150 ;  /* 0x0000009603967220 */ /* 0x040fe40000410000 */
[C---:B------:R-:W-:Y:S01]  /*d5e0*/  FMUL.FTZ R151, R3.reuse, R151 ;  /* 0x0000009703977220 */ /* 0x040fe20000410000 */
[----:B------:R-:W3:Y:S01]  /*d5f0*/  @P0 MUFU.RCP R0, R4 ;  /* 0x0000000400000308 */ /* 0x000ee20000001000 */
        /* <DEDUP_REMOVED lines=20> */
[----:B------:R-:W-:Y:S01]  /*d740*/  @P2 MOV R3, 0x3f317218 ;  /* 0x3f31721800032802 */ /* 0x000fe20000000f00 */
[C---:B--2---:R-:W-:Y:S02]  /*d750*/  FMUL.FTZ R140, R2.reuse, R140 ;  /* 0x0000008c028c7220 */ /* 0x044fe40000410000 */
        /* <DEDUP_REMOVED lines=23> */
[----:B------:R2:W4:Y:S01]  /*d8d0*/  @P0 MUFU.LG2 R2, R4 ;  /* 0x0000000400020308 */ /* 0x0005220000000c00 */
[----:B-----5:R-:W-:Y:S02]  /*d8e0*/  @P2 FMUL.FTZ R8, R6, 0.69314718246459960938 ;  /* 0x3f31721806082820 */ /* 0x020fe40000410000 */
[----:B------:R-:W-:Y:S02]  /*d8f0*/  @P2 FMUL.FTZ R6, R3, c[0x0][0x2d0] ;  /* 0x0000b40003062a20 */ /* 0x000fe40000410000 */
[----:B-1----:R-:W-:Y:S02]  /*d900*/  @P1 FMUL.FTZ R5, R5, 0.69314718246459960938 ;  /* 0x3f31721805051820 */ /* 0x002fe40000410000 */
[----:B------:R-:W-:Y:S02]  /*d910*/  @P1 FMUL.FTZ R3, R10, c[0x0][0x2d0] ;  /* 0x0000b4000a031a20 */ /* 0x000fe40000410000 */
[----:B---3--:R-:W-:-:S02]  /*d920*/  FMUL.FTZ R142, R0, R142 ;  /* 0x0000008e008e7220 */ /* 0x008fc40000410000 */
[----:B------:R-:W-:Y:S01]  /*d930*/  @P1 FFMA.FTZ R23, R3, R102, R5 ;  /* 0x0000006603171223 */ /* 0x000fe20000010005 */
[----:B------:R-:W-:Y:S01]  /*d940*/  @P0 MOV R3, 0x3f317218 ;  /* 0x3f31721800030802 */ /* 0x000fe20000000f00 */
[C---:B------:R-:W-:Y:S02]  /*d950*/  FMUL.FTZ R143, R0.reuse, R143 ;  /* 0x0000008f008f7220 */ /* 0x040fe40000410000 */
[----:B------:R-:W-:Y:S01]  /*d960*/  FMUL.FTZ R138, R0, R138 ;  /* 0x0000008a008a7220 */ /* 0x000fe20000410000 */
[----:B--2---:R-:W-:Y:S01]  /*d970*/  MOV R4, 0x1 ;  /* 0x0000000100047802 */ /* 0x004fe20000000f00 */
[----:B----4-:R-:W-:Y:S02]  /*d980*/  @P0 FMUL.FTZ R2, R2, 0.69314718246459960938 ;  /* 0x3f31721802020820 */ /* 0x010fe40000410000 */
[----:B------:R-:W-:Y:S02]  /*d990*/  @P0 FMUL.FTZ R3, R3, c[0x0][0x2d0] ;  /* 0x0000b40003030a20 */ /* 0x000fe40000410000 */
        /* <DEDUP_REMOVED lines=20> */
[----:B------:R-:W-:Y:S01]  /*dae0*/  FMUL.FTZ R95, R0, R95 ;  /* 0x0000005f005f7220 */ /* 0x000fe20000410000 */
[----:B------:R-:W-:Y:S01]  /*daf0*/  PRMT R0, R4, 0x7610, R0 ;  /* 0x0000761004007816 */ /* 0x000fe20000000000 */
[----:B------:R-:W-:Y:S02]  /*db00*/  @P3 FFMA.FTZ R21, R7, R104, R9 ;  /* 0x0000006807153223 */ /* 0x000fe40000010009 */
[----:B------:R-:W-:Y:S02]  /*db10*/  @P2 FFMA.FTZ R22, R6, R103, R8 ;  /* 0x0000006706162223 */ /* 0x000fe40000010008 */
[----:B------:R-:W-:Y:S02]  /*db20*/  @P0 FFMA.FTZ R20, R3, R101, R2 ;  /* 0x0000006503140223 */ /* 0x000fe40000010002 */
.L_x_1255:
[----:B--2---:R2:W5:Y:S01]  /*db30*/  LDL R7, [R1+0x78] ;  /* 0x0000780001077983 */ /* 0x0045620000100800 */
[----:B------:R-:W-:Y:S03]  /*db40*/  BSSY B0, `(.L_x_1296) ;  /* 0x0000012000007945 */ /* 0x000fe60003800000 */
[----:B------:R-:W3:Y:S02]  /*db50*/  S2R R6, SR_TID.X ;  /* 0x0000000000067919 */ /* 0x000ee40000002100 */
[----:B---3--:R-:W-:-:S13]  /*db60*/  LOP3.LUT P0, RZ, R6, 0x7f, RZ, 0xc0, !PT ;  /* 0x0000007f06ff7812 */ /* 0x008fda000780c0ff */
[----:B------:R-:W-:Y:S05]  /*db70*/  @P0 BRA `(.L_x_1297) ;  /* 0x000000e000000947 */ /* 0x000fea0003800000 */
[----:B--2---:R-:W2:Y:S01]  /*db80*/  S2R R4, SR_LANEID ;  /* 0x0000000000047919 */ /* 0x004ea20000000000 */
[----:B------:R-:W-:Y:S01]  /*db90*/  VOTEU.ANY UR4, UPT, PT ;  /* 0x0000000000047886 */ /* 0x000fe200038e0100 */
[----:B------:R-:W-:Y:S01]  /*dba0*/  IMAD.MOV.U32 R5, RZ, RZ, c[0x0][0x584] ;  /* 0x00016100ff057624 */ /* 0x000fe200078e00ff */
[----:B------:R-:W2:Y:S08]  /*dbb0*/  FLO.U32 R3, UR4 ;  /* 0x0000000400037d00 */ /* 0x000eb000080e0000 */
[----:B------:R-:W3:Y:S01]  /*dbc0*/  POPC R2, UR4 ;  /* 0x0000000400027d09 */ /* 0x000ee20008000000 */
[----:B--2---:R-:W-:Y:S01]  /*dbd0*/  ISETP.EQ.U32.AND P0, PT, R3, R4, PT ;  /* 0x000000040300720c */ /* 0x004fe20003f02070 */
[----:B------:R-:W-:-:S12]  /*dbe0*/  IMAD.MOV.U32 R4, RZ, RZ, c[0x0][0x580] ;  /* 0x00016000ff047624 */ /* 0x000fd800078e00ff */
[----:B---3--:R2:W3:Y:S04]  /*dbf0*/  @P0 ATOMG.E.ADD.STRONG.GPU PT, R2, [R4.64], R2 ;  /* 0x00000002040209a8 */ /* 0x0084e800081ee1c6 */
[----:B--2---:R-:W2:Y:S04]  /*dc00*/  S2R R4, SR_LTMASK ;  /* 0x0000000000047919 */ /* 0x004ea80000003900 */
[----:B---3--:R2:W3:Y:S02]  /*dc10*/  SHFL.IDX PT, R3, R2, R3, 0x1f ;  /* 0x00001f0302037589 */ /* 0x0084e400000e0000 */
[----:B--2---:R-:W-:-:S06]  /*dc20*/  LOP3.LUT R2, R4, UR4, RZ, 0xc0, !PT ;  /* 0x0000000404027c12 */ /* 0x004fcc000f8ec0ff */
[----:B------:R-:W3:Y:S02]  /*dc30*/  POPC R2, R2 ;  /* 0x0000000200027309 */ /* 0x000ee40000000000 */
[----:B---3-5:R-:W-:-:S05]  /*dc40*/  IADD3 R7, R3, c[0x0][0xc], R2 ;  /* 0x0000030003077a10 */ /* 0x028fca0007ffe002 */
[----:B------:R2:W-:Y:S02]  /*dc50*/  STL [R1+0x78], R7 ;  /* 0x0000780701007387 */ /* 0x0005e40000100800 */
.L_x_1297:
[----:B--2---:R-:W-:Y:S05]  /*dc60*/  BSYNC B0 ;  /* 0x0000000000007941 */ /* 0x004fea0003800000 */
.L_x_1296:
[----:B------:R-:W-:Y:S01]  /*dc70*/  PRMT R0, R0, 0x9910, RZ ;  /* 0x0000991000007816 */ /* 0x000fe200000000ff */
[----:B------:R-:W-:Y:S01]  /*dc80*/  BSSY B1, `(.L_x_1298) ;  /* 0x000018d000017945 */ /* 0x000fe20003800000 */
[----:B-----5:R-:W-:Y:S02]  /*dc90*/  IMAD.MOV.U32 R24, RZ, RZ, R7 ;  /* 0x000000ffff187224 */ /* 0x020fe400078e0007 */
[----:B------:R-:W-:-:S13]  /*dca0*/  ISETP.NE.AND P0, PT, R0, RZ, PT ;  /* 0x000000ff0000720c */ /* 0x000fda0003f05270 */
[----:B------:R-:W-:Y:S05]  /*dcb0*/  @!P0 BRA `(.L_x_1299) ;  /* 0x000015d000008947 */ /* 0x000fea0003800000 */
[----:B------:R-:W-:Y:S01]  /*dcc0*/  WARPSYNC 0xffffffff ;  /* 0xffffffff00007948 */ /* 0x000fe20003800000 */
[----:B------:R-:W-:Y:S06]  /*dcd0*/  BAR.SYNC.DEFER_BLOCKING 0x1, 0x80 ;  /* 0x0042000000007b1d */ /* 0x000fec0000010000 */
[----:B------:R-:W-:Y:S05]  /*dce0*/  BRA.CONV ~URZ, `(.L_x_1300) ;  /* 0x000000837f007947 */ /* 0x000fea000b800000 */
[----:B------:R-:W-:Y:S01]  /*dcf0*/  SHF.R.S32.HI R2, RZ, 0x1f, R6 ;  /* 0x0000001fff027819 */ /* 0x000fe20000011406 */
[----:B------:R-:W-:Y:S02]  /*dd00*/  IMAD.MOV.U32 R223, RZ, RZ, RZ ;  /* 0x000000ffffdf7224 */ /* 0x000fe400078e00ff */
[----:B------:R-:W-:Y:S01]  /*dd10*/  IMAD.MOV.U32 R3, RZ, RZ, 0x1f ;  /* 0x0000001fff037424 */ /* 0x000fe200078e00ff */
[----:B------:R-:W-:-:S04]  /*dd20*/  LEA.HI R2, R2, R6, RZ, 0x7 ;  /* 0x0000000602027211 */ /* 0x000fc800078f38ff */
[----:B------:R-:W-:-:S05]  /*dd30*/  SHF.R.S32.HI R2, RZ, 0x7, R2 ;  /* 0x00000007ff027819 */ /* 0x000fca0000011402 */
[----:B------:R-:W-:Y:S01]  /*dd40*/  IMAD.MOV.U32 R0, RZ, RZ, R2 ;  /* 0x000000ffff007224 */ /* 0x000fe200078e0002 */
[----:B------:R-:W-:Y:S02]  /*dd50*/  MOV R2, 0xdd70 ;  /* 0x0000dd7000027802 */ /* 0x000fe40000000f00 */
[----:B-1----:R-:W-:Y:S05]  /*dd60*/  CALL.REL.NOINC `($__internal_18_$__cuda_sm70_shflsync_idx_p) ;  /* 0x000048c000007944 */ /* 0x002fea0003c00000 */
.L_x_1300:
[----:B------:R-:W2:Y:S04]  /*dd70*/  LDL.LU R4, [R1+0x40] ;  /* 0x0000400001047983 */ /* 0x000ea80000300800 */
[----:B------:R-:W3:Y:S04]  /*dd80*/  LDL R8, [R1+0xb0] ;  /* 0x0000b00001087983 */ /* 0x000ee80000100800 */
[----:B------:R-:W4:Y:S04]  /*dd90*/  LDL.LU R13, [R1+0x3c] ;  /* 0x00003c00010d7983 */ /* 0x000f280000300800 */
[----:B------:R-:W3:Y:S04]  /*dda0*/  LDL.LU R16, [R1+0x44] ;  /* 0x0000440001107983 */ /* 0x000ee80000300800 */
[----:B------:R-:W3:Y:S01]  /*ddb0*/  LDL.LU R15, [R1+0x74] ;  /* 0x00007400010f7983 */ /* 0x000ee20000300800 */
[----:B------:R-:W-:-:S03]  /*ddc0*/  MOV R3, 0x1 ;  /* 0x0000000100037802 */ /* 0x000fc60000000f00 */
[----:B------:R-:W3:Y:S01]  /*ddd0*/  LDL R14, [R1+0xb8] ;  /* 0x0000b800010e7983 */ /* 0x000ee20000100800 */
[----:B------:R-:W-:-:S03]  /*dde0*/  ISETP.NE.AND P0, PT, R3, c[0x0][0x4e8], PT ;  /* 0x00013a0003007a0c */ /* 0x000fc60003f05270 */
[----:B------:R1:W5:Y:S04]  /*ddf0*/  LDL R48, [R1+0xac] ;  /* 0x0000ac0001307983 */ /* 0x0003680000100800 */
        /* <DEDUP_REMOVED lines=22> */
[----:B------:R1:W5:Y:S01]  /*df60*/  LDL R25, [R1+0x4c] ;  /* 0x00004c0001197983 */ /* 0x0003620000100800 */
[----:B------:R-:W-:-:S02]  /*df70*/  ULDC UR5, c[0x0][0x4e8] ;  /* 0x00013a0000057ab9 */ /* 0x000fc40000000800 */
[----:B------:R-:W-:Y:S02]  /*df80*/  ULDC UR4, c[0x0][0x388] ;  /* 0x0000e20000047ab9 */ /* 0x000fe40000000800 */
[----:B------:R-:W-:Y:S01]  /*df90*/  UIMAD UR4, UR5, UR4, URZ ;  /* 0x00000004050472a4 */ /* 0x000fe2000f8e023f */
[----:B------:R-:W-:Y:S01]  /*dfa0*/  BSSY B0, `(.L_x_1301) ;  /* 0x000008f000007945 */ /* 0x000fe20003800000 */
[----:B--2---:R-:W-:Y:S01]  /*dfb0*/  SHF.R.S32.HI R0, RZ, 0x1f, R4 ;  /* 0x0000001fff007819 */ /* 0x004fe20000011404 */
[----:B------:R-:W-:-:S04]  /*dfc0*/  IMAD.WIDE.U32 R6, R4, c[0x0][0x4d0], RZ ;  /* 0x0001340004067a25 */ /* 0x000fc800078e00ff */
[C---:B------:R-:W-:Y:S02]  /*dfd0*/  IMAD R2, R0.reuse, c[0x0][0x4d0], RZ ;  /* 0x0001340000027a24 */ /* 0x040fe400078e02ff */
[----:B------:R-:W-:Y:S02]  /*dfe0*/  IMAD R0, R0, c[0x0][0x438], RZ ;  /* 0x00010e0000007a24 */ /* 0x000fe400078e02ff */
[C---:B------:R-:W-:Y:S02]  /*dff0*/  IMAD R2, R4.reuse, c[0x0][0x4d4], R2 ;  /* 0x0001350004027a24 */ /* 0x040fe400078e0202 */
[C---:B------:R-:W-:Y:S02]  /*e000*/  IMAD R0, R4.reuse, c[0x0][0x43c], R0 ;  /* 0x00010f0004007a24 */ /* 0x040fe400078e0200 */
[----:B------:R-:W-:Y:S01]  /*e010*/  IMAD.WIDE.U32 R4, R4, c[0x0][0x438], RZ ;  /* 0x00010e0004047a25 */ /* 0x000fe200078e00ff */
[----:B------:R-:W-:Y:S02]  /*e020*/  IADD3 R7, R7, R2, RZ ;  /* 0x0000000207077210 */ /* 0x000fe40007ffe0ff */
[----:B----4-:R-:W-:Y:S01]  /*e030*/  SHF.R.S32.HI R2, RZ, 0x1f, R13 ;  /* 0x0000001fff027819 */ /* 0x010fe2000001140d */
[----:B------:R-:W-:Y:S01]  /*e040*/  IMAD.IADD R5, R5, 0x1, R0 ;  /* 0x0000000105057824 */ /* 0x000fe200078e0200 */
[----:B---3--:R-:W-:Y:S01]  /*e050*/  IADD3 R0, R8, R15, RZ ;  /* 0x0000000f08007210 */ /* 0x008fe20007ffe0ff */
[----:B------:R-:W-:-:S04]  /*e060*/  IMAD.WIDE.U32 R6, R13, c[0x0][0x4d8], R6 ;  /* 0x000136000d067a25 */ /* 0x000fc800078e0006 */
[----:B------:R-:W-:-:S04]  /*e070*/  @P0 IMAD.HI.U32 R10, R0, c[0x0][0x4ec], RZ ;  /* 0x00013b00000a0a27 */ /* 0x000fc800078e00ff */
[C---:B------:R-:W-:Y:S02]  /*e080*/  IMAD R9, R2.reuse, c[0x0][0x4d8], RZ ;  /* 0x0001360002097a24 */ /* 0x040fe400078e02ff */
[----:B------:R-:W-:Y:S01]  /*e090*/  IMAD R8, R2, c[0x0][0x440], RZ ;  /* 0x0001100002087a24 */ /* 0x000fe200078e02ff */
[----:B------:R-:W-:Y:S01]  /*e0a0*/  MOV R2, R0 ;  /* 0x0000000000027202 */ /* 0x000fe20000000f00 */
[----:B------:R-:W-:Y:S01]  /*e0b0*/  IMAD.MOV.U32 R3, RZ, RZ, R0 ;  /* 0x000000ffff037224 */ /* 0x000fe200078e0000 */
[----:B------:R-:W-:Y:S01]  /*e0c0*/  @P0 SHF.R.U32.HI R3, RZ, c[0x0][0x4f0], R10 ;  /* 0x00013c00ff030a19 */ /* 0x000fe2000001160a */
[C---:B-1----:R-:W-:Y:S02]  /*e0d0*/  IMAD R11, R13.reuse, c[0x0][0x4dc], R9 ;  /* 0x000137000d0b7a24 */ /* 0x042fe400078e0209 */
[----:B------:R-:W-:Y:S01]  /*e0e0*/  IMAD R12, R13, c[0x0][0x444], R8 ;  /* 0x000111000d0c7a24 */ /* 0x000fe200078e0208 */
[----:B------:R-:W-:Y:S01]  /*e0f0*/  SHF.R.S32.HI R8, RZ, 0x1f, R16 ;  /* 0x0000001fff087819 */ /* 0x000fe20000011410 */
[----:B------:R-:W-:-:S04]  /*e100*/  @P0 IMAD.HI.U32 R9, R0, c[0x0][0x4ec], RZ ;  /* 0x00013b0000090a27 */ /* 0x000fc800078e00ff */
[----:B------:R-:W-:Y:S01]  /*e110*/  IMAD.WIDE.U32 R4, R13, c[0x0][0x440], R4 ;  /* 0x000110000d047a25 */ /* 0x000fe200078e0004 */
[----:B------:R-:W-:-:S03]  /*e120*/  @P0 SHF.R.U32.HI R2, RZ, c[0x0][0x4f0], R9 ;  /* 0x00013c00ff020a19 */ /* 0x000fc60000011609 */
[----:B------:R-:W-:Y:S02]  /*e130*/  IMAD.MOV R10, RZ, RZ, -R3 ;  /* 0x000000ffff0a7224 */ /* 0x000fe400078e0a03 */
[C---:B------:R-:W-:Y:S01]  /*e140*/  IMAD R9, R8.reuse, c[0x0][0x4e0], RZ ;  /* 0x0001380008097a24 */ /* 0x040fe200078e02ff */
[----:B------:R-:W-:Y:S01]  /*e150*/  IADD3 R5, R5, R12, RZ ;  /* 0x0000000c05057210 */ /* 0x000fe20007ffe0ff */
[----:B------:R-:W-:Y:S02]  /*e160*/  IMAD.IADD R7, R7, 0x1, R11 ;  /* 0x0000000107077824 */ /* 0x000fe400078e020b */
[----:B------:R-:W-:Y:S02]  /*e170*/  IMAD R8, R8, c[0x0][0x448], RZ ;  /* 0x0001120008087a24 */ /* 0x000fe400078e02ff */
[----:B------:R-:W-:Y:S02]  /*e180*/  IMAD R10, R10, c[0x0][0x4e8], R0 ;  /* 0x00013a000a0a7a24 */ /* 0x000fe400078e0200 */
[C---:B------:R-:W-:Y:S01]  /*e190*/  IMAD R12, R16.reuse, c[0x0][0x44c], R8 ;  /* 0x00011300100c7a24 */ /* 0x040fe200078e0208 */
[----:B------:R-:W-:Y:S01]  /*e1a0*/  SHF.R.S32.HI R8, RZ, 0x1f, R2 ;  /* 0x0000001fff087819 */ /* 0x000fe20000011402 */
[----:B------:R-:W-:-:S04]  /*e1b0*/  IMAD.WIDE.U32 R6, R16, c[0x0][0x4e0], R6 ;  /* 0x0001380010067a25 */ /* 0x000fc800078e0006 */
[C---:B------:R-:W-:Y:S01]  /*e1c0*/  IMAD R13, R16.reuse, c[0x0][0x4e4], R9 ;  /* 0x00013900100d7a24 */ /* 0x040fe200078e0209 */
[----:B------:R-:W-:Y:S01]  /*e1d0*/  SHF.R.S32.HI R9, RZ, 0x1f, R10 ;  /* 0x0000001fff097819 */ /* 0x000fe2000001140a */
[----:B------:R-:W-:Y:S01]  /*e1e0*/  IMAD.WIDE.U32 R4, R16, c[0x0][0x448], R4 ;  /* 0x0001120010047a25 */ /* 0x000fe200078e0004 */
[----:B------:R-:W-:Y:S02]  /*e1f0*/  SHF.R.S32.HI R11, RZ, 0x1f, R3 ;  /* 0x0000001fff0b7819 */ /* 0x000fe40000011403 */
[----:B------:R-:W-:Y:S01]  /*e200*/  IADD3 R6, P0, R3, R6, RZ ;  /* 0x0000000603067210 */ /* 0x000fe20007f1e0ff */
[----:B------:R-:W-:Y:S01]  /*e210*/  IMAD R3, R8, c[0x0][0x430], RZ ;  /* 0x00010c0008037a24 */ /* 0x000fe200078e02ff */
[----:B------:R-:W-:Y:S01]  /*e220*/  IADD3 R5, R5, R12, RZ ;  /* 0x0000000c05057210 */ /* 0x000fe20007ffe0ff */
[----:B------:R-:W-:Y:S01]  /*e230*/  IMAD R8, R9, c[0x0][0x4c8], RZ ;  /* 0x0001320009087a24 */ /* 0x000fe200078e02ff */
[----:B------:R-:W-:Y:S01]  /*e240*/  IADD3.X R7, R11, R7, R13, P0, !PT ;  /* 0x000000070b077210 */ /* 0x000fe200007fe40d */
[----:B------:R-:W-:-:S02]  /*e250*/  IMAD R11, R2, c[0x0][0x434], R3 ;  /* 0x00010d00020b7a24 */ /* 0x000fc400078e0203 */
[----:B------:R-:W-:Y:S02]  /*e260*/  IMAD R12, R10, c[0x0][0x4cc], R8 ;  /* 0x000133000a0c7a24 */ /* 0x000fe400078e0208 */
[----:B------:R-:W-:-:S04]  /*e270*/  IMAD.WIDE.U32 R8, R2, c[0x0][0x430], R4 ;  /* 0x00010c0002087a25 */ /* 0x000fc800078e0004 */
[----:B------:R-:W-:Y:S01]  /*e280*/  IMAD.WIDE.U32 R4, R10, c[0x0][0x4c8], R6 ;  /* 0x000132000a047a25 */ /* 0x000fe200078e0006 */
[----:B------:R-:W-:-:S03]  /*e290*/  IADD3 R7, R9, R11, RZ ;  /* 0x0000000b09077210 */ /* 0x000fc60007ffe0ff */
[----:B------:R-:W-:Y:S02]  /*e2a0*/  IMAD.MOV R3, RZ, RZ, -R2 ;  /* 0x000000ffff037224 */ /* 0x000fe400078e0a02 */
[----:B------:R-:W-:Y:S02]  /*e2b0*/  IMAD.IADD R9, R5, 0x1, R12 ;  /* 0x0000000105097824 */ /* 0x000fe400078e020c */
[----:B------:R-:W-:Y:S02]  /*e2c0*/  IMAD R5, R3, c[0x0][0x4e8], R0 ;  /* 0x00013a0003057a24 */ /* 0x000fe400078e0200 */
[----:B------:R-:W-:Y:S02]  /*e2d0*/  IMAD.IADD R3, R14, 0x1, R15 ;  /* 0x000000010e037824 */ /* 0x000fe400078e020f */
[----:B------:R-:W1:Y:S01]  /*e2e0*/  S2R R14, SR_TID.X ;  /* 0x00000000000e7919 */ /* 0x000e620000002100 */
[----:B------:R-:W-:-:S04]  /*e2f0*/  LEA R2, P0, R4, c[0x0][0x4a8], 0x2 ;  /* 0x00012a0004027a11 */ /* 0x000fc800078010ff */
[----:B------:R-:W-:Y:S01]  /*e300*/  LEA.HI.X R0, R4, c[0x0][0x4ac], R9, 0x2, P0 ;  /* 0x00012b0004007a11 */ /* 0x000fe200000f1409 */
[----:B------:R-:W-:Y:S04]  /*e310*/  SHFL.IDX PT, R12, R2, RZ, 0x1c1f ;  /* 0x001c1fff020c7589 */ /* 0x000fe800000e0000 */
[----:B------:R-:W2:Y:S04]  /*e320*/  SHFL.IDX PT, R13, R0, RZ, 0x1c1f ;  /* 0x001c1fff000d7589 */ /* 0x000ea800000e0000 */
[----:B------:R-:W-:Y:S01]  /*e330*/  SHFL.IDX PT, R10, R2, 0x1, 0x1c1f ;  /* 0x003c1f00020a7f89 */ /* 0x000fe200000e0000 */
[----:B-1----:R-:W-:-:S04]  /*e340*/  SHF.R.S32.HI R16, RZ, 0x1f, R14 ;  /* 0x0000001fff107819 */ /* 0x002fc8000001140e */
[----:B------:R-:W-:Y:S01]  /*e350*/  LEA.HI R16, R16, R14, RZ, 0x5 ;  /* 0x0000000e10107211 */ /* 0x000fe200078f28ff */
[----:B------:R-:W1:Y:S03]  /*e360*/  SHFL.IDX PT, R11, R0, 0x1, 0x1c1f ;  /* 0x003c1f00000b7f89 */ /* 0x000e6600000e0000 */
[----:B------:R-:W-:-:S04]  /*e370*/  LOP3.LUT R16, R16, 0xffffffe0, RZ, 0xc0, !PT ;  /* 0xffffffe010107812 */ /* 0x000fc800078ec0ff */
[----:B------:R-:W-:Y:S02]  /*e380*/  IADD3 R16, -R16, R14, RZ ;  /* 0x0000000e10107210 */ /* 0x000fe40007ffe1ff */
[C---:B------:R-:W-:Y:S02]  /*e390*/  IADD3 R17, R3.reuse, 0x8, RZ ;  /* 0x0000000803117810 */ /* 0x040fe40007ffe0ff */
[----:B------:R-:W-:Y:S02]  /*e3a0*/  LOP3.LUT P1, RZ, R16, 0x3, RZ, 0xc0, !PT ;  /* 0x0000000310ff7812 */ /* 0x000fe4000782c0ff */
[----:B------:R-:W-:Y:S01]  /*e3b0*/  SHF.R.S32.HI R4, RZ, 0x1f, R5 ;  /* 0x0000001fff047819 */ /* 0x000fe20000011405 */
[----:B------:R-:W-:Y:S01]  /*e3c0*/  SHFL.IDX PT, R9, R0, 0x2, 0x1c1f ;  /* 0x005c1f0000097f89 */ /* 0x000fe200000e0000 */
[----:B------:R-:W-:Y:S02]  /*e3d0*/  MOV R6, R8 ;  /* 0x0000000800067202 */ /* 0x000fe40000000f00 */
[----:B------:R-:W-:Y:S01]  /*e3e0*/  ISETP.GE.OR P4, PT, R3, UR4, P1 ;  /* 0x0000000403007c0c */ /* 0x000fe20008f86670 */
[----:B------:R-:W3:Y:S01]  /*e3f0*/  SHFL.IDX PT, R8, R2, 0x2, 0x1c1f ;  /* 0x005c1f0002087f89 */ /* 0x000ee200000e0000 */
[----:B------:R-:W-:-:S03]  /*e400*/  ISETP.GE.OR P3, PT, R17, UR4, P1 ;  /* 0x0000000411007c0c */ /* 0x000fc60008f66670 */
[----:B------:R-:W-:Y:S04]  /*e410*/  SHFL.IDX PT, R14, R2, 0x3, 0x1c1f ;  /* 0x007c1f00020e7f89 */ /* 0x000fe800000e0000 */
[----:B------:R4:W3:Y:S01]  /*e420*/  SHFL.IDX PT, R15, R0, 0x3, 0x1c1f ;  /* 0x007c1f00000f7f89 */ /* 0x0008e200000e0000 */
[----:B------:R-:W-:-:S03]  /*e430*/  IADD3 R16, R3, 0x40, RZ ;  /* 0x0000004003107810 */ /* 0x000fc60007ffe0ff */
[----:B--2---:R2:W-:Y:S01]  /*e440*/  @!P4 ST.E [R12.64], R21 ;  /* 0x000000150c00c985 */ /* 0x0045e2000c101906 */
[----:B------:R-:W-:-:S03]  /*e450*/  ISETP.GE.OR P2, PT, R16, UR4, P1 ;  /* 0x0000000410007c0c */ /* 0x000fc60008f46670 */
[----:B-1----:R2:W-:Y:S01]  /*e460*/  @!P3 ST.E [R10.64], R22 ;  /* 0x000000160a00b985 */ /* 0x0025e2000c101906 */
[----:B------:R-:W-:Y:S01]  /*e470*/  ISETP.GE.AND P3, PT, R3, UR4, PT ;  /* 0x0000000403007c0c */ /* 0x000fe2000bf66270 */
[----:B----4-:R-:W-:-:S04]  /*e480*/  IMAD R0, R4, c[0x0][0x428], RZ ;  /* 0x00010a0004007a24 */ /* 0x010fc800078e02ff */
[C---:B------:R-:W-:Y:S02]  /*e490*/  IMAD R0, R5.reuse, c[0x0][0x42c], R0 ;  /* 0x00010b0005007a24 */ /* 0x040fe400078e0200 */
[----:B------:R-:W-:Y:S01]  /*e4a0*/  IMAD.WIDE.U32 R4, R5, c[0x0][0x428], R6 ;  /* 0x00010a0005047a25 */ /* 0x000fe200078e0006 */
[----:B------:R-:W-:-:S04]  /*e4b0*/  IADD3 R6, R3, 0x48, RZ ;  /* 0x0000004803067810 */ /* 0x000fc80007ffe0ff */
[----:B------:R-:W-:Y:S01]  /*e4c0*/  ISETP.GE.OR P1, PT, R6, UR4, P1 ;  /* 0x0000000406007c0c */ /* 0x000fe20008f26670 */
[----:B------:R-:W-:Y:S01]  /*e4d0*/  IMAD.IADD R0, R5, 0x1, R0 ;  /* 0x0000000105007824 */ /* 0x000fe200078e0200 */
[C---:B------:R-:W-:Y:S01]  /*e4e0*/  LEA R19, P0, R4.reuse, c[0x0][0x400], 0x2 ;  /* 0x0001000004137a11 */ /* 0x040fe200078010ff */
[----:B---3--:R2:W-:Y:S03]  /*e4f0*/  @!P2 ST.E [R8.64], R23 ;  /* 0x000000170800a985 */ /* 0x0085e6000c101906 */
[----:B------:R-:W-:Y:S02]  /*e500*/  LEA.HI.X R18, R4, c[0x0][0x404], R0, 0x2, P0 ;  /* 0x0001010004127a11 */ /* 0x000fe400000f1400 */
[----:B------:R2:W1:Y:S01]  /*e510*/  SHFL.IDX PT, R0, R19, RZ, 0x1c1f ;  /* 0x001c1fff13007589 */ /* 0x00046200000e0000 */
[----:B------:R-:W-:Y:S02]  /*e520*/  ISETP.GE.AND P2, PT, R17, UR4, PT ;  /* 0x0000000411007c0c */ /* 0x000fe4000bf46270 */
[----:B------:R-:W-:Y:S01]  /*e530*/  ISETP.GE.AND P0, PT, R6, UR4, PT ;  /* 0x0000000406007c0c */ /* 0x000fe2000bf06270 */
[----:B------:R2:W3:Y:S04]  /*e540*/  SHFL.IDX PT, R2, R18, RZ, 0x1c1f ;  /* 0x001c1fff12027589 */ /* 0x0004e800000e0000 */
[----:B------:R2:W-:Y:S01]  /*e550*/  @!P1 ST.E [R14.64], R20 ;  /* 0x000000140e009985 */ /* 0x0005e2000c101906 */
[----:B------:R-:W-:Y:S01]  /*e560*/  ISETP.GE.AND P1, PT, R16, UR4, PT ;  /* 0x0000000410007c0c */ /* 0x000fe2000bf26270 */
[----:B------:R-:W-:Y:S07]  /*e570*/  @P3 BRA `(.L_x_1302) ;  /* 0x0000031000003947 */ /* 0x000fee0003800000 */
[----:B-----5:R-:W-:Y:S02]  /*e580*/  ISETP.GE.AND P4, PT, R47, c[0x0][0x3c8], PT ;  /* 0x0000f2002f007a0c */ /* 0x020fe40003f86270 */
[----:B------:R-:W-:-:S02]  /*e590*/  ISETP.GE.AND P3, PT, R45, c[0x0][0x3c8], PT ;  /* 0x0000f2002d007a0c */ /* 0x000fc40003f66270 */
[----:B------:R-:W-:-:S09]  /*e5a0*/  ISETP.GE.AND P6, PT, R29, c[0x0][0x3c8], PT ;  /* 0x0000f2001d007a0c */ /* 0x000fd20003fc6270 */
[----:B-1----:R-:W-:-:S04]  /*e5b0*/  @!P4 LEA R4, P5, R47, R0, 0x2 ;  /* 0x000000002f04c211 */ /* 0x002fc800078a10ff */
[----:B---3--:R-:W-:Y:S02]  /*e5c0*/  @!P4 LEA.HI.X R5, R47, R2, R48, 0x2, P5 ;  /* 0x000000022f05c211 */ /* 0x008fe400028f1430 */
[----:B------:R-:W-:-:S03]  /*e5d0*/  ISETP.GE.AND P5, PT, R43, c[0x0][0x3c8], PT ;  /* 0x0000f2002b007a0c */ /* 0x000fc60003fa6270 */
[----:B------:R1:W-:Y:S02]  /*e5e0*/  @!P4 ST.E.64 [R4.64], R144 ;  /* 0x000000900400c985 */ /* 0x0003e4000c101b06 */
[----:B-1----:R-:W-:-:S04]  /*e5f0*/  @!P3 LEA R4, P4, R45, R0, 0x2 ;  /* 0x000000002d04b211 */ /* 0x002fc800078810ff */
[----:B------:R-:W-:Y:S02]  /*e600*/  @!P3 LEA.HI.X R5, R45, R2, R46, 0x2, P4 ;  /* 0x000000022d05b211 */ /* 0x000fe400020f142e */
        /* <DEDUP_REMOVED lines=25> */
[----:B------:R1:W-:Y:S01]  /*e7a0*/  @!P3 ST.E.64 [R4.64], R172 ;  /* 0x000000ac0400b985 */ /* 0x0003e2000c101b06 */
[----:B--2---:R-:W-:-:S04]  /*e7b0*/  @!P5 LEA R10, P3, R31, R0, 0x2 ;  /* 0x000000001f0ad211 */ /* 0x004fc800078610ff */
[----:B------:R-:W-:Y:S02]  /*e7c0*/  @!P5 LEA.HI.X R11, R31, R2, R32, 0x2, P3 ;  /* 0x000000021f0bd211 */ /* 0x000fe400018f1420 */
[----:B------:R-:W-:Y:S02]  /*e7d0*/  ISETP.GE.AND P5, PT, R27, c[0x0][0x3c8], PT ;  /* 0x0000f2001b007a0c */ /* 0x000fe40003fa6270 */
[----:B------:R-:W-:-:S04]  /*e7e0*/  @!P6 LEA R8, P3, R29, R0, 0x2 ;  /* 0x000000001d08e211 */ /* 0x000fc800078610ff */
[----:B------:R-:W-:-:S07]  /*e7f0*/  @!P6 LEA.HI.X R9, R29, R2, R30, 0x2, P3 ;  /* 0x000000021d09e211 */ /* 0x000fce00018f141e */
[----:B------:R-:W-:-:S04]  /*e800*/  @!P5 LEA R6, P3, R27, R0, 0x2 ;  /* 0x000000001b06d211 */ /* 0x000fc800078610ff */
[----:B------:R-:W-:Y:S02]  /*e810*/  @!P5 LEA.HI.X R7, R27, R2, R28, 0x2, P3 ;  /* 0x000000021b07d211 */ /* 0x000fe400018f141c */
[----:B-1----:R-:W-:-:S04]  /*e820*/  @!P4 LEA R4, P3, R25, R0, 0x2 ;  /* 0x000000001904c211 */ /* 0x002fc800078610ff */
[----:B------:R-:W-:Y:S02]  /*e830*/  @!P4 LEA.HI.X R5, R25, R2, R26, 0x2, P3 ;  /* 0x000000021905c211 */ /* 0x000fe400018f141a */
[----:B------:R-:W-:-:S13]  /*e840*/  ISETP.GE.AND P3, PT, R31, c[0x0][0x3c8], PT ;  /* 0x0000f2001f007a0c */ /* 0x000fda0003f66270 */
[----:B------:R1:W-:Y:S04]  /*e850*/  @!P3 ST.E.64 [R10.64], R68 ;  /* 0x000000440a00b985 */ /* 0x0003e8000c101b06 */
[----:B------:R1:W-:Y:S04]  /*e860*/  @!P6 ST.E.64 [R8.64], R80 ;  /* 0x000000500800e985 */ /* 0x0003e8000c101b06 */
[----:B------:R1:W-:Y:S04]  /*e870*/  @!P5 ST.E.64 [R6.64], R84 ;  /* 0x000000540600d985 */ /* 0x0003e8000c101b06 */
[----:B------:R1:W-:Y:S02]  /*e880*/  @!P4 ST.E.64 [R4.64], R96 ;  /* 0x000000600400c985 */ /* 0x0003e4000c101b06 */
.L_x_1302:
[----:B------:R-:W-:Y:S05]  /*e890*/  BSYNC B0 ;  /* 0x0000000000007941 */ /* 0x000fea0003800000 */
.L_x_1301:
[----:B---3--:R3:W4:Y:S01]  /*e8a0*/  SHFL.IDX PT, R2, R18, 0x1, 0x1c1f ;  /* 0x003c1f0012027f89 */ /* 0x00872200000e0000 */
[----:B------:R-:W-:Y:S03]  /*e8b0*/  BSSY B0, `(.L_x_1303) ;  /* 0x0000033000007945 */ /* 0x000fe60003800000 */
[----:B-1----:R3:W1:Y:S01]  /*e8c0*/  SHFL.IDX PT, R0, R19, 0x1, 0x1c1f ;  /* 0x003c1f0013007f89 */ /* 0x00266200000e0000 */
[----:B------:R-:W-:Y:S05]  /*e8d0*/  @P2 BRA `(.L_x_1304) ;  /* 0x0000030000002947 */ /* 0x000fea0003800000 */
[----:B-----5:R-:W-:Y:S02]  /*e8e0*/  ISETP.GE.AND P2, PT, R47, c[0x0][0x3c8], PT ;  /* 0x0000f2002f007a0c */ /* 0x020fe40003f46270 */
[----:B------:R-:W-:-:S02]  /*e8f0*/  ISETP.GE.AND P3, PT, R45, c[0x0][0x3c8], PT ;  /* 0x0000f2002d007a0c */ /* 0x000fc40003f66270 */
[----:B------:R-:W-:-:S09]  /*e900*/  ISETP.GE.AND P5, PT, R43, c[0x0][0x3c8], PT ;  /* 0x0000f2002b007a0c */ /* 0x000fd20003fa6270 */
[----:B-1----:R-:W-:-:S04]  /*e910*/  @!P2 LEA R4, P4, R47, R0, 0x2 ;  /* 0x000000002f04a211 */ /* 0x002fc800078810ff */
[----:B----4-:R-:W-:Y:S02]  /*e920*/  @!P2 LEA.HI.X R5, R47, R2, R48, 0x2, P4 ;  /* 0x000000022f05a211 */ /* 0x010fe400020f1430 */
[----:B------:R-:W-:-:S03]  /*e930*/  @!P3 LEA R6, P4, R45, R0, 0x2 ;  /* 0x000000002d06b211 */ /* 0x000fc600078810ff */
[----:B------:R1:W-:Y:S01]  /*e940*/  @!P2 ST.E.64 [R4.64], R146 ;  /* 0x000000920400a985 */ /* 0x0003e2000c101b06 */
[----:B------:R-:W-:Y:S02]  /*e950*/  @!P3 LEA.HI.X R7, R45, R2, R46, 0x2, P4 ;  /* 0x000000022d07b211 */ /* 0x000fe400020f142e */
[----:B------:R-:W-:-:S03]  /*e960*/  ISETP.GE.AND P2, PT, R41, c[0x0][0x3c8], PT ;  /* 0x0000f20029007a0c */ /* 0x000fc60003f46270 */
[----:B------:R4:W-:Y:S01]  /*e970*/  @!P3 ST.E.64 [R6.64], R150 ;  /* 0x000000960600b985 */ /* 0x0009e2000c101b06 */
[----:B------:R-:W-:Y:S02]  /*e980*/  ISETP.GE.AND P3, PT, R39, c[0x0][0x3c8], PT ;  /* 0x0000f20027007a0c */ /* 0x000fe40003f66270 */
[----:B-1----:R-:W-:-:S04]  /*e990*/  @!P5 LEA R4, P4, R43, R0, 0x2 ;  /* 0x000000002b04d211 */ /* 0x002fc800078810ff */
[----:B------:R-:W-:-:S03]  /*e9a0*/  @!P5 LEA.HI.X R5, R43, R2, R44, 0x2, P4 ;  /* 0x000000022b05d211 */ /* 0x000fc600020f142c */
[----:B----4-:R-:W-:Y:S02]  /*e9b0*/  @!P2 LEA R6, P4, R41, R0, 0x2 ;  /* 0x000000002906a211 */ /* 0x010fe400078810ff */
[----:B------:R1:W-:Y:S01]  /*e9c0*/  @!P5 ST.E.64 [R4.64], R154 ;  /* 0x0000009a0400d985 */ /* 0x0003e2000c101b06 */
[----:B------:R-:W-:Y:S02]  /*e9d0*/  ISETP.GE.AND P5, PT, R37, c[0x0][0x3c8], PT ;  /* 0x0000f20025007a0c */ /* 0x000fe40003fa6270 */
[----:B------:R-:W-:-:S05]  /*e9e0*/  @!P2 LEA.HI.X R7, R41, R2, R42, 0x2, P4 ;  /* 0x000000022907a211 */ /* 0x000fca00020f142a */
[----:B------:R4:W-:Y:S01]  /*e9f0*/  @!P2 ST.E.64 [R6.64], R158 ;  /* 0x0000009e0600a985 */ /* 0x0009e2000c101b06 */
[----:B------:R-:W-:Y:S02]  /*ea00*/  ISETP.GE.AND P2, PT, R35, c[0x0][0x3c8], PT ;  /* 0x0000f20023007a0c */ /* 0x000fe40003f46270 */
[----:B-1----:R-:W-:-:S04]  /*ea10*/  @!P3 LEA R4, P4, R39, R0, 0x2 ;  /* 0x000000002704b211 */ /* 0x002fc800078810ff */
[----:B------:R-:W-:Y:S02]  /*ea20*/  @!P3 LEA.HI.X R5, R39, R2, R40, 0x2, P4 ;  /* 0x000000022705b211 */ /* 0x000fe400020f1428 */
[----:B----4-:R-:W-:-:S03]  /*ea30*/  @!P5 LEA R6, P4, R37, R0, 0x2 ;  /* 0x000000002506d211 */ /* 0x010fc600078810ff */
        /* <DEDUP_REMOVED lines=12> */
[----:B------:R-:W-:Y:S02]  /*eb00*/  ISETP.GE.AND P3, PT, R27, c[0x0][0x3c8], PT ;  /* 0x0000f2001b007a0c */ /* 0x000fe40003f66270 */
[----:B-1----:R-:W-:-:S04]  /*eb10*/  @!P5 LEA R4, P2, R31, R0, 0x2 ;  /* 0x000000001f04d211 */ /* 0x002fc800078410ff */
[----:B------:R-:W-:Y:S02]  /*eb20*/  @!P5 LEA.HI.X R5, R31, R2, R32, 0x2, P2 ;  /* 0x000000021f05d211 */ /* 0x000fe400010f1420 */
[----:B------:R-:W-:-:S03]  /*eb30*/  ISETP.GE.AND P2, PT, R25, c[0x0][0x3c8], PT ;  /* 0x0000f20019007a0c */ /* 0x000fc60003f46270 */
[----:B------:R1:W-:Y:S01]  /*eb40*/  @!P5 ST.E.64 [R4.64], R70 ;  /* 0x000000460400d985 */ /* 0x0003e2000c101b06 */
[----:B--2---:R-:W-:-:S04]  /*eb50*/  @!P4 LEA R8, P5, R29, R0, 0x2 ;  /* 0x000000001d08c211 */ /* 0x004fc800078a10ff */
[----:B------:R-:W-:Y:S02]  /*eb60*/  @!P4 LEA.HI.X R9, R29, R2, R30, 0x2, P5 ;  /* 0x000000021d09c211 */ /* 0x000fe400028f141e */
[----:B----4-:R-:W-:-:S03]  /*eb70*/  @!P3 LEA R6, P5, R27, R0, 0x2 ;  /* 0x000000001b06b211 */ /* 0x010fc600078a10ff */
[----:B------:R2:W-:Y:S01]  /*eb80*/  @!P4 ST.E.64 [R8.64], R82 ;  /* 0x000000520800c985 */ /* 0x0005e2000c101b06 */
[----:B------:R-:W-:-:S05]  /*eb90*/  @!P3 LEA.HI.X R7, R27, R2, R28, 0x2, P5 ;  /* 0x000000021b07b211 */ /* 0x000fca00028f141c */
[----:B------:R2:W-:Y:S01]  /*eba0*/  @!P3 ST.E.64 [R6.64], R86 ;  /* 0x000000560600b985 */ /* 0x0005e2000c101b06 */
[----:B-1----:R-:W-:-:S04]  /*ebb0*/  @!P2 LEA R4, P5, R25, R0, 0x2 ;  /* 0x000000001904a211 */ /* 0x002fc800078a10ff */
[----:B------:R-:W-:-:S05]  /*ebc0*/  @!P2 LEA.HI.X R5, R25, R2, R26, 0x2, P5 ;  /* 0x000000021905a211 */ /* 0x000fca00028f141a */
[----:B------:R2:W-:Y:S04]  /*ebd0*/  @!P2 ST.E.64 [R4.64], R98 ;  /* 0x000000620400a985 */ /* 0x0005e8000c101b06 */
.L_x_1304:
[----:B------:R-:W-:Y:S05]  /*ebe0*/  BSYNC B0 ;  /* 0x0000000000007941 */ /* 0x000fea0003800000 */
.L_x_1303:
[----:B----4-:R4:W2:Y:S01]  /*ebf0*/  SHFL.IDX PT, R2, R18, 0x2, 0x1c1f ;  /* 0x005c1f0012027f89 */ /* 0x0108a200000e0000 */
[----:B------:R-:W-:Y:S03]  /*ec00*/  BSSY B0, `(.L_x_1305) ;  /* 0x0000033000007945 */ /* 0x000fe60003800000 */
[----:B-1----:R4:W1:Y:S01]  /*ec10*/  SHFL.IDX PT, R0, R19, 0x2, 0x1c1f ;  /* 0x005c1f0013007f89 */ /* 0x00286200000e0000 */
[----:B------:R-:W-:Y:S05]  /*ec20*/  @P1 BRA `(.L_x_1306) ;  /* 0x0000030000001947 */ /* 0x000fea0003800000 */
[----:B-----5:R-:W-:Y:S02]  /*ec30*/  ISETP.GE.AND P3, PT, R47, c[0x0][0x3c8], PT ;  /* 0x0000f2002f007a0c */ /* 0x020fe40003f66270 */
[----:B------:R-:W-:Y:S02]  /*ec40*/  ISETP.GE.AND P5, PT, R45, c[0x0][0x3c8], PT ;  /* 0x0000f2002d007a0c */ /* 0x000fe40003fa6270 */
[----:B------:R-:W-:Y:S02]  /*ec50*/  ISETP.GE.AND P2, PT, R43, c[0x0][0x3c8], PT ;  /* 0x0000f2002b007a0c */ /* 0x000fe40003f46270 */
[----:B------:R-:W-:-:S07]  /*ec60*/  ISETP.GE.AND P1, PT, R41, c[0x0][0x3c8], PT ;  /* 0x0000f20029007a0c */ /* 0x000fce0003f26270 */
[----:B-12---:R-:W-:-:S04]  /*ec70*/  @!P3 LEA R4, P4, R47, R0, 0x2 ;  /* 0x000000002f04b211 */ /* 0x006fc800078810ff */
[----:B------:R-:W-:Y:S02]  /*ec80*/  @!P3 LEA.HI.X R5, R47, R2, R48, 0x2, P4 ;  /* 0x000000022f05b211 */ /* 0x000fe400020f1430 */
[----:B------:R-:W-:-:S03]  /*ec90*/  @!P5 LEA R6, P4, R45, R0, 0x2 ;  /* 0x000000002d06d211 */ /* 0x000fc600078810ff */
        /* <DEDUP_REMOVED lines=15> */
[----:B------:R-:W-:-:S03]  /*ed90*/  @!P5 LEA R8, P4, R37, R0, 0x2 ;  /* 0x000000002508d211 */ /* 0x000fc600078810ff */
[----:B------:R1:W-:Y:S01]  /*eda0*/  @!P3 ST.E.64 [R4.64], R124 ;  /* 0x0000007c0400b985 */ /* 0x0003e2000c101b06 */
[----:B------:R-:W-:Y:S02]  /*edb0*/  @!P5 LEA.HI.X R9, R37, R2, R38, 0x2, P4 ;  /* 0x000000022509d211 */ /* 0x000fe400020f1426 */
[----:B------:R-:W-:Y:S02]  /*edc0*/  ISETP.GE.AND P4, PT, R31, c[0x0][0x3c8], PT ;  /* 0x0000f2001f007a0c */ /* 0x000fe40003f86270 */
[C---:B--2---:R-:W-:Y:S01]  /*edd0*/  @!P2 LEA R6, P3, R35.reuse, R0, 0x2 ;  /* 0x000000002306a211 */ /* 0x044fe200078610ff */
[----:B------:R2:W-:Y:S03]  /*ede0*/  @!P5 ST.E.64 [R8.64], R120 ;  /* 0x000000780800d985 */ /* 0x0005e6000c101b06 */
        /* <DEDUP_REMOVED lines=8> */
[----:B------:R-:W-:Y:S02]  /*ee70*/  ISETP.GE.AND P1, PT, R25, c[0x0][0x3c8], PT ;  /* 0x0000f20019007a0c */ /* 0x000fe40003f26270 */
[----:B------:R-:W-:Y:S02]  /*ee80*/  @!P4 LEA.HI.X R11, R31, R2, R32, 0x2, P5 ;  /* 0x000000021f0bc211 */ /* 0x000fe400028f1420 */
[----:B--2---:R-:W-:-:S03]  /*ee90*/  @!P3 LEA R8, P5, R29, R0, 0x2 ;  /* 0x000000001d08b211 */ /* 0x004fc600078a10ff */
[----:B------:R2:W-:Y:S01]  /*eea0*/  @!P4 ST.E.64 [R10.64], R72 ;  /* 0x000000480a00c985 */ /* 0x0005e2000c101b06 */
[----:B------:R-:W-:Y:S02]  /*eeb0*/  @!P3 LEA.HI.X R9, R29, R2, R30, 0x2, P5 ;  /* 0x000000021d09b211 */ /* 0x000fe400028f141e */
[----:B---3--:R-:W-:-:S03]  /*eec0*/  @!P2 LEA R6, P5, R27, R0, 0x2 ;  /* 0x000000001b06a211 */ /* 0x008fc600078a10ff */
[----:B------:R2:W-:Y:S01]  /*eed0*/  @!P3 ST.E.64 [R8.64], R76 ;  /* 0x0000004c0800b985 */ /* 0x0005e2000c101b06 */
[----:B------:R-:W-:-:S05]  /*eee0*/  @!P2 LEA.HI.X R7, R27, R2, R28, 0x2, P5 ;  /* 0x000000021b07a211 */ /* 0x000fca00028f141c */
[----:B------:R2:W-:Y:S01]  /*eef0*/  @!P2 ST.E.64 [R6.64], R88 ;  /* 0x000000580600a985 */ /* 0x0005e2000c101b06 */
[----:B-1----:R-:W-:-:S04]  /*ef00*/  @!P1 LEA R4, P5, R25, R0, 0x2 ;  /* 0x0000000019049211 */ /* 0x002fc800078a10ff */
[----:B------:R-:W-:-:S05]  /*ef10*/  @!P1 LEA.HI.X R5, R25, R2, R26, 0x2, P5 ;  /* 0x0000000219059211 */ /* 0x000fca00028f141a */
[----:B------:R2:W-:Y:S04]  /*ef20*/  @!P1 ST.E.64 [R4.64], R92 ;  /* 0x0000005c04009985 */ /* 0x0005e8000c101b06 */
.L_x_1306:
[----:B------:R-:W-:Y:S05]  /*ef30*/  BSYNC B0 ;  /* 0x0000000000007941 */ /* 0x000fea0003800000 */
.L_x_1305:
[----:B--2---:R2:W3:Y:S04]  /*ef40*/  SHFL.IDX PT, R2, R18, 0x3, 0x1c1f ;  /* 0x007c1f0012027f89 */ /* 0x0044e800000e0000 */
[----:B-1----:R2:W1:Y:S01]  /*ef50*/  SHFL.IDX PT, R0, R19, 0x3, 0x1c1f ;  /* 0x007c1f0013007f89 */ /* 0x00246200000e0000 */
[----:B------:R-:W-:Y:S05]  /*ef60*/  @P0 BRA `(.L_x_1307) ;  /* 0x000005e000000947 */ /* 0x000fea0003800000 */
[----:B-----5:R-:W-:Y:S02]  /*ef70*/  ISETP.GE.AND P1, PT, R47, c[0x0][0x3c8], PT ;  /* 0x0000f2002f007a0c */ /* 0x020fe40003f26270 */
[----:B------:R-:W-:Y:S02]  /*ef80*/  ISETP.GE.AND P2, PT, R45, c[0x0][0x3c8], PT ;  /* 0x0000f2002d007a0c */ /* 0x000fe40003f46270 */
[----:B------:R-:W-:Y:S02]  /*ef90*/  ISETP.GE.AND P4, PT, R43, c[0x0][0x3c8], PT ;  /* 0x0000f2002b007a0c */ /* 0x000fe40003f86270 */
[----:B------:R-:W-:-:S07]  /*efa0*/  ISETP.GE.AND P3, PT, R41, c[0x0][0x3c8], PT ;  /* 0x0000f20029007a0c */ /* 0x000fce0003f66270 */
[----:B-1----:R-:W-:-:S04]  /*efb0*/  @!P1 LEA R4, P0, R47, R0, 0x2 ;  /* 0x000000002f049211 */ /* 0x002fc800078010ff */
[----:B---3--:R-:W-:Y:S02]  /*efc0*/  @!P1 LEA.HI.X R5, R47, R2, R48, 0x2, P0 ;  /* 0x000000022f059211 */ /* 0x008fe400000f1430 */
[----:B------:R-:W-:-:S03]  /*efd0*/  @!P2 LEA R6, P0, R45, R0, 0x2 ;  /* 0x000000002d06a211 */ /* 0x000fc600078010ff */
[----:B------:R1:W-:Y:S01]  /*efe0*/  @!P1 ST.E.64 [R4.64], R142 ;  /* 0x0000008e04009985 */ /* 0x0003e2000c101b06 */
[----:B------:R-:W-:Y:S02]  /*eff0*/  ISETP.GE.AND P1, PT, R39, c[0x0][0x3c8], PT ;  /* 0x0000f20027007a0c */ /* 0x000fe40003f26270 */
[----:B------:R-:W-:Y:S02]  /*f000*/  @!P2 LEA.HI.X R7, R45, R2, R46, 0x2, P0 ;  /* 0x000000022d07a211 */ /* 0x000fe400000f142e */
[----:B------:R-:W-:-:S03]  /*f010*/  ISETP.GE.AND P0, PT, R37, c[0x0][0x3c8], PT ;  /* 0x0000f20025007a0c */ /* 0x000fc60003f06270 */
[----:B------:R3:W-:Y:S01]  /*f020*/  @!P2 ST.E.64 [R6.64], R138 ;  /* 0x0000008a0600a985 */ /* 0x0007e2000c101b06 */
[----:B------:R-:W-:-:S04]  /*f030*/  @!P3 LEA R8, P2, R41, R0, 0x2 ;  /* 0x000000002908b211 */ /* 0x000fc800078410ff */
[----:B------:R-:W-:Y:S02]  /*f040*/  @!P3 LEA.HI.X R9, R41, R2, R42, 0x2, P2 ;  /* 0x000000022909b211 */ /* 0x000fe400010f142a */
[----:B-1----:R-:W-:-:S04]  /*f050*/  @!P4 LEA R4, P5, R43, R0, 0x2 ;  /* 0x000000002b04c211 */ /* 0x002fc800078a10ff */
[----:B------:R-:W-:Y:S02]  /*f060*/  @!P4 LEA.HI.X R5, R43, R2, R44, 0x2, P5 ;  /* 0x000000022b05c211 */ /* 0x000fe400028f142c */
[----:B---3--:R-:W-:-:S03]  /*f070*/  @!P0 LEA R6, P2, R37, R0, 0x2 ;  /* 0x0000000025068211 */ /* 0x008fc600078410ff */
[----:B------:R1:W-:Y:S01]  /*f080*/  @!P4 ST.E.64 [R4.64], R134 ;  /* 0x000000860400c985 */ /* 0x0003e2000c101b06 */
[----:B------:R-:W-:Y:S02]  /*f090*/  ISETP.GE.AND P4, PT, R35, c[0x0][0x3c8], PT ;  /* 0x0000f20023007a0c */ /* 0x000fe40003f86270 */
[----:B------:R-:W-:Y:S01]  /*f0a0*/  @!P0 LEA.HI.X R7, R37, R2, R38, 0x2, P2 ;  /* 0x0000000225078211 */ /* 0x000fe200010f1426 */
[----:B------:R-:W-:Y:S01]  /*f0b0*/  @!P3 ST.E.64 [R8.64], R130 ;  /* 0x000000820800b985 */ /* 0x000fe2000c101b06 */
[----:B------:R-:W-:Y:S02]  /*f0c0*/  ISETP.GE.AND P3, PT, R33, c[0x0][0x3c8], PT ;  /* 0x0000f20021007a0c */ /* 0x000fe40003f66270 */
[----:B------:R-:W-:Y:S02]  /*f0d0*/  ISETP.GE.AND P2, PT, R31, c[0x0][0x3c8], PT ;  /* 0x0000f2001f007a0c */ /* 0x000fe40003f46270 */
[----:B-1----:R-:W-:-:S04]  /*f0e0*/  @!P1 LEA R4, P5, R39, R0, 0x2 ;  /* 0x0000000027049211 */ /* 0x002fc800078a10ff */
[----:B------:R-:W-:-:S05]  /*f0f0*/  @!P1 LEA.HI.X R5, R39, R2, R40, 0x2, P5 ;  /* 0x0000000227059211 */ /* 0x000fca00028f1428 */
[----:B------:R1:W-:Y:S01]  /*f100*/  @!P1 ST.E.64 [R4.64], R126 ;  /* 0x0000007e04009985 */ /* 0x0003e2000c101b06 */
[----:B------:R-:W-:-:S03]  /*f110*/  ISETP.GE.AND P1, PT, R29, c[0x0][0x3c8], PT ;  /* 0x0000f2001d007a0c */ /* 0x000fc60003f26270 */
[----:B------:R3:W-:Y:S01]  /*f120*/  @!P0 ST.E.64 [R6.64], R122 ;  /* 0x0000007a06008985 */ /* 0x0007e2000c101b06 */
[----:B------:R-:W-:Y:S02]  /*f130*/  ISETP.GE.AND P0, PT, R27, c[0x0][0x3c8], PT ;  /* 0x0000f2001b007a0c */ /* 0x000fe40003f06270 */
[----:B-1----:R-:W-:-:S04]  /*f140*/  @!P4 LEA R4, P5, R35, R0, 0x2 ;  /* 0x000000002304c211 */ /* 0x002fc800078a10ff */
[----:B------:R-:W-:Y:S02]  /*f150*/  @!P4 LEA.HI.X R5, R35, R2, R36, 0x2, P5 ;  /* 0x000000022305c211 */ /* 0x000fe400028f1424 */
[----:B------:R-:W-:-:S03]  /*f160*/  @!P3 LEA R10, P5, R33, R0, 0x2 ;  /* 0x00000000210ab211 */ /* 0x000fc600078a10ff */
[----:B------:R1:W-:Y:S01]  /*f170*/  @!P4 ST.E.64 [R4.64], R118 ;  /* 0x000000760400c985 */ /* 0x0003e2000c101b06 */
[----:B------:R-:W-:Y:S02]  /*f180*/  @!P2 LEA R8, P4, R31, R0, 0x2 ;  /* 0x000000001f08a211 */ /* 0x000fe400078810ff */
[----:B------:R-:W-:Y:S02]  /*f190*/  @!P3 LEA.HI.X R11, R33, R2, R34, 0x2, P5 ;  /* 0x00000002210bb211 */ /* 0x000fe400028f1422 */
[----:B---3--:R-:W-:Y:S02]  /*f1a0*/  @!P1 LEA R6, P5, R29, R0, 0x2 ;  /* 0x000000001d069211 */ /* 0x008fe400078a10ff */
[-C--:B------:R-:W-:Y:S01]  /*f1b0*/  @!P2 LEA.HI.X R9, R31, R2.reuse, R32, 0x2, P4 ;  /* 0x000000021f09a211 */ /* 0x080fe200020f1420 */
[----:B------:R3:W-:Y:S01]  /*f1c0*/  @!P3 ST.E.64 [R10.64], R114 ;  /* 0x000000720a00b985 */ /* 0x0007e2000c101b06 */
[----:B------:R-:W-:-:S03]  /*f1d0*/  @!P1 LEA.HI.X R7, R29, R2, R30, 0x2, P5 ;  /* 0x000000021d079211 */ /* 0x000fc600028f141e */
[----:B------:R3:W-:Y:S04]  /*f1e0*/  @!P2 ST.E.64 [R8.64], R74 ;  /* 0x0000004a0800a985 */ /* 0x0007e8000c101b06 */
[----:B------:R3:W-:Y:S01]  /*f1f0*/  @!P1 ST.E.64 [R6.64], R78 ;  /* 0x0000004e06009985 */ /* 0x0007e2000c101b06 */
[----:B-1----:R-:W-:-:S04]  /*f200*/  @!P0 LEA R4, P4, R27, R0, 0x2 ;  /* 0x000000001b048211 */ /* 0x002fc800078810ff */
[----:B------:R-:W-:-:S05]  /*f210*/  @!P0 LEA.HI.X R5, R27, R2, R28, 0x2, P4 ;  /* 0x000000021b058211 */ /* 0x000fca00020f141c */
[----:B------:R3:W-:Y:S01]  /*f220*/  @!P0 ST.E.64 [R4.64], R90 ;  /* 0x0000005a04008985 */ /* 0x0007e2000c101b06 */
[----:B------:R-:W-:-:S13]  /*f230*/  ISETP.GE.AND P0, PT, R25, c[0x0][0x3c8], PT ;  /* 0x0000f20019007a0c */ /* 0x000fda0003f06270 */
[----:B------:R-:W-:Y:S05]  /*f240*/  @P0 BRA `(.L_x_1307) ;  /* 0x0000030000000947 */ /* 0x000fea0003800000 */
[----:B---3--:R-:W-:-:S04]  /*f250*/  LEA R4, P0, R25, R0, 0x2 ;  /* 0x0000000019047211 */ /* 0x008fc800078010ff */
[----:B------:R-:W-:-:S05]  /*f260*/  LEA.HI.X R5, R25, R2, R26, 0x2, P0 ;  /* 0x0000000219057211 */ /* 0x000fca00000f141a */
[----:B------:R1:W-:Y:S01]  /*f270*/  ST.E.64 [R4.64], R94 ;  /* 0x0000005e04007985 */ /* 0x0003e2000c101b06 */
[----:B------:R-:W-:Y:S05]  /*f280*/  BRA `(.L_x_1307) ;  /* 0x000002c000007947 */ /* 0x000fea0003800000 */
.L_x_1299:
[----:B------:R-:W2:Y:S02]  /*f290*/  S2R R4, SR_TID.X ;  /* 0x0000000000047919 */ /* 0x000ea40000002100 */
[----:B--2---:R-:W-:-:S13]  /*f2a0*/  ISETP.GT.AND P0, PT, R4, 0x7f, PT ;  /* 0x0000007f0400780c */ /* 0x004fda0003f04270 */
[----:B------:R-:W-:Y:S05]  /*f2b0*/  @P0 BRA `(.L_x_1307) ;  /* 0x0000029000000947 */ /* 0x000fea0003800000 */
[----:B------:R-:W2:Y:S01]  /*f2c0*/  LDL.LU R3, [R1+0x74] ;  /* 0x0000740001037983 */ /* 0x000ea20000300800 */
[----:B------:R-:W-:-:S05]  /*f2d0*/  MOV R2, c[0x0][0x4e8] ;  /* 0x00013a0000027a02 */ /* 0x000fca0000000f00 */
[----:B------:R-:W-:Y:S01]  /*f2e0*/  IMAD R0, R2, c[0x0][0x388], RZ ;  /* 0x0000e20002007a24 */ /* 0x000fe200078e02ff */
[----:B--2---:R-:W-:-:S04]  /*f2f0*/  IADD3 R4, R3, R4, RZ ;  /* 0x0000000403047210 */ /* 0x004fc80007ffe0ff */
[----:B------:R-:W-:-:S13]  /*f300*/  ISETP.GE.AND P0, PT, R4, R0, PT ;  /* 0x000000000400720c */ /* 0x000fda0003f06270 */
[----:B------:R-:W-:Y:S05]  /*f310*/  @P0 BRA `(.L_x_1307) ;  /* 0x0000023000000947 */ /* 0x000fea0003800000 */
[----:B------:R-:W2:Y:S04]  /*f320*/  LDL.LU R3, [R1+0x40] ;  /* 0x0000400001037983 */ /* 0x000ea80000300800 */
[----:B------:R-:W3:Y:S04]  /*f330*/  LDL.LU R9, [R1+0x3c] ;  /* 0x00003c0001097983 */ /* 0x000ee80000300800 */
[----:B------:R-:W4:Y:S01]  /*f340*/  LDL.LU R8, [R1+0x44] ;  /* 0x0000440001087983 */ /* 0x000f220000300800 */
[----:B------:R-:W-:-:S13]  /*f350*/  ISETP.NE.AND P0, PT, R2, 0x1, PT ;  /* 0x000000010200780c */ /* 0x000fda0003f05270 */
[----:B------:R-:W-:Y:S01]  /*f360*/  @P0 IMAD.HI.U32 R7, R4, c[0x0][0x4ec], RZ ;  /* 0x00013b0004070a27 */ /* 0x000fe200078e00ff */
[----:B--2---:R-:W-:Y:S02]  /*f370*/  SHF.R.S32.HI R0, RZ, 0x1f, R3 ;  /* 0x0000001fff007819 */ /* 0x004fe40000011403 */
[----:B---3--:R-:W-:-:S03]  /*f380*/  SHF.R.S32.HI R6, RZ, 0x1f, R9 ;  /* 0x0000001fff067819 */ /* 0x008fc60000011409 */
[----:B------:R-:W-:-:S04]  /*f390*/  IMAD R0, R0, c[0x0][0x4d0], RZ ;  /* 0x0001340000007a24 */ /* 0x000fc800078e02ff */
[C---:B------:R-:W-:Y:S01]  /*f3a0*/  IMAD R5, R3.reuse, c[0x0][0x4d4], R0 ;  /* 0x0001350003057a24 */ /* 0x040fe200078e0200 */
[----:B------:R-:W-:Y:S01]  /*f3b0*/  MOV R0, R4 ;  /* 0x0000000400007202 */ /* 0x000fe20000000f00 */
[----:B------:R-:W-:Y:S01]  /*f3c0*/  IMAD.WIDE.U32 R2, R3, c[0x0][0x4d0], RZ ;  /* 0x0001340003027a25 */ /* 0x000fe200078e00ff */
[----:B------:R-:W-:-:S03]  /*f3d0*/  @P0 SHF.R.U32.HI R0, RZ, c[0x0][0x4f0], R7 ;  /* 0x00013c00ff000a19 */ /* 0x000fc60000011607 */
[----:B------:R-:W-:Y:S01]  /*f3e0*/  IMAD R6, R6, c[0x0][0x4d8], RZ ;  /* 0x0001360006067a24 */ /* 0x000fe200078e02ff */
[----:B------:R-:W-:Y:S02]  /*f3f0*/  IADD3 R3, R3, R5, RZ ;  /* 0x0000000503037210 */ /* 0x000fe40007ffe0ff */
[----:B----4-:R-:W-:Y:S01]  /*f400*/  SHF.R.S32.HI R5, RZ, 0x1f, R8 ;  /* 0x0000001fff057819 */ /* 0x010fe20000011408 */
[C---:B------:R-:W-:Y:S01]  /*f410*/  IMAD R7, R9.reuse, c[0x0][0x4dc], R6 ;  /* 0x0001370009077a24 */ /* 0x040fe200078e0206 */
[----:B------:R-:W-:Y:S01]  /*f420*/  IADD3 R6, -R0, RZ, RZ ;  /* 0x000000ff00067210 */ /* 0x000fe20007ffe1ff */
[----:B------:R-:W-:-:S04]  /*f430*/  IMAD.WIDE.U32 R2, R9, c[0x0][0x4d8], R2 ;  /* 0x0001360009027a25 */ /* 0x000fc800078e0002 */
[----:B------:R-:W-:Y:S01]  /*f440*/  IMAD R5, R5, c[0x0][0x4e0], RZ ;  /* 0x0001380005057a24 */ /* 0x000fe200078e02ff */
[----:B------:R-:W-:Y:S01]  /*f450*/  IADD3 R3, R3, R7, RZ ;  /* 0x0000000703037210 */ /* 0x000fe20007ffe0ff */
[----:B------:R-:W-:Y:S01]  /*f460*/  IMAD R4, R6, c[0x0][0x4e8], R4 ;  /* 0x00013a0006047a24 */ /* 0x000fe200078e0204 */
[----:B------:R-:W-:Y:S01]  /*f470*/  SHF.R.S32.HI R7, RZ, 0x1f, R0 ;  /* 0x0000001fff077819 */ /* 0x000fe20000011400 */
[C---:B------:R-:W-:Y:S02]  /*f480*/  IMAD R6, R8.reuse, c[0x0][0x4e4], R5 ;  /* 0x0001390008067a24 */ /* 0x040fe400078e0205 */
[----:B------:R-:W-:Y:S01]  /*f490*/  IMAD.WIDE.U32 R2, R8, c[0x0][0x4e0], R2 ;  /* 0x0001380008027a25 */ /* 0x000fe200078e0002 */
[----:B------:R-:W-:-:S04]  /*f4a0*/  SHF.R.S32.HI R5, RZ, 0x1f, R4 ;  /* 0x0000001fff057819 */ /* 0x000fc80000011404 */
[----:B------:R-:W-:Y:S01]  /*f4b0*/  IADD3 R2, P0, R0, R2, RZ ;  /* 0x0000000200027210 */ /* 0x000fe20007f1e0ff */
[----:B------:R-:W-:-:S03]  /*f4c0*/  IMAD R0, R5, c[0x0][0x4c8], RZ ;  /* 0x0001320005007a24 */ /* 0x000fc600078e02ff */
[----:B------:R-:W-:Y:S01]  /*f4d0*/  IADD3.X R3, R7, R3, R6, P0, !PT ;  /* 0x0000000307037210 */ /* 0x000fe200007fe406 */
[----:B------:R-:W-:-:S04]  /*f4e0*/  IMAD R0, R4, c[0x0][0x4cc], R0 ;  /* 0x0001330004007a24 */ /* 0x000fc800078e0200 */
[----:B------:R-:W-:-:S05]  /*f4f0*/  IMAD.WIDE.U32 R2, R4, c[0x0][0x4c8], R2 ;  /* 0x0001320004027a25 */ /* 0x000fca00078e0002 */
[----:B------:R-:W-:Y:S02]  /*f500*/  IADD3 R0, R3, R0, RZ ;  /* 0x0000000003007210 */ /* 0x000fe40007ffe0ff */
[----:B------:R-:W-:-:S04]  /*f510*/  LEA R4, P0, R2, c[0x0][0x4a8], 0x2 ;  /* 0x00012a0002047a11 */ /* 0x000fc800078010ff */
[----:B------:R-:W-:Y:S02]  /*f520*/  LEA.HI.X R5, R2, c[0x0][0x4ac], R0, 0x2, P0 ;  /* 0x00012b0002057a11 */ /* 0x000fe400000f1400 */
[----:B------:R-:W-:-:S05]  /*f530*/  MOV R0, 0xff800000 ;  /* 0xff80000000007802 */ /* 0x000fca0000000f00 */
[----:B------:R2:W-:Y:S02]  /*f540*/  STG.E [R4.64], R0 ;  /* 0x0000000004007986 */ /* 0x0005e4000c101906 */
.L_x_1307:
[----:B------:R-:W-:Y:S05]  /*f550*/  BSYNC B1 ;  /* 0x0000000000017941 */ /* 0x000fea0003800000 */
.L_x_1298:
[----:B-12---:R-:W2:Y:S02]  /*f560*/  LDL R0, [R1+0xb4] ;  /* 0x0000b40001007983 */ /* 0x006ea40000100800 */
[----:B--2---:R-:W-:-:S13]  /*f570*/  ISETP.NE.AND P0, PT, R0, RZ, PT ;  /* 0x000000ff0000720c */ /* 0x004fda0003f05270 */
[----:B------:R-:W-:Y:S01]  /*f580*/  @P0 WARPSYNC 0xffffffff ;  /* 0xffffffff00000948 */ /* 0x000fe20003800000 */
[----:B------:R-:W-:Y:S06]  /*f590*/  @P0 BAR.SYNC.DEFER_BLOCKING 0x5, 0x80 ;  /* 0x0142000000000b1d */ /* 0x000fec0000010000 */
[----:B------:R-:W1:Y:S04]  /*f5a0*/  @P0 LDS R0, [0xc100] ;  /* 0x00c10000ff000984 */ /* 0x000e680000000800 */
[----:B-1----:R1:W-:Y:S04]  /*f5b0*/  @P0 STL [R1+0x78], R0 ;  /* 0x0000780001000387 */ /* 0x0023e80000100800 */
[----:B------:R-:W-:Y:S06]  /*f5c0*/  @P0 BAR.ARV 0x4, 0x80 ;  /* 0x0102000000000b1d */ /* 0x000fec0000002000 */
[----:B------:R-:W-:Y:S05]  /*f5d0*/  @P0 BRA `(.L_x_1308) ;  /* 0x0000009000000947 */ /* 0x000fea0003800000 */
[----:B------:R-:W-:Y:S05]  /*f5e0*/  BRA.DIV ~URZ, `(.L_x_1309) ;  /* 0x00002f827f007947 */ /* 0x000fea000b800000 */
[----:B-1----:R1:W2:Y:S02]  /*f5f0*/  SHFL.IDX PT, R0, R24, RZ, 0x1f ;  /* 0x00001fff18007589 */ /* 0x0022a400000e0000 */
.L_x_1334:
[----:B---3--:R-:W3:Y:S01]  /*f600*/  S2R R2, SR_TID.X ;  /* 0x0000000000027919 */ /* 0x008ee20000002100 */
[----:B------:R-:W-:Y:S03]  /*f610*/  WARPSYNC 0xffffffff ;  /* 0xffffffff00007948 */ /* 0x000fe60003800000 */
[----:B------:R-:W-:Y:S06]  /*f620*/  BAR.SYNC.DEFER_BLOCKING 0x4, 0x80 ;  /* 0x0102000000007b1d */ /* 0x000fec0000010000 */
[----:B--2---:R2:W-:Y:S01]  /*f630*/  STL [R1+0x78], R0 ;  /* 0x0000780001007387 */ /* 0x0045e20000100800 */
[----:B---3--:R-:W-:-:S13]  /*f640*/  LOP3.LUT P0, RZ, R2, 0x7f, RZ, 0xc0, !PT ;  /* 0x0000007f02ff7812 */ /* 0x008fda000780c0ff */
[----:B------:R2:W-:Y:S04]  /*f650*/  @!P0 STS [0xc100], R24 ;  /* 0x00c10018ff008388 */ /* 0x0005e80000000800 */
[----:B------:R-:W-:Y:S06]  /*f660*/  BAR.ARV 0x5, 0x80 ;  /* 0x0142000000007b1d */ /* 0x000fec0000002000 */
.L_x_1308:
[----:B-12---:R-:W2:Y:S02]  /*f670*/  LDL R0, [R1+0x78] ;  /* 0x0000780001007983 */ /* 0x006ea40000100800 */
[----:B--2---:R-:W-:-:S13]  /*f680*/  ISETP.GE.AND P0, PT, R0, c[0x0][0x538], PT ;  /* 0x00014e0000007a0c */ /* 0x004fda0003f06270 */
[----:B---345:R-:W-:Y:S01]  /*f690*/  @P0 CALL.REL.NOINC `(.L_x_1310) ;  /* 0x0000001000000944 */ /* 0x038fe20003c00000 */
[----:B------:R-:W-:Y:S05]  /*f6a0*/  BRA `(.L_x_1311) ;  /* 0xffff144000007947 */ /* 0x000fea000383ffff */
.L_x_1310:
[----:B------:R-:W-:Y:S05]  /*f6b0*/  EXIT ;  /* 0x000000000000794d */ /* 0x000fea0003800000 */
.L_x_1256:
[----:B------:R-:W-:Y:S01]  /*f6c0*/  IMAD.MOV.U32 R0, RZ, RZ, R5 ;  /* 0x000000ffff007224 */ /* 0x000fe200078e0005 */
[----:B------:R-:W-:Y:S01]  /*f6d0*/  MOV R223, RZ ;  /* 0x000000ff00df7202 */ /* 0x000fe20000000f00 */
[----:B------:R-:W-:Y:S01]  /*f6e0*/  IMAD.MOV.U32 R3, RZ, RZ, 0x1c1f ;  /* 0x00001c1fff037424 */ /* 0x000fe200078e00ff */
[----:B------:R-:W-:Y:S02]  /*f6f0*/  MOV R2, 0xf710 ;  /* 0x0000f71000027802 */ /* 0x000fe40000000f00 */
[----:B-----5:R-:W-:Y:S05]  /*f700*/  CALL.REL.NOINC `($__internal_18_$__cuda_sm70_shflsync_idx_p) ;  /* 0x00002f2000007944 */ /* 0x020fea0003c00000 */
[----:B------:R-:W-:Y:S01]  /*f710*/  MOV R4, R0 ;  /* 0x0000000000047202 */ /* 0x000fe20000000f00 */
[----:B------:R-:W-:Y:S05]  /*f720*/  BRA `(.L_x_1312) ;  /* 0xffff218000007947 */ /* 0x000fea000383ffff */
.L_x_1257:
[----:B------:R-:W-:Y:S01]  /*f730*/  IMAD.MOV.U32 R0, RZ, RZ, R11 ;  /* 0x000000ffff007224 */ /* 0x000fe200078e000b */
[----:B------:R-:W-:Y:S01]  /*f740*/  MOV R223, RZ ;  /* 0x000000ff00df7202 */ /* 0x000fe20000000f00 */
[----:B------:R-:W-:Y:S01]  /*f750*/  IMAD.MOV.U32 R3, RZ, RZ, 0x1c1f ;  /* 0x00001c1fff037424 */ /* 0x000fe200078e00ff */
[----:B------:R-:W-:Y:S02]  /*f760*/  MOV R2, 0xf780 ;  /* 0x0000f78000027802 */ /* 0x000fe40000000f00 */
[----:B-12--5:R-:W-:Y:S05]  /*f770*/  CALL.REL.NOINC `($__internal_18_$__cuda_sm70_shflsync_idx_p) ;  /* 0x00002eb000007944 */ /* 0x026fea0003c00000 */
[----:B------:R-:W-:Y:S05]  /*f780*/  BRA `(.L_x_1313) ;  /* 0xffff214000007947 */ /* 0x000fea000383ffff */
.L_x_1260:
[----:B-1--4-:R-:W-:Y:S01]  /*f790*/  IMAD.MOV.U32 R0, RZ, RZ, R5 ;  /* 0x000000ffff007224 */ /* 0x012fe200078e0005 */
[----:B------:R-:W-:Y:S01]  /*f7a0*/  MOV R223, 0x1 ;  /* 0x0000000100df7802 */ /* 0x000fe20000000f00 */
[----:B------:R-:W-:Y:S01]  /*f7b0*/  IMAD.MOV.U32 R3, RZ, RZ, 0x1c1f ;  /* 0x00001c1fff037424 */ /* 0x000fe200078e00ff */
[----:B------:R-:W-:-:S02]  /*f7c0*/  MOV R2, 0xf7e0 ;  /* 0x0000f7e000027802 */ /* 0x000fc40000000f00 */
[----:B--2--5:R-:W-:Y:S05]  /*f7d0*/  CALL.REL.NOINC `($__internal_18_$__cuda_sm70_shflsync_idx_p) ;  /* 0x00002e5000007944 */ /* 0x024fea0003c00000 */
[----:B------:R-:W-:Y:S01]  /*f7e0*/  IMAD.MOV.U32 R4, RZ, RZ, R0 ;  /* 0x000000ffff047224 */ /* 0x000fe200078e0000 */
[----:B------:R-:W-:Y:S01]  /*f7f0*/  MOV R223, 0x1 ;  /* 0x0000000100df7802 */ /* 0x000fe20000000f00 */
[----:B------:R-:W-:Y:S01]  /*f800*/  IMAD.MOV.U32 R0, RZ, RZ, R11 ;  /* 0x000000ffff007224 */ /* 0x000fe200078e000b */
[----:B------:R-:W-:-:S02]  /*f810*/  MOV R3, 0x1c1f ;  /* 0x00001c1f00037802 */ /* 0x000fc40000000f00 */
[----:B------:R-:W-:Y:S02]  /*f820*/  MOV R2, 0xf840 ;  /* 0x0000f84000027802 */ /* 0x000fe40000000f00 */
[----:B------:R-:W-:Y:S05]  /*f830*/  CALL.REL.NOINC `($__internal_18_$__cuda_sm70_shflsync_idx_p) ;  /* 0x00002df000007944 */ /* 0x000fea0003c00000 */
[----:B------:R-:W-:Y:S05]  /*f840*/  BRA `(.L_x_1314) ;  /* 0xffff22c000007947 */ /* 0x000fea000383ffff */
.L_x_1263:
[----:B-1----:R-:W-:Y:S01]  /*f850*/  IMAD.MOV.U32 R0, RZ, RZ, R5 ;  /* 0x000000ffff007224 */ /* 0x002fe200078e0005 */
[----:B------:R-:W-:Y:S01]  /*f860*/  MOV R223, 0x2 ;  /* 0x0000000200df7802 */ /* 0x000fe20000000f00 */
[----:B------:R-:W-:Y:S01]  /*f870*/  IMAD.MOV.U32 R3, RZ, RZ, 0x1c1f ;  /* 0x00001c1fff037424 */ /* 0x000fe200078e00ff */
[----:B------:R-:W-:Y:S02]  /*f880*/  MOV R2, 0xf8a0 ;  /* 0x0000f8a000027802 */ /* 0x000fe40000000f00 */
[----:B--23-5:R-:W-:Y:S05]  /*f890*/  CALL.REL.NOINC `($__internal_18_$__cuda_sm70_shflsync_idx_p) ;  /* 0x00002d9000007944 */ /* 0x02cfea0003c00000 */
[----:B------:R-:W-:Y:S01]  /*f8a0*/  MOV R4, R0 ;  /* 0x0000000000047202 */ /* 0x000fe20000000f00 */
[----:B------:R-:W-:Y:S05]  /*f8b0*/  BRA `(.L_x_1315) ;  /* 0xffff241000007947 */ /* 0x000fea000383ffff */
.L_x_1264:
[----:B-1----:R-:W-:Y:S01]  /*f8c0*/  IMAD.MOV.U32 R0, RZ, RZ, R11 ;  /* 0x000000ffff007224 */ /* 0x002fe200078e000b */
[----:B------:R-:W-:Y:S01]  /*f8d0*/  MOV R223, 0x2 ;  /* 0x0000000200df7802 */ /* 0x000fe20000000f00 */
[----:B------:R-:W-:Y:S01]  /*f8e0*/  IMAD.MOV.U32 R3, RZ, RZ, 0x1c1f ;  /* 0x00001c1fff037424 */ /* 0x000fe200078e00ff */
[----:B------:R-:W-:Y:S02]  /*f8f0*/  MOV R2, 0xf910 ;  /* 0x0000f91000027802 */ /* 0x000fe40000000f00 */
[----:B--2345:R-:W-:Y:S05]  /*f900*/  CALL.REL.NOINC `($__internal_18_$__cuda_sm70_shflsync_idx_p) ;  /* 0x00002d2000007944 */ /* 0x03cfea0003c00000 */
[----:B------:R-:W-:Y:S05]  /*f910*/  BRA `(.L_x_1316) ;  /* 0xffff23d000007947 */ /* 0x000fea000383ffff */
.L_x_1267:
[----:B--2---:R-:W-:Y:S01]  /*f920*/  IMAD.MOV.U32 R0, RZ, RZ, R5 ;  /* 0x000000ffff007224 */ /* 0x004fe200078e0005 */
[----:B------:R-:W-:Y:S01]  /*f930*/  MOV R223, 0x3 ;  /* 0x0000000300df7802 */ /* 0x000fe20000000f00 */
[----:B------:R-:W-:Y:S01]  /*f940*/  IMAD.MOV.U32 R3, RZ, RZ, 0x1c1f ;  /* 0x00001c1fff037424 */ /* 0x000fe200078e00ff */
[----:B------:R-:W-:-:S02]  /*f950*/  MOV R2, 0xf970 ;  /* 0x0000f97000027802 */ /* 0x000fc40000000f00 */
[----:B-1-345:R-:W-:Y:S05]  /*f960*/  CALL.REL.NOINC `($__internal_18_$__cuda_sm70_shflsync_idx_p) ;  /* 0x00002cc000007944 */ /* 0x03afea0003c00000 */
[----:B------:R-:W-:Y:S01]  /*f970*/  IMAD.MOV.U32 R4, RZ, RZ, R0 ;  /* 0x000000ffff047224 */ /* 0x000fe200078e0000 */
[----:B------:R-:W-:Y:S01]  /*f980*/  MOV R223, 0x3 ;  /* 0x0000000300df7802 */ /* 0x000fe20000000f00 */
[----:B------:R-:W-:Y:S01]  /*f990*/  IMAD.MOV.U32 R0, RZ, RZ, R11 ;  /* 0x000000ffff007224 */ /* 0x000fe200078e000b */
[----:B------:R-:W-:-:S02]  /*f9a0*/  MOV R3, 0x1c1f ;  /* 0x00001c1f00037802 */ /* 0x000fc40000000f00 */
[----:B------:R-:W-:Y:S02]  /*f9b0*/  MOV R2, 0xf9d0 ;  /* 0x0000f9d000027802 */ /* 0x000fe40000000f00 */
[----:B------:R-:W-:Y:S05]  /*f9c0*/  CALL.REL.NOINC `($__internal_18_$__cuda_sm70_shflsync_idx_p) ;  /* 0x00002c6000007944 */ /* 0x000fea0003c00000 */
[----:B------:R-:W-:Y:S05]  /*f9d0*/  BRA `(.L_x_1317) ;  /* 0xffff24e000007947 */ /* 0x000fea000383ffff */
.L_x_1270:
[----:B------:R-:W-:Y:S01]  /*f9e0*/  IMAD.MOV.U32 R0, RZ, RZ, R5 ;  /* 0x000000ffff007224 */ /* 0x000fe200078e0005 */
[----:B------:R-:W-:Y:S01]  /*f9f0*/  MOV R223, RZ ;  /* 0x000000ff00df7202 */ /* 0x000fe20000000f00 */
[----:B------:R-:W-:Y:S01]  /*fa00*/  IMAD.MOV.U32 R3, RZ, RZ, 0x1c1f ;  /* 0x00001c1fff037424 */ /* 0x000fe200078e00ff */
[----:B------:R-:W-:Y:S02]  /*fa10*/  MOV R2, 0xfa30 ;  /* 0x0000fa3000027802 */ /* 0x000fe40000000f00 */
[----:B------:R-:W-:Y:S05]  /*fa20*/  CALL.REL.NOINC `($__internal_18_$__cuda_sm70_shflsync_idx_p) ;  /* 0x00002c0000007944 */ /* 0x000fea0003c00000 */
[----:B------:R-:W-:Y:S01]  /*fa30*/  MOV R4, R0 ;  /* 0x0000000000047202 */ /* 0x000fe20000000f00 */
[----:B------:R-:W-:Y:S05]  /*fa40*/  BRA `(.L_x_1318) ;  /* 0xffff39b000007947 */ /* 0x000fea000383ffff */
.L_x_1271:
[----:B------:R-:W-:Y:S01]  /*fa50*/  IMAD.MOV.U32 R0, RZ, RZ, R12 ;  /* 0x000000ffff007224 */ /* 0x000fe200078e000c */
[----:B------:R-:W-:Y:S01]  /*fa60*/  MOV R223, RZ ;  /* 0x000000ff00df7202 */ /* 0x000fe20000000f00 */
[----:B------:R-:W-:Y:S01]  /*fa70*/  IMAD.MOV.U32 R3, RZ, RZ, 0x1c1f ;  /* 0x00001c1fff037424 */ /* 0x000fe200078e00ff */
[----:B------:R-:W-:Y:S02]  /*fa80*/  MOV R2, 0xfaa0 ;  /* 0x0000faa000027802 */ /* 0x000fe40000000f00 */
[----:B-12---:R-:W-:Y:S05]  /*fa90*/  CALL.REL.NOINC `($__internal_18_$__cuda_sm70_shflsync_idx_p) ;  /* 0x00002b9000007944 */ /* 0x006fea0003c00000 */
[----:B------:R-:W-:Y:S01]  /*faa0*/  IADD3 R8, P0, R0, R149, RZ ;  /* 0x0000009500087210 */ /* 0x000fe20007f1e0ff */
[----:B------:R-:W-:Y:S01]  /*fab0*/  IMAD.MOV.U32 R223, RZ, RZ, 0x1 ;  /* 0x00000001ffdf7424 */ /* 0x000fe200078e00ff */
[C---:B------:R-:W-:Y:S02]  /*fac0*/  IADD3 R3, R227.reuse, 0x20, RZ ;  /* 0x00000020e3037810 */ /* 0x040fe40007ffe0ff */
[----:B------:R-:W-:Y:S01]  /*fad0*/  IADD3 R2, R227, 0x40, RZ ;  /* 0x00000040e3027810 */ /* 0x000fe20007ffe0ff */
[----:B------:R-:W-:Y:S01]  /*fae0*/  IMAD.X R9, R4, 0x1, R141, P0 ;  /* 0x0000000104097824 */ /* 0x000fe200000e068d */
[----:B------:R-:W-:-:S02]  /*faf0*/  IADD3 R6, P6, R0, R150, RZ ;  /* 0x0000009600067210 */ /* 0x000fc40007fde0ff */
[----:B------:R-:W-:Y:S02]  /*fb00*/  ISETP.GE.AND P5, PT, R227, c[0x0][0x1d4], PT ;  /* 0x00007500e3007a0c */ /* 0x000fe40003fa6270 */
[----:B------:R-:W-:Y:S01]  /*fb10*/  ISETP.GE.AND P4, PT, R3, c[0x0][0x1d4], PT ;  /* 0x0000750003007a0c */ /* 0x000fe20003f86270 */
[----:B------:R-:W-:Y:S01]  /*fb20*/  IMAD.X R7, R4, 0x1, R142, P6 ;  /* 0x0000000104077824 */ /* 0x000fe200030e068e */
[----:B------:R-:W-:Y:S02]  /*fb30*/  ISETP.GE.AND P0, PT, R2, c[0x0][0x1d4], PT ;  /* 0x0000750002007a0c */ /* 0x000fe40003f06270 */
[----:B------:R-:W-:Y:S01]  /*fb40*/  IADD3 R2, P6, R0, R151, RZ ;  /* 0x0000009700027210 */ /* 0x000fe20007fde0ff */
[----:B------:R-:W-:Y:S01]  /*fb50*/  IMAD.MOV.U32 R0, RZ, RZ, R5 ;  /* 0x000000ffff007224 */ /* 0x000fe200078e0005 */
[----:B------:R-:W-:Y:S02]  /*fb60*/  SEL R11, RZ, 0x10, P5 ;  /* 0x00000010ff0b7807 */ /* 0x000fe40002800000 */
[----:B------:R-:W-:Y:S01]  /*fb70*/  SEL R10, RZ, 0x10, P4 ;  /* 0x00000010ff0a7807 */ /* 0x000fe20002000000 */
[----:B------:R-:W-:Y:S01]  /*fb80*/  IMAD.X R3, R4, 0x1, R143, P6 ;  /* 0x0000000104037824 */ /* 0x000fe200030e068f */
[----:B------:R-:W-:Y:S01]  /*fb90*/  SEL R5, RZ, 0x10, P0 ;  /* 0x00000010ff057807 */ /* 0x000fe20000000000 */
[----:B------:R-:W-:Y:S01]  /*fba0*/  @!PT LDS RZ, [RZ] ;  /* 0x00000000fffff984 */ /* 0x000fe20000000800 */
[----:B------:R-:W-:Y:S01]  /*fbb0*/  @!PT LDS RZ, [RZ] ;  /* 0x00000000fffff984 */ /* 0x000fe20000000800 */
[----:B------:R-:W-:Y:S01]  /*fbc0*/  @!PT LDS RZ, [RZ] ;  /* 0x00000000fffff984 */ /* 0x000fe20000000800 */
[----:B------:R1:W-:Y:S04]  /*fbd0*/  LDGSTS.E.BYPASS.LTC128B.128 [R218+0x3100], [R8.64], !P5 ;  /* 0x0310000008da7fae */ /* 0x0003e8000e901d46 */
[----:B------:R1:W-:Y:S04]  /*fbe0*/  LDGSTS.E.BYPASS.LTC128B.128 [R218+0x4100], [R6.64], !P4 ;  /* 0x0410000006da7fae */ /* 0x0003e8000e101d46 */
[----:B------:R2:W-:Y:S02]  /*fbf0*/  LDGSTS.E.BYPASS.LTC128B.128 [R218+0x5100], [R2.64], !P0 ;  /* 0x0510000002da7fae */ /* 0x0005e4000c101d46 */
[----:B--2---:R-:W-:Y:S01]  /*fc00*/  IMAD.MOV.U32 R3, RZ, RZ, 0x1c1f ;  /* 0x00001c1fff037424 */ /* 0x004fe200078e00ff */
[----:B------:R-:W-:-:S02]  /*fc10*/  MOV R2, 0xfc30 ;  /* 0x0000fc3000027802 */ /* 0x000fc40000000f00 */
[----:B-1----:R-:W-:Y:S05]  /*fc20*/  CALL.REL.NOINC `($__internal_18_$__cuda_sm70_shflsync_idx_p) ;  /* 0x00002a0000007944 */ /* 0x002fea0003c00000 */
[----:B------:R-:W-:Y:S01]  /*fc30*/  IMAD.MOV.U32 R4, RZ, RZ, R0 ;  /* 0x000000ffff047224 */ /* 0x000fe200078e0000 */
[----:B------:R-:W-:Y:S01]  /*fc40*/  MOV R223, 0x1 ;  /* 0x0000000100df7802 */ /* 0x000fe20000000f00 */
[----:B------:R-:W-:Y:S01]  /*fc50*/  IMAD.MOV.U32 R0, RZ, RZ, R12 ;  /* 0x000000ffff007224 */ /* 0x000fe200078e000c */
[----:B------:R-:W-:-:S02]  /*fc60*/  MOV R3, 0x1c1f ;  /* 0x00001c1f00037802 */ /* 0x000fc40000000f00 */
[----:B------:R-:W-:Y:S02]  /*fc70*/  MOV R2, 0xfc90 ;  /* 0x0000fc9000027802 */ /* 0x000fe40000000f00 */
[----:B------:R-:W-:Y:S05]  /*fc80*/  CALL.REL.NOINC `($__internal_18_$__cuda_sm70_shflsync_idx_p) ;  /* 0x000029a000007944 */ /* 0x000fea0003c00000 */
[----:B------:R-:W-:Y:S05]  /*fc90*/  BRA `(.L_x_1319) ;  /* 0xffff38d000007947 */ /* 0x000fea000383ffff */
.L_x_1272:
[----:B------:R-:W-:Y:S01]  /*fca0*/  IMAD.MOV.U32 R0, RZ, RZ, R4 ;  /* 0x000000ffff007224 */ /* 0x000fe200078e0004 */
[----:B------:R-:W-:Y:S01]  /*fcb0*/  MOV R223, RZ ;  /* 0x000000ff00df7202 */ /* 0x000fe20000000f00 */
[----:B------:R-:W-:Y:S01]  /*fcc0*/  IMAD.MOV.U32 R3, RZ, RZ, 0x1c1f ;  /* 0x00001c1fff037424 */ /* 0x000fe200078e00ff */
[----:B------:R-:W-:Y:S02]  /*fcd0*/  MOV R2, 0xfcf0 ;  /* 0x0000fcf000027802 */ /* 0x000fe40000000f00 */
[----:B------:R-:W-:Y:S05]  /*fce0*/  CALL.REL.NOINC `($__internal_18_$__cuda_sm70_shflsync_idx_p) ;  /* 0x0000294000007944 */ /* 0x000fea0003c00000 */
[----:B------:R-:W-:Y:S05]  /*fcf0*/  BRA `(.L_x_1320) ;  /* 0xffff3ad000007947 */ /* 0x000fea000383ffff */
.L_x_1273:
[----:B------:R-:W-:Y:S01]  /*fd00*/  IMAD.MOV.U32 R0, RZ, RZ, R4 ;  /* 0x000000ffff007224 */ /* 0x000fe200078e0004 */
[----:B------:R-:W-:Y:S01]  /*fd10*/  MOV R223, 0x1 ;  /* 0x0000000100df7802 */ /* 0x000fe20000000f00 */
[----:B------:R-:W-:Y:S01]  /*fd20*/  IMAD.MOV.U32 R3, RZ, RZ, 0x1c1f ;  /* 0x00001c1fff037424 */ /* 0x000fe200078e00ff */
[----:B------:R-:W-:Y:S02]  /*fd30*/  MOV R2, 0xfd50 ;  /* 0x0000fd5000027802 */ /* 0x000fe40000000f00 */
[----:B-1----:R-:W-:Y:S05]  /*fd40*/  CALL.REL.NOINC `($__internal_18_$__cuda_sm70_shflsync_idx_p) ;  /* 0x000028e000007944 */ /* 0x002fea0003c00000 */
[----:B------:R-:W-:Y:S01]  /*fd50*/  IMAD.IADD R0, R5, 0x1, R0 ;  /* 0x0000000105007824 */ /* 0x000fe200078e0200 */
[----:B------:R-:W-:Y:S01]  /*fd60*/  MOV R2, 0xffc0 ;  /* 0x0000ffc000027802 */ /* 0x000fe20000000f00 */
[----:B------:R-:W-:Y:S02]  /*fd70*/  IMAD.MOV.U32 R223, RZ, RZ, 0x2 ;  /* 0x00000002ffdf7424 */ /* 0x000fe400078e00ff */
[----:B------:R-:W-:Y:S01]  /*fd80*/  IMAD.MOV.U32 R3, RZ, RZ, 0x1c1f ;  /* 0x00001c1fff037424 */ /* 0x000fe200078e00ff */
        /* <DEDUP_REMOVED lines=28> */
[----:B------:R-:W-:Y:S01]  /*ff50*/  ISETP.GT.AND P0, PT, R0, 0x39, PT ;  /* 0x000000390000780c */ /* 0x000fe20003f04270 */
[----:B------:R-:W-:Y:S01]  /*ff60*/  IMAD.MOV.U32 R0, RZ, RZ, R4 ;  /* 0x000000ffff007224 */ /* 0x000fe200078e0004 */
[----:B------:R-:W-:Y:S02]  /*ff70*/  FSEL R129, R30, -INF , P6 ;  /* 0xff8000001e817808 */ /* 0x000fe40003000000 */
[----:B------:R-:W-:-:S02]  /*ff80*/  FSEL R132, R31, -INF , P5 ;  /* 0xff8000001f847808 */ /* 0x000fc40002800000 */
[----:B------:R-:W-:Y:S02]  /*ff90*/  FSEL R131, R26, -INF , P4 ;  /* 0xff8000001a837808 */ /* 0x000fe40002000000 */
[----:B------:R-:W-:Y:S02]  /*ffa0*/  FSEL R130, R27, -INF , P0 ;  /* 0xff8000001b827808 */ /* 0x000fe40000000000 */
[----:B------:R-:W-:Y:S05]  /*ffb0*/  CALL.REL.NOINC `($__internal_18_$__cuda_sm70_shflsync_idx_p) ;  /* 0x0000267000007944 */ /* 0x000fea0003c00000 */
        /* <DEDUP_REMOVED lines=40> */
[----:B------:R-:W-:Y:S02]  /*10240*/  FMNMX.FTZ R104, R7, R8, !PT ;  /* 0x0000000807687209 */ /* 0x000fe40007810000 */
[----:B------:R-:W-:Y:S02]  /*10250*/  MOV R2, 0x10850 ;  /* 0x0001085000027802 */ /* 0x000fe40000000f00 */
[----:B------:R-:W-:Y:S01]  /*10260*/  IMNMX R6, R6, R0, PT ;  /* 0x0000000006067217 */ /* 0x000fe20003800200 */
[----:B------:R-:W-:Y:S01]  /*10270*/  IMAD.MOV.U32 R0, RZ, RZ, 0x2 ;  /* 0x00000002ff007424 */ /* 0x000fe200078e00ff */
[----:B------:R-:W-:Y:S02]  /*10280*/  FMNMX.FTZ R104, R11, R104, !PT ;  /* 0x000000680b687209 */ /* 0x000fe40007810000 */
[----:B------:R-:W-:-:S02]  /*10290*/  ISETP.GT.AND P6, PT, R6, RZ, PT ;  /* 0x000000ff0600720c */ /* 0x000fc40003fc4270 */
[C---:B------:R-:W-:Y:S02]  /*102a0*/  ISETP.GT.AND P5, PT, R6.reuse, 0x1, PT ;  /* 0x000000010600780c */ /* 0x040fe40003fa4270 */
[C---:B------:R-:W-:Y:S02]  /*102b0*/  ISETP.GT.AND P4, PT, R6.reuse, 0x8, PT ;  /* 0x000000080600780c */ /* 0x040fe40003f84270 */
[----:B------:R-:W-:Y:S02]  /*102c0*/  ISETP.GT.AND P0, PT, R6, 0x9, PT ;  /* 0x000000090600780c */ /* 0x000fe40003f04270 */
[----:B------:R-:W-:Y:S02]  /*102d0*/  FSEL R26, R102, -INF , P6 ;  /* 0xff800000661a7808 */ /* 0x000fe40003000000 */
[----:B------:R-:W-:Y:S02]  /*102e0*/  FSEL R30, R103, -INF , P5 ;  /* 0xff800000671e7808 */ /* 0x000fe40002800000 */
[----:B------:R-:W-:-:S02]  /*102f0*/  FSEL R31, R38, -INF , P4 ;  /* 0xff800000261f7808 */ /* 0x000fc40002000000 */
[----:B------:R-:W-:Y:S02]  /*10300*/  FSEL R32, R39, -INF , P0 ;  /* 0xff80000027207808 */ /* 0x000fe40000000000 */
[C---:B------:R-:W-:Y:S02]  /*10310*/  ISETP.GT.AND P6, PT, R6.reuse, 0x10, PT ;  /* 0x000000100600780c */ /* 0x040fe40003fc4270 */
[C---:B------:R-:W-:Y:S02]  /*10320*/  ISETP.GT.AND P5, PT, R6.reuse, 0x11, PT ;  /* 0x000000110600780c */ /* 0x040fe40003fa4270 */
[C---:B------:R-:W-:Y:S02]  /*10330*/  ISETP.GT.AND P4, PT, R6.reuse, 0x18, PT ;  /* 0x000000180600780c */ /* 0x040fe40003f84270 */
[----:B------:R-:W-:Y:S02]  /*10340*/  ISETP.GT.AND P0, PT, R6, 0x19, PT ;  /* 0x000000190600780c */ /* 0x000fe40003f04270 */
[----:B------:R-:W-:-:S02]  /*10350*/  FSEL R34, R94, -INF , P6 ;  /* 0xff8000005e227808 */ /* 0x000fc40003000000 */
[----:B------:R-:W-:Y:S02]  /*10360*/  FSEL R52, R95, -INF , P5 ;  /* 0xff8000005f347808 */ /* 0x000fe40002800000 */
[----:B------:R-:W-:Y:S02]  /*10370*/  FSEL R53, R90, -INF , P4 ;  /* 0xff8000005a357808 */ /* 0x000fe40002000000 */
[----:B------:R-:W-:Y:S02]  /*10380*/  FSEL R60, R91, -INF , P0 ;  /* 0xff8000005b3c7808 */ /* 0x000fe40000000000 */
[C---:B------:R-:W-:Y:S02]  /*10390*/  ISETP.GT.AND P6, PT, R6.reuse, 0x20, PT ;  /* 0x000000200600780c */ /* 0x040fe40003fc4270 */
[C---:B------:R-:W-:Y:S02]  /*103a0*/  ISETP.GT.AND P5, PT, R6.reuse, 0x21, PT ;  /* 0x000000210600780c */ /* 0x040fe40003fa4270 */
[----:B------:R-:W-:-:S02]  /*103b0*/  ISETP.GT.AND P4, PT, R6, 0x28, PT ;  /* 0x000000280600780c */ /* 0x000fc40003f84270 */
[----:B------:R-:W-:Y:S02]  /*103c0*/  ISETP.GT.AND P0, PT, R6, 0x29, PT ;  /* 0x000000290600780c */ /* 0x000fe40003f04270 */
[----:B------:R-:W-:Y:S02]  /*103d0*/  FSEL R113, R86, -INF , P6 ;  /* 0xff80000056717808 */ /* 0x000fe40003000000 */
[----:B------:R-:W-:Y:S02]  /*103e0*/  FSEL R116, R87, -INF , P5 ;  /* 0xff80000057747808 */ /* 0x000fe40002800000 */
[----:B------:R-:W-:Y:S02]  /*103f0*/  FSEL R115, R82, -INF , P4 ;  /* 0xff80000052737808 */ /* 0x000fe40002000000 */
[----:B------:R-:W-:Y:S02]  /*10400*/  FSEL R114, R83, -INF , P0 ;  /* 0xff80000053727808 */ /* 0x000fe40000000000 */
[----:B------:R-:W-:-:S02]  /*10410*/  ISETP.GT.AND P6, PT, R6, 0x30, PT ;  /* 0x000000300600780c */ /* 0x000fc40003fc4270 */
[C---:B------:R-:W-:Y:S02]  /*10420*/  ISETP.GT.AND P5, PT, R6.reuse, 0x31, PT ;  /* 0x000000310600780c */ /* 0x040fe40003fa4270 */
[C---:B------:R-:W-:Y:S02]  /*10430*/  ISETP.GT.AND P4, PT, R6.reuse, 0x38, PT ;  /* 0x000000380600780c */ /* 0x040fe40003f84270 */
[----:B------:R-:W-:Y:S02]  /*10440*/  ISETP.GT.AND P0, PT, R6, 0x39, PT ;  /* 0x000000390600780c */ /* 0x000fe40003f04270 */
        /* <DEDUP_REMOVED lines=40> */
[----:B------:R-:W-:Y:S02]  /*106d0*/  FSEL R112, R78, -INF , P6 ;  /* 0xff8000004e707808 */ /* 0x000fe40003000000 */
[----:B------:R-:W-:Y:S02]  /*106e0*/  FMNMX.FTZ R103, R125, R103, !PT ;  /* 0x000000677d677209 */ /* 0x000fe40007810000 */
[----:B------:R-:W-:Y:S02]  /*106f0*/  FMNMX.FTZ R102, R124, R102, !PT ;  /* 0x000000667c667209 */ /* 0x000fe40007810000 */
[----:B------:R-:W-:Y:S02]  /*10700*/  FMNMX.FTZ R6, R114, R6, !PT ;  /* 0x0000000672067209 */ /* 0x000fe40007810000 */
[----:B------:R-:W-:-:S02]  /*10710*/  FMNMX.FTZ R104, R98, R104, !PT ;  /* 0x0000006862687209 */ /* 0x000fc40007810000 */
[----:B------:R-:W-:Y:S02]  /*10720*/  FSEL R111, R79, -INF , P5 ;  /* 0xff8000004f6f7808 */ /* 0x000fe40002800000 */
[----:B------:R-:W-:Y:S02]  /*10730*/  FMNMX.FTZ R103, R129, R103, !PT ;  /* 0x0000006781677209 */ /* 0x000fe40007810000 */
        /* <DEDUP_REMOVED lines=8> */
[----:B------:R-:W-:Y:S02]  /*107c0*/  FSEL R109, R67, -INF , P0 ;  /* 0xff800000436d7808 */ /* 0x000fe40000000000 */
[----:B------:R-:W-:Y:S01]  /*107d0*/  FMNMX.FTZ R103, R131, R103, !PT ;  /* 0x0000006783677209 */ /* 0x000fe20007810000 */
[----:B------:R-:W-:Y:S01]  /*107e0*/  IMAD.MOV.U32 R100, RZ, RZ, R104 ;  /* 0x000000ffff647224 */ /* 0x000fe200078e0068 */
[----:B------:R-:W-:-:S02]  /*107f0*/  FMNMX.FTZ R102, R120, R102, !PT ;  /* 0x0000006678667209 */ /* 0x000fc40007810000 */
[----:B------:R-:W-:Y:S02]  /*10800*/  FMNMX.FTZ R6, R110, R6, !PT ;  /* 0x000000066e067209 */ /* 0x000fe40007810000 */
[----:B------:R-:W-:Y:S02]  /*10810*/  FMNMX.FTZ R103, R130, R103, !PT ;  /* 0x0000006782677209 */ /* 0x000fe40007810000 */
[----:B------:R-:W-:Y:S02]  /*10820*/  FMNMX.FTZ R102, R117, R102, !PT ;  /* 0x0000006675667209 */ /* 0x000fe40007810000 */
[----:B------:R-:W-:Y:S02]  /*10830*/  FMNMX.FTZ R6, R109, R6, !PT ;  /* 0x000000066d067209 */ /* 0x000fe40007810000 */
[----:B------:R-:W-:Y:S05]  /*10840*/  CALL.REL.NOINC `($__internal_17_$__cuda_sm70_shflsync_bfly_p) ;  /* 0x00001d8000007944 */ /* 0x000fea0003c00000 */
[----:B------:R-:W-:Y:S01]  /*10850*/  FMNMX.FTZ R104, R104, R0, !PT ;  /* 0x0000000068687209 */ /* 0x000fe20007810000 */
[----:B------:R-:W-:Y:S01]  /*10860*/  IMAD.MOV.U32 R0, RZ, RZ, 0x1 ;  /* 0x00000001ff007424 */ /* 0x000fe200078e00ff */
[----:B------:R-:W-:-:S03]  /*10870*/  MOV R2, 0x108a0 ;  /* 0x000108a000027802 */ /* 0x000fc60000000f00 */
[----:B------:R-:W-:Y:S02]  /*10880*/  IMAD.MOV.U32 R100, RZ, RZ, R104 ;  /* 0x000000ffff647224 */ /* 0x000fe400078e0068 */
[----:B------:R-:W-:Y:S05]  /*10890*/  CALL.REL.NOINC `($__internal_17_$__cuda_sm70_shflsync_bfly_p) ;  /* 0x00001d3000007944 */ /* 0x000fea0003c00000 */
[----:B------:R-:W-:Y:S01]  /*108a0*/  FMNMX.FTZ R104, R104, R0, !PT ;  /* 0x0000000068687209 */ /* 0x000fe20007810000 */
[----:B------:R-:W-:Y:S01]  /*108b0*/  IMAD.MOV.U32 R100, RZ, RZ, R103 ;  /* 0x000000ffff647224 */ /* 0x000fe200078e0067 */
[----:B------:R-:W-:Y:S01]  /*108c0*/  MOV R2, 0x108f0 ;  /* 0x000108f000027802 */ /* 0x000fe20000000f00 */
[----:B------:R-:W-:Y:S02]  /*108d0*/  IMAD.MOV.U32 R0, RZ, RZ, 0x2 ;  /* 0x00000002ff007424 */ /* 0x000fe400078e00ff */
        /* <DEDUP_REMOVED lines=26> */
[----:B------:R-:W-:Y:S01]  /*10a80*/  MOV R101, R0 ;  /* 0x0000000000657202 */ /* 0x000fe20000000f00 */
[----:B------:R-:W-:Y:S05]  /*10a90*/  BRA `(.L_x_1321) ;  /* 0xffff3aa000007947 */ /* 0x000fea000383ffff */
.L_x_1277:
[----:B------:R-:W-:Y:S01]  /*10aa0*/  MOV R223, RZ ;  /* 0x000000ff00df7202 */ /* 0x000fe20000000f00 */
[----:B------:R-:W-:Y:S01]  /*10ab0*/  IMAD.MOV.U32 R0, RZ, RZ, R5 ;  /* 0x000000ffff007224 */ /* 0x000fe200078e0005 */
[----:B------:R-:W-:Y:S01]  /*10ac0*/  MOV R2, 0x10af0 ;  /* 0x00010af000027802 */ /* 0x000fe20000000f00 */
[----:B------:R-:W-:Y:S02]  /*10ad0*/  IMAD.MOV.U32 R3, RZ, RZ, 0x1c1f ;  /* 0x00001c1fff037424 */ /* 0x000fe400078e00ff */
[----:B------:R-:W-:Y:S05]  /*10ae0*/  CALL.REL.NOINC `($__internal_18_$__cuda_sm70_shflsync_idx_p) ;  /* 0x00001b4000007944 */ /* 0x000fea0003c00000 */
[----:B------:R-:W-:Y:S01]  /*10af0*/  MOV R4, R0 ;  /* 0x0000000000047202 */ /* 0x000fe20000000f00 */
[----:B------:R-:W-:-:S05]  /*10b00*/  BRA `(.L_x_1322) ;  /* 0xffff54b000007947 */ /* 0x000fca000383ffff */
.L_x_1278:
[----:B------:R-:W-:Y:S01]  /*10b10*/  MOV R223, RZ ;  /* 0x000000ff00df7202 */ /* 0x000fe20000000f00 */
[----:B------:R-:W-:Y:S01]  /*10b20*/  IMAD.MOV.U32 R0, RZ, RZ, R12 ;  /* 0x000000ffff007224 */ /* 0x000fe200078e000c */
[----:B------:R-:W-:Y:S01]  /*10b30*/  MOV R2, 0x10b60 ;  /* 0x00010b6000027802 */ /* 0x000fe20000000f00 */
[----:B------:R-:W-:Y:S02]  /*10b40*/  IMAD.MOV.U32 R3, RZ, RZ, 0x1c1f ;  /* 0x00001c1fff037424 */ /* 0x000fe400078e00ff */
[----:B-12---:R-:W-:Y:S05]  /*10b50*/  CALL.REL.NOINC `($__internal_18_$__cuda_sm70_shflsync_idx_p) ;  /* 0x00001ad000007944 */ /* 0x006fea0003c00000 */
[C---:B------:R-:W-:Y:S01]  /*10b60*/  ISETP.GE.AND P6, PT, R227.reuse, c[0x0][0x1d4], PT ;  /* 0x00007500e3007a0c */ /* 0x040fe20003fc6270 */
[----:B------:R-:W-:Y:S01]  /*10b70*/  IMAD.MOV.U32 R223, RZ, RZ, 0x1 ;  /* 0x00000001ffdf7424 */ /* 0x000fe200078e00ff */
[----:B------:R-:W-:Y:S02]  /*10b80*/  IADD3 R2, P0, R0, R20, RZ ;  /* 0x0000001400027210 */ /* 0x000fe40007f1e0ff */
[C---:B------:R-:W-:Y:S02]  /*10b90*/  IADD3 R6, R227.reuse, 0x20, RZ ;  /* 0x00000020e3067810 */ /* 0x040fe40007ffe0ff */
[----:B------:R-:W-:Y:S01]  /*10ba0*/  IADD3 R8, R227, 0x40, RZ ;  /* 0x00000040e3087810 */ /* 0x000fe20007ffe0ff */
[----:B------:R-:W-:Y:S01]  /*10bb0*/  IMAD.X R3, R4, 0x1, R13, P0 ;  /* 0x0000000104037824 */ /* 0x000fe200000e060d */
[----:B------:R-:W-:Y:S02]  /*10bc0*/  ISETP.GE.AND P5, PT, R6, c[0x0][0x1d4], PT ;  /* 0x0000750006007a0c */ /* 0x000fe40003fa6270 */
[----:B------:R-:W-:Y:S02]  /*10bd0*/  IADD3 R6, P4, R0, R21, RZ ;  /* 0x0000001500067210 */ /* 0x000fe40007f9e0ff */
[----:B------:R-:W-:Y:S01]  /*10be0*/  ISETP.GE.AND P0, PT, R8, c[0x0][0x1d4], PT ;  /* 0x0000750008007a0c */ /* 0x000fe20003f06270 */
[----:B------:R-:W-:Y:S01]  /*10bf0*/  @!PT LDS RZ, [RZ] ;  /* 0x00000000fffff984 */ /* 0x000fe20000000800 */
[----:B------:R-:W-:Y:S01]  /*10c00*/  @!PT LDS RZ, [RZ] ;  /* 0x00000000fffff984 */ /* 0x000fe20000000800 */
[----:B------:R-:W-:Y:S01]  /*10c10*/  @!PT LDS RZ, [RZ] ;  /* 0x00000000fffff984 */ /* 0x000fe20000000800 */
[----:B------:R1:W-:Y:S01]  /*10c20*/  LDGSTS.E.BYPASS.LTC128B.128 [R218+0x100], [R2.64], !P6 ;  /* 0x0010000002da7fae */ /* 0x0003e2000f101d46 */
[----:B------:R-:W-:Y:S01]  /*10c30*/  SEL R11, RZ, 0x10, P6 ;  /* 0x00000010ff0b7807 */ /* 0x000fe20003000000 */
[----:B------:R-:W-:Y:S01]  /*10c40*/  IMAD.X R7, R4, 0x1, R14, P4 ;  /* 0x0000000104077824 */ /* 0x000fe200020e060e */
[----:B------:R-:W-:Y:S05]  /*10c50*/  SEL R10, RZ, 0x10, P5 ;  /* 0x00000010ff0a7807 */ /* 0x000fea0002800000 */
[----:B------:R2:W-:Y:S01]  /*10c60*/  LDGSTS.E.BYPASS.LTC128B.128 [R218+0x1100], [R6.64], !P5 ;  /* 0x0110000006da7fae */ /* 0x0005e2000e901d46 */
[----:B-1----:R-:W-:Y:S01]  /*10c70*/  IADD3 R2, P4, R0, R22, RZ ;  /* 0x0000001600027210 */ /* 0x002fe20007f9e0ff */
[----:B------:R-:W-:Y:S01]  /*10c80*/  IMAD.MOV.U32 R0, RZ, RZ, R5 ;  /* 0x000000ffff007224 */ /* 0x000fe200078e0005 */
[----:B------:R-:W-:Y:S03]  /*10c90*/  SEL R5, RZ, 0x10, P0 ;  /* 0x00000010ff057807 */ /* 0x000fe60000000000 */
[----:B------:R-:W-:Y:S05]  /*10ca0*/  IMAD.X R3, R4, 0x1, R15, P4 ;  /* 0x0000000104037824 */ /* 0x000fea00020e060f */
[----:B------:R1:W-:Y:S02]  /*10cb0*/  LDGSTS.E.BYPASS.LTC128B.128 [R218+0x2100], [R2.64], !P0 ;  /* 0x0210000002da7fae */ /* 0x0003e4000c101d46 */
[----:B-1----:R-:W-:Y:S01]  /*10cc0*/  MOV R2, 0x10cf0 ;  /* 0x00010cf000027802 */ /* 0x002fe20000000f00 */
[----:B------:R-:W-:Y:S02]  /*10cd0*/  IMAD.MOV.U32 R3, RZ, RZ, 0x1c1f ;  /* 0x00001c1fff037424 */ /* 0x000fe400078e00ff */
[----:B--2---:R-:W-:Y:S05]  /*10ce0*/  CALL.REL.NOINC `($__internal_18_$__cuda_sm70_shflsync_idx_p) ;  /* 0x0000194000007944 */ /* 0x004fea0003c00000 */
[----:B------:R-:W-:Y:S01]  /*10cf0*/  MOV R223, 0x1 ;  /* 0x0000000100df7802 */ /* 0x000fe20000000f00 */
[----:B------:R-:W-:Y:S01]  /*10d00*/  IMAD.MOV.U32 R4, RZ, RZ, R0 ;  /* 0x000000ffff047224 */ /* 0x000fe200078e0000 */
[----:B------:R-:W-:Y:S01]  /*10d10*/  MOV R3, 0x1c1f ;  /* 0x00001c1f00037802 */ /* 0x000fe20000000f00 */
[----:B------:R-:W-:Y:S01]  /*10d20*/  IMAD.MOV.U32 R0, RZ, RZ, R12 ;  /* 0x000000ffff007224 */ /* 0x000fe200078e000c */
[----:B------:R-:W-:Y:S02]  /*10d30*/  MOV R2, 0x10d50 ;  /* 0x00010d5000027802 */ /* 0x000fe40000000f00 */
[----:B------:R-:W-:Y:S05]  /*10d40*/  CALL.REL.NOINC `($__internal_18_$__cuda_sm70_shflsync_idx_p) ;  /* 0x000018e000007944 */ /* 0x000fea0003c00000 */
[----:B------:R-:W-:-:S05]  /*10d50*/  BRA `(.L_x_1323) ;  /* 0xffff53d000007947 */ /* 0x000fca000383ffff */
.L_x_1281:
[----:B------:R-:W-:Y:S01]  /*10d60*/  MOV R223, RZ ;  /* 0x000000ff00df7202 */ /* 0x000fe20000000f00 */
[----:B------:R-:W-:Y:S01]  /*10d70*/  IMAD.MOV.U32 R0, RZ, RZ, R101 ;  /* 0x000000ffff007224 */ /* 0x000fe200078e0065 */
[----:B------:R-:W-:Y:S01]  /*10d80*/  MOV R2, 0x10db0 ;  /* 0x00010db000027802 */ /* 0x000fe20000000f00 */
[----:B------:R-:W-:Y:S02]  /*10d90*/  IMAD.MOV.U32 R3, RZ, RZ, 0x1c1f ;  /* 0x00001c1fff037424 */ /* 0x000fe400078e00ff */
[----:B------:R-:W-:Y:S05]  /*10da0*/  CALL.REL.NOINC `($__internal_18_$__cuda_sm70_shflsync_idx_p) ;  /* 0x0000188000007944 */ /* 0x000fea0003c00000 */
[----:B------:R-:W-:Y:S01]  /*10db0*/  MOV R100, R0 ;  /* 0x0000000000647202 */ /* 0x000fe20000000f00 */
[----:B------:R-:W-:-:S05]  /*10dc0*/  BRA `(.L_x_1324) ;  /* 0xffff5fc000007947 */ /* 0x000fca000383ffff */
.L_x_1282:
        /* <DEDUP_REMOVED lines=17> */
[----:B------:R1:W-:Y:S02]  /*10ee0*/  LDGSTS.E.BYPASS.LTC128B.128 [R218+0x3100], [R2.64], !P6 ;  /* 0x0310000002da7fae */ /* 0x0003e4000f101d46 */
[----:B------:R-:W-:Y:S06]  /*10ef0*/  IMAD.X R103, R100, 0x1, R110, P4 ;  /* 0x0000000164677824 */ /* 0x000fec00020e066e */
[----:B------:R2:W-:Y:S01]  /*10f00*/  LDGSTS.E.BYPASS.LTC128B.128 [R218+0x4100], [R102.64], !P5 ;  /* 0x0410000066da7fae */ /* 0x0005e2000e901d46 */
[----:B-1----:R-:W-:Y:S01]  /*10f10*/  IADD3 R2, P4, R0, R178, RZ ;  /* 0x000000b200027210 */ /* 0x002fe20007f9e0ff */
[----:B------:R-:W-:Y:S01]  /*10f20*/  IMAD.MOV.U32 R0, RZ, RZ, R101 ;  /* 0x000000ffff007224 */ /* 0x000fe200078e0065 */
[----:B------:R-:W-:Y:S03]  /*10f30*/  SEL R101, RZ, 0x10, P0 ;  /* 0x00000010ff657807 */ /* 0x000fe60000000000 */
[----:B------:R-:W-:Y:S01]  /*10f40*/  IMAD.X R3, R100, 0x1, R111, P4 ;  /* 0x0000000164037824 */ /* 0x000fe200020e066f */
[----:B--2---:R-:W-:Y:S04]  /*10f50*/  SEL R102, RZ, 0x10, P6 ;  /* 0x00000010ff667807 */ /* 0x004fe80003000000 */
[----:B------:R1:W-:Y:S01]  /*10f60*/  LDGSTS.E.BYPASS.LTC128B.128 [R218+0x5100], [R2.64], !P0 ;  /* 0x0510000002da7fae */ /* 0x0003e2000c101d46 */
[----:B------:R-:W-:Y:S02]  /*10f70*/  SEL R103, RZ, 0x10, P5 ;  /* 0x00000010ff677807 */ /* 0x000fe40002800000 */
[----:B-1----:R-:W-:Y:S01]  /*10f80*/  MOV R2, 0x10fb0 ;  /* 0x00010fb000027802 */ /* 0x002fe20000000f00 */
[----:B------:R-:W-:Y:S02]  /*10f90*/  IMAD.MOV.U32 R3, RZ, RZ, 0x1c1f ;  /* 0x00001c1fff037424 */ /* 0x000fe400078e00ff */
[----:B------:R-:W-:Y:S05]  /*10fa0*/  CALL.REL.NOINC `($__internal_18_$__cuda_sm70_shflsync_idx_p) ;  /* 0x0000168000007944 */ /* 0x000fea0003c00000 */
[----:B------:R-:W-:Y:S01]  /*10fb0*/  MOV R223, 0x1 ;  /* 0x0000000100df7802 */ /* 0x000fe20000000f00 */
[----:B------:R-:W-:Y:S01]  /*10fc0*/  IMAD.MOV.U32 R100, RZ, RZ, R0 ;  /* 0x000000ffff647224 */ /* 0x000fe200078e0000 */
[----:B------:R-:W-:Y:S01]  /*10fd0*/  MOV R3, 0x1c1f ;  /* 0x00001c1f00037802 */ /* 0x000fe20000000f00 */
[----:B------:R-:W-:Y:S01]  /*10fe0*/  IMAD.MOV.U32 R0, RZ, RZ, R104 ;  /* 0x000000ffff007224 */ /* 0x000fe200078e0068 */
[----:B------:R-:W-:Y:S02]  /*10ff0*/  MOV R2, 0x11010 ;  /* 0x0001101000027802 */ /* 0x000fe40000000f00 */
[----:B------:R-:W-:Y:S05]  /*11000*/  CALL.REL.NOINC `($__internal_18_$__cuda_sm70_shflsync_idx_p) ;  /* 0x0000162000007944 */ /* 0x000fea0003c00000 */
[----:B------:R-:W-:-:S05]  /*11010*/  BRA `(.L_x_1325) ;  /* 0xffff5ee000007947 */ /* 0x000fca000383ffff */
.L_x_1283:
[----:B------:R-:W-:Y:S01]  /*11020*/  MOV R223, RZ ;  /* 0x000000ff00df7202 */ /* 0x000fe20000000f00 */
[----:B------:R-:W-:Y:S01]  /*11030*/  IMAD.MOV.U32 R0, RZ, RZ, R100 ;  /* 0x000000ffff007224 */ /* 0x000fe200078e0064 */
[----:B------:R-:W-:Y:S01]  /*11040*/  MOV R2, 0x11070 ;  /* 0x0001107000027802 */ /* 0x000fe20000000f00 */
[----:B------:R-:W-:Y:S02]  /*11050*/  IMAD.MOV.U32 R3, RZ, RZ, 0x1c1f ;  /* 0x00001c1fff037424 */ /* 0x000fe400078e00ff */
[----:B------:R-:W-:Y:S05]  /*11060*/  CALL.REL.NOINC `($__internal_18_$__cuda_sm70_shflsync_idx_p) ;  /* 0x000015c000007944 */ /* 0x000fea0003c00000 */
[----:B------:R-:W-:-:S05]  /*11070*/  BRA `(.L_x_1326) ;  /* 0xffff60c000007947 */ /* 0x000fca000383ffff */
.L_x_1284:
[----:B------:R-:W-:Y:S01]  /*11080*/  MOV R223, 0x1 ;  /* 0x0000000100df7802 */ /* 0x000fe20000000f00 */
[----:B------:R-:W-:Y:S01]  /*11090*/  IMAD.MOV.U32 R0, RZ, RZ, R100 ;  /* 0x000000ffff007224 */ /* 0x000fe200078e0064 */
[----:B------:R-:W-:Y:S01]  /*110a0*/  MOV R2, 0x110d0 ;  /* 0x000110d000027802 */ /* 0x000fe20000000f00 */
[----:B------:R-:W-:Y:S02]  /*110b0*/  IMAD.MOV.U32 R3, RZ, RZ, 0x1c1f ;  /* 0x00001c1fff037424 */ /* 0x000fe400078e00ff */
[----:B-1----:R-:W-:Y:S05]  /*110c0*/  CALL.REL.NOINC `($__internal_18_$__cuda_sm70_shflsync_idx_p) ;  /* 0x0000156000007944 */ /* 0x002fea0003c00000 */
[----:B------:R-:W-:Y:S01]  /*110d0*/  MOV R2, 0x11330 ;  /* 0x0001133000027802 */ /* 0x000fe20000000f00 */
[----:B------:R-:W-:Y:S02]  /*110e0*/  IMAD.IADD R0, R101, 0x1, R0 ;  /* 0x0000000165007824 */ /* 0x000fe400078e0200 */
[----:B------:R-:W-:Y:S02]  /*110f0*/  IMAD.MOV.U32 R223, RZ, RZ, 0x2 ;  /* 0x00000002ffdf7424 */ /* 0x000fe400078e00ff */
[----:B------:R-:W-:Y:S01]  /*11100*/  IMAD.MOV.U32 R3, RZ, RZ, 0x1c1f ;  /* 0x00001c1fff037424 */ /* 0x000fe200078e00ff */
        /* <DEDUP_REMOVED lines=27> */
[----:B------:R-:W-:Y:S01]  /*112c0*/  ISETP.GT.AND P0, PT, R0, 0x39, PT ;  /* 0x000000390000780c */ /* 0x000fe20003f04270 */
[----:B------:R-:W-:Y:S01]  /*112d0*/  IMAD.MOV.U32 R0, RZ, RZ, R100 ;  /* 0x000000ffff007224 */ /* 0x000fe200078e0064 */
[----:B------:R-:W-:Y:S02]  /*112e0*/  FSEL R54, R54, -INF , P6 ;  /* 0xff80000036367808 */ /* 0x000fe40003000000 */
[----:B------:R-:W-:Y:S02]  /*112f0*/  FSEL R55, R55, -INF , P5 ;  /* 0xff80000037377808 */ /* 0x000fe40002800000 */
[----:B------:R-:W-:Y:S02]  /*11300*/  FSEL R66, R66, -INF , P4 ;  /* 0xff80000042427808 */ /* 0x000fe40002000000 */
[----:B------:R-:W-:Y:S02]  /*11310*/  FSEL R67, R67, -INF , P0 ;  /* 0xff80000043437808 */ /* 0x000fe40000000000 */
[----:B------:R-:W-:Y:S05]  /*11320*/  CALL.REL.NOINC `($__internal_18_$__cuda_sm70_shflsync_idx_p) ;  /* 0x0000130000007944 */ /* 0x000fea0003c00000 */
        /* <DEDUP_REMOVED lines=31> */
[----:B------:R-:W-:Y:S01]  /*11520*/  ISETP.GT.AND P0, PT, R0, 0x39, PT ;  /* 0x000000390000780c */ /* 0x000fe20003f04270 */
[----:B------:R-:W-:Y:S01]  /*11530*/  IMAD.MOV.U32 R0, RZ, RZ, R100 ;  /* 0x000000ffff007224 */ /* 0x000fe200078e0064 */
[----:B------:R-:W-:Y:S02]  /*11540*/  FSEL R56, R56, -INF , P6 ;  /* 0xff80000038387808 */ /* 0x000fe40003000000 */
[----:B------:R-:W-:Y:S02]  /*11550*/  FSEL R57, R57, -INF , P5 ;  /* 0xff80000039397808 */ /* 0x000fe40002800000 */
[----:B------:R-:W-:Y:S02]  /*11560*/  FSEL R60, R60, -INF , P4 ;  /* 0xff8000003c3c7808 */ /* 0x000fe40002000000 */
[----:B------:R-:W-:Y:S02]  /*11570*/  FSEL R61, R61, -INF , P0 ;  /* 0xff8000003d3d7808 */ /* 0x000fe40000000000 */
[----:B------:R-:W-:Y:S05]  /*11580*/  CALL.REL.NOINC `($__internal_18_$__cuda_sm70_shflsync_idx_p) ;  /* 0x000010a000007944 */ /* 0x000fea0003c00000 */
[----:B------:R-:W-:Y:S01]  /*11590*/  FMNMX.FTZ R100, R4, R105, !PT ;  /* 0x0000006904647209 */ /* 0x000fe20007810000 */
[----:B------:R-:W-:Y:S01]  /*115a0*/  IMAD.IADD R0, R101, 0x1, R0 ;  /* 0x0000000165007824 */ /* 0x000fe200078e0200 */
[----:B------:R-:W-:Y:S02]  /*115b0*/  FMNMX.FTZ R7, R6, R106, !PT ;  /* 0x0000006a06077209 */ /* 0x000fe40007810000 */
[----:B------:R-:W-:Y:S02]  /*115c0*/  FMNMX.FTZ R8, R16, R107, !PT ;  /* 0x0000006b10087209 */ /* 0x000fe40007810000 */
[C---:B------:R-:W-:Y:S02]  /*115d0*/  ISETP.GT.AND P6, PT, R0.reuse, RZ, PT ;  /* 0x000000ff0000720c */ /* 0x040fe40003fc4270 */
[----:B------:R-:W-:Y:S02]  /*115e0*/  ISETP.GT.AND P5, PT, R0, 0x1, PT ;  /* 0x000000010000780c */ /* 0x000fe40003fa4270 */
[----:B------:R-:W-:Y:S02]  /*115f0*/  FSEL R10, R10, -INF , P6 ;  /* 0xff8000000a0a7808 */ /* 0x000fe40003000000 */
[----:B------:R-:W-:Y:S02]  /*11600*/  ISETP.GT.AND P4, PT, R0, 0x8, PT ;  /* 0x000000080000780c */ /* 0x000fe40003f84270 */
[----:B------:R-:W-:Y:S02]  /*11610*/  FSEL R11, R11, -INF , P5 ;  /* 0xff8000000b0b7808 */ /* 0x000fe40002800000 */
[----:B------:R-:W-:Y:S02]  /*11620*/  FMNMX.FTZ R101, R10, R108, !PT ;  /* 0x0000006c0a657209 */ /* 0x000fe40007810000 */
[----:B------:R-:W-:Y:S02]  /*11630*/  ISETP.GT.AND P0, PT, R0, 0x9, PT ;  /* 0x000000090000780c */ /* 0x000fe40003f04270 */
[----:B------:R-:W-:Y:S02]  /*11640*/  FSEL R14, R14, -INF , P4 ;  /* 0xff8000000e0e7808 */ /* 0x000fe40002000000 */
[----:B------:R-:W-:Y:S02]  /*11650*/  FMNMX.FTZ R100, R110, R100, !PT ;  /* 0x000000646e647209 */ /* 0x000fe40007810000 */
[----:B------:R-:W-:Y:S02]  /*11660*/  FMNMX.FTZ R7, R17, R7, !PT ;  /* 0x0000000711077209 */ /* 0x000fe40007810000 */
[----:B------:R-:W-:Y:S02]  /*11670*/  FMNMX.FTZ R8, R9, R8, !PT ;  /* 0x0000000809087209 */ /* 0x000fe40007810000 */
[----:B------:R-:W-:Y:S02]  /*11680*/  FMNMX.FTZ R101, R11, R101, !PT ;  /* 0x000000650b657209 */ /* 0x000fe40007810000 */
[----:B------:R-:W-:Y:S02]  /*11690*/  FSEL R15, R15, -INF , P0 ;  /* 0xff8000000f0f7808 */ /* 0x000fe40000000000 */
[----:B------:R-:W-:Y:S02]  /*116a0*/  ISETP.GT.AND P6, PT, R0, 0x10, PT ;  /* 0x000000100000780c */ /* 0x000fe40003fc4270 */
[----:B------:R-:W-:Y:S02]  /*116b0*/  FMNMX.FTZ R100, R5, R100, !PT ;  /* 0x0000006405647209 */ /* 0x000fe40007810000 */
[----:B------:R-:W-:Y:S02]  /*116c0*/  FMNMX.FTZ R7, R18, R7, !PT ;  /* 0x0000000712077209 */ /* 0x000fe40007810000 */
[----:B------:R-:W-:Y:S02]  /*116d0*/  FMNMX.FTZ R8, R12, R8, !PT ;  /* 0x000000080c087209 */ /* 0x000fe40007810000 */
[----:B------:R-:W-:Y:S02]  /*116e0*/  FMNMX.FTZ R101, R14, R101, !PT ;  /* 0x000000650e657209 */ /* 0x000fe40007810000 */
[----:B------:R-:W-:Y:S02]  /*116f0*/  ISETP.GT.AND P5, PT, R0, 0x11, PT ;  /* 0x000000110000780c */ /* 0x000fe40003fa4270 */
[----:B------:R-:W-:Y:S02]  /*11700*/  FSEL R26, R26, -INF , P6 ;  /* 0xff8000001a1a7808 */ /* 0x000fe40003000000 */
        /* <DEDUP_REMOVED lines=58> */
[----:B------:R-:W-:Y:S01]  /*11ab0*/  ISETP.GT.AND P0, PT, R0, 0x39, PT ;  /* 0x000000390000780c */ /* 0x000fe20003f04270 */
[----:B------:R-:W-:Y:S01]  /*11ac0*/  IMAD.MOV.U32 R0, RZ, RZ, 0x2 ;  /* 0x00000002ff007424 */ /* 0x000fe200078e00ff */
[----:B------:R-:W-:Y:S02]  /*11ad0*/  FSEL R62, R62, -INF , P4 ;  /* 0xff8000003e3e7808 */ /* 0x000fe40002000000 */
[----:B------:R-:W-:Y:S02]  /*11ae0*/  FMNMX.FTZ R100, R53, R100, !PT ;  /* 0x0000006435647209 */ /* 0x000fe40007810000 */
[----:B------:R-:W-:Y:S02]  /*11af0*/  FMNMX.FTZ R7, R55, R7, !PT ;  /* 0x0000000737077209 */ /* 0x000fe40007810000 */
[----:B------:R-:W-:Y:S02]  /*11b00*/  FMNMX.FTZ R8, R57, R8, !PT ;  /* 0x0000000839087209 */ /* 0x000fe40007810000 */
[----:B------:R-:W-:Y:S02]  /*11b10*/  FMNMX.FTZ R101, R59, R101, !PT ;  /* 0x000000653b657209 */ /* 0x000fe40007810000 */
[----:B------:R-:W-:Y:S02]  /*11b20*/  FSEL R63, R63, -INF , P0 ;  /* 0xff8000003f3f7808 */ /* 0x000fe40000000000 */
        /* <DEDUP_REMOVED lines=8> */
[----:B------:R-:W-:Y:S02]  /*11bb0*/  MOV R2, 0x11bd0 ;  /* 0x00011bd000027802 */ /* 0x000fe40000000f00 */
[----:B------:R-:W-:Y:S05]  /*11bc0*/  CALL.REL.NOINC `($__internal_17_$__cuda_sm70_shflsync_bfly_p) ;  /* 0x00000a0000007944 */ /* 0x000fea0003c00000 */
[----:B------:R-:W-:Y:S01]  /*11bd0*/  FMNMX.FTZ R100, R100, R0, !PT ;  /* 0x0000000064647209 */ /* 0x000fe20007810000 */
[----:B------:R-:W-:Y:S01]  /*11be0*/  IMAD.MOV.U32 R0, RZ, RZ, 0x1 ;  /* 0x00000001ff007424 */ /* 0x000fe200078e00ff */
[----:B------:R-:W-:Y:S02]  /*11bf0*/  MOV R2, 0x11c10 ;  /* 0x00011c1000027802 */ /* 0x000fe40000000f00 */
        /* <DEDUP_REMOVED lines=28> */
[----:B------:R-:W-:-:S05]  /*11dc0*/  BRA `(.L_x_1327) ;  /* 0xffff60e000007947 */ /* 0x000fca000383ffff */
.L_x_1287:
[----:B-1--4-:R-:W-:Y:S01]  /*11dd0*/  MOV R223, RZ ;  /* 0x000000ff00df7202 */ /* 0x012fe20000000f00 */
[----:B------:R-:W-:Y:S01]  /*11de0*/  IMAD.MOV.U32 R0, RZ, RZ, R52 ;  /* 0x000000ffff007224 */ /* 0x000fe200078e0034 */
[----:B------:R-:W-:Y:S01]  /*11df0*/  MOV R2, 0x11e20 ;  /* 0x00011e2000027802 */ /* 0x000fe20000000f00 */
[----:B------:R-:W-:Y:S02]  /*11e00*/  IMAD.MOV.U32 R3, RZ, RZ, 0x1c1f ;  /* 0x00001c1fff037424 */ /* 0x000fe400078e00ff */
[----:B------:R-:W-:Y:S05]  /*11e10*/  CALL.REL.NOINC `($__internal_18_$__cuda_sm70_shflsync_idx_p) ;  /* 0x0000081000007944 */ /* 0x000fea0003c00000 */
[----:B------:R-:W-:-:S05]  /*11e20*/  BRA `(.L_x_1328) ;  /* 0xffff81d000007947 */ /* 0x000fca000383ffff */
.L_x_1290:
[----:B------:R-:W-:Y:S01]  /*11e30*/  MOV R223, RZ ;  /* 0x000000ff00df7202 */ /* 0x000fe20000000f00 */
[----:B------:R-:W-:Y:S01]  /*11e40*/  IMAD.MOV.U32 R0, RZ, RZ, R101 ;  /* 0x000000ffff007224 */ /* 0x000fe200078e0065 */
[----:B------:R-:W-:Y:S01]  /*11e50*/  MOV R2, 0x11e80 ;  /* 0x00011e8000027802 */ /* 0x000fe20000000f00 */
[----:B------:R-:W-:Y:S02]  /*11e60*/  IMAD.MOV.U32 R3, RZ, RZ, 0x1c1f ;  /* 0x00001c1fff037424 */ /* 0x000fe400078e00ff */
[----:B------:R-:W-:Y:S05]  /*11e70*/  CALL.REL.NOINC `($__internal_18_$__cuda_sm70_shflsync_idx_p) ;  /* 0x000007b000007944 */ /* 0x000fea0003c00000 */
[----:B------:R-:W-:Y:S01]  /*11e80*/  MOV R100, R0 ;  /* 0x0000000000647202 */ /* 0x000fe20000000f00 */
[----:B------:R-:W-:-:S05]  /*11e90*/  BRA `(.L_x_1329) ;  /* 0xffff8e9000007947 */ /* 0x000fca000383ffff */
.L_x_1291:
[----:B------:R-:W-:Y:S01]  /*11ea0*/  MOV R223, RZ ;  /* 0x000000ff00df7202 */ /* 0x000fe20000000f00 */
[----:B------:R-:W-:Y:S01]  /*11eb0*/  IMAD.MOV.U32 R0, RZ, RZ, R104 ;  /* 0x000000ffff007224 */ /* 0x000fe200078e0068 */
[----:B------:R-:W-:Y:S01]  /*11ec0*/  MOV R2, 0x11ef0 ;  /* 0x00011ef000027802 */ /* 0x000fe20000000f00 */
[----:B------:R-:W-:Y:S02]  /*11ed0*/  IMAD.MOV.U32 R3, RZ, RZ, 0x1c1f ;  /* 0x00001c1fff037424 */ /* 0x000fe400078e00ff */
[----:B-12---:R-:W-:Y:S05]  /*11ee0*/  CALL.REL.NOINC `($__internal_18_$__cuda_sm70_shflsync_idx_p) ;  /* 0x0000074000007944 */ /* 0x006fea0003c00000 */
[C---:B------:R-:W-:Y:S01]  /*11ef0*/  IADD3 R2, -R217.reuse, 0x10, RZ ;  /* 0x00000010d9027810 */ /* 0x040fe20007ffe1ff */
[----:B------:R-:W-:Y:S01]  /*11f00*/  IMAD.MOV.U32 R223, RZ, RZ, 0x1 ;  /* 0x00000001ffdf7424 */ /* 0x000fe200078e00ff */
[----:B------:R-:W-:Y:S02]  /*11f10*/  ISETP.NE.U32.AND P0, PT, R217, RZ, PT ;  /* 0x000000ffd900720c */ /* 0x000fe40003f05070 */
[----:B------:R-:W-:Y:S04]  /*11f20*/  LOP3.LUT R2, R2, 0xf, RZ, 0xc0, !PT ;  /* 0x0000000f02027812 */ /* 0x000fe800078ec0ff */
[----:B------:R-:W-:Y:S04]  /*11f30*/  IADD3 R2, P6, P5, R2, R0, R176 ;  /* 0x0000000002027210 */ /* 0x000fe80007dde0b0 */
[----:B------:R-:W-:Y:S05]  /*11f40*/  IADD3.X R3, RZ, R100, R109, P6, P5 ;  /* 0x00000064ff037210 */ /* 0x000fea00037ea46d */
[----:B------:R-:W-:Y:S01]  /*11f50*/  @!PT LDS RZ, [RZ] ;  /* 0x00000000fffff984 */ /* 0x000fe20000000800 */
[----:B------:R-:W-:Y:S01]  /*11f60*/  @!PT LDS RZ, [RZ] ;  /* 0x00000000fffff984 */ /* 0x000fe20000000800 */
[----:B------:R-:W-:Y:S01]  /*11f70*/  @!PT LDS RZ, [RZ] ;  /* 0x00000000fffff984 */ /* 0x000fe20000000800 */
[----:B------:R1:W-:Y:S01]  /*11f80*/  LDGSTS.E.BYPASS.LTC128B.128.ZFILL [R218+0x3100], [R2.64], P0 ;  /* 0x0310000002da7fae */ /* 0x0003e20008141d46 */
[----:B------:R-:W-:Y:S05]  /*11f90*/  IADD3 R102, P0, R0, R177, RZ ;  /* 0x000000b100667210 */ /* 0x000fea0007f1e0ff */
[----:B------:R-:W-:Y:S05]  /*11fa0*/  IMAD.X R103, R100, 0x1, R110, P0 ;  /* 0x0000000164677824 */ /* 0x000fea00000e066e */
[----:B------:R2:W-:Y:S01]  /*11fb0*/  LDGSTS.E.BYPASS.LTC128B.128 [R218+0x4100], [R102.64], !P4 ;  /* 0x0410000066da7fae */ /* 0x0005e2000e101d46 */
[----:B-1----:R-:W-:Y:S01]  /*11fc0*/  IADD3 R2, P0, R0, R178, RZ ;  /* 0x000000b200027210 */ /* 0x002fe20007f1e0ff */
[----:B------:R-:W-:Y:S04]  /*11fd0*/  IMAD.MOV.U32 R0, RZ, RZ, R101 ;  /* 0x000000ffff007224 */ /* 0x000fe800078e0065 */
        /* <DEDUP_REMOVED lines=12> */
.L_x_1292:
[----:B------:R-:W-:Y:S02]  /*120a0*/  MOV R0, 0x2 ;  /* 0x0000000200007802 */ /* 0x000fe40000000f00 */
        /* <DEDUP_REMOVED lines=34> */
.L_x_1294:
[----:B------:R-:W-:Y:S01]  /*122d0*/  IMAD.MOV.U32 R100, RZ, RZ, R236 ;  /* 0x000000ffff647224 */ /* 0x000fe200078e00ec */
[----:B------:R-:W-:-:S02]  /*122e0*/  MOV R0, 0x2 ;  /* 0x0000000200007802 */ /* 0x000fc40000000f00 */
[----:B------:R-:W-:Y:S02]  /*122f0*/  MOV R2, 0x12310 ;  /* 0x0001231000027802 */ /* 0x000fe40000000f00 */
[----:B-1----:R-:W-:Y:S05]  /*12300*/  CALL.REL.NOINC `($__internal_17_$__cuda_sm70_shflsync_bfly_p) ;  /* 0x000002c000007944 */ /* 0x002fea0003c00000 */
[----:B------:R-:W-:Y:S01]  /*12310*/  MOV R7, R0 ;  /* 0x0000000000077202 */ /* 0x000fe20000000f00 */
[----:B------:R-:W-:Y:S05]  /*12320*/  BRA `(.L_x_1332) ;  /* 0xffffaeb000007947 */ /* 0x000fea000383ffff */
.L_x_1295:
[----:B------:R-:W-:Y:S01]  /*12330*/  IMAD.MOV.U32 R100, RZ, RZ, R7 ;  /* 0x000000ffff647224 */ /* 0x000fe200078e0007 */
[----:B------:R-:W-:Y:S02]  /*12340*/  MOV R0, 0x1 ;  /* 0x0000000100007802 */ /* 0x000fe40000000f00 */
[----:B------:R-:W-:Y:S02]  /*12350*/  MOV R2, 0x12370 ;  /* 0x0001237000027802 */ /* 0x000fe40000000f00 */
[----:B-12---:R-:W-:Y:S05]  /*12360*/  CALL.REL.NOINC `($__internal_17_$__cuda_sm70_shflsync_bfly_p) ;  /* 0x0000026000007944 */ /* 0x006fea0003c00000 */
[----:B------:R-:W-:Y:S01]  /*12370*/  FADD.FTZ R7, R7, R0 ;  /* 0x0000000007077221 */ /* 0x000fe20000010000 */
[----:B------:R-:W-:Y:S02]  /*12380*/  MOV R100, R222 ;  /* 0x000000de00647202 */ /* 0x000fe40000000f00 */
[----:B------:R-:W-:Y:S02]  /*12390*/  MOV R0, 0x2 ;  /* 0x0000000200007802 */ /* 0x000fe40000000f00 */
[----:B------:R-:W-:Y:S02]  /*123a0*/  MOV R2, 0x123c0 ;  /* 0x000123c000027802 */ /* 0x000fe40000000f00 */
[----:B------:R-:W-:Y:S05]  /*123b0*/  CALL.REL.NOINC `($__internal_17_$__cuda_sm70_shflsync_bfly_p) ;  /* 0x0000021000007944 */ /* 0x000fea0003c00000 */
[----:B------:R-:W-:Y:S01]  /*123c0*/  FADD.FTZ R6, R222, R0 ;  /* 0x00000000de067221 */ /* 0x000fe20000010000 */
[----:B------:R-:W-:-:S02]  /*123d0*/  MOV R0, 0x1 ;  /* 0x0000000100007802 */ /* 0x000fc40000000f00 */
[----:B------:R-:W-:Y:S02]  /*123e0*/  MOV R2, 0x12410 ;  /* 0x0001241000027802 */ /* 0x000fe40000000f00 */
[----:B------:R-:W-:Y:S02]  /*123f0*/  MOV R100, R6 ;  /* 0x0000000600647202 */ /* 0x000fe40000000f00 */
[----:B------:R-:W-:Y:S05]  /*12400*/  CALL.REL.NOINC `($__internal_17_$__cuda_sm70_shflsync_bfly_p) ;  /* 0x000001c000007944 */ /* 0x000fea0003c00000 */
[----:B------:R-:W-:Y:S01]  /*12410*/  FADD.FTZ R6, R6, R0 ;  /* 0x0000000006067221 */ /* 0x000fe20000010000 */
[----:B------:R-:W-:Y:S02]  /*12420*/  MOV R100, R250 ;  /* 0x000000fa00647202 */ /* 0x000fe40000000f00 */
[----:B------:R-:W-:Y:S02]  /*12430*/  MOV R0, 0x2 ;  /* 0x0000000200007802 */ /* 0x000fe40000000f00 */
[----:B------:R-:W-:Y:S02]  /*12440*/  MOV R2, 0x12460 ;  /* 0x0001246000027802 */ /* 0x000fe40000000f00 */
[----:B------:R-:W-:Y:S05]  /*12450*/  CALL.REL.NOINC `($__internal_17_$__cuda_sm70_shflsync_bfly_p) ;  /* 0x0000017000007944 */ /* 0x000fea0003c00000 */
[----:B------:R-:W-:Y:S01]  /*12460*/  FADD.FTZ R5, R250, R0 ;  /* 0x00000000fa057221 */ /* 0x000fe20000010000 */
[----:B------:R-:W-:Y:S02]  /*12470*/  MOV R0, 0x1 ;  /* 0x0000000100007802 */ /* 0x000fe40000000f00 */
[----:B------:R-:W-:-:S02]  /*12480*/  MOV R2, 0x124b0 ;  /* 0x000124b000027802 */ /* 0x000fc40000000f00 */
        /* <DEDUP_REMOVED lines=9> */
[----:B------:R-:W-:Y:S02]  /*12520*/  MOV R2, 0x12550 ;  /* 0x0001255000027802 */ /* 0x000fe40000000f00 */
[----:B------:R-:W-:-:S02]  /*12530*/  MOV R100, R251 ;  /* 0x000000fb00647202 */ /* 0x000fc40000000f00 */
[----:B------:R-:W-:Y:S05]  /*12540*/  CALL.REL.NOINC `($__internal_17_$__cuda_sm70_shflsync_bfly_p) ;  /* 0x0000008000007944 */ /* 0x000fea0003c00000 */
[----:B------:R-:W-:Y:S01]  /*12550*/  MOV R4, R0 ;  /* 0x0000000000047202 */ /* 0x000fe20000000f00 */
[----:B------:R-:W-:Y:S05]  /*12560*/  BRA `(.L_x_1333) ;  /* 0xffffad6000007947 */ /* 0x000fea000383ffff */
.L_x_1309:
[----:B-1----:R-:W-:Y:S01]  /*12570*/  IMAD.MOV.U32 R0, RZ, RZ, R24 ;  /* 0x000000ffff007224 */ /* 0x002fe200078e0018 */
[----:B------:R-:W-:Y:S01]  /*12580*/  MOV R223, RZ ;  /* 0x000000ff00df7202 */ /* 0x000fe20000000f00 */
[----:B------:R-:W-:Y:S01]  /*12590*/  IMAD.MOV.U32 R3, RZ, RZ, 0x1f ;  /* 0x0000001fff037424 */ /* 0x000fe200078e00ff */
[----:B---3--:R-:W-:-:S02]  /*125a0*/  MOV R2, 0x125c0 ;  /* 0x000125c000027802 */ /* 0x008fc40000000f00 */
[----:B----45:R-:W-:Y:S05]  /*125b0*/  CALL.REL.NOINC `($__internal_18_$__cuda_sm70_shflsync_idx_p) ;  /* 0x0000007000007944 */ /* 0x030fea0003c00000 */
[----:B------:R-:W-:Y:S05]  /*125c0*/  BRA `(.L_x_1334) ;  /* 0xffffd03000007947 */ /* 0x000fea000383ffff */
        .weak           $__internal_17_$__cuda_sm70_shflsync_bfly_p
        .type           $__internal_17_$__cuda_sm70_shflsync_bfly_p,@function
        .size           $__internal_17_$__cuda_sm70_shflsync_bfly_p,($__internal_18_$__cuda_sm70_shflsync_idx_p - $__internal_17_$__cuda_sm70_shflsync_bfly_p)
$__internal_17_$__cuda_sm70_shflsync_bfly_p:
[----:B------:R-:W-:Y:S02]  /*125d0*/  MOV R176, 0xffffffff ;  /* 0xffffffff00b07802 */ /* 0x000fe40000000f00 */
[----:B------:R-:W-:-:S02]  /*125e0*/  MOV R3, 0x1f ;  /* 0x0000001f00037802 */ /* 0x000fc40000000f00 */
[----:B------:R-:W-:Y:S04]  /*125f0*/  WARPSYNC R176 ;  /* 0x000000b000007348 */ /* 0x000fe80003800000 */
[----:B------:R1:W2:Y:S02]  /*12600*/  SHFL.BFLY PT, R0, R100, R0, R3 ;  /* 0x0c00000064007389 */ /* 0x0002a400000e0003 */
[----:B-1----:R-:W-:-:S04]  /*12610*/  MOV R3, 0x0 ;  /* 0x0000000000037802 */ /* 0x002fc80000000f00 */
[----:B--2---:R-:W-:Y:S05]  /*12620*/  RET.REL.NODEC R2 `(_ZN7cutlass13device_kernelIN5flash19enable_sm80_to_sm89INS1_16FlashAttnFwdSm80INS1_25CollectiveMainloopFwdSm80ILi4ELi1ELb0EN4cute5tupleIJNS5_1CILi128EEENS7_ILi64EEENS7_ILi96EEEEEELi96ENS_10bfloat16_tEfNS_4arch4Sm80ELb1ELb0ELb0ELb0ELb1ELb0ELb1ELb1EEENS1_21CollectiveEpilogueFwdINS6_IJS8_SA_S9_EEENS6_IJNS7_ILi1EEESI_SI_EEESC_SE_Li128ELb0ELb1ELb1ELb0EEENS1_30DynamicPersistentTileSchedulerILi128ELi128ELb1ELb1ELb0EEEEEEEEEvNT_6ParamsE) ;  /* 0xfffed9d002007950 */ /* 0x004fea0003c3ffff */
        .weak           $__internal_18_$__cuda_sm70_shflsync_idx_p
        .type           $__internal_18_$__cuda_sm70_shflsync_idx_p,@function
        .size           $__internal_18_$__cuda_sm70_shflsync_idx_p,(.L_x_1837 - $__internal_18_$__cuda_sm70_shflsync_idx_p)
$__internal_18_$__cuda_sm70_shflsync_idx_p:
[----:B------:R-:W-:-:S04]  /*12630*/  MOV R225, 0xffffffff ;  /* 0xffffffff00e17802 */ /* 0x000fc80000000f00 */
[----:B------:R-:W-:Y:S04]  /*12640*/  WARPSYNC R225 ;  /* 0x000000e100007348 */ /* 0x000fe80003800000 */
[----:B------:R1:W2:Y:S02]  /*12650*/  SHFL.IDX PT, R0, R0, R223, R3 ;  /* 0x000000df00007389 */ /* 0x0002a400000e0003 */
[----:B-1----:R-:W-:-:S04]  /*12660*/  MOV R3, 0x0 ;  /* 0x0000000000037802 */ /* 0x002fc80000000f00 */
[----:B--2---:R-:W-:Y:S05]  /*12670*/  RET.REL.NODEC R2 `(_ZN7cutlass13device_kernelIN5flash19enable_sm80_to_sm89INS1_16FlashAttnFwdSm80INS1_25CollectiveMainloopFwdSm80ILi4ELi1ELb0EN4cute5tupleIJNS5_1CILi128EEENS7_ILi64EEENS7_ILi96EEEEEELi96ENS_10bfloat16_tEfNS_4arch4Sm80ELb1ELb0ELb0ELb0ELb1ELb0ELb1ELb1EEENS1_21CollectiveEpilogueFwdINS6_IJS8_SA_S9_EEENS6_IJNS7_ILi1EEESI_SI_EEESC_SE_Li128ELb0ELb1ELb1ELb0EEENS1_30DynamicPersistentTileSchedulerILi128ELi128ELb1ELb1ELb0EEEEEEEEEvNT_6ParamsE) ;  /* 0xfffed98002007950 */ /* 0x004fea0003c3ffff */
.L_x_1335:
        /* <DEDUP_REMOVED lines=16> */
.L_x_1837:


//--------------------- .text._ZN7cutlass13device_kernelIN5flash19enable_sm80_to_sm89INS1_16FlashAttnFwdSm80INS1_25CollectiveMainloopFwdSm80ILi4ELi1ELb0EN4cute5tupleIJNS5_1CILi128EEENS7_ILi48EEENS7_ILi96EEEEEELi96ENS_10bfloat16_tEfNS_4arch4Sm80ELb1ELb0ELb0ELb1ELb1ELb0ELb1ELb1EEENS1_21CollectiveEpilogueFwdINS6_IJS8_SA_S9_EEENS6_IJNS7_ILi1EEESI_SI_EEESC_SE_Li128ELb1ELb1ELb1ELb0EEENS1_36VarlenDynamicPersistentTileSchedulerILi128ELi48ELi128ELi128ELb1ELb1ELb0ELb1ELb1ELb1EEEEEEEEEvNT_6ParamsE --------------------------
	.section	.text._ZN7cutlass13device_kernelIN5flash19enable_sm80_to_sm89INS1_16FlashAttnFwdSm80INS1_25CollectiveMainloopFwdSm80ILi4ELi1ELb0EN4cute5tupleIJNS5_1CILi128EEENS7_ILi48EEENS7_ILi96EEEEEELi96ENS_10bfloat16_tEfNS_4arch4Sm80ELb1ELb0ELb0ELb1ELb1ELb0ELb1ELb1EEENS1_21CollectiveEpilogueFwdINS6_IJS8_SA_S9_EEENS6_IJNS7_ILi1EEESI_SI_EEESC_SE_Li128ELb1ELb1ELb1ELb0EEENS1_36VarlenDynamicPersistentTileSchedulerILi128ELi48ELi128ELi128ELb1ELb1ELb0ELb1ELb1ELb1EEEEEEEEEvNT_6ParamsE,"ax",@progbits
	.sectioninfo	@"SHI_REGISTERS=255"
	.align	128
.text._ZN7cutlass13device_kernelIN5flash19enable_sm80_to_sm89INS1_16FlashAttnFwdSm80INS1_25CollectiveMainloopFwdSm80ILi4ELi1ELb0EN4cute5tupleIJNS5_1CILi128EEENS7_ILi48EEENS7_ILi96EEEEEELi96ENS_10bfloat16_tEfNS_4arch4Sm80ELb1ELb0ELb0ELb1ELb1ELb0ELb1ELb1EEENS1_21CollectiveEpilogueFwdINS6_IJS8_SA_S9_EEENS6_IJNS7_ILi1EEESI_SI_EEESC_SE_Li128ELb1ELb1ELb1ELb0EEENS1_36VarlenDynamicPersistentTileSchedulerILi128ELi48ELi128ELi128ELb1ELb1ELb0ELb1ELb1ELb1EEEEEEEEEvNT_6ParamsE:
        .type           _ZN7cutlass13device_kernelIN5flash19enable_sm80_to_sm89INS1_16FlashAttnFwdSm80INS1_25CollectiveMainloopFwdSm80ILi4ELi1ELb0EN4cute5tupleIJNS5_1CILi128EEENS7_ILi48EEENS7_ILi96EEEEEELi96ENS_10bfloat16_tEfNS_4arch4Sm80ELb1ELb0ELb0ELb1ELb1ELb0ELb1ELb1EEENS1_21CollectiveEpilogueFwdINS6_IJS8_SA_S9_EEENS6_IJNS7_ILi1EEESI_SI_EEESC_SE_Li128ELb1ELb1ELb1ELb0EEENS1_36VarlenDynamicPersistentTileSchedulerILi128ELi48ELi128ELi128ELb1ELb1ELb0ELb1ELb1ELb1EEEEEEEEEvNT_6ParamsE,@function
        .size           _ZN7cutlass13device_kernelIN5flash19enable_sm80_to_sm89INS1_16FlashAttnFwdSm80INS1_25CollectiveMainloopFwdSm80ILi4ELi1ELb0EN4cute5tupleIJNS5_1CILi128EEENS7_ILi48EEENS7_ILi96EEEEEELi96ENS_10bfloat16_tEfNS_4arch4Sm80ELb1ELb0ELb0ELb1ELb1ELb0ELb1ELb1EEENS1_21CollectiveEpilogueFwdINS6_IJS8_SA_S9_EEENS6_IJNS7_ILi1EEESI_SI_EEESC_SE_Li128ELb1ELb1ELb1ELb0EEENS1_36VarlenDynamicPersistentTileSchedulerILi128ELi48ELi128ELi128ELb1ELb1ELb0ELb1ELb1ELb1EEEEEEEEEvNT_6ParamsE,(.L_x_1840 - _ZN7cutlass13device_kernelIN5flash19enable_sm80_to_sm89INS1_16FlashAttnFwdSm80INS1_25CollectiveMainloopFwdSm80ILi4ELi1ELb0EN4cute5tupleIJNS5_1CILi128EEENS7_ILi48EEENS7_ILi96EEEEEELi96ENS_10bfloat16_tEfNS_4arch4Sm80ELb1ELb0ELb0ELb1ELb1ELb0ELb1ELb1EEENS1_21CollectiveEpilogueFwdINS6_IJS8_SA_S9_EEENS6_IJNS7_ILi1EEESI_SI_EEESC_SE_Li128ELb1ELb1ELb1ELb0EEENS1_36VarlenDynamicPersistentTileSchedulerILi128ELi48ELi128ELi128ELb1ELb1ELb0ELb1ELb1ELb1EEEEEEEEEvNT_6ParamsE)
        .other          _ZN7cutlass13device_kernelIN5flash19enable_sm80_to_sm89INS1_16FlashAttnFwdSm80INS1_25CollectiveMainloopFwdSm80ILi4ELi1ELb0EN4cute5tupleIJNS5_1CILi128EEENS7_ILi48EEENS7_ILi96EEEEEELi96ENS_10bfloat16_tEfNS_4arch4Sm80ELb1ELb0ELb0ELb1ELb1ELb0ELb1ELb1EEENS1_21CollectiveEpilogueFwdINS6_IJS8_SA_S9_EEENS6_IJNS7_ILi1EEESI_SI_EEESC_SE_Li128ELb1ELb1ELb1ELb0EEENS1_36VarlenDynamicPersistentTileSchedulerILi128ELi48ELi128ELi128ELb1ELb1ELb0ELb1ELb1ELb1EEEEEEEEEvNT_6ParamsE,@"STO_CUDA_ENTRY STV_DEFAULT"
_ZN7cutlass13device_kernelIN5flash19enable_sm80_to_sm89INS1_16FlashAttnFwdSm80INS1_25CollectiveMainloopFwdSm80ILi4ELi1ELb0EN4cute5tupleIJNS5_1CILi128EEENS7_ILi48EEENS7_ILi96EEEEEELi96ENS_10bfloat16_tEfNS_4arch4Sm80ELb1ELb0ELb0ELb1ELb1ELb0ELb1ELb1EEENS1_21CollectiveEpilogueFwdINS6_IJS8_SA_S9_EEENS6_IJNS7_ILi1EEESI_SI_EEESC_SE_Li128ELb1ELb1ELb1ELb0EEENS1_36VarlenDynamicPersistentTileSchedulerILi128ELi48ELi128ELi128ELb1ELb1ELb0ELb1ELb1ELb1EEEEEEEEEvNT_6ParamsE:
        /* <DEDUP_REMOVED lines=13> */
[----:B------:R-:W-:-:S03]  /*00d0*/  CS2R R8, SRZ ;  /* 0x0000000000087805 */ /* 0x000fc6000001ff00 */
        /* <DEDUP_REMOVED lines=10> */
[C---:B------:R-:W-:Y:S01]  /*0180*/  ISETP.GE.U32.AND P4, PT, R12.reuse, 0x2, PT ;  /* 0x000000020c00780c */ /* 0x040fe20003f86070 */
[----:B------:R-:W-:Y:S01]  /*0190*/  IMAD.MOV.U32 R7, RZ, RZ, RZ ;  /* 0x000000ffff077224 */ /* 0x000fe200078e00ff */
        /* <DEDUP_REMOVED lines=26> */
.L_x_1341:
        /* <DEDUP_REMOVED lines=11> */
[----:B------:R-:W3:Y:S04]  /*03f0*/  @!P0 LDG.E R9, [R4.64] ;  /* 0x0000000604098981 */ /* 0x000ee8000c1e1900 */
[----:B------:R-:W3:Y:S02]  /*0400*/  @!P0 LDG.E R8, [R2.64] ;  /* 0x0000000602088981 */ /* 0x000ee4000c1e1900 */
[----:B---3--:R-:W-:Y:S01]  /*0410*/  IMAD R5, R9, R8, RZ ;  /* 0x0000000809057224 */ /* 0x008fe200078e02ff */
[----:B------:R-:W-:Y:S05]  /*0420*/  BRA.DIV ~URZ, `(.L_x_1339) ;  /* 0x00010e527f007947 */ /* 0x000fea000b800000 */
[----:B------:R1:W3:Y:S02]  /*0430*/  SHFL.UP PT, R0, R5, 0x1, RZ ;  /* 0x0420000005007989 */ /* 0x0002e400000e00ff */
.L_x_1478:
        /* <DEDUP_REMOVED lines=16> */
.L_x_1479:
[----:B---3--:R-:W-:-:S05]  /*0540*/  IMAD R0, R0, c[0x0][0x538], RZ ;  /* 0x00014e0000007a24 */ /* 0x008fca00078e02ff */
[----:B------:R-:W-:-:S04]  /*0550*/  IADD3 R6, R0, R6, RZ ;  /* 0x0000000600067210 */ /* 0x000fc80007ffe0ff */
[----:B------:R-:W-:-:S13]  /*0560*/  ISETP.GT.AND P0, PT, R6, UR4, PT ;  /* 0x0000000406007c0c */ /* 0x000fda000bf04270 */
[----:B-12---:R-:W-:Y:S05]  /*0570*/  @!P0 BRA `(.L_x_1341) ;  /* 0xfffffdc000008947 */ /* 0x006fea000383ffff */
.L_x_1337:
[----:B------:R-:W-:-:S05]  /*0580*/  IADD3 R10, -R0, R6, RZ ;  /* 0x00000006000a7210 */ /* 0x000fca0007ffe1ff */
[----:B------:R-:W-:-:S05]  /*0590*/  IMAD R0, R4, c[0x0][0x538], R10 ;  /* 0x00014e0004007a24 */ /* 0x000fca00078e020a */
[----:B------:R-:W-:Y:S01]  /*05a0*/  ISETP.GT.AND P0, PT, R0, UR4, PT ;  /* 0x0000000400007c0c */ /* 0x000fe2000bf04270 */
[----:B------:R-:W-:-:S12]  /*05b0*/  BRA.DIV ~URZ, `(.L_x_1342) ;  /* 0x00010ee27f007947 */ /* 0x000fd8000b800000 */
[----:B------:R-:W-:-:S04]  /*05c0*/  VOTE.ANY R6, PT, !P0 ;  /* 0x0000000000067806 */ /* 0x000fc800040e0100 */
.L_x_1480:
[----:B------:R-:W1:Y:S02]  /*05d0*/  POPC R0, R6 ;  /* 0x0000000600007309 */ /* 0x000e640000000000 */
[----:B-12---:R-:W-:Y:S01]  /*05e0*/  IADD3 R247, R0, R7, RZ ;  /* 0x0000000700f77210 */ /* 0x006fe20007ffe0ff */
[----:B------:R-:W-:Y:S05]  /*05f0*/  BRA.DIV ~URZ, `(.L_x_1343) ;  /* 0x00010ef27f007947 */ /* 0x000fea000b800000 */
[----:B------:R1:W2:Y:S01]  /*0600*/  SHFL.IDX PT, R245, R9, R0, 0x1f ;  /* 0x00001f0009f57589 */ /* 0x0002a200000e0000 */
[----:B------:R-:W-:-:S03]  /*0610*/  MOV R5, RZ ;  /* 0x000000ff00057202 */ /* 0x000fc60000000f00 */
[----:B------:R1:W3:Y:S04]  /*0620*/  SHFL.IDX PT, R9, R8, R0, 0x1f ;  /* 0x00001f0008097589 */ /* 0x0002e800000e0000 */
.L_x_1481:
[----:B------:R-:W-:Y:S01]  /*0630*/  ISETP.NE.AND P0, PT, R6, RZ, PT ;  /* 0x000000ff0600720c */ /* 0x000fe20003f05270 */
[----:B------:R-:W-:-:S12]  /*0640*/  BSSY B0, `(.L_x_1344) ;  /* 0x0000005000007945 */ /* 0x000fd80003800000 */
[----:B------:R-:W-:Y:S05]  /*0650*/  @!P0 BRA `(.L_x_1345) ;  /* 0x0000003000008947 */ /* 0x000fea0003800000 */
[----:B-1----:R-:W-:Y:S01]  /*0660*/  IADD3 R0, R0, -0x1, RZ ;  /* 0xffffffff00007810 */ /* 0x002fe20007ffe0ff */
[----:B------:R-:W-:Y:S05]  /*0670*/  BRA.DIV ~URZ, `(.L_x_1346) ;  /* 0x00010f527f007947 */ /* 0x000fea000b800000 */
[----:B------:R1:W4:Y:S02]  /*0680*/  SHFL.IDX PT, R5, R4, R0, 0x1f ;  /* 0x00001f0004057589 */ /* 0x00032400000e0000 */
.L_x_1345:
[----:B------:R-:W-:Y:S05]  /*0690*/  BSYNC B0 ;  /* 0x0000000000007941 */ /* 0x000fea0003800000 */
.L_x_1344:
[----:B---3--:R-:W-:Y:S01]  /*06a0*/  ISETP.NE.AND P0, PT, R9, 0x1, PT ;  /* 0x000000010900780c */ /* 0x008fe20003f05270 */
[----:B----4-:R-:W-:Y:S01]  /*06b0*/  IMAD R244, R5, c[0x0][0x538], R10 ;  /* 0x00014e0005f47a24 */ /* 0x010fe200078e020a */
[----:B------:R-:W-:Y:S04]  /*06c0*/  BSSY B0, `(.L_x_1347) ;  /* 0x0000085000007945 */ /* 0x000fe80003800000 */
[----:B------:R-:W-:-:S07]  /*06d0*/  IADD3 R11, -R244, UR4, RZ ;  /* 0x00000004f40b7c10 */ /* 0x000fce000fffe1ff */
[----:B------:R-:W-:Y:S05]  /*06e0*/  @!P0 BRA `(.L_x_1348) ;  /* 0x000003e000008947 */ /* 0x000fea0003800000 */
[-C--:B-12---:R-:W-:Y:S02]  /*06f0*/  IABS R0, R245.reuse ;  /* 0x000000f500007213 */ /* 0x086fe40000000000 */
        /* <DEDUP_REMOVED lines=59> */
[----:B------:R-:W-:Y:S01]  /*0ab0*/  IMAD R246, R3, 0x10000, R2 ;  /* 0x0001000003f67824 */ /* 0x000fe200078e0202 */
[----:B------:R-:W-:Y:S05]  /*0ac0*/  BRA `(.L_x_1349) ;  /* 0x0000044000007947 */ /* 0x000fea0003800000 */
.L_x_1348:
[----:B------:R-:W-:-:S04]  /*0ad0*/  IMAD.MOV.U32 R2, RZ, RZ, 0x4 ;  /* 0x00000004ff027424 */ /* 0x000fc800078e00ff */
[----:B------:R-:W-:-:S05]  /*0ae0*/  IMAD.WIDE R2, R247, R2, c[0x0][0x590] ;  /* 0x00016400f7027625 */ /* 0x000fca00078e0202 */
[----:B------:R-:W3:Y:S02]  /*0af0*/  LDG.E R7, [R2.64] ;  /* 0x0000000602077981 */ /* 0x000ee4000c1e1900 */
[----:B-123--:R-:W-:-:S05]  /*0b00*/  IMAD R9, R7, R245, RZ ;  /* 0x000000f507097224 */ /* 0x00efca00078e02ff */
        /* <DEDUP_REMOVED lines=63> */
[----:B------:R-:W-:Y:S02]  /*0f00*/  IMAD R246, R0, R2, R3 ;  /* 0x0000000200f67224 */ /* 0x000fe400078e0203 */
.L_x_1349:
[----:B------:R-:W-:Y:S05]  /*0f10*/  BSYNC B0 ;  /* 0x0000000000007941 */ /* 0x000fea0003800000 */
.L_x_1347:
[----:B------:R-:W-:-:S04]  /*0f20*/  LOP3.LUT R0, RZ, R0, RZ, 0x33, !PT ;  /* 0x00000000ff007212 */ /* 0x000fc800078e33ff */
[----:B------:R-:W-:Y:S01]  /*0f30*/  IADD3 R245, R0, R245, RZ ;  /* 0x000000f500f57210 */ /* 0x000fe20007ffe0ff */
[----:B------:R-:W-:Y:S05]  /*0f40*/  BRA `(.L_x_1350) ;  /* 0x0000004000007947 */ /* 0x000fea0003800000 */
.L_x_1338:
[----:B--2---:R-:W-:Y:S01]  /*0f50*/  IMAD.MOV.U32 R245, RZ, RZ, RZ ;  /* 0x000000fffff57224 */ /* 0x004fe200078e00ff */
[----:B------:R-:W-:Y:S01]  /*0f60*/  MOV R246, RZ ;  /* 0x000000ff00f67202 */ /* 0x000fe20000000f00 */
[----:B------:R-:W-:Y:S01]  /*0f70*/  IMAD.U32 R244, RZ, RZ, UR4 ;  /* 0x00000004fff47e24 */ /* 0x000fe2000f8e00ff */
[----:B------:R-:W-:Y:S02]  /*0f80*/  MOV R247, c[0x0][0x53c] ;  /* 0x00014f0000f77a02 */ /* 0x000fe40000000f00 */
.L_x_1350:
[----:B------:R-:W-:Y:S01]  /*0f90*/  ISETP.NE.AND P0, PT, R12, RZ, PT ;  /* 0x000000ff0c00720c */ /* 0x000fe20003f05270 */
[----:B------:R-:W-:-:S12]  /*0fa0*/  WARPSYNC 0xffffffff ;  /* 0xffffffff00007948 */ /* 0x000fd80003800000 */
[----:B------:R1:W-:Y:S04]  /*0fb0*/  @!P0 STS.128 [0xc080], R244 ;  /* 0x00c080f4ff008388 */ /* 0x0003e80000000c00 */
[----:B------:R-:W-:Y:S06]  /*0fc0*/  BAR.ARV 0x5, 0x80 ;  /* 0x0142000000007b1d */ /* 0x000fec0000002000 */
.L_x_1336:
        /* <DEDUP_REMOVED lines=27> */
[C---:B------:R-:W-:Y:S01]  /*1180*/  IMAD.IADD R0, R17.reuse, 0x1, -R0 ;  /* 0x0000000111007824 */ /* 0x040fe200078e0a00 */
        /* <DEDUP_REMOVED lines=71> */
[----:B------:R-:W-:-:S02]  /*1600*/  IMAD.IADD R3, R3, 0x1, R6 ;  /* 0x0000000103037824 */ /* 0x000fc400078e0206 */
[----:B------:R-:W-:Y:S01]  /*1610*/  IMAD.IADD R248, R17, 0x1, R248 ;  /* 0x0000000111f87824 */ /* 0x000fe200078e02f8 */
[----:B------:R-:W-:Y:S01]  /*1620*/  LOP3.LUT R2, R2, 0xc0, RZ, 0xc0, !PT ;  /* 0x000000c002027812 */ /* 0x000fe200078ec0ff */
[----:B------:R-:W-:Y:S02]  /*1630*/  IMAD.IADD R4, R0, 0x1, R7 ;  /* 0x0000000100047824 */ /* 0x000fe400078e0207 */
[----:B------:R-:W-:Y:S01]  /*1640*/  IMAD.SHL.U32 R250, R3, 0x2, RZ ;  /* 0x0000000203fa7824 */ /* 0x000fe200078e00ff */
[----:B------:R-:W-:Y:S01]  /*1650*/  LOP3.LUT R6, R2, 0x8, R8, 0xf8, !PT ;  /* 0x0000000802067812 */ /* 0x000fe200078ef808 */
[C---:B------:R-:W-:Y:S01]  /*1660*/  IMAD R7, R13.reuse, 0x20, R0 ;  /* 0x000000200d077824 */ /* 0x040fe200078e0200 */
[----:B------:R-:W-:Y:S01]  /*1670*/  SHF.R.U32.HI R5, RZ, 0x3, R2 ;  /* 0x00000003ff057819 */ /* 0x000fe20000011602 */
[----:B------:R-:W-:Y:S01]  /*1680*/  IMAD R2, R13, 0x20, R4 ;  /* 0x000000200d027824 */ /* 0x000fe200078e0204 */
[C---:B------:R-:W-:Y:S01]  /*1690*/  IADD3 R4, R250.reuse, 0x80, RZ ;  /* 0x00000080fa047810 */ /* 0x040fe20007ffe0ff */
[----:B------:R-:W-:Y:S01]  /*16a0*/  IMAD.U32 R0, R9, 0x20, R10 ;  /* 0x0000002009007824 */ /* 0x000fe200078e000a */
[----:B------:R-:W-:-:S02]  /*16b0*/  IADD3 R251, R250, 0x70, RZ ;  /* 0x00000070fafb7810 */ /* 0x000fc40007ffe0ff */
[----:B------:R-:W-:Y:S02]  /*16c0*/  @P1 IADD3 R251, R4, 0x10, RZ ;  /* 0x0000001004fb1810 */ /* 0x000fe40007ffe0ff */
        /* <DEDUP_REMOVED lines=9> */
[----:B------:R-:W-:Y:S01]  /*1760*/  SHF.R.S32.HI R4, RZ, 0x1f, R226 ;  /* 0x0000001fff047819 */ /* 0x000fe200000114e2 */
[----:B------:R-:W-:Y:S01]  /*1770*/  IMAD.IADD R3, R3, 0x1, R7 ;  /* 0x0000000103037824 */ /* 0x000fe200078e0207 */
[----:B------:R-:W-:-:S02]  /*1780*/  SHF.R.S32.HI R7, RZ, 0x1f, R202 ;  /* 0x0000001fff077819 */ /* 0x000fc400000114ca */
[C---:B------:R-:W-:Y:S02]  /*1790*/  IADD3 R9, R243.reuse, 0x40, RZ ;  /* 0x00000040f3097810 */ /* 0x040fe40007ffe0ff */
[C---:B------:R-:W-:Y:S02]  /*17a0*/  IADD3 R7, R243.reuse, 0x50, RZ ;  /* 0x00000050f3077810 */ /* 0x040fe40007ffe0ff */
[----:B------:R-:W-:Y:S02]  /*17b0*/  SHF.R.S32.HI R0, RZ, 0x1f, R9 ;  /* 0x0000001fff007819 */ /* 0x000fe40000011409 */
[----:B------:R-:W-:Y:S01]  /*17c0*/  SHF.R.S32.HI R0, RZ, 0x1f, R7 ;  /* 0x0000001fff007819 */ /* 0x000fe20000011407 */
[----:B------:R-:W-:Y:S01]  /*17d0*/  IMAD.IADD R0, R250, 0x1, R5 ;  /* 0x00000001fa007824 */ /* 0x000fe200078e0205 */
[----:B------:R-:W-:Y:S02]  /*17e0*/  IADD3 R15, R243, 0x10, RZ ;  /* 0x00000010f30f7810 */ /* 0x000fe40007ffe0ff */
[----:B------:R-:W-:-:S02]  /*17f0*/  SHF.R.S32.HI R4, RZ, 0x1f, R243 ;  /* 0x0000001fff047819 */ /* 0x000fc400000114f3 */
[----:B------:R1:W-:Y:S01]  /*1800*/  STL [R1+0x4], R0 ;  /* 0x0000040001007387 */ /* 0x0003e20000100800 */
[C---:B------:R-:W-:Y:S02]  /*1810*/  IADD3 R12, R243.reuse, 0x28, RZ ;  /* 0x00000028f30c7810 */ /* 0x040fe40007ffe0ff */
[----:B------:R-:W-:Y:S02]  /*1820*/  IADD3 R10, R243, 0x38, RZ ;  /* 0x00000038f30a7810 */ /* 0x000fe40007ffe0ff */
[----:B------:R-:W-:Y:S02]  /*1830*/  SEL R4, R6, 0xffffffe0, !P3 ;  /* 0xffffffe006047807 */ /* 0x000fe40005800000 */
[----:B------:R-:W-:Y:S02]  /*1840*/  IADD3 R189, R184, 0x20, RZ ;  /* 0x00000020b8bd7810 */ /* 0x000fe40007ffe0ff */
[----:B------:R-:W-:Y:S02]  /*1850*/  LEA R187, R2, 0x6080, 0x1 ;  /* 0x0000608002bb7811 */ /* 0x000fe400078e08ff */
[----:B------:R-:W-:-:S02]  /*1860*/  LEA R185, R3, 0x1880, 0x1 ;  /* 0x0000188003b97811 */ /* 0x000fc400078e08ff */
[----:B------:R-:W-:Y:S01]  /*1870*/  IADD3 R16, R243, 0x8, RZ ;  /* 0x00000008f3107810 */ /* 0x000fe20007ffe0ff */
[----:B------:R-:W-:Y:S01]  /*1880*/  IMAD.IADD R188, R187, 0x1, R4 ;  /* 0x00000001bbbc7824 */ /* 0x000fe200078e0204 */
[C---:B------:R-:W-:Y:S01]  /*1890*/  IADD3 R14, R243.reuse, 0x18, RZ ;  /* 0x00000018f30e7810 */ /* 0x040fe20007ffe0ff */
[----:B------:R-:W-:Y:S01]  /*18a0*/  IMAD.IADD R186, R4, 0x1, R185 ;  /* 0x0000000104ba7824 */ /* 0x000fe200078e02b9 */
[C---:B------:R-:W-:Y:S02]  /*18b0*/  IADD3 R13, R243.reuse, 0x20, RZ ;  /* 0x00000020f30d7810 */ /* 0x040fe40007ffe0ff */
[C---:B------:R-:W-:Y:S02]  /*18c0*/  IADD3 R11, R243.reuse, 0x30, RZ ;  /* 0x00000030f30b7810 */ /* 0x040fe40007ffe0ff */
[C---:B------:R-:W-:Y:S02]  /*18d0*/  IADD3 R8, R243.reuse, 0x48, RZ ;  /* 0x00000048f3087810 */ /* 0x040fe40007ffe0ff */
[----:B------:R-:W-:Y:S01]  /*18e0*/  IADD3 R252, R243, 0x58, RZ ;  /* 0x00000058f3fc7810 */ /* 0x000fe20007ffe0ff */
[----:B-1----:R-:W-:Y:S01]  /*18f0*/  IMAD.IADD R0, R5, 0x1, R251 ;  /* 0x0000000105007824 */ /* 0x002fe200078e02fb */
[----:B------:R-:W-:-:S02]  /*1900*/  @P2 IADD3 R189, R184, -0x20, RZ ;  /* 0xffffffe0b8bd2810 */ /* 0x000fc40007ffe0ff */
[----:B------:R-:W-:Y:S02]  /*1910*/  SHF.R.S32.HI R6, RZ, 0x1f, R15 ;  /* 0x0000001fff067819 */ /* 0x000fe4000001140f */
[----:B------:R1:W-:Y:S01]  /*1920*/  STL [R1], R0 ;  /* 0x0000000001007387 */ /* 0x0003e20000100800 */
        /* <DEDUP_REMOVED lines=8> */
[C---:B------:R-:W-:Y:S02]  /*19b0*/  IADD3 R197, R189.reuse, 0x400, RZ ;  /* 0x00000400bdc57810 */ /* 0x040fe40007ffe0ff */
[C---:B------:R-:W-:Y:S02]  /*19c0*/  IADD3 R196, R189.reuse, 0x800, RZ ;  /* 0x00000800bdc47810 */ /* 0x040fe40007ffe0ff */
[----:B------:R-:W-:-:S02]  /*19d0*/  IADD3 R195, R189, 0xc00, RZ ;  /* 0x00000c00bdc37810 */ /* 0x000fc40007ffe0ff */
[C---:B------:R-:W-:Y:S02]  /*19e0*/  IADD3 R194, R189.reuse, 0x1000, RZ ;  /* 0x00001000bdc27810 */ /* 0x040fe40007ffe0ff */
[C---:B------:R-:W-:Y:S02]  /*19f0*/  IADD3 R193, R189.reuse, 0x1400, RZ ;  /* 0x00001400bdc17810 */ /* 0x040fe40007ffe0ff */
[C---:B------:R-:W-:Y:S02]  /*1a00*/  IADD3 R192, R189.reuse, 0x1800, RZ ;  /* 0x00001800bdc07810 */ /* 0x040fe40007ffe0ff */
[C---:B------:R-:W-:Y:S02]  /*1a10*/  IADD3 R191, R189.reuse, 0x1c00, RZ ;  /* 0x00001c00bdbf7810 */ /* 0x040fe40007ffe0ff */
[----:B-1----:R-:W-:Y:S02]  /*1a20*/  IADD3 R190, R189, 0x2000, RZ ;  /* 0x00002000bdbe7810 */ /* 0x002fe40007ffe0ff */
.L_x_1477:
        /* <DEDUP_REMOVED lines=30> */
[----:B------:R2:W3:Y:S04]  /*1c10*/  LDG.E R0, [R2.64] ;  /* 0x0000000602007981 */ /* 0x0004e8000c1e1900 */
[----:B-12---:R-:W3:Y:S02]  /*1c20*/  LDG.E R2, [R2.64+0x4] ;  /* 0x0000040602027981 */ /* 0x006ee4000c1e1900 */
[----:B---3--:R-:W-:-:S02]  /*1c30*/  IADD3 R240, -R0, R2, RZ ;  /* 0x0000000200f07210 */ /* 0x008fc40007ffe1ff */
.L_x_1351:
[----:B------:R-:W-:-:S04]  /*1c40*/  ISETP.NE.U32.AND P1, PT, RZ, c[0x0][0x368], PT ;  /* 0x0000da00ff007a0c */ /* 0x000fc80003f25070 */
[----:B------:R-:W-:-:S13]  /*1c50*/  ISETP.NE.AND.EX P1, PT, RZ, c[0x0][0x36c], PT, P1 ;  /* 0x0000db00ff007a0c */ /* 0x000fda0003f25310 */
[----:B------:R-:W-:Y:S05]  /*1c60*/  @!P1 BRA `(.L_x_1352) ;  /* 0x0000004000009947 */ /* 0x000fea0003800000 */
[----:B-1----:R-:W-:-:S04]  /*1c70*/  IADD3 R2, P1, R14, c[0x0][0x368], RZ ;  /* 0x0000da000e027a10 */ /* 0x002fc80007f3e0ff */
[----:B------:R-:W-:-:S05]  /*1c80*/  IADD3.X R3, R13, c[0x0][0x36c], RZ, P1, !PT ;  /* 0x0000db000d037a10 */ /* 0x000fca0000ffe4ff */
[----:B------:R1:W5:Y:S01]  /*1c90*/  LDG.E R0, [R2.64] ;  /* 0x0000000602007981 */ /* 0x000362000c1e1900 */
[----:B------:R-:W-:Y:S05]  /*1ca0*/  BRA `(.L_x_1353) ;  /* 0x0000008000007947 */ /* 0x000fea0003800000 */
.L_x_1352:
        /* <DEDUP_REMOVED lines=8> */
.L_x_1353:
[----:B-1----:R-:W-:Y:S01]  /*1d30*/  IMAD.MOV.U32 R2, RZ, RZ, c[0x0][0x2c4] ;  /* 0x0000b100ff027624 */ /* 0x002fe200078e00ff */
[----:B------:R-:W-:Y:S01]  /*1d40*/  BSSY B0, `(.L_x_1354) ;  /* 0x000003b000007945 */ /* 0x000fe20003800000 */
[----:B------:R-:W-:Y:S02]  /*1d50*/  IMAD.SHL.U32 R242, R245, 0x80, RZ ;  /* 0x00000080f5f27824 */ /* 0x000fe400078e00ff */
[----:B-----5:R-:W-:Y:S01]  /*1d60*/  IMAD.IADD R241, R0, 0x1, -R230 ;  /* 0x0000000100f17824 */ /* 0x020fe200078e0ae6 */
[----:B------:R-:W-:-:S02]  /*1d70*/  ISETP.NE.AND P3, PT, R2, 0x1, PT ;  /* 0x000000010200780c */ /* 0x000fc40003f65270 */
[----:B------:R-:W-:-:S05]  /*1d80*/  IADD3 R2, R242, 0x7f, RZ ;  /* 0x0000007ff2027810 */ /* 0x000fca0007ffe0ff */
[----:B------:R-:W-:-:S06]  /*1d90*/  IMAD.MOV.U32 R0, RZ, RZ, R2 ;  /* 0x000000ffff007224 */ /* 0x000fcc00078e0002 */
[----:B------:R-:W-:Y:S01]  /*1da0*/  @P3 IMAD.HI.U32 R3, R2, c[0x0][0x2c8], RZ ;  /* 0x0000b20002033a27 */ /* 0x000fe200078e00ff */
[----:B------:R-:W-:-:S04]  /*1db0*/  IADD3 R2, R241, 0x30, -R240 ;  /* 0x00000030f1027810 */ /* 0x000fc80007ffe8f0 */
[----:B------:R-:W-:Y:S02]  /*1dc0*/  @P3 SHF.R.U32.HI R0, RZ, c[0x0][0x2cc], R3 ;  /* 0x0000b300ff003a19 */ /* 0x000fe40000011603 */
[----:B------:R-:W-:-:S03]  /*1dd0*/  IADD3 R3, R241, 0x2f, RZ ;  /* 0x0000002ff1037810 */ /* 0x000fc60007ffe0ff */
[----:B------:R-:W-:Y:S02]  /*1de0*/  IMAD.IADD R0, R2, 0x1, R0 ;  /* 0x0000000102007824 */ /* 0x000fe400078e0200 */
[----:B------:R-:W-:-:S04]  /*1df0*/  IMAD.HI R2, R3, 0x2aaaaaab, RZ ;  /* 0x2aaaaaab03027827 */ /* 0x000fc800078e02ff */
[----:B------:R-:W-:Y:S01]  /*1e00*/  IMAD.HI R0, R0, 0x2aaaaaab, RZ ;  /* 0x2aaaaaab00007827 */ /* 0x000fe200078e02ff */
[----:B------:R-:W-:-:S04]  /*1e10*/  SHF.R.U32.HI R4, RZ, 0x1f, R2 ;  /* 0x0000001fff047819 */ /* 0x000fc80000011602 */
[----:B------:R-:W-:Y:S02]  /*1e20*/  SHF.R.U32.HI R3, RZ, 0x1f, R0 ;  /* 0x0000001fff037819 */ /* 0x000fe40000011600 */
[----:B------:R-:W-:Y:S02]  /*1e30*/  LEA.HI.SX32 R4, R2, R4, 0x1d ;  /* 0x0000000402047211 */ /* 0x000fe400078feaff */
[----:B------:R-:W-:Y:S02]  /*1e40*/  LEA.HI.SX32 R0, R0, R3, 0x1d ;  /* 0x0000000300007211 */ /* 0x000fe400078feaff */
[----:B------:R-:W-:Y:S02]  /*1e50*/  LOP3.LUT R2, R246, 0xff000000, RZ, 0xc0, !PT ;  /* 0xff000000f6027812 */ /* 0x000fe400078ec0ff */
[----:B------:R-:W-:Y:S02]  /*1e60*/  IMNMX R6, R4, R0, PT ;  /* 0x0000000004067217 */ /* 0x000fe40003800200 */
[----:B------:R-:W-:-:S02]  /*1e70*/  LOP3.LUT R3, R246, 0xff0000, RZ, 0xc0, !PT ;  /* 0x00ff0000f6037812 */ /* 0x000fc400078ec0ff */
[----:B------:R-:W-:Y:S01]  /*1e80*/  SHF.R.U32.HI R0, RZ, 0x8, R2 ;  /* 0x00000008ff007819 */ /* 0x000fe20000011602 */
[----:B------:R-:W-:Y:S01]  /*1e90*/  IMAD.MOV.U32 R2, RZ, RZ, RZ ;  /* 0x000000ffff027224 */ /* 0x000fe200078e00ff */
[----:B------:R-:W-:Y:S02]  /*1ea0*/  ISETP.GE.AND P1, PT, R6, 0x1, PT ;  /* 0x000000010600780c */ /* 0x000fe40003f26270 */
        /* <DEDUP_REMOVED lines=36> */
.L_x_1355:
[----:B------:R-:W-:Y:S05]  /*20f0*/  BSYNC B0 ;  /* 0x0000000000007941 */ /* 0x000fea0003800000 */
.L_x_1354:
        /* <DEDUP_REMOVED lines=63> */
[----:B-1----:R-:W-:Y:S01]  /*24f0*/  IMAD.IADD R5, R224, 0x1, R242 ;  /* 0x00000001e0057824 */ /* 0x002fe200078e02f2 */
[----:B------:R-:W-:Y:S02]  /*2500*/  LOP3.LUT R13, R246, 0xffff, RZ, 0xc0, !PT ;  /* 0x0000fffff60d7812 */ /* 0x000fe400078ec0ff */
[----:B------:R-:W-:Y:S01]  /*2510*/  SEL R6, R12, RZ, !P0 ;  /* 0x000000ff0c067207 */ /* 0x000fe20004000000 */
[----:B------:R-:W-:Y:S01]  /*2520*/  IMAD R0, R0, c[0x0][0x178], RZ ;  /* 0x00005e0000007a24 */ /* 0x000fe200078e02ff */
[----:B------:R-:W-:Y:S01]  /*2530*/  SEL R4, R249, RZ, !P0 ;  /* 0x000000fff9047207 */ /* 0x000fe20004000000 */
[----:B------:R-:W-:Y:S01]  /*2540*/  @P3 IMAD.HI.U32 R7, R5, c[0x0][0x2c8], RZ ;  /* 0x0000b20005073a27 */ /* 0x000fe200078e00ff */
[----:B------:R-:W-:Y:S02]  /*2550*/  ISETP.GE.AND P6, PT, R202, c[0x0][0x198], PT ;  /* 0x00006600ca007a0c */ /* 0x000fe40003fc6270 */
[----:B------:R-:W-:Y:S01]  /*2560*/  ISETP.GE.AND P5, PT, R225, c[0x0][0x198], PT ;  /* 0x00006600e1007a0c */ /* 0x000fe20003fa6270 */
[----:B------:R-:W-:Y:S01]  /*2570*/  IMAD R0, R11, c[0x0][0x17c], R0 ;  /* 0x00005f000b007a24 */ /* 0x000fe200078e0200 */
[----:B------:R-:W-:Y:S01]  /*2580*/  ISETP.GE.AND P4, PT, R226, c[0x0][0x198], PT ;  /* 0x00006600e2007a0c */ /* 0x000fe20003f86270 */
[----:B------:R-:W-:Y:S01]  /*2590*/  IMAD R6, R6, c[0x0][0x1c0], RZ ;  /* 0x0000700006067a24 */ /* 0x000fe200078e02ff */
[----:B------:R-:W-:-:S03]  /*25a0*/  IADD3 R119, R200, -0x1, RZ ;  /* 0xffffffffc8777810 */ /* 0x000fc60007ffe0ff */
[----:B------:R-:W-:Y:S02]  /*25b0*/  IMAD R6, R4, c[0x0][0x1c4], R6 ;  /* 0x0000710004067a24 */ /* 0x000fe400078e0206 */
[----:B--2---:R-:W-:-:S04]  /*25c0*/  IMAD.WIDE.U32 R2, R11, c[0x0][0x178], RZ ;  /* 0x00005e000b027a25 */ /* 0x004fc800078e00ff */
[----:B------:R-:W-:Y:S01]  /*25d0*/  IMAD.IADD R3, R3, 0x1, R0 ;  /* 0x0000000103037824 */ /* 0x000fe200078e0200 */
[----:B------:R-:W-:Y:S02]  /*25e0*/  MOV R0, R5 ;  /* 0x0000000500007202 */ /* 0x000fe40000000f00 */
[----:B------:R-:W-:Y:S01]  /*25f0*/  @P3 SHF.R.U32.HI R0, RZ, c[0x0][0x2cc], R7 ;  /* 0x0000b300ff003a19 */ /* 0x000fe20000011607 */
[----:B------:R-:W-:-:S03]  /*2600*/  IMAD.WIDE.U32 R2, R13, c[0x0][0x1b8], R2 ;  /* 0x00006e000d027a25 */ /* 0x000fc600078e0002 */
        /* <DEDUP_REMOVED lines=20> */
.L_x_1482:
[----:B------:R-:W-:Y:S05]  /*2750*/  BRA.DIV ~URZ, `(.L_x_1358) ;  /* 0x0000ef527f007947 */ /* 0x000fea000b800000 */
[----:B------:R3:W4:Y:S02]  /*2760*/  SHFL.IDX PT, R0, R12, RZ, 0x1c1f ;  /* 0x001c1fff0c007589 */ /* 0x00072400000e0000 */
.L_x_1483:
        /* <DEDUP_REMOVED lines=22> */
.L_x_1360:
[----:B------:R-:W-:Y:S05]  /*28d0*/  BSYNC B0 ;  /* 0x0000000000007941 */ /* 0x000fea0003800000 */
.L_x_1359:
[----:B------:R-:W-:Y:S05]  /*28e0*/  BRA.DIV ~URZ, `(.L_x_1361) ;  /* 0x0000ee327f007947 */ /* 0x000fea000b800000 */
[----:B--2---:R2:W1:Y:S04]  /*28f0*/  SHFL.IDX PT, R4, R5, 0x1, 0x1c1f ;  /* 0x003c1f0005047f89 */ /* 0x00446800000e0000 */
[----:B----4-:R2:W4:Y:S02]  /*2900*/  SHFL.IDX PT, R0, R12, 0x1, 0x1c1f ;  /* 0x003c1f000c007f89 */ /* 0x01052400000e0000 */
.L_x_1484:
        /* <DEDUP_REMOVED lines=21> */
.L_x_1363:
[----:B------:R-:W-:Y:S05]  /*2a60*/  BSYNC B0 ;  /* 0x0000000000007941 */ /* 0x000fea0003800000 */
.L_x_1362:
[----:B------:R-:W-:Y:S05]  /*2a70*/  BRA.DIV ~URZ, `(.L_x_1364) ;  /* 0x0000ed727f007947 */ /* 0x000fea000b800000 */
[----:B-1----:R1:W2:Y:S02]  /*2a80*/  SHFL.IDX PT, R4, R5, 0x2, 0x1c1f ;  /* 0x005c1f0005047f89 */ /* 0x0022a400000e0000 */
.L_x_1485:
[----:B------:R-:W-:Y:S05]  /*2a90*/  BRA.DIV ~URZ, `(.L_x_1365) ;  /* 0x0000edc27f007947 */ /* 0x000fea000b800000 */
[----:B----4-:R4:W1:Y:S02]  /*2aa0*/  SHFL.IDX PT, R0, R12, 0x2, 0x1c1f ;  /* 0x005c1f000c007f89 */ /* 0x01086400000e0000 */
.L_x_1486:
        /* <DEDUP_REMOVED lines=21> */
.L_x_1367:
[----:B------:R-:W-:Y:S05]  /*2c00*/  BSYNC B0 ;  /* 0x0000000000007941 */ /* 0x000fea0003800000 */
.L_x_1366:
[----:B------:R-:W-:Y:S05]  /*2c10*/  BRA.DIV ~URZ, `(.L_x_1368) ;  /* 0x0000ecb27f007947 */ /* 0x000fea000b800000 */
[----:B--2---:R2:W3:Y:S04]  /*2c20*/  SHFL.IDX PT, R4, R5, 0x3, 0x1c1f ;  /* 0x007c1f0005047f89 */ /* 0x0044e800000e0000 */
[----:B-1----:R2:W1:Y:S02]  /*2c30*/  SHFL.IDX PT, R0, R12, 0x3, 0x1c1f ;  /* 0x007c1f000c007f89 */ /* 0x00246400000e0000 */
.L_x_1487:
[----:B--2---:R-:W2:Y:S01]  /*2c40*/  LDL R16, [R1+0x14] ;  /* 0x0000140001107983 */ /* 0x004ea20000100800 */
[----:B------:R-:W-:Y:S01]  /*2c50*/  IADD3 R2, R10, 0x60, RZ ;  /* 0x000000600a027810 */ /* 0x000fe20007ffe0ff */
[----:B-----5:R-:W-:Y:S01]  /*2c60*/  IMAD.WIDE.U32 R234, R14, c[0x0][0x2b0], RZ ;  /* 0x0000ac000eea7a25 */ /* 0x020fe200078e00ff */
[----:B------:R-:W-:-:S02]  /*2c70*/  SHF.R.S32.HI R15, RZ, 0x1f, R202 ;  /* 0x0000001fff0f7819 */ /* 0x000fc400000114ca */
[----:B------:R-:W-:Y:S02]  /*2c80*/  ISETP.GE.AND P2, PT, R2, R11, PT ;  /* 0x0000000b0200720c */ /* 0x000fe40003f46270 */
[----:B------:R-:W-:Y:S02]  /*2c90*/  SHF.R.S32.HI R23, RZ, 0x1f, R225 ;  /* 0x0000001fff177819 */ /* 0x000fe400000114e1 */
[----:B------:R-:W-:-:S09]  /*2ca0*/  SHF.R.S32.HI R27, RZ, 0x1f, R226 ;  /* 0x0000001fff1b7819 */ /* 0x000fd200000114e2 */
[CC--:B-1----:R-:W-:Y:S02]  /*2cb0*/  @!P2 LEA R8, P0, R202.reuse, R0.reuse, 0x1 ;  /* 0x00000000ca08a211 */ /* 0x0c2fe400078008ff */
[C---:B------:R-:W-:Y:S02]  /*2cc0*/  @!P2 LEA R6, P1, R225.reuse, R0, 0x1 ;  /* 0x00000000e106a211 */ /* 0x040fe400078208ff */
[----:B---3--:R-:W-:Y:S02]  /*2cd0*/  @!P2 LEA.HI.X R9, R202, R4, R15, 0x1, P0 ;  /* 0x00000004ca09a211 */ /* 0x008fe400000f0c0f */
[----:B------:R-:W-:Y:S02]  /*2ce0*/  @!P2 LEA R2, P0, R226, R0, 0x1 ;  /* 0x00000000e202a211 */ /* 0x000fe400078008ff */
[----:B------:R-:W-:Y:S02]  /*2cf0*/  SHF.R.S32.HI R0, RZ, 0x1f, R14 ;  /* 0x0000001fff007819 */ /* 0x000fe4000001140e */
[----:B------:R-:W-:-:S02]  /*2d00*/  @!P2 LEA.HI.X R7, R225, R4, R23, 0x1, P1 ;  /* 0x00000004e107a211 */ /* 0x000fc400008f0c17 */
[----:B------:R-:W-:Y:S01]  /*2d10*/  @!P2 LEA.HI.X R3, R226, R4, R27, 0x1, P0 ;  /* 0x00000004e203a211 */ /* 0x000fe200000f0c1b */
        /* <DEDUP_REMOVED lines=14> */
[----:B------:R-:W-:-:S02]  /*2e00*/  IMAD.MOV.U32 R0, RZ, RZ, c[0x0][0x2b8] ;  /* 0x0000ae00ff007624 */ /* 0x000fc400078e00ff */
[----:B------:R-:W-:Y:S02]  /*2e10*/  IMAD R118, R200, R118, -0x30 ;  /* 0xffffffd0c8767424 */ /* 0x000fe400078e0276 */
[----:B------:R-:W-:Y:S01]  /*2e20*/  IMAD.MOV.U32 R199, RZ, RZ, RZ ;  /* 0x000000ffffc77224 */ /* 0x000fe200078e00ff */
[----:B------:R-:W-:Y:S01]  /*2e30*/  ISETP.NE.AND P2, PT, R0, 0x1, PT ;  /* 0x000000010000780c */ /* 0x000fe20003f45270 */
[----:B-1----:R-:W-:-:S05]  /*2e40*/  IMAD.IADD R2, R224, 0x1, R118 ;  /* 0x00000001e0027824 */ /* 0x002fca00078e0276 */
[C---:B------:R-:W-:Y:S01]  /*2e50*/  ISETP.GE.AND P1, PT, R2.reuse, R241, PT ;  /* 0x000000f10200720c */ /* 0x040fe20003f26270 */
[----:B------:R-:W-:-:S03]  /*2e60*/  IMAD.IADD R2, R2, 0x1, R230 ;  /* 0x0000000102027824 */ /* 0x000fc600078e02e6 */
[----:B------:R-:W-:Y:S01]  /*2e70*/  ISETP.GT.OR P1, PT, R224, 0x2f, P1 ;  /* 0x0000002fe000780c */ /* 0x000fe20000f24670 */
[----:B------:R-:W-:Y:S02]  /*2e80*/  IMAD.MOV.U32 R0, RZ, RZ, R2 ;  /* 0x000000ffff007224 */ /* 0x000fe400078e0002 */
[----:B------:R-:W-:-:S05]  /*2e90*/  @P2 IMAD.HI.U32 R3, R2, c[0x0][0x2bc], RZ ;  /* 0x0000af0002032a27 */ /* 0x000fca00078e00ff */
[----:B------:R-:W-:-:S05]  /*2ea0*/  @P2 SHF.R.U32.HI R0, RZ, c[0x0][0x2c0], R3 ;  /* 0x0000b000ff002a19 */ /* 0x000fca0000011603 */
[----:B------:R-:W-:-:S04]  /*2eb0*/  @!P1 IADD3 R3, P0, R0, R234, RZ ;  /* 0x000000ea00039210 */ /* 0x000fc80007f1e0ff */
[----:B------:R-:W-:Y:S02]  /*2ec0*/  @!P1 LEA.HI.X.SX32 R5, R0, R238, 0x1, P0 ;  /* 0x000000ee00059211 */ /* 0x000fe400000f0eff */
[----:B------:R-:W-:-:S04]  /*2ed0*/  @!P1 LEA R4, P0, R3, c[0x0][0x2a0], 0x2 ;  /* 0x0000a80003049a11 */ /* 0x000fc800078010ff */
[----:B------:R-:W-:-:S05]  /*2ee0*/  @!P1 LEA.HI.X R5, R3, c[0x0][0x2a4], R5, 0x2, P0 ;  /* 0x0000a90003059a11 */ /* 0x000fca00000f1405 */
[----:B------:R-:W2:Y:S01]  /*2ef0*/  @!P1 LDG.E R199, [R4.64] ;  /* 0x0000000604c79981 */ /* 0x000ea2000c1e1900 */
[----:B------:R-:W-:Y:S01]  /*2f00*/  IMAD.MOV R0, RZ, RZ, -R0 ;  /* 0x000000ffff007224 */ /* 0x000fe200078e0a00 */
[----:B------:R-:W-:Y:S01]  /*2f10*/  SHF.L.U64.HI R214, R202, 0x1, R15 ;  /* 0x00000001cad67819 */ /* 0x000fe2000001020f */
[----:B------:R-:W-:Y:S01]  /*2f20*/  IMAD.WIDE.U32 R232, R13, c[0x0][0x1e8], RZ ;  /* 0x00007a000de87a25 */ /* 0x000fe200078e00ff */
[----:B------:R-:W-:Y:S01]  /*2f30*/  SHF.L.U64.HI R212, R225, 0x1, R23 ;  /* 0x00000001e1d47819 */ /* 0x000fe20000010217 */
[----:B------:R-:W-:Y:S01]  /*2f40*/  BSSY B0, `(.L_x_1369) ;  /* 0x0000080000007945 */ /* 0x000fe20003800000 */
[----:B------:R-:W-:Y:S01]  /*2f50*/  SHF.L.U64.HI R213, R226, 0x1, R27 ;  /* 0x00000001e2d57819 */ /* 0x000fe2000001021b */
[----:B------:R-:W-:Y:S02]  /*2f60*/  IMAD R201, R0, c[0x0][0x2b8], R2 ;  /* 0x0000ae0000c97a24 */ /* 0x000fe400078e0202 */
[----:B------:R-:W-:Y:S02]  /*2f70*/  IMAD R231, R13, c[0x0][0x1ec], R233 ;  /* 0x00007b000de77a24 */ /* 0x000fe400078e02e9 */
[----:B------:R-:W-:Y:S01]  /*2f80*/  IMAD.WIDE.U32 R2, R201, c[0x0][0x1e0], RZ ;  /* 0x00007800c9027a25 */ /* 0x000fe200078e00ff */
[----:B------:R-:W-:-:S03]  /*2f90*/  SHF.R.S32.HI R7, RZ, 0x1f, R201 ;  /* 0x0000001fff077819 */ /* 0x000fc600000114c9 */
[----:B------:R-:W-:Y:S02]  /*2fa0*/  IMAD R117, R119, -0x30, R241 ;  /* 0xffffffd077757824 */ /* 0x000fe400078e02f1 */
[C---:B------:R-:W-:Y:S02]  /*2fb0*/  IMAD R0, R7.reuse, c[0x0][0x1e0], RZ ;  /* 0x0000780007007a24 */ /* 0x040fe400078e02ff */
[----:B------:R-:W-:Y:S02]  /*2fc0*/  IMAD R7, R7, c[0x0][0x208], RZ ;  /* 0x0000820007077a24 */ /* 0x000fe400078e02ff */
[C---:B------:R-:W-:Y:S02]  /*2fd0*/  IMAD R0, R201.reuse, c[0x0][0x1e4], R0 ;  /* 0x00007900c9007a24 */ /* 0x040fe400078e0200 */
[----:B------:R-:W-:Y:S02]  /*2fe0*/  IMAD R7, R201, c[0x0][0x20c], R7 ;  /* 0x00008300c9077a24 */ /* 0x000fe400078e0207 */
[----:B------:R-:W-:-:S02]  /*2ff0*/  IMAD.IADD R3, R3, 0x1, R0 ;  /* 0x0000000103037824 */ /* 0x000fc400078e0200 */
[----:B------:R-:W-:-:S04]  /*3000*/  IMAD.WIDE.U32 R236, R13, c[0x0][0x210], RZ ;  /* 0x000084000dec7a25 */ /* 0x000fc800078e00ff */
[----:B------:R-:W-:Y:S02]  /*3010*/  IMAD R239, R13, c[0x0][0x214], R237 ;  /* 0x000085000def7a24 */ /* 0x000fe400078e02ed */
[----:B------:R-:W-:Y:S02]  /*3020*/  IMAD.SHL.U32 R26, R226, 0x2, RZ ;  /* 0x00000002e21a7824 */ /* 0x000fe400078e00ff */
[----:B------:R-:W-:Y:S01]  /*3030*/  IMAD.SHL.U32 R22, R225, 0x2, RZ ;  /* 0x00000002e1167824 */ /* 0x000fe200078e00ff */
[----:B--2---:R-:W-:Y:S01]  /*3040*/  SHF.R.S32.HI R9, RZ, 0x1f, R199 ;  /* 0x0000001fff097819 */ /* 0x004fe200000114c7 */
[----:B------:R-:W-:-:S04]  /*3050*/  IMAD.WIDE.U32 R2, R199, c[0x0][0x1f0], R2 ;  /* 0x00007c00c7027a25 */ /* 0x000fc800078e0002 */
[----:B------:R-:W-:-:S04]  /*3060*/  IMAD R0, R9, c[0x0][0x1f0], RZ ;  /* 0x00007c0009007a24 */ /* 0x000fc800078e02ff */
[----:B------:R-:W-:Y:S01]  /*3070*/  IMAD R4, R199, c[0x0][0x1f4], R0 ;  /* 0x00007d00c7047a24 */ /* 0x000fe200078e0200 */
[----:B------:R-:W-:-:S04]  /*3080*/  IADD3 R0, P0, R2, R232, RZ ;  /* 0x000000e802007210 */ /* 0x000fc80007f1e0ff */
[----:B------:R-:W-:Y:S02]  /*3090*/  IADD3.X R2, R231, R3, R4, P0, !PT ;  /* 0x00000003e7027210 */ /* 0x000fe400007fe404 */
[C---:B------:R-:W-:Y:S02]  /*30a0*/  LEA R6, P0, R0.reuse, c[0x0][0x1c8], 0x1 ;  /* 0x0000720000067a11 */ /* 0x040fe400078008ff */
[----:B------:R-:W-:Y:S02]  /*30b0*/  IMNMX R3, R117, 0x30, PT ;  /* 0x0000003075037817 */ /* 0x000fe40003800200 */
[----:B----4-:R-:W-:Y:S01]  /*30c0*/  LEA.HI.X R12, R0, c[0x0][0x1cc], R2, 0x1, P0 ;  /* 0x00007300000c7a11 */ /* 0x010fe200000f0c02 */
[----:B------:R-:W-:Y:S02]  /*30d0*/  SHFL.IDX PT, R11, R6, 0x1, 0x1c1f ;  /* 0x003c1f00060b7f89 */ /* 0x000fe400000e0000 */
[----:B------:R-:W-:Y:S02]  /*30e0*/  IMAD.IADD R5, R3, 0x1, -R229 ;  /* 0x0000000103057824 */ /* 0x000fe400078e0ae5 */
[----:B------:R-:W1:Y:S01]  /*30f0*/  SHFL.IDX PT, R0, R6, RZ, 0x1c1f ;  /* 0x001c1fff06007589 */ /* 0x000e6200000e0000 */
[----:B------:R-:W-:-:S02]  /*3100*/  IMAD.WIDE.U32 R2, R201, c[0x0][0x208], RZ ;  /* 0x00008200c9027a25 */ /* 0x000fc400078e00ff */
[C---:B------:R-:W-:Y:S01]  /*3110*/  ISETP.GE.AND P6, PT, R5.reuse, 0x1, PT ;  /* 0x000000010500780c */ /* 0x040fe20003fc6270 */
[----:B------:R-:W2:Y:S01]  /*3120*/  SHFL.IDX PT, R8, R12, RZ, 0x1c1f ;  /* 0x001c1fff0c087589 */ /* 0x000ea200000e0000 */
[----:B------:R-:W-:Y:S01]  /*3130*/  ISETP.GE.AND P1, PT, R5, 0x21, PT ;  /* 0x000000210500780c */ /* 0x000fe20003f26270 */
[----:B------:R-:W-:-:S04]  /*3140*/  IMAD.IADD R3, R3, 0x1, R7 ;  /* 0x0000000103037824 */ /* 0x000fc800078e0207 */
[----:B------:R-:W-:-:S06]  /*3150*/  IMAD.WIDE.U32 R2, R199, c[0x0][0x218], R2 ;  /* 0x00008600c7027a25 */ /* 0x000fcc00078e0002 */
[----:B------:R-:W-:Y:S01]  /*3160*/  @P6 ISETP.GE.AND P4, PT, R202, c[0x0][0x1d4], PT ;  /* 0x00007500ca006a0c */ /* 0x000fe20003f86270 */
[----:B------:R-:W-:Y:S01]  /*3170*/  @P6 IMAD.SHL.U32 R10, R16, 0x2, RZ ;  /* 0x00000002100a6824 */ /* 0x000fe200078e00ff */
[----:B------:R-:W-:Y:S02]  /*3180*/  @P6 ISETP.GE.AND P5, PT, R225, c[0x0][0x1d4], PT ;  /* 0x00007500e1006a0c */ /* 0x000fe40003fa6270 */
[----:B-1----:R-:W-:-:S04]  /*3190*/  @P6 LEA R4, P0, R202, R0, 0x1 ;  /* 0x00000000ca046211 */ /* 0x002fc800078008ff */
[----:B--2---:R-:W-:Y:S02]  /*31a0*/  @P6 LEA.HI.X R5, R202, R8, R15, 0x1, P0 ;  /* 0x00000008ca056211 */ /* 0x004fe400000f0c0f */
[----:B------:R-:W-:-:S03]  /*31b0*/  @P6 LEA R6, P0, R225, R0, 0x1 ;  /* 0x00000000e1066211 */ /* 0x000fc600078008ff */
[----:B------:R1:W-:Y:S01]  /*31c0*/  @P6 LDGSTS.E.BYPASS.LTC128B.128 [R10+0x3c80], [R4.64], !P4 ;  /* 0x03c80000040a6fae */ /* 0x0003e2000e101d46 */
[----:B------:R-:W-:-:S05]  /*31d0*/  @P6 LEA.HI.X R7, R225, R8, R23, 0x1, P0 ;  /* 0x00000008e1076211 */ /* 0x000fca00000f0c17 */
[----:B------:R2:W-:Y:S01]  /*31e0*/  @P6 LDGSTS.E.BYPASS.LTC128B.128 [R10+0x4880], [R6.64], !P5 ;  /* 0x04880000060a6fae */ /* 0x0005e2000e901d46 */
[----:B------:R-:W-:Y:S01]  /*31f0*/  @P1 ISETP.GE.AND P5, PT, R202, c[0x0][0x1d4], PT ;  /* 0x00007500ca001a0c */ /* 0x000fe20003fa6270 */
[----:B-1----:R-:W-:Y:S01]  /*3200*/  IMAD R5, R9, c[0x0][0x218], RZ ;  /* 0x0000860009057a24 */ /* 0x002fe200078e02ff */
[----:B------:R-:W-:Y:S01]  /*3210*/  @P6 LEA R4, P4, R226, R0, 0x1 ;  /* 0x00000000e2046211 */ /* 0x000fe200078808ff */
[----:B------:R1:W3:Y:S01]  /*3220*/  SHFL.IDX PT, R9, R12, 0x1, 0x1c1f ;  /* 0x003c1f000c097f89 */ /* 0x0002e200000e0000 */
[----:B------:R-:W-:Y:S01]  /*3230*/  IADD3 R0, P0, R2, R236, RZ ;  /* 0x000000ec02007210 */ /* 0x000fe20007f1e0ff */
[----:B-1----:R-:W-:Y:S01]  /*3240*/  IMAD R12, R199, c[0x0][0x21c], R5 ;  /* 0x00008700c70c7a24 */ /* 0x002fe200078e0205 */
[----:B------:R-:W-:Y:S01]  /*3250*/  @P6 LEA.HI.X R5, R226, R8, R27, 0x1, P4 ;  /* 0x00000008e2056211 */ /* 0x000fe200020f0c1b */
[----:B------:R-:W-:Y:S01]  /*3260*/  IMAD.SHL.U32 R8, R202, 0x2, RZ ;  /* 0x00000002ca087824 */ /* 0x000fe200078e00ff */
[----:B------:R-:W-:Y:S02]  /*3270*/  @P6 ISETP.GE.AND P4, PT, R226, c[0x0][0x1d4], PT ;  /* 0x00007500e2006a0c */ /* 0x000fe40003f86270 */
[----:B------:R-:W-:-:S02]  /*3280*/  IADD3.X R2, R239, R3, R12, P0, !PT ;  /* 0x00000003ef027210 */ /* 0x000fc400007fe40c */
[----:B------:R-:W-:-:S04]  /*3290*/  LEA R25, P0, R0, c[0x0][0x1f8], 0x1 ;  /* 0x00007e0000197a11 */ /* 0x000fc800078008ff */
[----:B------:R-:W-:Y:S01]  /*32a0*/  LEA.HI.X R24, R0, c[0x0][0x1fc], R2, 0x1, P0 ;  /* 0x00007f0000187a11 */ /* 0x000fe200000f0c02 */
[----:B------:R-:W-:Y:S01]  /*32b0*/  @P1 IMAD.SHL.U32 R0, R16, 0x2, RZ ;  /* 0x0000000210001824 */ /* 0x000fe200078e00ff */
[C---:B--2---:R-:W-:Y:S01]  /*32c0*/  @P1 LEA R6, P0, R202.reuse, R11, 0x1 ;  /* 0x0000000bca061211 */ /* 0x044fe200078008ff */
[----:B------:R-:W1:Y:S03]  /*32d0*/  SHFL.IDX PT, R21, R25, RZ, 0x1c1f ;  /* 0x001c1fff19157589 */ /* 0x000e6600000e0000 */
[----:B---3--:R-:W-:Y:S01]  /*32e0*/  @P1 LEA.HI.X R7, R202, R9, R15, 0x1, P0 ;  /* 0x00000009ca071211 */ /* 0x008fe200000f0c0f */
[----:B------:R2:W-:Y:S01]  /*32f0*/  @P6 LDGSTS.E.BYPASS.LTC128B.128 [R10+0x5480], [R4.64], !P4 ;  /* 0x05480000040a6fae */ /* 0x0005e2000e101d46 */
[C---:B------:R-:W-:Y:S02]  /*3300*/  @P1 ISETP.GE.AND P4, PT, R225.reuse, c[0x0][0x1d4], PT ;  /* 0x00007500e1001a0c */ /* 0x040fe40003f86270 */
[----:B------:R-:W-:Y:S01]  /*3310*/  @P1 ISETP.GE.AND P0, PT, R226, c[0x0][0x1d4], PT ;  /* 0x00007500e2001a0c */ /* 0x000fe20003f06270 */
[----:B------:R3:W-:Y:S01]  /*3320*/  @P1 LDGSTS.E.BYPASS.LTC128B.128 [R0+0x4480], [R6.64], !P5 ;  /* 0x0448000006001fae */ /* 0x0007e2000e901d46 */
[----:B------:R-:W-:-:S03]  /*3330*/  ISETP.GE.AND P5, PT, R225, c[0x0][0x1d4], PT ;  /* 0x00007500e1007a0c */ /* 0x000fc60003fa6270 */
[----:B------:R-:W4:Y:S01]  /*3340*/  SHFL.IDX PT, R20, R24, RZ, 0x1c1f ;  /* 0x001c1fff18147589 */ /* 0x000f2200000e0000 */
[----:B--2---:R-:W-:-:S04]  /*3350*/  @P1 LEA R4, P6, R225, R11, 0x1 ;  /* 0x0000000be1041211 */ /* 0x004fc800078c08ff */
[----:B------:R-:W-:Y:S02]  /*3360*/  @P1 LEA.HI.X R5, R225, R9, R23, 0x1, P6 ;  /* 0x00000009e1051211 */ /* 0x000fe400030f0c17 */
[----:B------:R-:W-:-:S03]  /*3370*/  @P1 LEA R2, P6, R226, R11, 0x1 ;  /* 0x0000000be2021211 */ /* 0x000fc600078c08ff */
[----:B------:R3:W-:Y:S01]  /*3380*/  @P1 LDGSTS.E.BYPASS.LTC128B.128 [R0+0x5080], [R4.64], !P4 ;  /* 0x0508000004001fae */ /* 0x0007e2000e101d46 */
[----:B------:R-:W-:Y:S02]  /*3390*/  @P1 LEA.HI.X R3, R226, R9, R27, 0x1, P6 ;  /* 0x00000009e2031211 */ /* 0x000fe400030f0c1b */
[----:B------:R-:W-:Y:S02]  /*33a0*/  ISETP.GE.AND P6, PT, R202, c[0x0][0x1d4], PT ;  /* 0x00007500ca007a0c */ /* 0x000fe40003fc6270 */
[----:B------:R-:W-:Y:S01]  /*33b0*/  ISETP.GE.AND P4, PT, R226, c[0x0][0x1d4], PT ;  /* 0x00007500e2007a0c */ /* 0x000fe20003f86270 */
[----:B------:R2:W-:Y:S01]  /*33c0*/  @P1 LDGSTS.E.BYPASS.LTC128B.128 [R0+0x5c80], [R2.64], !P0 ;  /* 0x05c8000002001fae */ /* 0x0005e2000c101d46 */
[----:B-1----:R-:W-:-:S03]  /*33d0*/  IADD3 R22, P1, R21, R22, RZ ;  /* 0x0000001615167210 */ /* 0x002fc60007f3e0ff */
[----:B------:R-:W0:Y:S02]  /*33e0*/  LDGDEPBAR ;  /* 0x00000000000079af */ /* 0x000e240000000000 */
[----:B----4-:R-:W-:Y:S01]  /*33f0*/  IMAD.X R23, R20, 0x1, R212, P1 ;  /* 0x0000000114177824 */ /* 0x010fe200008e06d4 */
[----:B--2---:R-:W-:Y:S01]  /*3400*/  IADD3 R2, P0, R21, R8, RZ ;  /* 0x0000000815027210 */ /* 0x004fe20007f1e0ff */
[----:B------:R-:W-:-:S04]  /*3410*/  DEPBAR.LE SB0, 0x1 ;  /* 0x000080400000791a */ /* 0x000fc80000000000 */
[----:B------:R-:W-:-:S04]  /*3420*/  DEPBAR.LE SB0, 0x0 ;  /* 0x000080000000791a */ /* 0x000fc80000000000 */
[----:B------:R-:W-:Y:S01]  /*3430*/  BAR.SYNC.DEFER_BLOCKING 0x0 ;  /* 0x0000000000007b1d */ /* 0x000fe20000010000 */
[----:B---3--:R-:W-:Y:S02]  /*3440*/  IMAD.IADD R0, R117, 0x1, -R229 ;  /* 0x0000000175007824 */ /* 0x008fe400078e0ae5 */
[----:B------:R-:W-:-:S03]  /*3450*/  IMAD.X R3, R20, 0x1, R214, P0 ;  /* 0x0000000114037824 */ /* 0x000fc600000e06d6 */
[C---:B------:R-:W-:Y:S02]  /*3460*/  ISETP.LT.OR P0, PT, R0.reuse, 0x1, P6 ;  /* 0x000000010000780c */ /* 0x040fe40003701670 */
[----:B------:R-:W-:Y:S01]  /*3470*/  ISETP.LT.OR P1, PT, R0, 0x1, P5 ;  /* 0x000000010000780c */ /* 0x000fe20002f21670 */
[----:B------:R1:W2:Y:S04]  /*3480*/  LDSM.16.M88.4 R12, [R187] ;  /* 0x00000000bb0c783b */ /* 0x0002a80000000200 */
        /* <DEDUP_REMOVED lines=12> */
[----:B------:R5:W-:Y:S04]  /*3550*/  LDGSTS.E.BYPASS.LTC128B.128 [R198+0x1880], [R2.64], !P0 ;  /* 0x0188000002c67fae */ /* 0x000be8000c101d46 */
[----:B------:R1:W-:Y:S01]  /*3560*/  LDGSTS.E.BYPASS.LTC128B.128 [R198+0x2480], [R22.64], !P1 ;  /* 0x0248000016c67fae */ /* 0x0003e2000c901d46 */
[----:B------:R-:W-:-:S02]  /*3570*/  ISETP.GT.AND P1, PT, R224, 0x2f, PT ;  /* 0x0000002fe000780c */ /* 0x000fc40003f24270 */
[----:B-----5:R-:W-:Y:S02]  /*3580*/  IADD3 R2, P0, R21, R26, RZ ;  /* 0x0000001a15027210 */ /* 0x020fe40007f1e0ff */
[----:B------:R-:W5:Y:S03]  /*3590*/  S2R R26, SR_TID.X ;  /* 0x00000000001a7919 */ /* 0x000f660000002100 */
[----:B------:R-:W-:Y:S01]  /*35a0*/  IMAD.X R3, R20, 0x1, R213, P0 ;  /* 0x0000000114037824 */ /* 0x000fe200000e06d5 */
[----:B------:R-:W-:-:S13]  /*35b0*/  ISETP.LT.OR P0, PT, R0, 0x1, P4 ;  /* 0x000000010000780c */ /* 0x000fda0002701670 */
[----:B------:R1:W-:Y:S01]  /*35c0*/  LDGSTS.E.BYPASS.LTC128B.128 [R198+0x3080], [R2.64], !P0 ;  /* 0x0308000002c67fae */ /* 0x0003e2000c101d46 */
[----:B-----5:R-:W-:-:S13]  /*35d0*/  ISETP.GT.AND P0, PT, R26, 0x3f, PT ;  /* 0x0000003f1a00780c */ /* 0x020fda0003f04270 */
[----:B------:R-:W-:Y:S05]  /*35e0*/  @P0 BRA `(.L_x_1370) ;  /* 0x0000015000000947 */ /* 0x000fea0003800000 */
[----:B--234-:R-:W-:Y:S05]  /*35f0*/  BRA.DIV ~URZ, `(.L_x_1371) ;  /* 0x0000e3a27f007947 */ /* 0x01cfea000b800000 */
[----:B------:R2:W3:Y:S04]  /*3600*/  SHFL.IDX PT, R20, R24, 0x1, 0x1c1f ;  /* 0x003c1f0018147f89 */ /* 0x0004e800000e0000 */
[----:B-1----:R2:W1:Y:S02]  /*3610*/  SHFL.IDX PT, R2, R25, 0x1, 0x1c1f ;  /* 0x003c1f0019027f89 */ /* 0x00246400000e0000 */
.L_x_1488:
[----:B------:R-:W-:Y:S01]  /*3620*/  IMAD.SHL.U32 R21, R202, 0x2, RZ ;  /* 0x00000002ca157824 */ /* 0x000fe200078e00ff */
[C---:B------:R-:W-:Y:S01]  /*3630*/  ISETP.LT.OR P6, PT, R0.reuse, 0x21, P6 ;  /* 0x000000210000780c */ /* 0x040fe200037c1670 */
[----:B------:R-:W-:Y:S01]  /*3640*/  IMAD.SHL.U32 R3, R225, 0x2, RZ ;  /* 0x00000002e1037824 */ /* 0x000fe200078e00ff */
[----:B------:R-:W-:Y:S02]  /*3650*/  ISETP.LT.OR P5, PT, R0, 0x21, P5 ;  /* 0x000000210000780c */ /* 0x000fe40002fa1670 */
[----:B-12---:R-:W-:Y:S02]  /*3660*/  IADD3 R24, P0, R2, R21, RZ ;  /* 0x0000001502187210 */ /* 0x006fe40007f1e0ff */
[----:B------:R-:W-:-:S03]  /*3670*/  ISETP.LT.OR P4, PT, R0, 0x21, P4 ;  /* 0x000000210000780c */ /* 0x000fc60002781670 */
[----:B---3--:R-:W-:Y:S01]  /*3680*/  IMAD.X R25, R20, 0x1, R214, P0 ;  /* 0x0000000114197824 */ /* 0x008fe200000e06d6 */
[----:B------:R-:W-:Y:S01]  /*3690*/  IADD3 R22, P0, R2, R3, RZ ;  /* 0x0000000302167210 */ /* 0x000fe20007f1e0ff */
[----:B------:R-:W-:-:S03]  /*36a0*/  IMAD.SHL.U32 R3, R226, 0x2, RZ ;  /* 0x00000002e2037824 */ /* 0x000fc600078e00ff */
[----:B------:R-:W-:Y:S01]  /*36b0*/  @!PT LDS RZ, [RZ] ;  /* 0x00000000fffff984 */ /* 0x000fe20000000800 */
[----:B------:R-:W-:Y:S01]  /*36c0*/  @!PT LDS RZ, [RZ] ;  /* 0x00000000fffff984 */ /* 0x000fe20000000800 */
[----:B------:R-:W-:Y:S01]  /*36d0*/  @!PT LDS RZ, [RZ] ;  /* 0x00000000fffff984 */ /* 0x000fe20000000800 */
[----:B------:R1:W-:Y:S01]  /*36e0*/  LDGSTS.E.BYPASS.LTC128B.128 [R198+0x2080], [R24.64], !P6 ;  /* 0x0208000018c67fae */ /* 0x0003e2000f101d46 */
[----:B------:R-:W-:Y:S01]  /*36f0*/  IMAD.X R23, R20, 0x1, R212, P0 ;  /* 0x0000000114177824 */ /* 0x000fe200000e06d4 */
[----:B------:R-:W-:-:S04]  /*3700*/  IADD3 R2, P0, R2, R3, RZ ;  /* 0x0000000302027210 */ /* 0x000fc80007f1e0ff */
[----:B------:R1:W-:Y:S01]  /*3710*/  LDGSTS.E.BYPASS.LTC128B.128 [R198+0x2c80], [R22.64], !P5 ;  /* 0x02c8000016c67fae */ /* 0x0003e2000e901d46 */
[----:B------:R-:W-:-:S05]  /*3720*/  IMAD.X R3, R20, 0x1, R213, P0 ;  /* 0x0000000114037824 */ /* 0x000fca00000e06d5 */
[----:B------:R1:W-:Y:S03]  /*3730*/  LDGSTS.E.BYPASS.LTC128B.128 [R198+0x3880], [R2.64], !P4 ;  /* 0x0388000002c67fae */ /* 0x0003e6000e101d46 */
.L_x_1370:
[----:B--234-:R-:W-:Y:S05]  /*3740*/  BSYNC B0 ;  /* 0x0000000000007941 */ /* 0x01cfea0003800000 */
.L_x_1369:
[----:B------:R-:W0:Y:S01]  /*3750*/  LDGDEPBAR ;  /* 0x00000000000079af */ /* 0x000e220000000000 */
[----:B------:R-:W-:Y:S01]  /*3760*/  WARPSYNC 0xffffffff ;  /* 0xffffffff00007948 */ /* 0x000fe20003800000 */
[C---:B------:R-:W-:Y:S01]  /*3770*/  HMMA.16816.F32.BF16 R48, R8.reuse, R36, RZ ;  /* 0x000000240830723c */ /* 0x040fe200000418ff */
[----:B------:R-:W-:Y:S01]  /*3780*/  ISETP.GT.AND P0, PT, R119, R227, PT ;  /* 0x000000e37700720c */ /* 0x000fe20003f04270 */
[----:B------:R-:W-:Y:S06]  /*3790*/  BSSY B1, `(.L_x_1372) ;  /* 0x00000ac000017945 */ /* 0x000fec0003800000 */
[C---:B-1----:R-:W-:Y:S08]  /*37a0*/  HMMA.16816.F32.BF16 R40, R8.reuse, R32, RZ ;  /* 0x000000200828723c */ /* 0x042ff000000418ff */
        /* <DEDUP_REMOVED lines=94> */
[----:B------:R-:W-:Y:S01]  /*3d90*/  IADD3 R2, R224, R118, R230 ;  /* 0x00000076e0027210 */ /* 0x000fe20007ffe0e6 */
[----:B------:R-:W-:-:S03]  /*3da0*/  IMAD.MOV.U32 R199, RZ, RZ, RZ ;  /* 0x000000ffffc77224 */ /* 0x000fc600078e00ff */
[----:B------:R-:W-:-:S05]  /*3db0*/  IADD3 R2, R2, -0x30, RZ ;  /* 0xffffffd002027810 */ /* 0x000fca0007ffe0ff */
        /* <DEDUP_REMOVED lines=27> */
.L_x_1489:
[----:B------:R-:W-:Y:S05]  /*3f70*/  BRA.DIV ~URZ, `(.L_x_1375) ;  /* 0x0000db627f007947 */ /* 0x000fea000b800000 */
[----:B------:R3:W4:Y:S02]  /*3f80*/  SHFL.IDX PT, R0, R10, RZ, 0x1c1f ;  /* 0x001c1fff0a007589 */ /* 0x00072400000e0000 */
.L_x_1490:
[----:B------:R-:W-:Y:S01]  /*3f90*/  BSSY B0, `(.L_x_1376) ;  /* 0x0000014000007945 */ /* 0x000fe20003800000 */
[----:B------:R-:W-:Y:S05]  /*3fa0*/  @!P5 BRA `(.L_x_1377) ;  /* 0x000001200000d947 */ /* 0x000fea0003800000 */
[C---:B------:R-:W-:Y:S01]  /*3fb0*/  IMAD.SHL.U32 R3, R202.reuse, 0x2, RZ ;  /* 0x00000002ca037824 */ /* 0x040fe200078e00ff */
[----:B------:R-:W-:Y:S01]  /*3fc0*/  ISETP.GE.AND P5, PT, R202, c[0x0][0x1d4], PT ;  /* 0x00007500ca007a0c */ /* 0x000fe20003fa6270 */
[C---:B------:R-:W-:Y:S01]  /*3fd0*/  IMAD.SHL.U32 R2, R225.reuse, 0x2, RZ ;  /* 0x00000002e1027824 */ /* 0x040fe200078e00ff */
[----:B------:R-:W-:Y:S02]  /*3fe0*/  ISETP.GE.AND P4, PT, R225, c[0x0][0x1d4], PT ;  /* 0x00007500e1007a0c */ /* 0x000fe40003f86270 */
[C---:B----4-:R-:W-:Y:S02]  /*3ff0*/  IADD3 R8, P0, R0.reuse, R3, RZ ;  /* 0x0000000300087210 */ /* 0x050fe40007f1e0ff */
[----:B------:R-:W-:Y:S01]  /*4000*/  IADD3 R6, P6, R0, R2, RZ ;  /* 0x0000000200067210 */ /* 0x000fe20007fde0ff */
[----:B------:R-:W-:-:S02]  /*4010*/  IMAD.SHL.U32 R2, R226, 0x2, RZ ;  /* 0x00000002e2027824 */ /* 0x000fc400078e00ff */
[----:B--2---:R-:W-:Y:S01]  /*4020*/  IMAD.X R9, R4, 0x1, R214, P0 ;  /* 0x0000000104097824 */ /* 0x004fe200000e06d6 */
[----:B------:R-:W-:Y:S01]  /*4030*/  ISETP.GE.AND P0, PT, R226, c[0x0][0x1d4], PT ;  /* 0x00007500e2007a0c */ /* 0x000fe20003f06270 */
[----:B------:R-:W-:Y:S01]  /*4040*/  IMAD.X R7, R4, 0x1, R212, P6 ;  /* 0x0000000104077824 */ /* 0x000fe200030e06d4 */
[----:B------:R-:W-:Y:S02]  /*4050*/  IADD3 R2, P6, R0, R2, RZ ;  /* 0x0000000200027210 */ /* 0x000fe40007fde0ff */
[----:B------:R-:W-:Y:S01]  /*4060*/  @!PT LDS RZ, [RZ] ;  /* 0x00000000fffff984 */ /* 0x000fe20000000800 */
[----:B------:R-:W-:Y:S01]  /*4070*/  @!PT LDS RZ, [RZ] ;  /* 0x00000000fffff984 */ /* 0x000fe20000000800 */
[----:B------:R-:W-:Y:S01]  /*4080*/  @!PT LDS RZ, [RZ] ;  /* 0x00000000fffff984 */ /* 0x000fe20000000800 */
[----:B------:R2:W-:Y:S03]  /*4090*/  LDGSTS.E.BYPASS.LTC128B.128 [R198+0x3c80], [R8.64], !P5 ;  /* 0x03c8000008c67fae */ /* 0x0005e6000e901d46 */
[----:B------:R-:W-:Y:S01]  /*40a0*/  IMAD.X R3, R4, 0x1, R213, P6 ;  /* 0x0000000104037824 */ /* 0x000fe200030e06d5 */
[----:B------:R2:W-:Y:S05]  /*40b0*/  LDGSTS.E.BYPASS.LTC128B.128 [R198+0x4880], [R6.64], !P4 ;  /* 0x0488000006c67fae */ /* 0x0005ea000e101d46 */
[----:B------:R2:W-:Y:S02]  /*40c0*/  LDGSTS.E.BYPASS.LTC128B.128 [R198+0x5480], [R2.64], !P0 ;  /* 0x0548000002c67fae */ /* 0x0005e4000c101d46 */
.L_x_1377:
[----:B------:R-:W-:Y:S05]  /*40d0*/  BSYNC B0 ;  /* 0x0000000000007941 */ /* 0x000fea0003800000 */
.L_x_1376:
[----:B------:R-:W-:Y:S01]  /*40e0*/  ISETP.GE.AND P0, PT, R11, 0x21, PT ;  /* 0x000000210b00780c */ /* 0x000fe20003f06270 */
[----:B------:R-:W-:Y:S06]  /*40f0*/  BRA.DIV ~URZ, `(.L_x_1378) ;  /* 0x0000da527f007947 */ /* 0x000fec000b800000 */
[----:B--2---:R2:W1:Y:S04]  /*4100*/  SHFL.IDX PT, R4, R5, 0x1, 0x1c1f ;  /* 0x003c1f0005047f89 */ /* 0x00446800000e0000 */
[----:B----4-:R2:W4:Y:S02]  /*4110*/  SHFL.IDX PT, R0, R10, 0x1, 0x1c1f ;  /* 0x003c1f000a007f89 */ /* 0x01052400000e0000 */
.L_x_1491:
[----:B------:R-:W-:Y:S05]  /*4120*/  @!P0 BRA `(.L_x_1373) ;  /* 0x0000012000008947 */ /* 0x000fea0003800000 */
[C---:B------:R-:W-:Y:S01]  /*4130*/  IMAD.SHL.U32 R3, R202.reuse, 0x2, RZ ;  /* 0x00000002ca037824 */ /* 0x040fe200078e00ff */
[----:B------:R-:W-:Y:S01]  /*4140*/  ISETP.GE.AND P5, PT, R202, c[0x0][0x1d4], PT ;  /* 0x00007500ca007a0c */ /* 0x000fe20003fa6270 */
[C---:B------:R-:W-:Y:S01]  /*4150*/  IMAD.SHL.U32 R2, R225.reuse, 0x2, RZ ;  /* 0x00000002e1027824 */ /* 0x040fe200078e00ff */
[----:B------:R-:W-:-:S02]  /*4160*/  ISETP.GE.AND P4, PT, R225, c[0x0][0x1d4], PT ;  /* 0x00007500e1007a0c */ /* 0x000fc40003f86270 */
[C---:B----4-:R-:W-:Y:S02]  /*4170*/  IADD3 R8, P0, R0.reuse, R3, RZ ;  /* 0x0000000300087210 */ /* 0x050fe40007f1e0ff */
[----:B------:R-:W-:Y:S01]  /*4180*/  IADD3 R6, P6, R0, R2, RZ ;  /* 0x0000000200067210 */ /* 0x000fe20007fde0ff */
[----:B------:R-:W-:Y:S02]  /*4190*/  IMAD.SHL.U32 R2, R226, 0x2, RZ ;  /* 0x00000002e2027824 */ /* 0x000fe400078e00ff */
[----:B-1----:R-:W-:Y:S01]  /*41a0*/  IMAD.X R9, R4, 0x1, R214, P0 ;  /* 0x0000000104097824 */ /* 0x002fe200000e06d6 */
        /* <DEDUP_REMOVED lines=10> */
.L_x_1373:
[----:B------:R-:W-:Y:S05]  /*4250*/  BSYNC B1 ;  /* 0x0000000000017941 */ /* 0x000fea0003800000 */
.L_x_1372:
[----:B----4-:R-:W-:Y:S01]  /*4260*/  IMAD.IADD R0, R248, 0x1, R242 ;  /* 0x00000001f8007824 */ /* 0x010fe200078e02f2 */
[C---:B-1----:R-:W-:Y:S01]  /*4270*/  IADD3 R2, -R243.reuse, 0x1, R117 ;  /* 0x00000001f3027810 */ /* 0x042fe20007ffe175 */
[----:B------:R-:W0:Y:S01]  /*4280*/  LDGDEPBAR ;  /* 0x00000000000079af */ /* 0x000e220000000000 */
[----:B--2---:R-:W-:Y:S01]  /*4290*/  IADD3 R5, -R243, R117, RZ ;  /* 0x00000075f3057210 */ /* 0x004fe20007ffe1ff */
[----:B------:R-:W-:-:S04]  /*42a0*/  @P3 IMAD.HI.U32 R3, R0, c[0x0][0x2c8], RZ ;  /* 0x0000b20000033a27 */ /* 0x000fc800078e00ff */
[----:B------:R-:W-:Y:S01]  /*42b0*/  IMAD.IADD R4, R2, 0x1, -R240 ;  /* 0x0000000102047824 */ /* 0x000fe200078e0af0 */
[----:B------:R-:W-:Y:S01]  /*42c0*/  @P3 SHF.R.U32.HI R0, RZ, c[0x0][0x2cc], R3 ;  /* 0x0000b300ff003a19 */ /* 0x000fe20000011603 */
[----:B------:R-:W-:Y:S05]  /*42d0*/  BRA.DIV ~URZ, `(.L_x_1379) ;  /* 0x0000d9427f007947 */ /* 0x000fea000b800000 */
[----:B------:R1:W2:Y:S02]  /*42e0*/  SHFL.IDX PT, R2, R0, RZ, 0x1c1f ;  /* 0x001c1fff00027589 */ /* 0x0002a400000e0000 */
.L_x_1492:
[----:B--2---:R-:W-:-:S05]  /*42f0*/  IMAD.IADD R2, R4, 0x1, R2 ;  /* 0x0000000104027824 */ /* 0x004fca00078e0202 */
[----:B------:R-:W-:-:S04]  /*4300*/  IMNMX R2, R5, R2, PT ;  /* 0x0000000205027217 */ /* 0x000fc80003800200 */
[C---:B------:R-:W-:Y:S02]  /*4310*/  ISETP.GT.AND P6, PT, R2.reuse, RZ, PT ;  /* 0x000000ff0200720c */ /* 0x040fe40003fc4270 */
[C---:B------:R-:W-:Y:S02]  /*4320*/  ISETP.GT.AND P5, PT, R2.reuse, 0x1, PT ;  /* 0x000000010200780c */ /* 0x040fe40003fa4270 */
[C---:B------:R-:W-:Y:S02]  /*4330*/  ISETP.GT.AND P4, PT, R2.reuse, 0x8, PT ;  /* 0x000000080200780c */ /* 0x040fe40003f84270 */
[----:B------:R-:W-:Y:S02]  /*4340*/  ISETP.GT.AND P0, PT, R2, 0x9, PT ;  /* 0x000000090200780c */ /* 0x000fe40003f04270 */
[----:B---3--:R-:W-:Y:S02]  /*4350*/  FSEL R10, R48, -INF , P6 ;  /* 0xff800000300a7808 */ /* 0x008fe40003000000 */
        /* <DEDUP_REMOVED lines=18> */
[----:B------:R-:W-:Y:S01]  /*4480*/  FSEL R118, R29, -INF , P0 ;  /* 0xff8000001d767808 */ /* 0x000fe20000000000 */
[----:B------:R-:W-:Y:S05]  /*4490*/  BRA.DIV ~URZ, `(.L_x_1380) ;  /* 0x0000d7f27f007947 */ /* 0x000fea000b800000 */
[----:B------:R-:W2:Y:S04]  /*44a0*/  SHFL.IDX PT, R3, R0, 0x1, 0x1c1f ;  /* 0x003c1f0000037f89 */ /* 0x000ea800000e0000 */
[----:B------:R-:W3:Y:S04]  /*44b0*/  SHFL.IDX PT, R2, R0, 0x2, 0x1c1f ;  /* 0x005c1f0000027f89 */ /* 0x000ee800000e0000 */
[----:B-1----:R-:W1:Y:S01]  /*44c0*/  SHFL.IDX PT, R0, R0, 0x3, 0x1c1f ;  /* 0x007c1f0000007f89 */ /* 0x002e6200000e0000 */
[----:B--2---:R-:W-:-:S02]  /*44d0*/  IMAD.IADD R3, R4, 0x1, R3 ;  /* 0x0000000104037824 */ /* 0x004fc400078e0203 */
[----:B---3--:R-:W-:-:S03]  /*44e0*/  IMAD.IADD R2, R4, 0x1, R2 ;  /* 0x0000000104027824 */ /* 0x008fc600078e0202 */
[----:B------:R-:W-:Y:S01]  /*44f0*/  IMNMX R3, R5, R3, PT ;  /* 0x0000000305037217 */ /* 0x000fe20003800200 */
[----:B-1----:R-:W-:-:S03]  /*4500*/  IMAD.IADD R0, R4, 0x1, R0 ;  /* 0x0000000104007824 */ /* 0x002fc600078e0200 */
[C---:B------:R-:W-:Y:S02]  /*4510*/  ISETP.GT.AND P0, PT, R3.reuse, 0x9, PT ;  /* 0x000000090300780c */ /* 0x040fe40003f04270 */
[----:B------:R-:W-:Y:S02]  /*4520*/  ISETP.GT.AND P5, PT, R3, 0x1, PT ;  /* 0x000000010300780c */ /* 0x000fe40003fa4270 */
[----:B------:R-:W-:Y:S02]  /*4530*/  FSEL R19, R47, -INF , P0 ;  /* 0xff8000002f137808 */ /* 0x000fe40000000000 */
[----:B------:R-:W-:Y:S02]  /*4540*/  ISETP.GT.AND P0, PT, R3, 0x19, PT ;  /* 0x000000190300780c */ /* 0x000fe40003f04270 */
[----:B------:R-:W-:Y:S02]  /*4550*/  IMNMX R2, R5, R2, PT ;  /* 0x0000000205027217 */ /* 0x000fe40003800200 */
[----:B------:R-:W-:-:S02]  /*4560*/  FSEL R29, R43, -INF , P0 ;  /* 0xff8000002b1d7808 */ /* 0x000fc40000000000 */
[----:B------:R-:W-:Y:S02]  /*4570*/  ISETP.GT.AND P0, PT, R3, 0x21, PT ;  /* 0x000000210300780c */ /* 0x000fe40003f04270 */
[----:B------:R-:W-:Y:S02]  /*4580*/  FSEL R13, R51, -INF , P5 ;  /* 0xff800000330d7808 */ /* 0x000fe40002800000 */
[----:B------:R-:W-:Y:S02]  /*4590*/  ISETP.GT.AND P5, PT, R3, 0x11, PT ;  /* 0x000000110300780c */ /* 0x000fe40003fa4270 */
[----:B------:R-:W-:Y:S02]  /*45a0*/  FSEL R114, R35, -INF , P0 ;  /* 0xff80000023727808 */ /* 0x000fe40000000000 */
[----:B------:R-:W-:Y:S02]  /*45b0*/  ISETP.GT.AND P4, PT, R3, 0x8, PT ;  /* 0x000000080300780c */ /* 0x000fe40003f84270 */
[----:B------:R-:W-:-:S02]  /*45c0*/  ISETP.GT.AND P0, PT, R2, RZ, PT ;  /* 0x000000ff0200720c */ /* 0x000fc40003f04270 */
[----:B------:R-:W-:Y:S02]  /*45d0*/  IMNMX R0, R5, R0, PT ;  /* 0x0000000005007217 */ /* 0x000fe40003800200 */
[----:B------:R-:W-:Y:S02]  /*45e0*/  FSEL R24, R39, -INF , P5 ;  /* 0xff80000027187808 */ /* 0x000fe40002800000 */
[C---:B------:R-:W-:Y:S02]  /*45f0*/  ISETP.GT.AND P6, PT, R3.reuse, RZ, PT ;  /* 0x000000ff0300720c */ /* 0x040fe40003fc4270 */
[----:B------:R-:W-:Y:S02]  /*4600*/  FSEL R17, R46, -INF , P4 ;  /* 0xff8000002e117808 */ /* 0x000fe40002000000 */
[----:B------:R-:W-:Y:S02]  /*4610*/  ISETP.GT.AND P5, PT, R3, 0x28, PT ;  /* 0x000000280300780c */ /* 0x000fe40003fa4270 */
[----:B------:R-:W-:-:S02]  /*4620*/  FSEL R25, R72, -INF , P0 ;  /* 0xff80000048197808 */ /* 0x000fc40000000000 */
[C---:B------:R-:W-:Y:S02]  /*4630*/  ISETP.GT.AND P4, PT, R3.reuse, 0x18, PT ;  /* 0x000000180300780c */ /* 0x040fe40003f84270 */
[----:B------:R-:W-:Y:S02]  /*4640*/  ISETP.GT.AND P0, PT, R0, 0x1, PT ;  /* 0x000000010000780c */ /* 0x000fe40003f04270 */
[----:B------:R-:W-:Y:S02]  /*4650*/  FSEL R12, R50, -INF , P6 ;  /* 0xff800000320c7808 */ /* 0x000fe40003000000 */
[----:B------:R-:W-:Y:S02]  /*4660*/  FSEL R113, R30, -INF , P5 ;  /* 0xff8000001e717808 */ /* 0x000fe40002800000 */
[----:B------:R-:W-:Y:S02]  /*4670*/  ISETP.GT.AND P6, PT, R3, 0x10, PT ;  /* 0x000000100300780c */ /* 0x000fe40003fc4270 */
[----:B------:R-:W-:-:S02]  /*4680*/  FSEL R28, R42, -INF , P4 ;  /* 0xff8000002a1c7808 */ /* 0x000fc40002000000 */
[----:B------:R-:W-:Y:S02]  /*4690*/  FSEL R30, R75, -INF , P0 ;  /* 0xff8000004b1e7808 */ /* 0x000fe40000000000 */
[C---:B------:R-:W-:Y:S02]  /*46a0*/  ISETP.GT.AND P4, PT, R3.reuse, 0x29, PT ;  /* 0x000000290300780c */ /* 0x040fe40003f84270 */
[----:B------:R-:W-:Y:S02]  /*46b0*/  ISETP.GT.AND P0, PT, R2, 0x9, PT ;  /* 0x000000090200780c */ /* 0x000fe40003f04270 */
[----:B------:R-:W-:Y:S02]  /*46c0*/  FSEL R21, R38, -INF , P6 ;  /* 0xff80000026157808 */ /* 0x000fe40003000000 */
[----:B------:R-:W-:Y:S02]  /*46d0*/  ISETP.GT.AND P6, PT, R3, 0x20, PT ;  /* 0x000000200300780c */ /* 0x000fe40003fc4270 */
[----:B------:R-:W-:-:S02]  /*46e0*/  FSEL R112, R31, -INF , P4 ;  /* 0xff8000001f707808 */ /* 0x000fc40002000000 */
[----:B------:R-:W-:Y:S02]  /*46f0*/  FSEL R32, R69, -INF , P0 ;  /* 0xff80000045207808 */ /* 0x000fe40000000000 */
[----:B------:R-:W-:Y:S02]  /*4700*/  ISETP.GT.AND P5, PT, R2, 0x1, PT ;  /* 0x000000010200780c */ /* 0x000fe40003fa4270 */
[C---:B------:R-:W-:Y:S02]  /*4710*/  ISETP.GT.AND P4, PT, R0.reuse, RZ, PT ;  /* 0x000000ff0000720c */ /* 0x040fe40003f84270 */
[----:B------:R-:W-:Y:S02]  /*4720*/  ISETP.GT.AND P0, PT, R0, 0x8, PT ;  /* 0x000000080000780c */ /* 0x000fe40003f04270 */
[----:B------:R-:W-:Y:S02]  /*4730*/  FSEL R115, R34, -INF , P6 ;  /* 0xff80000022737808 */ /* 0x000fe40003000000 */
        /* <DEDUP_REMOVED lines=73> */
[----:B------:R-:W-:Y:S02]  /*4bd0*/  FSEL R126, R54, -INF , P4 ;  /* 0xff800000367e7808 */ /* 0x000fe40002000000 */
[----:B------:R-:W-:Y:S02]  /*4be0*/  FMNMX.FTZ R0, R122, R0, !PT ;  /* 0x000000007a007209 */ /* 0x000fe40007810000 */
[----:B------:R-:W-:Y:S02]  /*4bf0*/  FMNMX.FTZ R3, R130, R2, !PT ;  /* 0x0000000282037209 */ /* 0x000fe40007810000 */
[----:B------:R-:W-:Y:S02]  /*4c00*/  FMNMX.FTZ R5, R127, R5, !PT ;  /* 0x000000057f057209 */ /* 0x000fe40007810000 */
[----:B------:R-:W-:Y:S02]  /*4c10*/  FMNMX.FTZ R2, R112, R4, !PT ;  /* 0x0000000470027209 */ /* 0x000fe40007810000 */
[----:B------:R-:W-:-:S02]  /*4c20*/  FMNMX.FTZ R0, R118, R0, !PT ;  /* 0x0000000076007209 */ /* 0x000fc40007810000 */
[----:B------:R-:W-:Y:S02]  /*4c30*/  FMNMX.FTZ R3, R129, R3, !PT ;  /* 0x0000000381037209 */ /* 0x000fe40007810000 */
[----:B------:R-:W-:Y:S01]  /*4c40*/  FSEL R125, R55, -INF , P0 ;  /* 0xff800000377d7808 */ /* 0x000fe20000000000 */
[----:B------:R-:W1:Y:S01]  /*4c50*/  SHFL.BFLY PT, R6, R0, 0x2, 0x1f ;  /* 0x0c401f0000067f89 */ /* 0x000e6200000e0000 */
[----:B------:R-:W-:-:S03]  /*4c60*/  FMNMX.FTZ R4, R126, R5, !PT ;  /* 0x000000057e047209 */ /* 0x000fc60007810000 */
[----:B------:R-:W2:Y:S01]  /*4c70*/  SHFL.BFLY PT, R5, R2, 0x2, 0x1f ;  /* 0x0c401f0002057f89 */ /* 0x000ea200000e0000 */
[----:B------:R-:W-:-:S03]  /*4c80*/  FMNMX.FTZ R4, R125, R4, !PT ;  /* 0x000000047d047209 */ /* 0x000fc60007810000 */
[----:B------:R-:W3:Y:S04]  /*4c90*/  SHFL.BFLY PT, R7, R3, 0x2, 0x1f ;  /* 0x0c401f0003077f89 */ /* 0x000ee800000e0000 */
[----:B------:R-:W4:Y:S01]  /*4ca0*/  SHFL.BFLY PT, R8, R4, 0x2, 0x1f ;  /* 0x0c401f0004087f89 */ /* 0x000f2200000e0000 */
[----:B-1----:R-:W-:Y:S02]  /*4cb0*/  FMNMX.FTZ R0, R6, R0, !PT ;  /* 0x0000000006007209 */ /* 0x002fe40007810000 */
        /* <DEDUP_REMOVED lines=9> */
[----:B---3--:R-:W-:Y:S02]  /*4d50*/  FMNMX.FTZ R119, R3, R7, !PT ;  /* 0x0000000703777209 */ /* 0x008fe40007810000 */
.L_x_1493:
[C---:B------:R-:W-:Y:S01]  /*4d60*/  FMUL.FTZ R0, R121.reuse, c[0x0][0x2d0] ;  /* 0x0000b40079007a20 */ /* 0x040fe20000410000 */
[----:B------:R-:W-:Y:S01]  /*4d70*/  FSETP.NEU.FTZ.AND P0, PT, R121, -INF , PT ;  /* 0xff8000007900780b */ /* 0x000fe20003f1d000 */
[----:B------:R-:W-:Y:S01]  /*4d80*/  FMUL.FTZ R3, R120, c[0x0][0x2d0] ;  /* 0x0000b40078037a20 */ /* 0x000fe20000410000 */
[----:B----4-:R-:W-:Y:S01]  /*4d90*/  FMNMX.FTZ R117, R9, R8, !PT ;  /* 0x0000000809757209 */ /* 0x010fe20007810000 */
[----:B------:R-:W-:Y:S01]  /*4da0*/  WARPSYNC 0xffffffff ;  /* 0xffffffff00007948 */ /* 0x000fe20003800000 */
[----:B------:R-:W-:Y:S01]  /*4db0*/  FSEL R20, R0, RZ, P0 ;  /* 0x000000ff00147208 */ /* 0x000fe20000000000 */
[----:B------:R-:W-:Y:S01]  /*4dc0*/  LDSM.16.MT88.4 R68, [R186+0xc00] ;  /* 0x000c0000ba44783b */ /* 0x000fe20000004200 */
        /* <DEDUP_REMOVED lines=9> */
[----:B------:R-:W3:Y:S03]  /*4e60*/  LDSM.16.MT88.4 R72, [R186+0x1800] ;  /* 0x00180000ba48783b */ /* 0x000ee60000004200 */
[----:B------:R4:W-:Y:S01]  /*4e70*/  MUFU.EX2 R158, R2 ;  /* 0x00000002009e7308 */ /* 0x0009e20000000800 */
[----:B------:R-:W-:Y:S04]  /*4e80*/  LDSM.16.MT88.4 R56, [R186+0x1c00] ;  /* 0x001c0000ba38783b */ /* 0x000fe80000004200 */
[----:B------:R-:W5:Y:S01]  /*4e90*/  LDSM.16.MT88.4 R52, [R185+0x1800] ;  /* 0x00180000b934783b */ /* 0x000f620000004200 */
[----:B-1----:R-:W-:Y:S02]  /*4ea0*/  FFMA.FTZ R0, R11, c[0x0][0x2d0], -R20 ;  /* 0x0000b4000b007a23 */ /* 0x002fe40000010814 */
[----:B------:R1:W-:Y:S01]  /*4eb0*/  MUFU.EX2 R159, R4 ;  /* 0x00000004009f7308 */ /* 0x0003e20000000800 */
[----:B------:R-:W2:Y:S01]  /*4ec0*/  LDSM.16.MT88.4 R60, [R185+0x1c00] ;  /* 0x001c0000b93c783b */ /* 0x000ea20000004200 */
[----:B----4-:R-:W-:-:S06]  /*4ed0*/  FMUL.FTZ R2, R119, c[0x0][0x2d0] ;  /* 0x0000b40077027a20 */ /* 0x010fcc0000410000 */
[----:B------:R4:W-:Y:S01]  /*4ee0*/  MUFU.EX2 R215, R0 ;  /* 0x0000000000d77308 */ /* 0x0009e20000000800 */
[----:B------:R-:W-:Y:S02]  /*4ef0*/  FSEL R2, R2, RZ, P0 ;  /* 0x000000ff02027208 */ /* 0x000fe40000000000 */
[----:B------:R-:W-:-:S03]  /*4f00*/  FSETP.NEU.FTZ.AND P0, PT, R117, -INF , PT ;  /* 0xff8000007500780b */ /* 0x000fc60003f1d000 */
[----:B-1----:R-:W-:-:S04]  /*4f10*/  FFMA.FTZ R4, R36, c[0x0][0x2d0], -R2 ;  /* 0x0000b40024047a23 */ /* 0x002fc80000010802 */
[----:B------:R1:W-:Y:S01]  /*4f20*/  MUFU.EX2 R164, R4 ;  /* 0x0000000400a47308 */ /* 0x0003e20000000800 */
[----:B----4-:R-:W-:-:S07]  /*4f30*/  FFMA.FTZ R0, R14, c[0x0][0x2d0], -R20 ;  /* 0x0000b4000e007a23 */ /* 0x010fce0000010814 */
[----:B------:R4:W-:Y:S01]  /*4f40*/  MUFU.EX2 R221, R0 ;  /* 0x0000000000dd7308 */ /* 0x0009e20000000800 */
[----:B-1----:R-:W-:Y:S02]  /*4f50*/  FFMA.FTZ R4, R37, c[0x0][0x2d0], -R2 ;  /* 0x0000b40025047a23 */ /* 0x002fe40000010802 */
[----:B------:R-:W1:Y:S05]  /*4f60*/  LDSM.16.MT88.4 R36, [R185] ;  /* 0x00000000b924783b */ /* 0x000e6a0000004200 */
[----:B------:R-:W2:Y:S01]  /*4f70*/  MUFU.EX2 R64, R4 ;  /* 0x0000000400407308 */ /* 0x000ea20000000800 */
[----:B----4-:R-:W-:-:S07]  /*4f80*/  FFMA.FTZ R0, R15, c[0x0][0x2d0], -R20 ;  /* 0x0000b4000f007a23 */ /* 0x010fce0000010814 */
[----:B------:R4:W1:Y:S01]  /*4f90*/  MUFU.EX2 R222, R0 ;  /* 0x0000000000de7308 */ /* 0x0008620000000800 */
[----:B--2---:R-:W-:Y:S01]  /*4fa0*/  F2FP.BF16.PACK_AB R6, R64, R164 ;  /* 0x000000a44006723e */ /* 0x004fe200000010ff */
[----:B----4-:R-:W-:Y:S01]  /*4fb0*/  FFMA.FTZ R0, R16, c[0x0][0x2d0], -R20 ;  /* 0x0000b40010007a23 */ /* 0x010fe20000010814 */
[----:B------:R-:W-:-:S05]  /*4fc0*/  F2FP.BF16.PACK_AB R16, R215, R220 ;  /* 0x000000dcd710723e */ /* 0x000fca00000010ff */
[----:B------:R2:W-:Y:S02]  /*4fd0*/  MUFU.EX2 R228, R0 ;  /* 0x0000000000e47308 */ /* 0x0005e40000000800 */
[----:B--2---:R-:W-:Y:S01]  /*4fe0*/  FFMA.FTZ R0, R18, c[0x0][0x2d0], -R20 ;  /* 0x0000b40012007a23 */ /* 0x004fe20000010814 */
[----:B-1----:R-:W-:-:S05]  /*4ff0*/  F2FP.BF16.PACK_AB R18, R222, R221 ;  /* 0x000000ddde12723e */ /* 0x002fca00000010ff */
[----:B------:R1:W2:Y:S02]  /*5000*/  MUFU.EX2 R203, R0 ;  /* 0x0000000000cb7308 */ /* 0x0002a40000000800 */
[----:B-1----:R-:W-:Y:S01]  /*5010*/  FFMA.FTZ R0, R26, c[0x0][0x2d0], -R20 ;  /* 0x0000b4001a007a23 */ /* 0x002fe20000010814 */
[----:B--2---:R-:W-:-:S05]  /*5020*/  F2FP.BF16.PACK_AB R8, R203, R228 ;  /* 0x000000e4cb08723e */ /* 0x004fca00000010ff */
        /* <DEDUP_REMOVED lines=15> */
[----:B------:R-:W-:Y:S01]  /*5120*/  HMMA.16816.F32.BF16 R100, R16, R68, RZ ;  /* 0x000000441064723c */ /* 0x000fe200000418ff */
[----:B-1----:R-:W-:-:S04]  /*5130*/  FFMA.FTZ R0, R24, c[0x0][0x2d0], -R3 ;  /* 0x0000b40018007a23 */ /* 0x002fc80000010803 */
[----:B------:R1:W2:Y:S03]  /*5140*/  MUFU.EX2 R166, R0 ;  /* 0x0000000000a67308 */ /* 0x0002a60000000800 */
[C---:B---3--:R-:W-:Y:S08]  /*5150*/  HMMA.16816.F32.BF16 R76, R16.reuse, R72, RZ ;  /* 0x00000048104c723c */ /* 0x048ff000000418ff */
[----:B-----5:R-:W-:Y:S01]  /*5160*/  HMMA.16816.F32.BF16 R84, R16, R52, RZ ;  /* 0x000000341054723c */ /* 0x020fe200000418ff */
[----:B-1----:R-:W-:Y:S01]  /*5170*/  FFMA.FTZ R0, R29, c[0x0][0x2d0], -R3 ;  /* 0x0000b4001d007a23 */ /* 0x002fe20000010803 */
[----:B--2---:R-:W-:-:S03]  /*5180*/  F2FP.BF16.PACK_AB R9, R166, R223 ;  /* 0x000000dfa609723e */ /* 0x004fc600000010ff */
[----:B------:R1:W2:Y:S02]  /*5190*/  MUFU.EX2 R172, R0 ;  /* 0x0000000000ac7308 */ /* 0x0002a40000000800 */
[----:B-1----:R-:W-:Y:S01]  /*51a0*/  FFMA.FTZ R0, R25, c[0x0][0x2d0], -R2 ;  /* 0x0000b40019007a23 */ /* 0x002fe20000010802 */
[----:B--2---:R-:W-:-:S05]  /*51b0*/  F2FP.BF16.PACK_AB R11, R172, R159 ;  /* 0x0000009fac0b723e */ /* 0x004fca00000010ff */
[----:B------:R1:W-:Y:S11]  /*51c0*/  MUFU.EX2 R137, R0 ;  /* 0x0000000000897308 */ /* 0x0003f60000000800 */
[----:B------:R-:W-:Y:S01]  /*51d0*/  HMMA.16816.F32.BF16 R176, R8, R60, R84 ;  /* 0x0000003c08b0723c */ /* 0x000fe20000041854 */
[----:B-1----:R-:W-:-:S04]  /*51e0*/  FFMA.FTZ R0, R27, c[0x0][0x2d0], -R2 ;  /* 0x0000b4001b007a23 */ /* 0x002fc80000010802 */
        /* <DEDUP_REMOVED lines=11> */
[----:B-1----:R-:W-:-:S05]  /*52a0*/  FMUL.FTZ R0, R117, c[0x0][0x2d0] ;  /* 0x0000b40075007a20 */ /* 0x002fca0000410000 */
[----:B------:R-:W-:-:S05]  /*52b0*/  FSEL R0, R0, RZ, P0 ;  /* 0x000000ff00007208 */ /* 0x000fca0000000000 */
[----:B------:R-:W-:-:S04]  /*52c0*/  FFMA.FTZ R4, R23, c[0x0][0x2d0], -R0 ;  /* 0x0000b40017047a23 */ /* 0x000fc80000010800 */
[----:B------:R1:W-:Y:S02]  /*52d0*/  MUFU.EX2 R133, R4 ;  /* 0x0000000400857308 */ /* 0x0003e40000000800 */
[--C-:B-1----:R-:W-:Y:S02]  /*52e0*/  FFMA.FTZ R4, R30, c[0x0][0x2d0], -R0.reuse ;  /* 0x0000b4001e047a23 */ /* 0x102fe40000010800 */
[----:B------:R-:W1:Y:S04]  /*52f0*/  LDSM.16.MT88.4 R28, [R185+0x400] ;  /* 0x00040000b91c783b */ /* 0x000e680000004200 */
[----:B------:R2:W3:Y:S02]  /*5300*/  MUFU.EX2 R116, R4 ;  /* 0x0000000400747308 */ /* 0x0004e40000000800 */
[--C-:B--2---:R-:W-:Y:S01]  /*5310*/  FFMA.FTZ R4, R34, c[0x0][0x2d0], -R0.reuse ;  /* 0x0000b40022047a23 */ /* 0x104fe20000010800 */
[----:B---3--:R-:W-:Y:S01]  /*5320*/  F2FP.BF16.PACK_AB R13, R116, R133 ;  /* 0x00000085740d723e */ /* 0x008fe200000010ff */
[----:B------:R-:W-:Y:S04]  /*5330*/  HMMA.16816.F32.BF16 R32, R16, R36, RZ ;  /* 0x000000241020723c */ /* 0x000fe800000418ff */
[----:B------:R2:W-:Y:S02]  /*5340*/  MUFU.EX2 R134, R4 ;  /* 0x0000000400867308 */ /* 0x0005e40000000800 */
[----:B--2---:R-:W-:-:S06]  /*5350*/  FFMA.FTZ R4, R40, c[0x0][0x2d0], -R0 ;  /* 0x0000b40028047a23 */ /* 0x004fcc0000010800 */
[----:B------:R2:W3:Y:S11]  /*5360*/  MUFU.EX2 R245, R4 ;  /* 0x0000000400f57308 */ /* 0x0004f60000000800 */
[----:B------:R-:W-:Y:S01]  /*5370*/  @!UPT UIADD3 URZ, URZ, URZ, URZ ;  /* 0x0000003f3f3ff290 */ /* 0x000fe2000fffe03f */
[----:B-1----:R-:W-:Y:S01]  /*5380*/  HMMA.16816.F32.BF16 R144, R8, R28, R32 ;  /* 0x0000001c0890723c */ /* 0x002fe20000041820 */
[----:B------:R-:W-:Y:S01]  /*5390*/  LDSM.16.MT88.4 R32, [R186+0x400] ;  /* 0x00040000ba20783b */ /* 0x000fe20000004200 */
[----:B--2---:R-:W-:Y:S01]  /*53a0*/  FFMA.FTZ R4, R41, c[0x0][0x2d0], -R0 ;  /* 0x0000b40029047a23 */ /* 0x004fe20000010800 */
[----:B---3--:R-:W-:-:S03]  /*53b0*/  F2FP.BF16.PACK_AB R15, R245, R134 ;  /* 0x00000086f50f723e */ /* 0x008fc600000010ff */
[----:B------:R1:W-:Y:S04]  /*53c0*/  MUFU.EX2 R157, R4 ;  /* 0x00000004009d7308 */ /* 0x0003e80000000800 */
[C---:B------:R-:W-:Y:S08]  /*53d0*/  HMMA.16816.F32.BF16 R24, R12.reuse, R36, RZ ;  /* 0x000000240c18723c */ /* 0x040ff000000418ff */
[----:B------:R-:W-:Y:S01]  /*53e0*/  HMMA.16816.F32.BF16 R88, R12, R68, RZ ;  /* 0x000000440c58723c */ /* 0x000fe200000418ff */
[----:B-1----:R-:W-:-:S06]  /*53f0*/  FFMA.FTZ R4, R42, c[0x0][0x2d0], -R0 ;  /* 0x0000b4002a047a23 */ /* 0x002fcc0000010800 */
[----:B------:R-:W-:Y:S01]  /*5400*/  MOV R69, R166 ;  /* 0x000000a600457202 */ /* 0x000fe20000000f00 */
[----:B------:R1:W2:Y:S01]  /*5410*/  MUFU.EX2 R165, R4 ;  /* 0x0000000400a57308 */ /* 0x0002a20000000800 */
[C---:B------:R-:W-:Y:S07]  /*5420*/  HMMA.16816.F32.BF16 R92, R12.reuse, R48, RZ ;  /* 0x000000300c5c723c */ /* 0x040fee00000418ff */
[----:B------:R-:W-:Y:S01]  /*5430*/  MOV R48, R64 ;  /* 0x0000004000307202 */ /* 0x000fe20000000f00 */
[----:B------:R-:W-:Y:S01]  /*5440*/  HMMA.16816.F32.BF16 R80, R12, R52, RZ ;  /* 0x000000340c50723c */ /* 0x000fe200000418ff */
[--C-:B-1----:R-:W-:Y:S01]  /*5450*/  FFMA.FTZ R4, R43, c[0x0][0x2d0], -R0.reuse ;  /* 0x0000b4002b047a23 */ /* 0x102fe20000010800 */
[----:B--2---:R-:W-:Y:S01]  /*5460*/  F2FP.BF16.PACK_AB R5, R165, R157 ;  /* 0x0000009da505723e */ /* 0x004fe200000010ff */
[----:B------:R-:W1:Y:S02]  /*5470*/  LDSM.16.MT88.4 R40, [R186] ;  /* 0x00000000ba28783b */ /* 0x000e640000004200 */
[----:B------:R2:W3:Y:S02]  /*5480*/  MUFU.EX2 R65, R4 ;  /* 0x0000000400417308 */ /* 0x0004e40000000800 */
[----:B--2---:R-:W-:Y:S01]  /*5490*/  FFMA.FTZ R4, R44, c[0x0][0x2d0], -R0 ;  /* 0x0000b4002c047a23 */ /* 0x004fe20000010800 */
[----:B---3--:R-:W-:Y:S01]  /*54a0*/  MOV R49, R65 ;  /* 0x0000004100317202 */ /* 0x008fe20000000f00 */
[----:B------:R-:W2:Y:S04]  /*54b0*/  LDSM.16.MT88.4 R44, [R186+0x1000] ;  /* 0x00100000ba2c783b */ /* 0x000ea80000004200 */
[----:B------:R3:W4:Y:S02]  /*54c0*/  MUFU.EX2 R66, R4 ;  /* 0x0000000400427308 */ /* 0x0007240000000800 */
[----:B---3--:R-:W-:Y:S01]  /*54d0*/  F2FP.BF16.PACK_AB R4, R156, R151 ;  /* 0x000000979c04723e */ /* 0x008fe200000010ff */
[----:B-1----:R-:W-:Y:S01]  /*54e0*/  HMMA.16816.F32.BF16 R108, R16, R40, RZ ;  /* 0x00000028106c723c */ /* 0x002fe200000418ff */
[----:B----4-:R-:W-:-:S07]  /*54f0*/  F2FP.BF16.PACK_AB R7, R66, R65 ;  /* 0x000000414207723e */ /* 0x010fce00000010ff */
[----:B------:R-:W-:Y:S07]  /*5500*/  HMMA.16816.F32.BF16 R96, R12, R40, RZ ;  /* 0x000000280c60723c */ /* 0x000fee00000418ff */
[----:B------:R-:W-:Y:S01]  /*5510*/  FFMA.FTZ R40, R124, c[0x0][0x2d0], -R20 ;  /* 0x0000b4007c287a23 */ /* 0x000fe20000010814 */
[----:B------:R-:W-:Y:S01]  /*5520*/  HMMA.16816.F32.BF16 R140, R4, R28, R24 ;  /* 0x0000001c048c723c */ /* 0x000fe20000041818 */
[----:B------:R-:W1:Y:S01]  /*5530*/  LDSM.16.MT88.4 R24, [R185+0x1000] ;  /* 0x00100000b918783b */ /* 0x000e620000004200 */
[----:B------:R-:W-:-:S02]  /*5540*/  MOV R41, R66 ;  /* 0x0000004200297202 */ /* 0x000fc40000000f00 */
[----:B------:R-:W-:Y:S01]  /*5550*/  MOV R124, R165 ;  /* 0x000000a5007c7202 */ /* 0x000fe20000000f00 */
[----:B------:R-:W-:Y:S02]  /*5560*/  MUFU.EX2 R40, R40 ;  /* 0x0000002800287308 */ /* 0x000fe40000000800 */
[--C-:B------:R-:W-:Y:S01]  /*5570*/  FFMA.FTZ R29, R118, c[0x0][0x2d0], -R20.reuse ;  /* 0x0000b400761d7a23 */ /* 0x100fe20000010814 */
[-C--:B------:R-:W-:Y:S01]  /*5580*/  HMMA.16816.F32.BF16 R152, R8, R32.reuse, R108 ;  /* 0x000000200898723c */ /* 0x080fe2000004186c */
[----:B------:R-:W-:Y:S01]  /*5590*/  MOV R118, R158 ;  /* 0x0000009e00767202 */ /* 0x000fe20000000f00 */
[----:B------:R-:W-:Y:S01]  /*55a0*/  FFMA.FTZ R28, R115, c[0x0][0x2d0], -R3 ;  /* 0x0000b400731c7a23 */ /* 0x000fe20000010803 */
[----:B------:R-:W3:Y:S05]  /*55b0*/  LDSM.16.MT88.4 R108, [R185+0x1400] ;  /* 0x00140000b96c783b */ /* 0x000eea0000004200 */
[C---:B------:R-:W-:Y:S07]  /*55c0*/  HMMA.16816.F32.BF16 R160, R4.reuse, R32, R96 ;  /* 0x0000002004a0723c */ /* 0x040fee0000041860 */
[--C-:B------:R-:W-:Y:S01]  /*55d0*/  FFMA.FTZ R33, R123, c[0x0][0x2d0], -R20.reuse ;  /* 0x0000b4007b217a23 */ /* 0x100fe20000010814 */
[----:B--2---:R-:W-:Y:S01]  /*55e0*/  HMMA.16816.F32.BF16 R216, R4, R44, R88 ;  /* 0x0000002c04d8723c */ /* 0x004fe20000041858 */
[----:B------:R-:W-:Y:S01]  /*55f0*/  FFMA.FTZ R32, R122, c[0x0][0x2d0], -R20 ;  /* 0x0000b4007a207a23 */ /* 0x000fe20000010814 */
[----:B------:R-:W-:-:S02]  /*5600*/  MOV R123, R164 ;  /* 0x000000a4007b7202 */ /* 0x000fc40000000f00 */
[----:B------:R-:W-:Y:S01]  /*5610*/  MOV R122, R159 ;  /* 0x0000009f007a7202 */ /* 0x000fe20000000f00 */
[----:B------:R-:W2:Y:S03]  /*5620*/  MUFU.EX2 R33, R33 ;  /* 0x0000002100217308 */ /* 0x000ea60000000800 */
[C---:B------:R-:W-:Y:S08]  /*5630*/  HMMA.16816.F32.BF16 R20, R12.reuse, R50, RZ ;  /* 0x000000320c14723c */ /* 0x040ff000000418ff */
[----:B------:R-:W-:Y:S01]  /*5640*/  HMMA.16816.F32.BF16 R64, R12, R72, RZ ;  /* 0x000000480c40723c */ /* 0x000fe200000418ff */
[----:B--2---:R-:W-:-:S07]  /*5650*/  F2FP.BF16.PACK_AB R96, R33, R40 ;  /* 0x000000282160723e */ /* 0x004fce00000010ff */
[----:B------:R-:W-:Y:S07]  /*5660*/  HMMA.16816.F32.BF16 R180, R8, R44, R100 ;  /* 0x0000002c08b4723c */ /* 0x000fee0000041864 */
[----:B------:R-:W-:Y:S01]  /*5670*/  MOV R45, R172 ;  /* 0x000000ac002d7202 */ /* 0x000fe20000000f00 */
[----:B-1----:R-:W-:Y:S01]  /*5680*/  HMMA.16816.F32.BF16 R88, R4, R26, R20 ;  /* 0x0000001a0458723c */ /* 0x002fe20000041814 */
[----:B------:R-:W-:-:S07]  /*5690*/  MOV R44, R167 ;  /* 0x000000a7002c7202 */ /* 0x000fce0000000f00 */
[----:B------:R-:W-:Y:S08]  /*56a0*/  HMMA.16816.F32.BF16 R20, R12, R70, RZ ;  /* 0x000000460c14723c */ /* 0x000ff000000418ff */
[-C--:B------:R-:W-:Y:S08]  /*56b0*/  HMMA.16816.F32.BF16 R172, R8, R56.reuse, R76 ;  /* 0x0000003808ac723c */ /* 0x080ff0000004184c */
[C---:B------:R-:W-:Y:S08]  /*56c0*/  HMMA.16816.F32.BF16 R204, R4.reuse, R56, R64 ;  /* 0x0000003804cc723c */ /* 0x040ff00000041840 */
[----:B------:R-:W-:Y:S08]  /*56d0*/  HMMA.16816.F32.BF16 R164, R4, R46, R20 ;  /* 0x0000002e04a4723c */ /* 0x000ff00000041814 */
[C---:B------:R-:W-:Y:S08]  /*56e0*/  HMMA.16816.F32.BF16 R76, R12.reuse, R38, RZ ;  /* 0x000000260c4c723c */ /* 0x040ff000000418ff */
[C---:B------:R-:W-:Y:S08]  /*56f0*/  HMMA.16816.F32.BF16 R64, R12.reuse, R42, RZ ;  /* 0x0000002a0c40723c */ /* 0x040ff000000418ff */
[C---:B------:R-:W-:Y:S08]  /*5700*/  HMMA.16816.F32.BF16 R20, R12.reuse, R54, RZ ;  /* 0x000000360c14723c */ /* 0x040ff000000418ff */
[----:B------:R-:W-:Y:S08]  /*5710*/  HMMA.16816.F32.BF16 R12, R12, R74, RZ ;  /* 0x0000004a0c0c723c */ /* 0x000ff000000418ff */
[-C--:B------:R-:W-:Y:S08]  /*5720*/  HMMA.16816.F32.BF16 R168, R8, R24.reuse, R104 ;  /* 0x0000001808a8723c */ /* 0x080ff00000041868 */
[C---:B------:R-:W-:Y:S07]  /*5730*/  HMMA.16816.F32.BF16 R104, R4.reuse, R24, R92 ;  /* 0x000000180468723c */ /* 0x040fee000004185c */
[--C-:B------:R-:W-:Y:S01]  /*5740*/  FFMA.FTZ R25, R114, c[0x0][0x2d0], -R3.reuse ;  /* 0x0000b40072197a23 */ /* 0x100fe20000010803 */
[----:B------:R-:W-:Y:S01]  /*5750*/  HMMA.16816.F32.BF16 R208, R4, R60, R80 ;  /* 0x0000003c04d0723c */ /* 0x000fe20000041850 */
[----:B------:R-:W-:-:S02]  /*5760*/  FFMA.FTZ R24, R113, c[0x0][0x2d0], -R3 ;  /* 0x0000b40071187a23 */ /* 0x000fc40000010803 */
[----:B------:R-:W-:-:S05]  /*5770*/  FFMA.FTZ R3, R112, c[0x0][0x2d0], -R3 ;  /* 0x0000b40070037a23 */ /* 0x000fca0000010803 */
[C---:B------:R-:W-:Y:S08]  /*5780*/  HMMA.16816.F32.BF16 R76, R4.reuse, R30, R76 ;  /* 0x0000001e044c723c */ /* 0x040ff0000004184c */
[C---:B------:R-:W-:Y:S08]  /*5790*/  HMMA.16816.F32.BF16 R84, R4.reuse, R34, R64 ;  /* 0x000000220454723c */ /* 0x040ff00000041840 */
[C---:B------:R-:W-:Y:S08]  /*57a0*/  HMMA.16816.F32.BF16 R20, R4.reuse, R62, R20 ;  /* 0x0000003e0414723c */ /* 0x040ff00000041814 */
[----:B------:R-:W-:Y:S08]  /*57b0*/  HMMA.16816.F32.BF16 R12, R4, R58, R12 ;  /* 0x0000003a040c723c */ /* 0x000ff0000004180c */
[C---:B------:R-:W-:Y:S07]  /*57c0*/  HMMA.16816.F32.BF16 R4, R16.reuse, R42, RZ ;  /* 0x0000002a1004723c */ /* 0x040fee00000418ff */
[----:B------:R-:W-:Y:S01]  /*57d0*/  MOV R43, R157 ;  /* 0x0000009d002b7202 */ /* 0x000fe20000000f00 */
[----:B------:R-:W-:Y:S01]  /*57e0*/  HMMA.16816.F32.BF16 R36, R16, R38, RZ ;  /* 0x000000261024723c */ /* 0x000fe200000418ff */
[----:B------:R-:W-:Y:S11]  /*57f0*/  MOV R42, R156 ;  /* 0x0000009c002a7202 */ /* 0x000ff60000000f00 */
[----:B------:R-:W-:Y:S04]  /*5800*/  @!UPT UIADD3 URZ, URZ, URZ, URZ ;  /* 0x0000003f3f3ff290 */ /* 0x000fe8000fffe03f */
[----:B------:R-:W-:Y:S01]  /*5810*/  HMMA.16816.F32.BF16 R156, R8, R34, R4 ;  /* 0x00000022089c723c */ /* 0x000fe20000041804 */
[----:B------:R-:W-:Y:S07]  /*5820*/  MUFU.EX2 R35, R29 ;  /* 0x0000001d00237308 */ /* 0x000fee0000000800 */
[----:B------:R-:W-:Y:S01]  /*5830*/  HMMA.16816.F32.BF16 R4, R16, R50, RZ ;  /* 0x000000321004723c */ /* 0x000fe200000418ff */
[----:B------:R-:W-:Y:S06]  /*5840*/  MUFU.EX2 R29, R28 ;  /* 0x0000001c001d7308 */ /* 0x000fec0000000800 */
[----:B------:R-:W-:Y:S01]  /*5850*/  MOV R50, R203 ;  /* 0x000000cb00327202 */ /* 0x000fe20000000f00 */
[----:B------:R-:W-:Y:S01]  /*5860*/  HMMA.16816.F32.BF16 R36, R8, R30, R36 ;  /* 0x0000001e0824723c */ /* 0x000fe20000041824 */
[----:B------:R1:W-:Y:S01]  /*5870*/  MUFU.EX2 R203, R3 ;  /* 0x0000000300cb7308 */ /* 0x0003e20000000800 */
[----:B------:R-:W-:-:S07]  /*5880*/  MOV R51, R69 ;  /* 0x0000004500337202 */ /* 0x000fce0000000f00 */
[----:B------:R-:W2:Y:S07]  /*5890*/  MUFU.EX2 R31, R25 ;  /* 0x00000019001f7308 */ /* 0x000eae0000000800 */
[----:B------:R-:W-:Y:S01]  /*58a0*/  HMMA.16816.F32.BF16 R112, R8, R26, R4 ;  /* 0x0000001a0870723c */ /* 0x000fe20000041804 */
[--C-:B-1----:R-:W-:Y:S01]  /*58b0*/  FFMA.FTZ R3, R132, c[0x0][0x2d0], -R2.reuse ;  /* 0x0000b40084037a23 */ /* 0x102fe20000010802 */
[----:B------:R-:W1:Y:S06]  /*58c0*/  MUFU.EX2 R34, R32 ;  /* 0x0000002000227308 */ /* 0x000e6c0000000800 */
[----:B------:R-:W-:Y:S01]  /*58d0*/  HMMA.16816.F32.BF16 R4, R16, R70, RZ ;  /* 0x000000461004723c */ /* 0x000fe200000418ff */
[----:B--2---:R-:W-:Y:S01]  /*58e0*/  F2FP.BF16.PACK_AB R97, R31, R29 ;  /* 0x0000001d1f61723e */ /* 0x004fe200000010ff */
[----:B------:R2:W-:Y:S08]  /*58f0*/  MUFU.EX2 R27, R3 ;  /* 0x00000003001b7308 */ /* 0x0005f00000000800 */
[----:B------:R-:W4:Y:S01]  /*5900*/  MUFU.EX2 R32, R24 ;  /* 0x0000001800207308 */ /* 0x000f220000000800 */
[----:B-1----:R-:W-:Y:S01]  /*5910*/  F2FP.BF16.PACK_AB R98, R35, R34 ;  /* 0x000000222362723e */ /* 0x002fe200000010ff */
[----:B--2---:R-:W-:-:S06]  /*5920*/  FFMA.FTZ R3, R131, c[0x0][0x2d0], -R2 ;  /* 0x0000b40083037a23 */ /* 0x004fcc0000010802 */
[----:B------:R1:W2:Y:S06]  /*5930*/  MUFU.EX2 R28, R3 ;  /* 0x00000003001c7308 */ /* 0x0002ac0000000800 */
[----:B------:R-:W-:Y:S01]  /*5940*/  HMMA.16816.F32.BF16 R64, R8, R46, R4 ;  /* 0x0000002e0840723c */ /* 0x000fe20000041804 */
[----:B----4-:R-:W-:-:S07]  /*5950*/  F2FP.BF16.PACK_AB R99, R203, R32 ;  /* 0x00000020cb63723e */ /* 0x010fce00000010ff */
[----:B------:R-:W-:Y:S01]  /*5960*/  HMMA.16816.F32.BF16 R4, R16, R54, RZ ;  /* 0x000000361004723c */ /* 0x000fe200000418ff */
[----:B-1----:R-:W-:Y:S01]  /*5970*/  FFMA.FTZ R3, R130, c[0x0][0x2d0], -R2 ;  /* 0x0000b40082037a23 */ /* 0x002fe20000010802 */
[----:B--2---:R-:W-:-:S06]  /*5980*/  F2FP.BF16.PACK_AB R92, R28, R27 ;  /* 0x0000001b1c5c723e */ /* 0x004fcc00000010ff */
[----:B------:R-:W-:Y:S01]  /*5990*/  HMMA.16816.F32.BF16 R16, R16, R74, RZ ;  /* 0x0000004a1010723c */ /* 0x000fe200000418ff */
[----:B------:R-:W-:Y:S01]  /*59a0*/  FFMA.FTZ R2, R129, c[0x0][0x2d0], -R2 ;  /* 0x0000b40081027a23 */ /* 0x000fe20000010802 */
[----:B------:R1:W-:Y:S06]  /*59b0*/  MUFU.EX2 R30, R3 ;  /* 0x00000003001e7308 */ /* 0x0003ec0000000800 */
[----:B---3--:R-:W-:Y:S08]  /*59c0*/  HMMA.16816.F32.BF16 R100, R96, R108, R168 ;  /* 0x0000006c6064723c */ /* 0x008ff000000418a8 */
[----:B------:R-:W-:Y:S01]  /*59d0*/  HMMA.16816.F32.BF16 R80, R8, R62, R4 ;  /* 0x0000003e0850723c */ /* 0x000fe20000041804 */
[----:B------:R-:W2:Y:S01]  /*59e0*/  LDSM.16.MT88.4 R60, [R186+0x1400] ;  /* 0x00140000ba3c783b */ /* 0x000ea20000004200 */
[----:B-1----:R-:W-:-:S03]  /*59f0*/  FFMA.FTZ R3, R128, c[0x0][0x2d0], -R0 ;  /* 0x0000b40080037a23 */ /* 0x002fc60000010800 */
[----:B------:R-:W1:Y:S01]  /*5a00*/  LDSM.16.MT88.4 R128, [R186+0x800] ;  /* 0x00080000ba80783b */ /* 0x000e620000004200 */
[----:B------:R3:W-:Y:S01]  /*5a10*/  MUFU.EX2 R25, R3 ;  /* 0x0000000300197308 */ /* 0x0007e20000000800 */
[----:B------:R-:W-:Y:S01]  /*5a20*/  FADD.FTZ R6, R149, R138 ;  /* 0x0000008a95067221 */ /* 0x000fe20000010000 */
[----:B------:R-:W-:Y:S01]  /*5a30*/  HMMA.16816.F32.BF16 R16, R8, R58, R16 ;  /* 0x0000003a0810723c */ /* 0x000fe20000041810 */
[----:B------:R-:W-:Y:S02]  /*5a40*/  FADD.FTZ R7, R137, R135 ;  /* 0x0000008789077221 */ /* 0x000fe40000010000 */
[----:B------:R-:W-:Y:S02]  /*5a50*/  FADD.FTZ R5, R220, R215 ;  /* 0x000000d7dc057221 */ /* 0x000fe40000010000 */
[----:B------:R-:W-:Y:S01]  /*5a60*/  FFMA.FTZ R4, R126, c[0x0][0x2d0], -R0 ;  /* 0x0000b4007e047a23 */ /* 0x000fe20000010800 */
[----:B------:R-:W4:Y:S01]  /*5a70*/  MUFU.EX2 R215, R2 ;  /* 0x0000000200d77308 */ /* 0x000f220000000800 */
[----:B------:R-:W-:Y:S01]  /*5a80*/  FADD.FTZ R5, R221, R5 ;  /* 0x00000005dd057221 */ /* 0x000fe20000010000 */
[----:B------:R-:W-:Y:S03]  /*5a90*/  HMMA.16816.F32.BF16 R112, R96, R110, R112 ;  /* 0x0000006e6070723c */ /* 0x000fe60000041870 */
[----:B------:R-:W-:-:S02]  /*5aa0*/  FADD.FTZ R5, R222, R5 ;  /* 0x00000005de057221 */ /* 0x000fc40000010000 */
[----:B---3--:R-:W-:Y:S01]  /*5ab0*/  FADD.FTZ R3, R139, R6 ;  /* 0x000000068b037221 */ /* 0x008fe20000010000 */
[----:B------:R-:W-:Y:S01]  /*5ac0*/  MUFU.EX2 R11, R4 ;  /* 0x00000004000b7308 */ /* 0x000fe20000000800 */
[----:B------:R-:W-:Y:S02]  /*5ad0*/  FADD.FTZ R6, R136, R7 ;  /* 0x0000000788067221 */ /* 0x000fe40000010000 */
[----:B------:R-:W3:Y:S01]  /*5ae0*/  LDSM.16.MT88.4 R136, [R185+0x800] ;  /* 0x00080000b988783b */ /* 0x000ee20000004200 */
[----:B------:R-:W-:Y:S02]  /*5af0*/  FADD.FTZ R7, R133, R116 ;  /* 0x0000007485077221 */ /* 0x000fe40000010000 */
[----:B------:R-:W-:Y:S01]  /*5b00*/  FADD.FTZ R3, R150, R3 ;  /* 0x0000000396037221 */ /* 0x000fe20000010000 */
[----:B----4-:R-:W-:Y:S01]  /*5b10*/  F2FP.BF16.PACK_AB R94, R215, R30 ;  /* 0x0000001ed75e723e */ /* 0x010fe200000010ff */
[--C-:B------:R-:W-:Y:S02]  /*5b20*/  FFMA.FTZ R2, R127, c[0x0][0x2d0], -R0.reuse ;  /* 0x0000b4007f027a23 */ /* 0x100fe40000010800 */
[----:B------:R-:W-:-:S02]  /*5b30*/  FFMA.FTZ R0, R125, c[0x0][0x2d0], -R0 ;  /* 0x0000b4007d007a23 */ /* 0x000fc40000010800 */
[----:B------:R-:W4:Y:S01]  /*5b40*/  MUFU.EX2 R24, R2 ;  /* 0x0000000200187308 */ /* 0x000f220000000800 */
[----:B------:R-:W-:Y:S02]  /*5b50*/  FADD.FTZ R10, R134, R7 ;  /* 0x00000007860a7221 */ /* 0x000fe40000010000 */
[----:B------:R-:W-:Y:S02]  /*5b60*/  FADD.FTZ R9, R228, R5 ;  /* 0x00000005e4097221 */ /* 0x000fe40000010000 */
[----:B------:R-:W-:Y:S01]  /*5b70*/  FADD.FTZ R3, R223, R3 ;  /* 0x00000003df037221 */ /* 0x000fe20000010000 */
[----:B--2---:R-:W-:Y:S02]  /*5b80*/  HMMA.16816.F32.BF16 R52, R96, R60, R180 ;  /* 0x0000003c6034723c */ /* 0x004fe400000418b4 */
[----:B------:R-:W2:Y:S01]  /*5b90*/  MUFU.EX2 R26, R0 ;  /* 0x00000000001a7308 */ /* 0x000ea20000000800 */
[----:B------:R-:W-:-:S05]  /*5ba0*/  FADD.FTZ R3, R51, R3 ;  /* 0x0000000333037221 */ /* 0x000fca0000010000 */
[C---:B-1----:R-:W-:Y:S01]  /*5bb0*/  HMMA.16816.F32.BF16 R152, R96.reuse, R128, R152 ;  /* 0x000000806098723c */ /* 0x042fe20000041898 */
[----:B----4-:R-:W-:Y:S01]  /*5bc0*/  F2FP.BF16.PACK_AB R93, R24, R25 ;  /* 0x00000019185d723e */ /* 0x010fe200000010ff */
[----:B------:R-:W-:Y:S02]  /*5bd0*/  FADD.FTZ R2, R148, R6 ;  /* 0x0000000694027221 */ /* 0x000fe40000010000 */
[----:B------:R-:W-:Y:S02]  /*5be0*/  LDSM.16.MT88.4 R4, [R186+0x2000] ;  /* 0x00200000ba04783b */ /* 0x000fe40000004200 */
[----:B------:R-:W-:Y:S02]  /*5bf0*/  FADD.FTZ R8, R151, R2 ;  /* 0x0000000297087221 */ /* 0x000fe40000010000 */
[----:B------:R-:W-:Y:S01]  /*5c00*/  HMMA.16816.F32.BF16 R156, R96, R130, R156 ;  /* 0x00000082609c723c */ /* 0x000fe2000004189c */
[----:B------:R-:W-:Y:S01]  /*5c10*/  @P3 IMAD.HI.U32 R2, R242, c[0x0][0x2c8], RZ ;  /* 0x0000b200f2023a27 */ /* 0x000fe200078e00ff */
[----:B--2---:R-:W-:-:S02]  /*5c20*/  F2FP.BF16.PACK_AB R95, R26, R11 ;  /* 0x0000000b1a5f723e */ /* 0x004fc400000010ff */
[----:B------:R-:W-:Y:S02]  /*5c30*/  MOV R0, R242 ;  /* 0x000000f200007202 */ /* 0x000fe40000000f00 */
[----:B------:R-:W-:Y:S02]  /*5c40*/  @P3 SHF.R.U32.HI R0, RZ, c[0x0][0x2cc], R2 ;  /* 0x0000b300ff003a19 */ /* 0x000fe40000011602 */
[----:B------:R-:W-:Y:S02]  /*5c50*/  HMMA.16816.F32.BF16 R64, R96, R62, R64 ;  /* 0x0000003e6040723c */ /* 0x000fe40000041840 */
[----:B------:R-:W-:-:S05]  /*5c60*/  IADD3 R0, R0, R241, -R240 ;  /* 0x000000f100007210 */ /* 0x000fca0007ffe8f0 */
[----:B------:R-:W-:Y:S01]  /*5c70*/  IMAD.HI R0, R0, 0x2aaaaaab, RZ ;  /* 0x2aaaaaab00007827 */ /* 0x000fe200078e02ff */
[----:B---3--:R-:W-:Y:S04]  /*5c80*/  HMMA.16816.F32.BF16 R144, R96, R136, R144 ;  /* 0x000000886090723c */ /* 0x008fe80000041890 */
[----:B------:R-:W-:-:S04]  /*5c90*/  SHF.R.U32.HI R2, RZ, 0x1f, R0 ;  /* 0x0000001fff027819 */ /* 0x000fc80000011600 */
[----:B------:R-:W-:Y:S08]  /*5ca0*/  HMMA.16816.F32.BF16 R140, R92, R136, R140 ;  /* 0x000000885c8c723c */ /* 0x000ff0000004188c */
[-C--:B------:R-:W-:Y:S08]  /*5cb0*/  HMMA.16816.F32.BF16 R148, R96, R138.reuse, R36 ;  /* 0x0000008a6094723c */ /* 0x080ff00000041824 */
[C---:B------:R-:W-:Y:S01]  /*5cc0*/  HMMA.16816.F32.BF16 R136, R92.reuse, R138, R76 ;  /* 0x0000008a5c88723c */ /* 0x040fe2000004184c */
[----:B------:R-:W1:Y:S07]  /*5cd0*/  LDSM.16.MT88.4 R76, [R185+0x2000] ;  /* 0x00200000b94c783b */ /* 0x000e6e0000004200 */
[C---:B------:R-:W-:Y:S08]  /*5ce0*/  HMMA.16816.F32.BF16 R132, R92.reuse, R128, R160 ;  /* 0x000000805c84723c */ /* 0x040ff000000418a0 */
[C---:B------:R-:W-:Y:S08]  /*5cf0*/  HMMA.16816.F32.BF16 R104, R92.reuse, R108, R104 ;  /* 0x0000006c5c68723c */ /* 0x040ff00000041868 */
[C---:B------:R-:W-:Y:S08]  /*5d00*/  HMMA.16816.F32.BF16 R128, R92.reuse, R130, R84 ;  /* 0x000000825c80723c */ /* 0x040ff00000041854 */
[C---:B------:R-:W-:Y:S08]  /*5d10*/  HMMA.16816.F32.BF16 R108, R92.reuse, R110, R88 ;  /* 0x0000006e5c6c723c */ /* 0x040ff00000041858 */
[----:B------:R-:W-:Y:S08]  /*5d20*/  HMMA.16816.F32.BF16 R56, R92, R60, R216 ;  /* 0x0000003c5c38723c */ /* 0x000ff000000418d8 */
[C---:B-1----:R-:W-:Y:S08]  /*5d30*/  HMMA.16816.F32.BF16 R68, R96.reuse, R76, R176 ;  /* 0x0000004c6044723c */ /* 0x042ff000000418b0 */
[----:B------:R-:W-:Y:S08]  /*5d40*/  HMMA.16816.F32.BF16 R80, R96, R78, R80 ;  /* 0x0000004e6050723c */ /* 0x000ff00000041850 */
[----:B------:R-:W-:Y:S08]  /*5d50*/  HMMA.16816.F32.BF16 R72, R92, R76, R208 ;  /* 0x0000004c5c48723c */ /* 0x000ff000000418d0 */
[----:B------:R-:W-:Y:S08]  /*5d60*/  HMMA.16816.F32.BF16 R84, R96, R4, R172 ;  /* 0x000000046054723c */ /* 0x000ff000000418ac */
[C---:B------:R-:W-:Y:S08]  /*5d70*/  HMMA.16816.F32.BF16 R60, R92.reuse, R62, R164 ;  /* 0x0000003e5c3c723c */ /* 0x040ff000000418a4 */
[C---:B------:R-:W-:Y:S08]  /*5d80*/  HMMA.16816.F32.BF16 R76, R92.reuse, R78, R20 ;  /* 0x0000004e5c4c723c */ /* 0x040ff00000041814 */
[----:B------:R-:W-:Y:S07]  /*5d90*/  HMMA.16816.F32.BF16 R88, R92, R4, R204 ;  /* 0x000000045c58723c */ /* 0x000fee00000418cc */
[----:B------:R-:W-:Y:S01]  /*5da0*/  FADD.FTZ R4, R42, R8 ;  /* 0x000000082a047221 */ /* 0x000fe20000010000 */
[----:B------:R-:W-:Y:S03]  /*5db0*/  HMMA.16816.F32.BF16 R96, R96, R6, R16 ;  /* 0x000000066060723c */ /* 0x000fe60000041810 */
[----:B------:R-:W-:-:S05]  /*5dc0*/  FADD.FTZ R4, R123, R4 ;  /* 0x000000047b047221 */ /* 0x000fca0000010000 */
[----:B------:R-:W-:Y:S07]  /*5dd0*/  HMMA.16816.F32.BF16 R92, R92, R6, R12 ;  /* 0x000000065c5c723c */ /* 0x000fee000004180c */
[----:B------:R-:W-:Y:S01]  /*5de0*/  LEA.HI.SX32 R7, R0, R2, 0x1d ;  /* 0x0000000200077211 */ /* 0x000fe200078feaff */
[----:B------:R-:W-:Y:S02]  /*5df0*/  FADD.FTZ R2, R245, R10 ;  /* 0x0000000af5027221 */ /* 0x000fe40000010000 */
[----:B------:R-:W-:Y:S01]  /*5e00*/  FADD.FTZ R0, R50, R9 ;  /* 0x0000000932007221 */ /* 0x000fe20000010000 */
[----:B------:R-:W-:Y:S01]  /*5e10*/  IMNMX R228, R227, R7, !PT ;  /* 0x00000007e3e47217 */ /* 0x000fe20007800200 */
[----:B------:R-:W-:-:S02]  /*5e20*/  FADD.FTZ R5, R43, R2 ;  /* 0x000000022b057221 */ /* 0x000fc40000010000 */
[----:B------:R-:W-:Y:S01]  /*5e30*/  FADD.FTZ R2, R118, R0 ;  /* 0x0000000076027221 */ /* 0x000fe20000010000 */
[----:B------:R-:W-:Y:S01]  /*5e40*/  ISETP.GE.AND P0, PT, R200, R228, PT ;  /* 0x000000e4c800720c */ /* 0x000fe20003f06270 */
        /* <DEDUP_REMOVED lines=24> */
[----:B------:R-:W-:Y:S01]  /*5fd0*/  IMAD.MOV.U32 R122, RZ, RZ, R120 ;  /* 0x000000ffff7a7224 */ /* 0x000fe200078e0078 */
[----:B------:R-:W-:Y:S01]  /*5fe0*/  MOV R124, R117 ;  /* 0x00000075007c7202 */ /* 0x000fe20000000f00 */
[----:B------:R-:W-:Y:S01]  /*5ff0*/  IMAD.MOV.U32 R118, RZ, RZ, R121 ;  /* 0x000000ffff767224 */ /* 0x000fe200078e0079 */
[----:B------:R-:W-:-:S02]  /*6000*/  MOV R123, R119 ;  /* 0x00000077007b7202 */ /* 0x000fc40000000f00 */
.L_x_1394:
        /* <DEDUP_REMOVED lines=16> */
[C---:B------:R-:W-:Y:S01]  /*6110*/  IMAD.WIDE.U32 R2, R201.reuse, c[0x0][0x208], RZ ;  /* 0x00008200c9027a25 */ /* 0x040fe200078e00ff */
[----:B------:R-:W-:Y:S05]  /*6120*/  SHF.R.S32.HI R0, RZ, 0x1f, R201 ;  /* 0x0000001fff007819 */ /* 0x000fea00000114c9 */
[----:B------:R-:W-:Y:S04]  /*6130*/  IMAD R0, R0, c[0x0][0x208], RZ ;  /* 0x0000820000007a24 */ /* 0x000fe800078e02ff */
[----:B------:R-:W-:Y:S05]  /*6140*/  IMAD R0, R201, c[0x0][0x20c], R0 ;  /* 0x00008300c9007a24 */ /* 0x000fea00078e0200 */
[----:B------:R-:W-:Y:S02]  /*6150*/  IADD3 R3, R3, R0, RZ ;  /* 0x0000000003037210 */ /* 0x000fe40007ffe0ff */
[----:B------:R-:W-:Y:S03]  /*6160*/  SHF.R.S32.HI R0, RZ, 0x1f, R199 ;  /* 0x0000001fff007819 */ /* 0x000fe600000114c7 */
[C---:B------:R-:W-:Y:S04]  /*6170*/  IMAD.WIDE.U32 R2, R199.reuse, c[0x0][0x218], R2 ;  /* 0x00008600c7027a25 */ /* 0x040fe800078e0002 */
        /* <DEDUP_REMOVED lines=8> */
.L_x_1494:
[----:B------:R-:W-:-:S05]  /*6200*/  BRA.DIV ~URZ, `(.L_x_1385) ;  /* 0x0000c6127f007947 */ /* 0x000fca000b800000 */
[----:B------:R4:W3:Y:S02]  /*6210*/  SHFL.IDX PT, R0, R10, RZ, 0x1c1f ;  /* 0x001c1fff0a007589 */ /* 0x0008e400000e0000 */
.L_x_1495:
[----:B------:R-:W5:Y:S01]  /*6220*/  S2R R11, SR_TID.X ;  /* 0x00000000000b7919 */ /* 0x000f620000002100 */
[C---:B------:R-:W-:Y:S01]  /*6230*/  ISETP.GE.AND P6, PT, R202.reuse, c[0x0][0x1d4], PT ;  /* 0x00007500ca007a0c */ /* 0x040fe20003fc6270 */
[----:B------:R-:W-:Y:S01]  /*6240*/  IMAD.SHL.U32 R3, R202, 0x2, RZ ;  /* 0x00000002ca037824 */ /* 0x000fe200078e00ff */
[C---:B------:R-:W-:Y:S01]  /*6250*/  ISETP.GE.AND P5, PT, R225.reuse, c[0x0][0x1d4], PT ;  /* 0x00007500e1007a0c */ /* 0x040fe20003fa6270 */
[----:B------:R-:W-:Y:S03]  /*6260*/  IMAD.SHL.U32 R2, R225, 0x2, RZ ;  /* 0x00000002e1027824 */ /* 0x000fe600078e00ff */
[C---:B---3--:R-:W-:Y:S02]  /*6270*/  IADD3 R8, P4, R0.reuse, R3, RZ ;  /* 0x0000000300087210 */ /* 0x048fe40007f9e0ff */
[----:B------:R-:W-:Y:S01]  /*6280*/  IADD3 R6, P0, R0, R2, RZ ;  /* 0x0000000200067210 */ /* 0x000fe20007f1e0ff */
[----:B------:R-:W-:Y:S02]  /*6290*/  IMAD.SHL.U32 R2, R226, 0x2, RZ ;  /* 0x00000002e2027824 */ /* 0x000fe400078e00ff */
[----:B------:R-:W-:Y:S01]  /*62a0*/  IMAD.X R9, R4, 0x1, R214, P4 ;  /* 0x0000000104097824 */ /* 0x000fe200020e06d6 */
        /* <DEDUP_REMOVED lines=8> */
[----:B------:R3:W-:Y:S01]  /*6330*/  LDGSTS.E.BYPASS.LTC128B.128 [R198+0x2480], [R6.64], !P5 ;  /* 0x0248000006c67fae */ /* 0x0007e2000e901d46 */
[----:B-----5:R-:W-:Y:S04]  /*6340*/  ISETP.GT.AND P0, PT, R11, 0x3f, PT ;  /* 0x0000003f0b00780c */ /* 0x020fe80003f04270 */
[----:B------:R3:W-:Y:S09]  /*6350*/  LDGSTS.E.BYPASS.LTC128B.128 [R198+0x3080], [R2.64], !P4 ;  /* 0x0308000002c67fae */ /* 0x0007f2000e101d46 */
[----:B------:R-:W-:-:S05]  /*6360*/  @P0 BRA `(.L_x_1383) ;  /* 0x0000012000000947 */ /* 0x000fca0003800000 */
[----:B------:R-:W-:-:S05]  /*6370*/  BRA.DIV ~URZ, `(.L_x_1386) ;  /* 0x0000c5127f007947 */ /* 0x000fca000b800000 */
[----:B------:R3:W4:Y:S04]  /*6380*/  SHFL.IDX PT, R4, R5, 0x1, 0x1c1f ;  /* 0x003c1f0005047f89 */ /* 0x00072800000e0000 */
[----:B------:R3:W2:Y:S02]  /*6390*/  SHFL.IDX PT, R0, R10, 0x1, 0x1c1f ;  /* 0x003c1f000a007f89 */ /* 0x0006a400000e0000 */
.L_x_1496:
        /* <DEDUP_REMOVED lines=15> */
.L_x_1383:
[----:B------:R-:W-:Y:S05]  /*6490*/  BSYNC B0 ;  /* 0x0000000000007941 */ /* 0x000fea0003800000 */
.L_x_1382:
        /* <DEDUP_REMOVED lines=100> */
[----:B------:R-:W-:Y:S01]  /*6ae0*/  IMAD R2, R200, 0x30, R230 ;  /* 0x00000030c8027824 */ /* 0x000fe200078e02e6 */
[----:B------:R-:W-:Y:S01]  /*6af0*/  IADD3 R119, -R229, 0x30, RZ ;  /* 0x00000030e5777810 */ /* 0x000fe20007ffe1ff */
[----:B------:R-:W-:Y:S03]  /*6b00*/  IMAD.MOV.U32 R199, RZ, RZ, RZ ;  /* 0x000000ffffc77224 */ /* 0x000fe600078e00ff */
[----:B------:R-:W-:Y:S02]  /*6b10*/  IADD3 R2, R2, -0x30, R224 ;  /* 0xffffffd002027810 */ /* 0x000fe40007ffe0e0 */
[----:B------:R-:W-:Y:S03]  /*6b20*/  ISETP.GE.AND P5, PT, R119, 0x1, PT ;  /* 0x000000017700780c */ /* 0x000fe60003fa6270 */
[----:B------:R-:W-:Y:S04]  /*6b30*/  @P2 IMAD.HI.U32 R3, R2, c[0x0][0x2bc], RZ ;  /* 0x0000af0002032a27 */ /* 0x000fe800078e00ff */
[----:B------:R-:W-:Y:S01]  /*6b40*/  IMAD.MOV.U32 R0, RZ, RZ, R2 ;  /* 0x000000ffff007224 */ /* 0x000fe200078e0002 */
        /* <DEDUP_REMOVED lines=23> */
.L_x_1497:
[----:B------:R-:W-:-:S05]  /*6cc0*/  BRA.DIV ~URZ, `(.L_x_1390) ;  /* 0x0000bd027f007947 */ /* 0x000fca000b800000 */
[----:B------:R3:W4:Y:S02]  /*6cd0*/  SHFL.IDX PT, R0, R126, RZ, 0x1c1f ;  /* 0x001c1fff7e007589 */ /* 0x00072400000e0000 */
.L_x_1498:
[C---:B------:R-:W-:Y:S01]  /*6ce0*/  @P5 ISETP.GE.AND P0, PT, R202.reuse, c[0x0][0x1d4], PT ;  /* 0x00007500ca005a0c */ /* 0x040fe20003f06270 */
[----:B------:R-:W-:Y:S02]  /*6cf0*/  IMAD.SHL.U32 R2, R202, 0x2, RZ ;  /* 0x00000002ca027824 */ /* 0x000fe400078e00ff */
[----:B------:R-:W-:Y:S02]  /*6d00*/  IMAD.SHL.U32 R120, R225, 0x2, RZ ;  /* 0x00000002e1787824 */ /* 0x000fe400078e00ff */
[----:B------:R-:W-:Y:S01]  /*6d10*/  IMAD.SHL.U32 R116, R226, 0x2, RZ ;  /* 0x00000002e2747824 */ /* 0x000fe200078e00ff */
[C---:B----4-:R-:W-:Y:S02]  /*6d20*/  @P5 IADD3 R2, P4, R0.reuse, R2, RZ ;  /* 0x0000000200025210 */ /* 0x050fe40007f9e0ff */
[----:B------:R-:W-:Y:S03]  /*6d30*/  @P5 IADD3 R120, P6, R0, R120, RZ ;  /* 0x0000007800785210 */ /* 0x000fe60007fde0ff */
[----:B--2---:R-:W-:Y:S01]  /*6d40*/  @P5 IMAD.X R3, R117, 0x1, R214, P4 ;  /* 0x0000000175035824 */ /* 0x004fe200020e06d6 */
[----:B------:R-:W-:Y:S01]  /*6d50*/  @P5 ISETP.GE.AND P4, PT, R225, c[0x0][0x1d4], PT ;  /* 0x00007500e1005a0c */ /* 0x000fe20003f86270 */
[C---:B------:R-:W-:Y:S03]  /*6d60*/  @P5 IMAD.X R121, R117.reuse, 0x1, R212, P6 ;  /* 0x0000000175795824 */ /* 0x040fe600030e06d4 */
[----:B------:R-:W-:Y:S01]  /*6d70*/  @!PT LDS RZ, [RZ] ;  /* 0x00000000fffff984 */ /* 0x000fe20000000800 */
[----:B------:R-:W-:Y:S01]  /*6d80*/  @!PT LDS RZ, [RZ] ;  /* 0x00000000fffff984 */ /* 0x000fe20000000800 */
[----:B------:R-:W-:Y:S01]  /*6d90*/  @!PT LDS RZ, [RZ] ;  /* 0x00000000fffff984 */ /* 0x000fe20000000800 */
[----:B------:R2:W-:Y:S01]  /*6da0*/  @P5 LDGSTS.E.BYPASS.LTC128B.128 [R198+0x3c80], [R2.64], !P0 ;  /* 0x03c8000002c65fae */ /* 0x0005e2000c101d46 */
[----:B------:R-:W-:Y:S08]  /*6db0*/  @P5 ISETP.GE.AND P0, PT, R226, c[0x0][0x1d4], PT ;  /* 0x00007500e2005a0c */ /* 0x000ff00003f06270 */
[----:B------:R4:W-:Y:S01]  /*6dc0*/  @P5 LDGSTS.E.BYPASS.LTC128B.128 [R198+0x4880], [R120.64], !P4 ;  /* 0x0488000078c65fae */ /* 0x0009e2000e101d46 */
[----:B--2---:R-:W-:Y:S05]  /*6dd0*/  @P5 IADD3 R2, P6, R0, R116, RZ ;  /* 0x0000007400025210 */ /* 0x004fea0007fde0ff */
[----:B------:R-:W-:Y:S05]  /*6de0*/  @P5 IMAD.X R3, R117, 0x1, R213, P6 ;  /* 0x0000000175035824 */ /* 0x000fea00030e06d5 */
[----:B------:R4:W-:Y:S01]  /*6df0*/  @P5 LDGSTS.E.BYPASS.LTC128B.128 [R198+0x5480], [R2.64], !P0 ;  /* 0x0548000002c65fae */ /* 0x0009e2000c101d46 */
[----:B------:R-:W-:Y:S01]  /*6e00*/  ISETP.GE.AND P5, PT, R119, 0x21, PT ;  /* 0x000000217700780c */ /* 0x000fe20003fa6270 */
[----:B------:R-:W-:-:S06]  /*6e10*/  BRA.DIV ~URZ, `(.L_x_1391) ;  /* 0x0000bc227f007947 */ /* 0x000fcc000b800000 */
[----:B------:R2:W1:Y:S04]  /*6e20*/  SHFL.IDX PT, R117, R125, 0x1, 0x1c1f ;  /* 0x003c1f007d757f89 */ /* 0x00046800000e0000 */
[----:B------:R2:W3:Y:S02]  /*6e30*/  SHFL.IDX PT, R0, R126, 0x1, 0x1c1f ;  /* 0x003c1f007e007f89 */ /* 0x0004e400000e0000 */
.L_x_1499:
[C---:B----4-:R-:W-:Y:S01]  /*6e40*/  IMAD.SHL.U32 R2, R202.reuse, 0x2, RZ ;  /* 0x00000002ca027824 */ /* 0x050fe200078e00ff */
[----:B------:R-:W-:Y:S01]  /*6e50*/  @P5 ISETP.GE.AND P0, PT, R202, c[0x0][0x1d4], PT ;  /* 0x00007500ca005a0c */ /* 0x000fe20003f06270 */
[----:B------:R-:W-:Y:S02]  /*6e60*/  IMAD.SHL.U32 R119, R225, 0x2, RZ ;  /* 0x00000002e1777824 */ /* 0x000fe400078e00ff */
[----:B------:R-:W-:Y:S01]  /*6e70*/  IMAD.SHL.U32 R116, R226, 0x2, RZ ;  /* 0x00000002e2747824 */ /* 0x000fe200078e00ff */
[C---:B---3--:R-:W-:Y:S02]  /*6e80*/  @P5 IADD3 R2, P4, R0.reuse, R2, RZ ;  /* 0x0000000200025210 */ /* 0x048fe40007f9e0ff */
[----:B------:R-:W-:Y:S03]  /*6e90*/  @P5 IADD3 R120, P6, R0, R119, RZ ;  /* 0x0000007700785210 */ /* 0x000fe60007fde0ff */
[----:B-1----:R-:W-:Y:S01]  /*6ea0*/  @P5 IMAD.X R3, R117, 0x1, R214, P4 ;  /* 0x0000000175035824 */ /* 0x002fe200020e06d6 */
        /* <DEDUP_REMOVED lines=8> */
[----:B-1----:R-:W-:Y:S05]  /*6f30*/  @P5 IADD3 R2, P6, R0, R116, RZ ;  /* 0x0000007400025210 */ /* 0x002fea0007fde0ff */
[----:B------:R-:W-:Y:S05]  /*6f40*/  @P5 IMAD.X R3, R117, 0x1, R213, P6 ;  /* 0x0000000175035824 */ /* 0x000fea00030e06d5 */
[----:B------:R3:W-:Y:S03]  /*6f50*/  @P5 LDGSTS.E.BYPASS.LTC128B.128 [R198+0x5c80], [R2.64], !P0 ;  /* 0x05c8000002c65fae */ /* 0x0007e6000c101d46 */
.L_x_1388:
[----:B------:R-:W-:Y:S05]  /*6f60*/  BSYNC B0 ;  /* 0x0000000000007941 */ /* 0x000fea0003800000 */
.L_x_1387:
[----:B------:R-:W-:Y:S01]  /*6f70*/  IADD3 R116, R248, R242, RZ ;  /* 0x000000f2f8747210 */ /* 0x000fe20007ffe0ff */
[----:B------:R-:W0:Y:S04]  /*6f80*/  LDGDEPBAR ;  /* 0x00000000000079af */ /* 0x000e280000000000 */
[----:B------:R-:W-:Y:S05]  /*6f90*/  @P3 IMAD.HI.U32 R0, R116, c[0x0][0x2c8], RZ ;  /* 0x0000b20074003a27 */ /* 0x000fea00078e00ff */
[----:B------:R-:W-:Y:S01]  /*6fa0*/  @P3 SHF.R.U32.HI R116, RZ, c[0x0][0x2cc], R0 ;  /* 0x0000b300ff743a19 */ /* 0x000fe20000011600 */
[----:B------:R-:W-:Y:S05]  /*6fb0*/  IMAD R0, R200, -0x30, RZ ;  /* 0xffffffd0c8007824 */ /* 0x000fea00078e02ff */
[----:B------:R-:W-:Y:S04]  /*6fc0*/  IADD3 R0, -R243, 0x1, R0 ;  /* 0x00000001f3007810 */ /* 0x000fe80007ffe100 */
[----:B------:R-:W-:Y:S01]  /*6fd0*/  IADD3 R117, -R240, R0, R241 ;  /* 0x00000000f0757210 */ /* 0x000fe20007ffe1f1 */
[----:B------:R-:W-:-:S05]  /*6fe0*/  BRA.DIV ~URZ, `(.L_x_1392) ;  /* 0x0000bb227f007947 */ /* 0x000fca000b800000 */
[----:B------:R1:W4:Y:S02]  /*6ff0*/  SHFL.IDX PT, R0, R116, RZ, 0x1c1f ;  /* 0x001c1fff74007589 */ /* 0x00032400000e0000 */
.L_x_1500:
[----:B----4-:R-:W-:Y:S05]  /*7000*/  IMAD.IADD R0, R117, 0x1, R0 ;  /* 0x0000000175007824 */ /* 0x010fea00078e0200 */
        /* <DEDUP_REMOVED lines=22> */
[----:B--2---:R-:W-:Y:S02]  /*7170*/  FSEL R125, R48, -INF , P4 ;  /* 0xff800000307d7808 */ /* 0x004fe40002000000 */
[----:B------:R-:W-:Y:S01]  /*7180*/  FSEL R49, R49, -INF , P0 ;  /* 0xff80000031317808 */ /* 0x000fe20000000000 */
[----:B------:R-:W-:-:S05]  /*7190*/  BRA.DIV ~URZ, `(.L_x_1393) ;  /* 0x0000b9d27f007947 */ /* 0x000fca000b800000 */
[----:B---3--:R-:W-:Y:S08]  /*71a0*/  SHFL.IDX PT, R3, R116, 0x1, 0x1c1f ;  /* 0x003c1f0074037f89 */ /* 0x008ff000000e0000 */
[----:B------:R-:W-:Y:S08]  /*71b0*/  SHFL.IDX PT, R0, R116, 0x2, 0x1c1f ;  /* 0x005c1f0074007f89 */ /* 0x000ff000000e0000 */
[----:B------:R-:W2:Y:S02]  /*71c0*/  SHFL.IDX PT, R2, R116, 0x3, 0x1c1f ;  /* 0x007c1f0074027f89 */ /* 0x000ea400000e0000 */
[C---:B--2---:R-:W-:Y:S02]  /*71d0*/  IMAD.IADD R2, R117.reuse, 0x1, R2 ;  /* 0x0000000175027824 */ /* 0x044fe400078e0202 */
[C---:B------:R-:W-:Y:S02]  /*71e0*/  IMAD.IADD R3, R117.reuse, 0x1, R3 ;  /* 0x0000000175037824 */ /* 0x040fe400078e0203 */
[----:B------:R-:W-:Y:S03]  /*71f0*/  IMAD.IADD R0, R117, 0x1, R0 ;  /* 0x0000000175007824 */ /* 0x000fe600078e0200 */
        /* <DEDUP_REMOVED lines=60> */
[----:B------:R-:W-:Y:S02]  /*75c0*/  FMNMX.FTZ R0, R4, R118, !PT ;  /* 0x0000007604007209 */ /* 0x000fe40007810000 */
[----:B------:R-:W-:Y:S02]  /*75d0*/  FSEL R17, R40, -INF , P6 ;  /* 0xff80000028117808 */ /* 0x000fe40003000000 */
[----:B------:R-:W-:Y:S02]  /*75e0*/  FMNMX.FTZ R0, R174, R0, !PT ;  /* 0x00000000ae007209 */ /* 0x000fe40007810000 */
        /* <DEDUP_REMOVED lines=16> */
[----:B------:R-:W-:Y:S02]  /*76f0*/  FSEL R7, R43, -INF , P5 ;  /* 0xff8000002b077808 */ /* 0x000fe40002800000 */
[----:B------:R-:W-:Y:S02]  /*7700*/  FMNMX.FTZ R0, R125, R0, !PT ;  /* 0x000000007d007209 */ /* 0x000fe40007810000 */
[----:B------:R-:W-:Y:S02]  /*7710*/  FSEL R6, R46, -INF , P4 ;  /* 0xff8000002e067808 */ /* 0x000fe40002000000 */
[----:B------:R-:W-:Y:S02]  /*7720*/  FMNMX.FTZ R0, R49, R0, !PT ;  /* 0x0000000031007209 */ /* 0x000fe40007810000 */
[----:B------:R-:W-:Y:S03]  /*7730*/  FSEL R5, R47, -INF , P0 ;  /* 0xff8000002f057808 */ /* 0x000fe60000000000 */
        /* <DEDUP_REMOVED lines=15> */
[----:B------:R-:W-:Y:S05]  /*7830*/  FMNMX.FTZ R0, R20, R0, !PT ;  /* 0x0000000014007209 */ /* 0x000fea0007810000 */
        /* <DEDUP_REMOVED lines=33> */
[----:B-12---:R-:W-:Y:S06]  /*7a50*/  FMNMX.FTZ R116, R0, R2, !PT ;  /* 0x0000000200747209 */ /* 0x006fec0007810000 */
[----:B------:R1:W2:Y:S02]  /*7a60*/  SHFL.BFLY PT, R0, R116, 0x1, 0x1f ;  /* 0x0c201f0074007f89 */ /* 0x0002a400000e0000 */
.L_x_1501:
        /* <DEDUP_REMOVED lines=22> */
[----:B------:R-:W-:Y:S02]  /*7bd0*/  FFMA.FTZ R174, R169, c[0x0][0x2d0], -R2 ;  /* 0x0000b400a9ae7a23 */ /* 0x000fe40000010802 */
[----:B------:R-:W1:Y:S02]  /*7be0*/  MUFU.EX2 R2, R4 ;  /* 0x0000000400027308 */ /* 0x000e640000000800 */
[----:B-1----:R-:W-:Y:S01]  /*7bf0*/  F2FP.BF16.PACK_AB R160, R2, R3 ;  /* 0x0000000302a0723e */ /* 0x002fe200000010ff */
        /* <DEDUP_REMOVED lines=10> */
[----:B------:R-:W-:Y:S02]  /*7ca0*/  FMUL.FTZ R0, R0, c[0x0][0x2d0] ;  /* 0x0000b40000007a20 */ /* 0x000fe40000410000 */
        /* <DEDUP_REMOVED lines=13> */
[----:B------:R-:W-:Y:S01]  /*7d80*/  FFMA.FTZ R206, R32, c[0x0][0x2d0], -R2 ;  /* 0x0000b40020ce7a23 */ /* 0x000fe20000010802 */
        /* <DEDUP_REMOVED lines=8> */
[----:B------:R-:W-:Y:S02]  /*7e10*/  FMUL.FTZ R85, R116, R85 ;  /* 0x0000005574557220 */ /* 0x000fe40000410000 */
[C---:B-1----:R-:W-:Y:S02]  /*7e20*/  FFMA.FTZ R0, R3.reuse, R203, R20 ;  /* 0x000000cb03007223 */ /* 0x042fe40000010014 */
        /* <DEDUP_REMOVED lines=10> */
[----:B------:R-:W-:Y:S01]  /*7ed0*/  FMUL.FTZ R86, R3, R86 ;  /* 0x0000005603567220 */ /* 0x000fe20000410000 */
[C---:B--2---:R-:W-:Y:S01]  /*7ee0*/  F2FP.BF16.PACK_AB R161, R2.reuse, R20 ;  /* 0x0000001402a1723e */ /* 0x044fe200000010ff */
[----:B------:R-:W-:Y:S01]  /*7ef0*/  FADD.FTZ R48, R2, R0 ;  /* 0x0000000002307221 */ /* 0x000fe20000010000 */
[C---:B------:R-:W-:Y:S01]  /*7f00*/  FSEL R0, R119.reuse, RZ, P0 ;  /* 0x000000ff77007208 */ /* 0x040fe20000000000 */
[----:B------:R-:W-:Y:S02]  /*7f10*/  FMUL.FTZ R2, R119, c[0x0][0x2d0] ;  /* 0x0000b40077027a20 */ /* 0x000fe40000410000 */
[----:B------:R-:W-:Y:S01]  /*7f20*/  FMUL.FTZ R87, R3, R87 ;  /* 0x0000005703577220 */ /* 0x000fe20000410000 */
[----:B------:R-:W1:Y:S01]  /*7f30*/  MUFU.EX2 R20, R14 ;  /* 0x0000000e00147308 */ /* 0x000e620000000800 */
[----:B------:R-:W-:Y:S01]  /*7f40*/  FADD.FTZ R0, -R0, R123 ;  /* 0x0000007b00007221 */ /* 0x000fe20000010100 */
[----:B------:R-:W-:Y:S01]  /*7f50*/  FSEL R2, R2, RZ, P0 ;  /* 0x000000ff02027208 */ /* 0x000fe20000000000 */
[----:B------:R-:W-:Y:S01]  /*7f60*/  FMUL.FTZ R96, R116, R96 ;  /* 0x0000006074607220 */ /* 0x000fe20000410000 */
[----:B------:R-:W-:Y:S01]  /*7f70*/  FSETP.NEU.FTZ.AND P0, PT, R117, -INF , PT ;  /* 0xff8000007500780b */ /* 0x000fe20003f1d000 */
[----:B------:R-:W-:Y:S02]  /*7f80*/  FMUL.FTZ R0, R0, c[0x0][0x2d0] ;  /* 0x0000b40000007a20 */ /* 0x000fe40000410000 */
        /* <DEDUP_REMOVED lines=8> */
[----:B------:R2:W-:Y:S01]  /*8010*/  MUFU.EX2 R37, R4 ;  /* 0x0000000400257308 */ /* 0x0005e20000000800 */
[--C-:B------:R-:W-:Y:S02]  /*8020*/  FFMA.FTZ R34, R50, c[0x0][0x2d0], -R2.reuse ;  /* 0x0000b40032227a23 */ /* 0x100fe40000010802 */
[--C-:B------:R-:W-:Y:S01]  /*8030*/  FFMA.FTZ R180, R17, c[0x0][0x2d0], -R2.reuse ;  /* 0x0000b40011b47a23 */ /* 0x100fe20000010802 */
[----:B-1----:R-:W-:Y:S01]  /*8040*/  F2FP.BF16.PACK_AB R162, R20, R22 ;  /* 0x0000001614a2723e */ /* 0x002fe200000010ff */
[--C-:B------:R-:W-:Y:S02]  /*8050*/  FFMA.FTZ R179, R16, c[0x0][0x2d0], -R2.reuse ;  /* 0x0000b40010b37a23 */ /* 0x100fe40000010802 */
[--C-:B------:R-:W-:Y:S02]  /*8060*/  FFMA.FTZ R177, R13, c[0x0][0x2d0], -R2.reuse ;  /* 0x0000b4000db17a23 */ /* 0x100fe40000010802 */
[----:B------:R-:W-:Y:S01]  /*8070*/  FFMA.FTZ R182, R12, c[0x0][0x2d0], -R2 ;  /* 0x0000b4000cb67a23 */ /* 0x000fe20000010802 */
[----:B------:R-:W1:Y:S01]  /*8080*/  MUFU.EX2 R0, R0 ;  /* 0x0000000000007308 */ /* 0x000e620000000800 */
[----:B------:R-:W-:Y:S01]  /*8090*/  FSEL R2, R117, RZ, P0 ;  /* 0x000000ff75027208 */ /* 0x000fe20000000000 */
[C---:B------:R-:W-:Y:S02]  /*80a0*/  FMUL.FTZ R50, R3.reuse, R114 ;  /* 0x0000007203327220 */ /* 0x040fe40000410000 */
[C---:B------:R-:W-:Y:S02]  /*80b0*/  FMUL.FTZ R51, R3.reuse, R115 ;  /* 0x0000007303337220 */ /* 0x040fe40000410000 */
[----:B------:R-:W-:Y:S02]  /*80c0*/  FADD.FTZ R2, -R2, R124 ;  /* 0x0000007c02027221 */ /* 0x000fe40000010100 */
[----:B------:R-:W-:Y:S02]  /*80d0*/  FMUL.FTZ R97, R116, R97 ;  /* 0x0000006174617220 */ /* 0x000fe40000410000 */
[----:B------:R-:W3:Y:S01]  /*80e0*/  MUFU.EX2 R23, R9 ;  /* 0x0000000900177308 */ /* 0x000ee20000000800 */
[----:B------:R-:W-:Y:S02]  /*80f0*/  FMUL.FTZ R2, R2, c[0x0][0x2d0] ;  /* 0x0000b40002027a20 */ /* 0x000fe40000410000 */
[----:B------:R-:W-:Y:S02]  /*8100*/  FMUL.FTZ R98, R3, R98 ;  /* 0x0000006203627220 */ /* 0x000fe40000410000 */
[----:B--2---:R-:W-:Y:S02]  /*8110*/  FMUL.FTZ R4, R117, c[0x0][0x2d0] ;  /* 0x0000b40075047a20 */ /* 0x004fe40000410000 */
[----:B------:R-:W-:Y:S03]  /*8120*/  FMUL.FTZ R99, R3, R99 ;  /* 0x0000006303637220 */ /* 0x000fe60000410000 */
[----:B------:R-:W-:Y:S01]  /*8130*/  FSEL R4, R4, RZ, P0 ;  /* 0x000000ff04047208 */ /* 0x000fe20000000000 */
[----:B------:R-:W-:Y:S01]  /*8140*/  MUFU.EX2 R2, R2 ;  /* 0x0000000200027308 */ /* 0x000fe20000000800 */
[----:B------:R-:W-:Y:S01]  /*8150*/  ISETP.GT.AND P0, PT, R200, R228, PT ;  /* 0x000000e4c800720c */ /* 0x000fe20003f04270 */
[----:B-1----:R-:W-:Y:S01]  /*8160*/  FMUL.FTZ R40, R0, R104 ;  /* 0x0000006800287220 */ /* 0x002fe20000410000 */
[----:B------:R-:W-:Y:S01]  /*8170*/  IADD3 R200, R200, -0x1, RZ ;  /* 0xffffffffc8c87810 */ /* 0x000fe20007ffe0ff */
[--C-:B------:R-:W-:Y:S02]  /*8180*/  FFMA.FTZ R17, R38, c[0x0][0x2d0], -R4.reuse ;  /* 0x0000b40026117a23 */ /* 0x100fe40000010804 */
[--C-:B------:R-:W-:Y:S02]  /*8190*/  FFMA.FTZ R124, R21, c[0x0][0x2d0], -R4.reuse ;  /* 0x0000b400157c7a23 */ /* 0x100fe40000010804 */
[--C-:B------:R-:W-:Y:S02]  /*81a0*/  FFMA.FTZ R126, R19, c[0x0][0x2d0], -R4.reuse ;  /* 0x0000b400137e7a23 */ /* 0x100fe40000010804 */
[----:B------:R-:W-:Y:S01]  /*81b0*/  MUFU.EX2 R220, R127 ;  /* 0x0000007f00dc7308 */ /* 0x000fe20000000800 */
[--C-:B------:R-:W-:Y:S02]  /*81c0*/  FFMA.FTZ R14, R33, c[0x0][0x2d0], -R4.reuse ;  /* 0x0000b400210e7a23 */ /* 0x100fe40000010804 */
[--C-:B------:R-:W-:Y:S01]  /*81d0*/  FFMA.FTZ R32, R163, c[0x0][0x2d0], -R4.reuse ;  /* 0x0000b400a3207a23 */ /* 0x100fe20000010804 */
[----:B---3--:R-:W-:Y:S01]  /*81e0*/  F2FP.BF16.PACK_AB R104, R23, R37 ;  /* 0x000000251768723e */ /* 0x008fe200000010ff */
[--C-:B------:R-:W-:Y:S02]  /*81f0*/  FFMA.FTZ R16, R35, c[0x0][0x2d0], -R4.reuse ;  /* 0x0000b40023107a23 */ /* 0x100fe40000010804 */
[--C-:B------:R-:W-:Y:S02]  /*8200*/  FFMA.FTZ R167, R18, c[0x0][0x2d0], -R4.reuse ;  /* 0x0000b40012a77a23 */ /* 0x100fe40000010804 */
[--C-:B------:R-:W-:Y:S01]  /*8210*/  FFMA.FTZ R168, R15, c[0x0][0x2d0], -R4.reuse ;  /* 0x0000b4000fa87a23 */ /* 0x100fe20000010804 */
[----:B------:R-:W-:Y:S01]  /*8220*/  MUFU.EX2 R33, R10 ;  /* 0x0000000a00217308 */ /* 0x000fe20000000800 */
[--C-:B------:R-:W-:Y:S02]  /*8230*/  FFMA.FTZ R178, R8, c[0x0][0x2d0], -R4.reuse ;  /* 0x0000b40008b27a23 */ /* 0x100fe40000010804 */
[--C-:B------:R-:W-:Y:S02]  /*8240*/  FFMA.FTZ R181, R7, c[0x0][0x2d0], -R4.reuse ;  /* 0x0000b40007b57a23 */ /* 0x100fe40000010804 */
[----:B------:R-:W-:Y:S02]  /*8250*/  FADD.FTZ R7, R22, R11 ;  /* 0x0000000b16077221 */ /* 0x000fe40000010000 */
[--C-:B------:R-:W-:Y:S02]  /*8260*/  FFMA.FTZ R183, R6, c[0x0][0x2d0], -R4.reuse ;  /* 0x0000b40006b77a23 */ /* 0x100fe40000010804 */
[----:B------:R-:W-:Y:S01]  /*8270*/  FFMA.FTZ R203, R5, c[0x0][0x2d0], -R4 ;  /* 0x0000b40005cb7a23 */ /* 0x000fe20000010804 */
[----:B------:R-:W-:Y:S01]  /*8280*/  MUFU.EX2 R223, R125 ;  /* 0x0000007d00df7308 */ /* 0x000fe20000000800 */
[----:B------:R-:W-:Y:S02]  /*8290*/  FFMA.FTZ R4, R0, R215, R37 ;  /* 0x000000d700047223 */ /* 0x000fe40000010025 */
[----:B------:R-:W-:Y:S02]  /*82a0*/  FADD.FTZ R165, R20, R7 ;  /* 0x0000000714a57221 */ /* 0x000fe40000010000 */
[----:B------:R-:W-:Y:S02]  /*82b0*/  FADD.FTZ R123, R23, R4 ;  /* 0x00000004177b7221 */ /* 0x000fe40000010000 */
[----:B------:R-:W1:Y:S01]  /*82c0*/  LDSM.16.MT88.4 R20, [R185] ;  /* 0x00000000b914783b */ /* 0x000e620000004200 */
[C---:B------:R-:W-:Y:S02]  /*82d0*/  FMUL.FTZ R25, R0.reuse, R133 ;  /* 0x0000008500197220 */ /* 0x040fe40000410000 */
[----:B------:R-:W2:Y:S01]  /*82e0*/  MUFU.EX2 R133, R49 ;  /* 0x0000003100857308 */ /* 0x000ea20000000800 */
[C---:B------:R-:W-:Y:S02]  /*82f0*/  FMUL.FTZ R24, R0.reuse, R132 ;  /* 0x0000008400187220 */ /* 0x040fe40000410000 */
[C---:B------:R-:W-:Y:S02]  /*8300*/  FMUL.FTZ R44, R0.reuse, R108 ;  /* 0x0000006c002c7220 */ /* 0x040fe40000410000 */
[C---:B------:R-:W-:Y:S02]  /*8310*/  FMUL.FTZ R45, R0.reuse, R109 ;  /* 0x0000006d002d7220 */ /* 0x040fe40000410000 */
[C---:B------:R-:W-:Y:S02]  /*8320*/  FMUL.FTZ R8, R0.reuse, R140 ;  /* 0x0000008c00087220 */ /* 0x040fe40000410000 */
[C---:B------:R-:W-:Y:S01]  /*8330*/  FMUL.FTZ R9, R0.reuse, R141 ;  /* 0x0000008d00097220 */ /* 0x040fe20000410000 */
[----:B------:R3:W-:Y:S01]  /*8340*/  MUFU.EX2 R132, R36 ;  /* 0x0000002400847308 */ /* 0x0007e20000000800 */
[C---:B------:R-:W-:Y:S02]  /*8350*/  FMUL.FTZ R12, R0.reuse, R136 ;  /* 0x00000088000c7220 */ /* 0x040fe40000410000 */
[C---:B------:R-:W-:Y:S02]  /*8360*/  FMUL.FTZ R13, R0.reuse, R137 ;  /* 0x00000089000d7220 */ /* 0x040fe40000410000 */
[C---:B------:R-:W-:Y:S02]  /*8370*/  FMUL.FTZ R28, R0.reuse, R128 ;  /* 0x00000080001c7220 */ /* 0x040fe40000410000 */
[C---:B------:R-:W-:Y:S02]  /*8380*/  FMUL.FTZ R29, R0.reuse, R129 ;  /* 0x00000081001d7220 */ /* 0x040fe40000410000 */
[C---:B------:R-:W-:Y:S01]  /*8390*/  FMUL.FTZ R41, R0.reuse, R105 ;  /* 0x0000006900297220 */ /* 0x040fe20000410000 */
[----:B------:R-:W-:Y:S01]  /*83a0*/  MUFU.EX2 R128, R32 ;  /* 0x0000002000807308 */ /* 0x000fe20000000800 */
[C---:B------:R-:W-:Y:S02]  /*83b0*/  FMUL.FTZ R56, R0.reuse, R56 ;  /* 0x0000003800387220 */ /* 0x040fe40000410000 */
[C---:B------:R-:W-:Y:S01]  /*83c0*/  FMUL.FTZ R57, R0.reuse, R57 ;  /* 0x0000003900397220 */ /* 0x040fe20000410000 */
[----:B--2---:R-:W-:Y:S01]  /*83d0*/  F2FP.BF16.PACK_AB R163, R133, R33 ;  /* 0x0000002185a3723e */ /* 0x004fe200000010ff */
[C---:B------:R-:W-:Y:S02]  /*83e0*/  FMUL.FTZ R60, R0.reuse, R60 ;  /* 0x0000003c003c7220 */ /* 0x040fe40000410000 */
[C---:B------:R-:W-:Y:S02]  /*83f0*/  FMUL.FTZ R61, R0.reuse, R61 ;  /* 0x0000003d003d7220 */ /* 0x040fe40000410000 */
[C---:B------:R-:W-:Y:S01]  /*8400*/  FMUL.FTZ R72, R0.reuse, R72 ;  /* 0x0000004800487220 */ /* 0x040fe20000410000 */
[----:B------:R2:W-:Y:S01]  /*8410*/  MUFU.EX2 R129, R17 ;  /* 0x0000001100817308 */ /* 0x0005e20000000800 */
        /* <DEDUP_REMOVED lines=8> */
[----:B------:R-:W-:Y:S02]  /*84a0*/  FMUL.FTZ R93, R0, R93 ;  /* 0x0000005d005d7220 */ /* 0x000fe40000410000 */
[C---:B------:R-:W-:Y:S02]  /*84b0*/  FMUL.FTZ R26, R2.reuse, R134 ;  /* 0x00000086021a7220 */ /* 0x040fe40000410000 */
[----:B------:R-:W-:Y:S02]  /*84c0*/  FMUL.FTZ R27, R2, R135 ;  /* 0x00000087021b7220 */ /* 0x000fe40000410000 */
[C---:B------:R-:W-:Y:S01]  /*84d0*/  FMUL.FTZ R4, R116.reuse, R144 ;  /* 0x0000009074047220 */ /* 0x040fe20000410000 */
[----:B------:R-:W4:Y:S01]  /*84e0*/  MUFU.EX2 R0, R14 ;  /* 0x0000000e00007308 */ /* 0x000f220000000800 */
[C---:B------:R-:W-:Y:S02]  /*84f0*/  FMUL.FTZ R5, R116.reuse, R145 ;  /* 0x0000009174057220 */ /* 0x040fe40000410000 */
[C---:B------:R-:W-:Y:S02]  /*8500*/  FMUL.FTZ R6, R3.reuse, R146 ;  /* 0x0000009203067220 */ /* 0x040fe40000410000 */
[C---:B------:R-:W-:Y:S02]  /*8510*/  FMUL.FTZ R7, R3.reuse, R147 ;  /* 0x0000009303077220 */ /* 0x040fe40000410000 */
[----:B--2---:R-:W-:Y:S02]  /*8520*/  FMUL.FTZ R17, R116, R149 ;  /* 0x0000009574117220 */ /* 0x004fe40000410000 */
[C---:B------:R-:W-:Y:S01]  /*8530*/  FMUL.FTZ R18, R3.reuse, R150 ;  /* 0x0000009603127220 */ /* 0x040fe20000410000 */
[----:B------:R-:W2:Y:S01]  /*8540*/  MUFU.EX2 R134, R34 ;  /* 0x0000002200867308 */ /* 0x000ea20000000800 */
[C---:B------:R-:W-:Y:S01]  /*8550*/  FMUL.FTZ R19, R3.reuse, R151 ;  /* 0x0000009703137220 */ /* 0x040fe20000410000 */
[-C--:B-1----:R-:W-:Y:S05]  /*8560*/  HMMA.16816.F32.BF16 R4, R160, R20.reuse, R4 ;  /* 0x00000014a004723c */ /* 0x082fea0000041804 */
[C---:B------:R-:W-:Y:S02]  /*8570*/  FMUL.FTZ R10, R2.reuse, R142 ;  /* 0x0000008e020a7220 */ /* 0x040fe40000410000 */
[C---:B------:R-:W-:Y:S01]  /*8580*/  FMUL.FTZ R11, R2.reuse, R143 ;  /* 0x0000008f020b7220 */ /* 0x040fe20000410000 */
[----:B------:R-:W1:Y:S01]  /*8590*/  MUFU.EX2 R135, R16 ;  /* 0x0000001000877308 */ /* 0x000e620000000800 */
[----:B------:R-:W-:Y:S03]  /*85a0*/  FMUL.FTZ R42, R2, R106 ;  /* 0x0000006a022a7220 */ /* 0x000fe60000410000 */
[----:B----4-:R-:W-:Y:S01]  /*85b0*/  F2FP.BF16.PACK_AB R105, R128, R0 ;  /* 0x000000008069723e */ /* 0x010fe200000010ff */
[C---:B------:R-:W-:Y:S02]  /*85c0*/  FMUL.FTZ R43, R2.reuse, R107 ;  /* 0x0000006b022b7220 */ /* 0x040fe40000410000 */
[C---:B------:R-:W-:Y:S02]  /*85d0*/  FMUL.FTZ R14, R2.reuse, R138 ;  /* 0x0000008a020e7220 */ /* 0x040fe40000410000 */
[C---:B------:R-:W-:Y:S01]  /*85e0*/  FMUL.FTZ R15, R2.reuse, R139 ;  /* 0x0000008b020f7220 */ /* 0x040fe20000410000 */
[----:B------:R-:W-:Y:S01]  /*85f0*/  MUFU.EX2 R219, R164 ;  /* 0x000000a400db7308 */ /* 0x000fe20000000800 */
[C---:B------:R-:W-:Y:S02]  /*8600*/  FMUL.FTZ R46, R2.reuse, R110 ;  /* 0x0000006e022e7220 */ /* 0x040fe40000410000 */
[----:B------:R-:W-:Y:S01]  /*8610*/  FMUL.FTZ R47, R2, R111 ;  /* 0x0000006f022f7220 */ /* 0x000fe20000410000 */
[----:B--2---:R-:W-:Y:S01]  /*8620*/  F2FP.BF16.PACK_AB R106, R134, R132 ;  /* 0x00000084866a723e */ /* 0x004fe200000010ff */
[----:B------:R-:W2:Y:S01]  /*8630*/  LDSM.16.MT88.4 R108, [R185+0xc00] ;  /* 0x000c0000b96c783b */ /* 0x000ea20000004200 */
[C---:B------:R-:W-:Y:S02]  /*8640*/  FMUL.FTZ R30, R2.reuse, R130 ;  /* 0x00000082021e7220 */ /* 0x040fe40000410000 */
[----:B------:R-:W-:Y:S02]  /*8650*/  FMUL.FTZ R31, R2, R131 ;  /* 0x00000083021f7220 */ /* 0x000fe40000410000 */
[C---:B------:R-:W-:Y:S01]  /*8660*/  FMUL.FTZ R32, R116.reuse, R156 ;  /* 0x0000009c74207220 */ /* 0x040fe20000410000 */
[----:B------:R-:W-:Y:S01]  /*8670*/  MUFU.EX2 R131, R172 ;  /* 0x000000ac00837308 */ /* 0x000fe20000000800 */
[----:B------:R-:W-:Y:S01]  /*8680*/  FMUL.FTZ R34, R3, R158 ;  /* 0x0000009e03227220 */ /* 0x000fe20000410000 */
[----:B-1----:R-:W-:Y:S01]  /*8690*/  F2FP.BF16.PACK_AB R107, R135, R129 ;  /* 0x00000081876b723e */ /* 0x002fe200000010ff */
[C---:B------:R-:W-:Y:S02]  /*86a0*/  FMUL.FTZ R16, R116.reuse, R148 ;  /* 0x0000009474107220 */ /* 0x040fe40000410000 */
[----:B------:R-:W-:Y:S01]  /*86b0*/  LDSM.16.MT88.4 R148, [R185+0x800] ;  /* 0x00080000b994783b */ /* 0x000fe20000004200 */
[----:B------:R-:W-:Y:S02]  /*86c0*/  FMUL.FTZ R35, R3, R159 ;  /* 0x0000009f03237220 */ /* 0x000fe40000410000 */
[C---:B------:R-:W-:Y:S01]  /*86d0*/  FMUL.FTZ R49, R116.reuse, R113 ;  /* 0x0000007174317220 */ /* 0x040fe20000410000 */
[C---:B------:R-:W-:Y:S01]  /*86e0*/  HMMA.16816.F32.BF16 R8, R104.reuse, R20, R8 ;  /* 0x000000146808723c */ /* 0x040fe20000041808 */
[----:B------:R-:W-:Y:S03]  /*86f0*/  MUFU.EX2 R130, R166 ;  /* 0x000000a600827308 */ /* 0x000fe60000000800 */
[----:B------:R-:W-:Y:S02]  /*8700*/  FADD.FTZ R122, R33, R48 ;  /* 0x00000030217a7221 */ /* 0x000fe40000010000 */
[C---:B------:R-:W-:Y:S02]  /*8710*/  FMUL.FTZ R33, R116.reuse, R157 ;  /* 0x0000009d74217220 */ /* 0x040fe40000410000 */
[-C--:B------:R-:W-:Y:S01]  /*8720*/  HMMA.16816.F32.BF16 R12, R104, R22.reuse, R12 ;  /* 0x00000016680c723c */ /* 0x080fe2000004180c */
[----:B------:R-:W-:Y:S02]  /*8730*/  LDSM.16.MT88.4 R156, [R186+0x800] ;  /* 0x00080000ba9c783b */ /* 0x000fe40000004200 */
[----:B------:R-:W-:Y:S01]  /*8740*/  MUFU.EX2 R215, R167 ;  /* 0x000000a700d77308 */ /* 0x000fe20000000800 */
[----:B------:R-:W-:Y:S02]  /*8750*/  FMUL.FTZ R48, R116, R112 ;  /* 0x0000007074307220 */ /* 0x000fe40000410000 */
[----:B------:R-:W-:Y:S02]  /*8760*/  FMUL.FTZ R58, R2, R58 ;  /* 0x0000003a023a7220 */ /* 0x000fe40000410000 */
[C---:B------:R-:W-:Y:S01]  /*8770*/  HMMA.16816.F32.BF16 R16, R160.reuse, R22, R16 ;  /* 0x00000016a010723c */ /* 0x040fe20000041810 */
[----:B------:R-:W-:Y:S03]  /*8780*/  LDSM.16.MT88.4 R112, [R186+0x400] ;  /* 0x00040000ba70783b */ /* 0x000fe60000004200 */
[C---:B------:R-:W-:Y:S01]  /*8790*/  FMUL.FTZ R20, R116.reuse, R152 ;  /* 0x0000009874147220 */ /* 0x040fe20000410000 */
[----:B------:R-:W-:Y:S01]  /*87a0*/  MUFU.EX2 R170, R207 ;  /* 0x000000cf00aa7308 */ /* 0x000fe20000000800 */
[----:B------:R-:W-:Y:S02]  /*87b0*/  FMUL.FTZ R21, R116, R153 ;  /* 0x0000009974157220 */ /* 0x000fe40000410000 */
[C---:B------:R-:W-:Y:S04]  /*87c0*/  FMUL.FTZ R22, R3.reuse, R154 ;  /* 0x0000009a03167220 */ /* 0x040fe80000410000 */
[C---:B------:R-:W-:Y:S02]  /*87d0*/  FMUL.FTZ R23, R3.reuse, R155 ;  /* 0x0000009b03177220 */ /* 0x040fe40000410000 */
[C---:B------:R-:W-:Y:S01]  /*87e0*/  FMUL.FTZ R59, R2.reuse, R59 ;  /* 0x0000003b023b7220 */ /* 0x040fe20000410000 */
[----:B------:R-:W-:Y:S01]  /*87f0*/  MUFU.EX2 R171, R206 ;  /* 0x000000ce00ab7308 */ /* 0x000fe20000000800 */
[C---:B------:R-:W-:Y:S02]  /*8800*/  FMUL.FTZ R62, R2.reuse, R62 ;  /* 0x0000003e023e7220 */ /* 0x040fe40000410000 */
[C---:B------:R-:W-:Y:S01]  /*8810*/  FMUL.FTZ R63, R2.reuse, R63 ;  /* 0x0000003f023f7220 */ /* 0x040fe20000410000 */
[-C--:B---3--:R-:W-:Y:S03]  /*8820*/  HMMA.16816.F32.BF16 R20, R160, R36.reuse, R20 ;  /* 0x00000024a014723c */ /* 0x088fe60000041814 */
[C---:B------:R-:W-:Y:S02]  /*8830*/  FMUL.FTZ R74, R2.reuse, R74 ;  /* 0x0000004a024a7220 */ /* 0x040fe40000410000 */
[C---:B------:R-:W-:Y:S01]  /*8840*/  FMUL.FTZ R75, R2.reuse, R75 ;  /* 0x0000004b024b7220 */ /* 0x040fe20000410000 */
[----:B------:R-:W-:Y:S01]  /*8850*/  MUFU.EX2 R169, R180 ;  /* 0x000000b400a97308 */ /* 0x000fe20000000800 */
[C---:B------:R-:W-:Y:S01]  /*8860*/  FMUL.FTZ R78, R2.reuse, R78 ;  /* 0x0000004e024e7220 */ /* 0x040fe20000410000 */
[C---:B------:R-:W-:Y:S04]  /*8870*/  HMMA.16816.F32.BF16 R24, R104.reuse, R36, R24 ;  /* 0x000000246818723c */ /* 0x040fe80000041818 */
[C---:B------:R-:W-:Y:S02]  /*8880*/  FMUL.FTZ R79, R2.reuse, R79 ;  /* 0x0000004f024f7220 */ /* 0x040fe40000410000 */
[----:B------:R-:W-:Y:S02]  /*8890*/  FMUL.FTZ R90, R2, R90 ;  /* 0x0000005a025a7220 */ /* 0x000fe40000410000 */
        /* <DEDUP_REMOVED lines=11> */
[----:B------:R-:W1:Y:S01]  /*8950*/  LDSM.16.MT88.4 R100, [R186+0xc00] ;  /* 0x000c0000ba64783b */ /* 0x000e620000004200 */
[C---:B------:R-:W-:Y:S02]  /*8960*/  FMUL.FTZ R95, R2.reuse, R95 ;  /* 0x0000005f025f7220 */ /* 0x040fe40000410000 */
[----:B------:R-:W-:Y:S02]  /*8970*/  FFMA.FTZ R118, R2, R216, R0 ;  /* 0x000000d802767223 */ /* 0x000fe40000010000 */
[-C--:B--2---:R-:W-:Y:S03]  /*8980*/  HMMA.16816.F32.BF16 R36, R160, R108.reuse, R36 ;  /* 0x0000006ca024723c */ /* 0x084fe60000041824 */
[----:B------:R-:W-:Y:S01]  /*8990*/  FADD.FTZ R3, R132, R123 ;  /* 0x0000007b84037221 */ /* 0x000fe20000010000 */
[----:B------:R2:W-:Y:S01]  /*89a0*/  MUFU.EX2 R216, R126 ;  /* 0x0000007e00d87308 */ /* 0x0005e20000000800 */
[----:B------:R-:W-:Y:S03]  /*89b0*/  FADD.FTZ R116, R133, R122 ;  /* 0x0000007a85747221 */ /* 0x000fe60000010000 */
[C---:B------:R-:W-:Y:S06]  /*89c0*/  HMMA.16816.F32.BF16 R40, R104.reuse, R108, R40 ;  /* 0x0000006c6828723c */ /* 0x040fec0000041828 */
[----:B------:R-:W3:Y:S02]  /*89d0*/  MUFU.EX2 R108, R176 ;  /* 0x000000b0006c7308 */ /* 0x000ee40000000800 */
[-C--:B------:R-:W-:Y:S08]  /*89e0*/  HMMA.16816.F32.BF16 R44, R104, R110.reuse, R44 ;  /* 0x0000006e682c723c */ /* 0x080ff0000004182c */
[C---:B------:R-:W-:Y:S01]  /*89f0*/  HMMA.16816.F32.BF16 R48, R160.reuse, R110, R48 ;  /* 0x0000006ea030723c */ /* 0x040fe20000041830 */
[----:B------:R-:W4:Y:S01]  /*8a00*/  MUFU.EX2 R2, R175 ;  /* 0x000000af00027308 */ /* 0x000f220000000800 */
[----:B--2---:R-:W-:Y:S06]  /*8a10*/  LDSM.16.MT88.4 R124, [R185+0x1000] ;  /* 0x00100000b97c783b */ /* 0x004fec0000004200 */
[-C--:B-1----:R-:W-:Y:S03]  /*8a20*/  HMMA.16816.F32.BF16 R52, R160, R100.reuse, R52 ;  /* 0x00000064a034723c */ /* 0x082fe60000041834 */
[----:B------:R-:W1:Y:S01]  /*8a30*/  MUFU.EX2 R110, R174 ;  /* 0x000000ae006e7308 */ /* 0x000e620000000800 */
[----:B---3--:R-:W-:Y:S04]  /*8a40*/  FADD.FTZ R0, R108, R165 ;  /* 0x000000a56c007221 */ /* 0x008fe80000010000 */
[C---:B------:R-:W-:Y:S05]  /*8a50*/  HMMA.16816.F32.BF16 R56, R104.reuse, R100, R56 ;  /* 0x000000646838723c */ /* 0x040fea0000041838 */
[----:B------:R-:W-:Y:S01]  /*8a60*/  MUFU.EX2 R109, R173 ;  /* 0x000000ad006d7308 */ /* 0x000fe20000000800 */
[----:B----4-:R-:W-:Y:S02]  /*8a70*/  FADD.FTZ R0, R2, R0 ;  /* 0x0000000002007221 */ /* 0x010fe40000010000 */
[-C--:B------:R-:W-:Y:S07]  /*8a80*/  HMMA.16816.F32.BF16 R60, R104, R102.reuse, R60 ;  /* 0x00000066683c723c */ /* 0x080fee000004183c */
[----:B------:R-:W2:Y:S01]  /*8a90*/  MUFU.EX2 R176, R168 ;  /* 0x000000a800b07308 */ /* 0x000ea20000000800 */
[C---:B------:R-:W-:Y:S01]  /*8aa0*/  HMMA.16816.F32.BF16 R64, R160.reuse, R102, R64 ;  /* 0x00000066a040723c */ /* 0x040fe20000041840 */
[----:B------:R-:W3:Y:S03]  /*8ab0*/  LDSM.16.MT88.4 R100, [R185+0x1800] ;  /* 0x00180000b964783b */ /* 0x000ee60000004200 */
[----:B-1----:R-:W-:Y:S05]  /*8ac0*/  FADD.FTZ R0, R110, R0 ;  /* 0x000000006e007221 */ /* 0x002fea0000010000 */
[----:B------:R-:W1:Y:S10]  /*8ad0*/  MUFU.EX2 R123, R211 ;  /* 0x000000d3007b7308 */ /* 0x000e740000000800 */
[----:B------:R-:W4:Y:S01]  /*8ae0*/  MUFU.EX2 R122, R210 ;  /* 0x000000d2007a7308 */ /* 0x000f220000000800 */
[----:B--2---:R-:W-:Y:S09]  /*8af0*/  F2FP.BF16.PACK_AB R111, R176, R215 ;  /* 0x000000d7b06f723e */ /* 0x004ff200000010ff */
[----:B------:R-:W-:Y:S10]  /*8b00*/  MUFU.EX2 R174, R205 ;  /* 0x000000cd00ae7308 */ /* 0x000ff40000000800 */
[----:B------:R-:W2:Y:S01]  /*8b10*/  MUFU.EX2 R175, R204 ;  /* 0x000000cc00af7308 */ /* 0x000ea20000000800 */
[-C--:B---3--:R-:W-:Y:S09]  /*8b20*/  HMMA.16816.F32.BF16 R68, R160, R100.reuse, R68 ;  /* 0x00000064a044723c */ /* 0x088ff20000041844 */
[----:B------:R-:W-:Y:S01]  /*8b30*/  MUFU.EX2 R173, R177 ;  /* 0x000000b100ad7308 */ /* 0x000fe20000000800 */
[C---:B------:R-:W-:Y:S08]  /*8b40*/  HMMA.16816.F32.BF16 R72, R104.reuse, R100, R72 ;  /* 0x000000646848723c */ /* 0x040ff00000041848 */
[-C--:B------:R-:W-:Y:S01]  /*8b50*/  HMMA.16816.F32.BF16 R76, R104, R102.reuse, R76 ;  /* 0x00000066684c723c */ /* 0x080fe2000004184c */
[----:B------:R-:W-:Y:S07]  /*8b60*/  MUFU.EX2 R168, R182 ;  /* 0x000000b600a87308 */ /* 0x000fee0000000800 */
[C---:B------:R-:W-:Y:S01]  /*8b70*/  HMMA.16816.F32.BF16 R80, R160.reuse, R102, R80 ;  /* 0x00000066a050723c */ /* 0x040fe20000041850 */
[----:B------:R-:W3:Y:S02]  /*8b80*/  LDSM.16.MT88.4 R100, [R186+0x1800] ;  /* 0x00180000ba64783b */ /* 0x000ee40000004200 */
[----:B------:R-:W-:Y:S10]  /*8b90*/  MUFU.EX2 R165, R183 ;  /* 0x000000b700a57308 */ /* 0x000ff40000000800 */
[----:B------:R-:W-:Y:S01]  /*8ba0*/  MUFU.EX2 R164, R203 ;  /* 0x000000cb00a47308 */ /* 0x000fe20000000800 */
[-C--:B---3--:R-:W-:Y:S08]  /*8bb0*/  HMMA.16816.F32.BF16 R84, R160, R100.reuse, R84 ;  /* 0x00000064a054723c */ /* 0x088ff00000041854 */
[C---:B------:R-:W-:Y:S07]  /*8bc0*/  HMMA.16816.F32.BF16 R88, R104.reuse, R100, R88 ;  /* 0x000000646858723c */ /* 0x040fee0000041858 */
[----:B------:R-:W-:Y:S01]  /*8bd0*/  F2FP.BF16.PACK_AB R100, R2, R108 ;  /* 0x0000006c0264723e */ /* 0x000fe200000010ff */
[-C--:B------:R-:W-:Y:S01]  /*8be0*/  HMMA.16816.F32.BF16 R92, R104, R102.reuse, R92 ;  /* 0x00000066685c723c */ /* 0x080fe2000004185c */
[----:B------:R-:W3:Y:S03]  /*8bf0*/  LDSM.16.MT88.4 R104, [R185+0x400] ;  /* 0x00040000b968783b */ /* 0x000ee60000004200 */
[----:B------:R-:W-:Y:S01]  /*8c00*/  F2FP.BF16.PACK_AB R101, R218, R131 ;  /* 0x00000083da65723e */ /* 0x000fe200000010ff */
[----:B------:R-:W-:Y:S01]  /*8c10*/  FADD.FTZ R2, R109, R0 ;  /* 0x000000006d027221 */ /* 0x000fe20000010000 */
[----:B------:R-:W-:Y:S01]  /*8c20*/  F2FP.BF16.PACK_AB R108, R219, R130 ;  /* 0x00000082db6c723e */ /* 0x000fe200000010ff */
[----:B------:R-:W-:Y:S01]  /*8c30*/  FADD.FTZ R0, R128, R118 ;  /* 0x0000007680007221 */ /* 0x000fe20000010000 */
[----:B------:R-:W-:Y:S01]  /*8c40*/  HMMA.16816.F32.BF16 R96, R160, R102, R96 ;  /* 0x00000066a060723c */ /* 0x000fe20000041860 */
[----:B------:R-:W-:Y:S03]  /*8c50*/  MUFU.EX2 R128, R208 ;  /* 0x000000d000807308 */ /* 0x000fe60000000800 */
[----:B------:R-:W-:Y:S02]  /*8c60*/  FADD.FTZ R118, R129, R0 ;  /* 0x0000000081767221 */ /* 0x000fe40000010000 */
[----:B-1----:R-:W-:Y:S01]  /*8c70*/  FADD.FTZ R0, R123, R2 ;  /* 0x000000027b007221 */ /* 0x002fe20000010000 */
[----:B------:R-:W-:Y:S01]  /*8c80*/  F2FP.BF16.PACK_AB R102, R109, R110 ;  /* 0x0000006e6d66723e */ /* 0x000fe200000010ff */
[----:B------:R-:W-:Y:S01]  /*8c90*/  FADD.FTZ R2, R135, R118 ;  /* 0x0000007687027221 */ /* 0x000fe20000010000 */
[----:B------:R-:W-:Y:S02]  /*8ca0*/  F2FP.BF16.PACK_AB R103, R222, R221 ;  /* 0x000000ddde67723e */ /* 0x000fe400000010ff */
[----:B------:R-:W1:Y:S01]  /*8cb0*/  MUFU.EX2 R129, R209 ;  /* 0x000000d100817308 */ /* 0x000e620000000800 */
[----:B------:R-:W-:Y:S01]  /*8cc0*/  F2FP.BF16.PACK_AB R110, R223, R220 ;  /* 0x000000dcdf6e723e */ /* 0x000fe200000010ff */
[----:B----4-:R-:W-:Y:S01]  /*8cd0*/  FADD.FTZ R0, R122, R0 ;  /* 0x000000007a007221 */ /* 0x010fe20000010000 */
[----:B------:R-:W-:Y:S01]  /*8ce0*/  F2FP.BF16.PACK_AB R109, R216, R217 ;  /* 0x000000d9d86d723e */ /* 0x000fe200000010ff */
[----:B------:R-:W-:Y:S01]  /*8cf0*/  FADD.FTZ R2, R217, R2 ;  /* 0x00000002d9027221 */ /* 0x000fe20000010000 */
[----:B------:R-:W-:Y:S02]  /*8d00*/  F2FP.BF16.PACK_AB R160, R122, R123 ;  /* 0x0000007b7aa0723e */ /* 0x000fe400000010ff */
[----:B------:R-:W-:Y:S01]  /*8d10*/  F2FP.BF16.PACK_AB R161, R171, R170 ;  /* 0x000000aaaba1723e */ /* 0x000fe200000010ff */
[----:B------:R-:W-:Y:S01]  /*8d20*/  FADD.FTZ R2, R216, R2 ;  /* 0x00000002d8027221 */ /* 0x000fe20000010000 */
[----:B--2---:R-:W-:Y:S02]  /*8d30*/  F2FP.BF16.PACK_AB R163, R175, R174 ;  /* 0x000000aeafa3723e */ /* 0x004fe400000010ff */
[----:B------:R-:W-:Y:S01]  /*8d40*/  MOV R122, R120 ;  /* 0x00000078007a7202 */ /* 0x000fe20000000f00 */
[----:B------:R-:W-:Y:S01]  /*8d50*/  FADD.FTZ R2, R215, R2 ;  /* 0x00000002d7027221 */ /* 0x000fe20000010000 */
[----:B------:R-:W-:Y:S02]  /*8d60*/  MOV R118, R121 ;  /* 0x0000007900767202 */ /* 0x000fe40000000f00 */
[----:B------:R-:W-:Y:S01]  /*8d70*/  MOV R123, R119 ;  /* 0x00000077007b7202 */ /* 0x000fe20000000f00 */
[----:B------:R-:W-:Y:S01]  /*8d80*/  FADD.FTZ R2, R176, R2 ;  /* 0x00000002b0027221 */ /* 0x000fe20000010000 */
[-C--:B---3--:R-:W-:Y:S05]  /*8d90*/  HMMA.16816.F32.BF16 R4, R100, R104.reuse, R4 ;  /* 0x000000686404723c */ /* 0x088fea0000041804 */
[C---:B-1----:R-:W-:Y:S01]  /*8da0*/  F2FP.BF16.PACK_AB R162, R128.reuse, R129 ;  /* 0x0000008180a2723e */ /* 0x042fe200000010ff */
        /* <DEDUP_REMOVED lines=8> */
[----:B------:R-:W1:Y:S03]  /*8e30*/  LDSM.16.MT88.4 R104, [R186+0x1000] ;  /* 0x00100000ba68783b */ /* 0x000e660000004200 */
        /* <DEDUP_REMOVED lines=9> */
[----:B------:R-:W-:Y:S04]  /*8ed0*/  FADD.FTZ R0, R170, R0 ;  /* 0x00000000aa007221 */ /* 0x000fe80000010000 */
        /* <DEDUP_REMOVED lines=14> */
[C---:B------:R-:W-:Y:S01]  /*8fc0*/  HMMA.16816.F32.BF16 R80, R100.reuse, R114, R80 ;  /* 0x000000726450723c */ /* 0x040fe20000041850 */
[----:B------:R-:W1:Y:S07]  /*8fd0*/  LDSM.16.MT88.4 R112, [R185+0x1400] ;  /* 0x00140000b970783b */ /* 0x000e6e0000004200 */
[-C--:B---3--:R-:W-:Y:S08]  /*8fe0*/  HMMA.16816.F32.BF16 R84, R100, R124.reuse, R84 ;  /* 0x0000007c6454723c */ /* 0x088ff00000041854 */
[C---:B------:R-:W-:Y:S07]  /*8ff0*/  HMMA.16816.F32.BF16 R88, R108.reuse, R124, R88 ;  /* 0x0000007c6c58723c */ /* 0x040fee0000041858 */
[----:B------:R-:W-:Y:S01]  /*9000*/  F2FP.BF16.PACK_AB R124, R172, R169 ;  /* 0x000000a9ac7c723e */ /* 0x000fe200000010ff */
[-C--:B------:R-:W-:Y:S04]  /*9010*/  HMMA.16816.F32.BF16 R92, R108, R126.reuse, R92 ;  /* 0x0000007e6c5c723c */ /* 0x080fe8000004185c */
[----:B------:R-:W-:Y:S04]  /*9020*/  F2FP.BF16.PACK_AB R125, R166, R167 ;  /* 0x000000a7a67d723e */ /* 0x000fe800000010ff */
[----:B------:R-:W-:Y:S07]  /*9030*/  HMMA.16816.F32.BF16 R96, R100, R126, R96 ;  /* 0x0000007e6460723c */ /* 0x000fee0000041860 */
[----:B------:R-:W-:Y:S01]  /*9040*/  F2FP.BF16.PACK_AB R126, R168, R173 ;  /* 0x000000ada87e723e */ /* 0x000fe200000010ff */
[-C--:B------:R-:W-:Y:S01]  /*9050*/  HMMA.16816.F32.BF16 R144, R160, R148.reuse, R4 ;  /* 0x00000094a090723c */ /* 0x080fe20000041804 */
[----:B------:R-:W2:Y:S04]  /*9060*/  LDSM.16.MT88.4 R4, [R186+0x1400] ;  /* 0x00140000ba04783b */ /* 0x000ea80000004200 */
[----:B------:R-:W-:Y:S07]  /*9070*/  F2FP.BF16.PACK_AB R127, R164, R165 ;  /* 0x000000a5a47f723e */ /* 0x000fee00000010ff */
        /* <DEDUP_REMOVED lines=32> */
[-C--:B----4-:R-:W-:Y:S08]  /*9280*/  HMMA.16816.F32.BF16 R84, R160, R12.reuse, R84 ;  /* 0x0000000ca054723c */ /* 0x090ff00000041854 */
[C---:B------:R-:W-:Y:S08]  /*9290*/  HMMA.16816.F32.BF16 R88, R124.reuse, R12, R88 ;  /* 0x0000000c7c58723c */ /* 0x040ff00000041858 */
[-C--:B------:R-:W-:Y:S07]  /*92a0*/  HMMA.16816.F32.BF16 R92, R124, R14.reuse, R92 ;  /* 0x0000000e7c5c723c */ /* 0x080fee000004185c */
[----:B------:R-:W-:Y:S01]  /*92b0*/  MOV R124, R117 ;  /* 0x00000075007c7202 */ /* 0x000fe20000000f00 */
[----:B------:R-:W-:Y:S01]  /*92c0*/  HMMA.16816.F32.BF16 R96, R160, R14, R96 ;  /* 0x0000000ea060723c */ /* 0x000fe20000041860 */
[----:B------:R-:W-:-:S07]  /*92d0*/  @P0 BRA `(.L_x_1394) ;  /* 0xffffcd3000000947 */ /* 0x000fce000383ffff */
.L_x_1381:
[----:B------:R-:W-:-:S13]  /*92e0*/  ISETP.GE.AND P0, PT, R200, R227, PT ;  /* 0x000000e3c800720c */ /* 0x000fda0003f06270 */
[----:B------:R-:W-:Y:S05]  /*92f0*/  @!P0 BRA `(.L_x_1395) ;  /* 0x00002ab000008947 */ /* 0x000fea0003800000 */
.L_x_1407:
[----:B------:R-:W-:Y:S04]  /*9300*/  DEPBAR.LE SB0, 0x0 ;  /* 0x000080000000791a */ /* 0x000fe80000000000 */
[----:B------:R-:W-:Y:S01]  /*9310*/  WARPSYNC 0xffffffff ;  /* 0xffffffff00007948 */ /* 0x000fe20003800000 */
[----:B------:R-:W-:Y:S01]  /*9320*/  BAR.SYNC.DEFER_BLOCKING 0x0 ;  /* 0x0000000000007b1d */ /* 0x000fe20000010000 */
[----:B------:R-:W-:Y:S01]  /*9330*/  SHF.R.S32.HI R0, RZ, 0x1f, R201 ;  /* 0x0000001fff007819 */ /* 0x000fe200000114c9 */
[C---:B------:R-:W-:Y:S01]  /*9340*/  IMAD.WIDE.U32 R2, R201.reuse, c[0x0][0x208], RZ ;  /* 0x00008200c9027a25 */ /* 0x040fe200078e00ff */
[----:B------:R-:W-:Y:S02]  /*9350*/  MOV R124, R120 ;  /* 0x00000078007c7202 */ /* 0x000fe40000000f00 */
[----:B------:R-:W-:Y:S01]  /*9360*/  MOV R123, R119 ;  /* 0x00000077007b7202 */ /* 0x000fe20000000f00 */
[----:B------:R-:W-:Y:S02]  /*9370*/  IMAD R0, R0, c[0x0][0x208], RZ ;  /* 0x0000820000007a24 */ /* 0x000fe400078e02ff */
[----:B------:R-:W-:Y:S02]  /*9380*/  IMAD.MOV.U32 R122, RZ, RZ, R121 ;  /* 0x000000ffff7a7224 */ /* 0x000fe400078e0079 */
[----:B------:R-:W-:Y:S04]  /*9390*/  IMAD R0, R201, c[0x0][0x20c], R0 ;  /* 0x00008300c9007a24 */ /* 0x000fe800078e0200 */
[----:B------:R-:W-:Y:S01]  /*93a0*/  IMAD.IADD R3, R3, 0x1, R0 ;  /* 0x0000000103037824 */ /* 0x000fe200078e0200 */
[----:B------:R-:W-:Y:S03]  /*93b0*/  SHF.R.S32.HI R0, RZ, 0x1f, R199 ;  /* 0x0000001fff007819 */ /* 0x000fe600000114c7 */
[C---:B------:R-:W-:Y:S04]  /*93c0*/  IMAD.WIDE.U32 R2, R199.reuse, c[0x0][0x218], R2 ;  /* 0x00008600c7027a25 */ /* 0x040fe800078e0002 */
        /* <DEDUP_REMOVED lines=9> */
[----:B------:R-:W-:Y:S03]  /*9460*/  LEA.HI.X R116, R0, c[0x0][0x1fc], R2, 0x1, P0 ;  /* 0x00007f0000747a11 */ /* 0x000fe600000f0c02 */
        /* <DEDUP_REMOVED lines=8> */
.L_x_1502:
[----:B------:R-:W5:Y:S01]  /*94f0*/  SHFL.IDX PT, R2, R8, RZ, 0x1c1f ;  /* 0x001c1fff08027589 */ /* 0x000f6200000e0000 */
[C---:B------:R-:W-:Y:S01]  /*9500*/  IMAD.SHL.U32 R3, R202.reuse, 0x2, RZ ;  /* 0x00000002ca037824 */ /* 0x040fe200078e00ff */
[----:B------:R-:W-:Y:S01]  /*9510*/  ISETP.GE.AND P5, PT, R202, c[0x0][0x1d4], PT ;  /* 0x00007500ca007a0c */ /* 0x000fe20003fa6270 */
[C---:B------:R-:W-:Y:S01]  /*9520*/  IMAD.SHL.U32 R4, R225.reuse, 0x2, RZ ;  /* 0x00000002e1047824 */ /* 0x040fe200078e00ff */
[----:B------:R-:W4:Y:S01]  /*9530*/  S2R R9, SR_TID.X ;  /* 0x0000000000097919 */ /* 0x000f220000002100 */
[----:B------:R-:W-:Y:S01]  /*9540*/  ISETP.GE.AND P4, PT, R225, c[0x0][0x1d4], PT ;  /* 0x00007500e1007a0c */ /* 0x000fe20003f86270 */
[----:B------:R-:W-:Y:S01]  /*9550*/  BSSY B0, `(.L_x_1397) ;  /* 0x0000022000007945 */ /* 0x000fe20003800000 */
[----:B------:R-:W-:Y:S02]  /*9560*/  ISETP.GE.AND P3, PT, R226, c[0x0][0x1d4], PT ;  /* 0x00007500e2007a0c */ /* 0x000fe40003f66270 */
[----:B-----5:R-:W-:Y:S01]  /*9570*/  IADD3 R6, P0, R2, R3, RZ ;  /* 0x0000000302067210 */ /* 0x020fe20007f1e0ff */
[----:B------:R-:W-:Y:S01]  /*9580*/  IMAD.SHL.U32 R3, R226, 0x2, RZ ;  /* 0x00000002e2037824 */ /* 0x000fe200078e00ff */
[----:B------:R-:W-:Y:S03]  /*9590*/  IADD3 R4, P6, R2, R4, RZ ;  /* 0x0000000402047210 */ /* 0x000fe60007fde0ff */
[----:B---3--:R-:W-:Y:S01]  /*95a0*/  IMAD.X R7, R0, 0x1, R214, P0 ;  /* 0x0000000100077824 */ /* 0x008fe200000e06d6 */
[----:B------:R-:W-:Y:S01]  /*95b0*/  IADD3 R2, P0, R2, R3, RZ ;  /* 0x0000000302027210 */ /* 0x000fe20007f1e0ff */
[C---:B------:R-:W-:Y:S03]  /*95c0*/  IMAD.X R5, R0.reuse, 0x1, R212, P6 ;  /* 0x0000000100057824 */ /* 0x040fe600030e06d4 */
[----:B------:R-:W-:Y:S01]  /*95d0*/  @!PT LDS RZ, [RZ] ;  /* 0x00000000fffff984 */ /* 0x000fe20000000800 */
[----:B------:R-:W-:Y:S01]  /*95e0*/  @!PT LDS RZ, [RZ] ;  /* 0x00000000fffff984 */ /* 0x000fe20000000800 */
[----:B------:R3:W-:Y:S01]  /*95f0*/  LDGSTS.E.BYPASS.LTC128B.128 [R198+0x1880], [R6.64], !P5 ;  /* 0x0188000006c67fae */ /* 0x0007e2000e901d46 */
[----:B------:R-:W-:Y:S01]  /*9600*/  IMAD.X R3, R0, 0x1, R213, P0 ;  /* 0x0000000100037824 */ /* 0x000fe200000e06d5 */
[----:B----4-:R-:W-:Y:S02]  /*9610*/  ISETP.GT.AND P0, PT, R9, 0x3f, PT ;  /* 0x0000003f0900780c */ /* 0x010fe40003f04270 */
[----:B------:R3:W-:Y:S04]  /*9620*/  LDGSTS.E.BYPASS.LTC128B.128 [R198+0x2480], [R4.64], !P4 ;  /* 0x0248000004c67fae */ /* 0x0007e8000e101d46 */
[----:B------:R3:W-:Y:S07]  /*9630*/  LDGSTS.E.BYPASS.LTC128B.128 [R198+0x3080], [R2.64], !P3 ;  /* 0x0308000002c67fae */ /* 0x0007ee000d901d46 */
[----:B------:R-:W-:-:S05]  /*9640*/  @P0 BRA `(.L_x_1398) ;  /* 0x0000012000000947 */ /* 0x000fca0003800000 */
[----:B------:R-:W-:-:S05]  /*9650*/  BRA.DIV ~URZ, `(.L_x_1399) ;  /* 0x0000a0127f007947 */ /* 0x000fca000b800000 */
[----:B---3--:R3:W4:Y:S04]  /*9660*/  SHFL.IDX PT, R4, R116, 0x1, 0x1c1f ;  /* 0x003c1f0074047f89 */ /* 0x00872800000e0000 */
[----:B------:R3:W2:Y:S02]  /*9670*/  SHFL.IDX PT, R0, R8, 0x1, 0x1c1f ;  /* 0x003c1f0008007f89 */ /* 0x0006a400000e0000 */
.L_x_1503:
[----:B------:R-:W-:Y:S01]  /*9680*/  IMAD.SHL.U32 R5, R202, 0x2, RZ ;  /* 0x00000002ca057824 */ /* 0x000fe200078e00ff */
[----:B------:R-:W-:Y:S01]  /*9690*/  SHF.L.U32 R2, R226, 0x1, RZ ;  /* 0x00000001e2027819 */ /* 0x000fe200000006ff */
[----:B------:R-:W-:Y:S03]  /*96a0*/  IMAD.SHL.U32 R3, R225, 0x2, RZ ;  /* 0x00000002e1037824 */ /* 0x000fe600078e00ff */
[C---:B--23--:R-:W-:Y:S02]  /*96b0*/  IADD3 R8, P0, R0.reuse, R5, RZ ;  /* 0x0000000500087210 */ /* 0x04cfe40007f1e0ff */
[----:B------:R-:W-:Y:S03]  /*96c0*/  IADD3 R6, P6, R0, R3, RZ ;  /* 0x0000000300067210 */ /* 0x000fe60007fde0ff */
[----:B----4-:R-:W-:Y:S01]  /*96d0*/  IMAD.X R9, R4, 0x1, R214, P0 ;  /* 0x0000000104097824 */ /* 0x010fe200000e06d6 */
[----:B------:R-:W-:Y:S02]  /*96e0*/  IADD3 R2, P0, R0, R2, RZ ;  /* 0x0000000200027210 */ /* 0x000fe40007f1e0ff */
[C---:B------:R-:W-:Y:S02]  /*96f0*/  IADD3.X R7, R4.reuse, R212, RZ, P6, !PT ;  /* 0x000000d404077210 */ /* 0x040fe400037fe4ff */
[----:B------:R-:W-:Y:S01]  /*9700*/  @!PT LDS RZ, [RZ] ;  /* 0x00000000fffff984 */ /* 0x000fe20000000800 */
[----:B------:R-:W-:Y:S01]  /*9710*/  @!PT LDS RZ, [RZ] ;  /* 0x00000000fffff984 */ /* 0x000fe20000000800 */
[----:B------:R-:W-:Y:S01]  /*9720*/  @!PT LDS RZ, [RZ] ;  /* 0x00000000fffff984 */ /* 0x000fe20000000800 */
[----:B------:R2:W-:Y:S01]  /*9730*/  LDGSTS.E.BYPASS.LTC128B.128 [R198+0x2080], [R8.64], !P5 ;  /* 0x0208000008c67fae */ /* 0x0005e2000e901d46 */
[----:B------:R-:W-:Y:S03]  /*9740*/  IMAD.X R3, R4, 0x1, R213, P0 ;  /* 0x0000000104037824 */ /* 0x000fe600000e06d5 */
[----:B------:R2:W-:Y:S04]  /*9750*/  LDGSTS.E.BYPASS.LTC128B.128 [R198+0x2c80], [R6.64], !P4 ;  /* 0x02c8000006c67fae */ /* 0x0005e8000e101d46 */
[----:B------:R2:W-:Y:S02]  /*9760*/  LDGSTS.E.BYPASS.LTC128B.128 [R198+0x3880], [R2.64], !P3 ;  /* 0x0388000002c67fae */ /* 0x0005e4000d901d46 */
.L_x_1398:
[----:B------:R-:W-:Y:S05]  /*9770*/  BSYNC B0 ;  /* 0x0000000000007941 */ /* 0x000fea0003800000 */
.L_x_1397:
        /* <DEDUP_REMOVED lines=103> */
[----:B------:R-:W-:Y:S05]  /*9df0*/  IADD3 R2, R2, -0x30, R224 ;  /* 0xffffffd002027810 */ /* 0x000fea0007ffe0e0 */
        /* <DEDUP_REMOVED lines=26> */
.L_x_1504:
[----:B------:R-:W-:-:S05]  /*9fa0*/  BRA.DIV ~URZ, `(.L_x_1403) ;  /* 0x000097f27f007947 */ /* 0x000fca000b800000 */
[----:B------:R3:W4:Y:S02]  /*9fb0*/  SHFL.IDX PT, R0, R161, RZ, 0x1c1f ;  /* 0x001c1fffa1007589 */ /* 0x00072400000e0000 */
.L_x_1505:
[----:B------:R-:W-:Y:S01]  /*9fc0*/  IMAD.SHL.U32 R2, R202, 0x2, RZ ;  /* 0x00000002ca027824 */ /* 0x000fe200078e00ff */
[----:B------:R-:W-:Y:S01]  /*9fd0*/  SHF.L.U32 R116, R226, 0x1, RZ ;  /* 0x00000001e2747819 */ /* 0x000fe200000006ff */
[----:B------:R-:W-:Y:S03]  /*9fe0*/  IMAD.SHL.U32 R126, R225, 0x2, RZ ;  /* 0x00000002e17e7824 */ /* 0x000fe600078e00ff */
[----:B----4-:R-:W-:Y:S05]  /*9ff0*/  @P0 IADD3 R2, P6, R0, R2, RZ ;  /* 0x0000000200020210 */ /* 0x010fea0007fde0ff */
[----:B--2---:R-:W-:Y:S01]  /*a000*/  @P0 IMAD.X R3, R118, 0x1, R214, P6 ;  /* 0x0000000176030824 */ /* 0x004fe200030e06d6 */
[----:B------:R-:W-:Y:S04]  /*a010*/  @P0 IADD3 R126, P6, R0, R126, RZ ;  /* 0x0000007e007e0210 */ /* 0x000fe80007fde0ff */
[----:B------:R-:W-:Y:S01]  /*a020*/  @!PT LDS RZ, [RZ] ;  /* 0x00000000fffff984 */ /* 0x000fe20000000800 */
[----:B------:R-:W-:Y:S01]  /*a030*/  @!PT LDS RZ, [RZ] ;  /* 0x00000000fffff984 */ /* 0x000fe20000000800 */
[----:B------:R-:W-:Y:S01]  /*a040*/  @!PT LDS RZ, [RZ] ;  /* 0x00000000fffff984 */ /* 0x000fe20000000800 */
[----:B------:R2:W-:Y:S01]  /*a050*/  @P0 LDGSTS.E.BYPASS.LTC128B.128 [R198+0x3c80], [R2.64], !P5 ;  /* 0x03c8000002c60fae */ /* 0x0005e2000e901d46 */
[----:B------:R-:W-:Y:S05]  /*a060*/  @P0 IMAD.X R127, R118, 0x1, R212, P6 ;  /* 0x00000001767f0824 */ /* 0x000fea00030e06d4 */
[----:B------:R4:W-:Y:S01]  /*a070*/  @P0 LDGSTS.E.BYPASS.LTC128B.128 [R198+0x4880], [R126.64], !P4 ;  /* 0x048800007ec60fae */ /* 0x0009e2000e101d46 */
[----:B--2---:R-:W-:Y:S04]  /*a080*/  @P0 IADD3 R2, P6, R0, R116, RZ ;  /* 0x0000007400020210 */ /* 0x004fe80007fde0ff */
[----:B------:R-:W-:Y:S05]  /*a090*/  @P0 IADD3.X R3, R118, R213, RZ, P6, !PT ;  /* 0x000000d576030210 */ /* 0x000fea00037fe4ff */
[----:B------:R4:W-:Y:S01]  /*a0a0*/  @P0 LDGSTS.E.BYPASS.LTC128B.128 [R198+0x5480], [R2.64], !P3 ;  /* 0x0548000002c60fae */ /* 0x0009e2000d901d46 */
[----:B------:R-:W-:Y:S01]  /*a0b0*/  ISETP.GE.AND P0, PT, R125, 0x21, PT ;  /* 0x000000217d00780c */ /* 0x000fe20003f06270 */
[----:B------:R-:W-:-:S06]  /*a0c0*/  BRA.DIV ~URZ, `(.L_x_1404) ;  /* 0x000097427f007947 */ /* 0x000fcc000b800000 */
[----:B------:R2:W1:Y:S04]  /*a0d0*/  SHFL.IDX PT, R118, R160, 0x1, 0x1c1f ;  /* 0x003c1f00a0767f89 */ /* 0x00046800000e0000 */
[----:B------:R2:W3:Y:S02]  /*a0e0*/  SHFL.IDX PT, R0, R161, 0x1, 0x1c1f ;  /* 0x003c1f00a1007f89 */ /* 0x0004e400000e0000 */
.L_x_1506:
[----:B----4-:R-:W-:Y:S02]  /*a0f0*/  IMAD.SHL.U32 R2, R202, 0x2, RZ ;  /* 0x00000002ca027824 */ /* 0x010fe400078e00ff */
[----:B------:R-:W-:Y:S02]  /*a100*/  IMAD.SHL.U32 R125, R225, 0x2, RZ ;  /* 0x00000002e17d7824 */ /* 0x000fe400078e00ff */
[----:B------:R-:W-:Y:S01]  /*a110*/  IMAD.SHL.U32 R116, R226, 0x2, RZ ;  /* 0x00000002e2747824 */ /* 0x000fe200078e00ff */
[----:B---3--:R-:W-:Y:S04]  /*a120*/  @P0 IADD3 R2, P6, R0, R2, RZ ;  /* 0x0000000200020210 */ /* 0x008fe80007fde0ff */
[----:B-1----:R-:W-:Y:S05]  /*a130*/  @P0 IADD3.X R3, R118, R214, RZ, P6, !PT ;  /* 0x000000d676030210 */ /* 0x002fea00037fe4ff */
[----:B------:R-:W-:Y:S01]  /*a140*/  @!PT LDS RZ, [RZ] ;  /* 0x00000000fffff984 */ /* 0x000fe20000000800 */
[----:B------:R-:W-:Y:S01]  /*a150*/  @!PT LDS RZ, [RZ] ;  /* 0x00000000fffff984 */ /* 0x000fe20000000800 */
[----:B------:R-:W-:Y:S01]  /*a160*/  @!PT LDS RZ, [RZ] ;  /* 0x00000000fffff984 */ /* 0x000fe20000000800 */
[----:B------:R1:W-:Y:S01]  /*a170*/  @P0 LDGSTS.E.BYPASS.LTC128B.128 [R198+0x4480], [R2.64], !P5 ;  /* 0x0448000002c60fae */ /* 0x0003e2000e901d46 */
[----:B------:R-:W-:Y:S04]  /*a180*/  @P0 IADD3 R126, P5, R0, R125, RZ ;  /* 0x0000007d007e0210 */ /* 0x000fe80007fbe0ff */
[----:B------:R-:W-:Y:S05]  /*a190*/  @P0 IADD3.X R127, R118, R212, RZ, P5, !PT ;  /* 0x000000d4767f0210 */ /* 0x000fea0002ffe4ff */
[----:B------:R3:W-:Y:S01]  /*a1a0*/  @P0 LDGSTS.E.BYPASS.LTC128B.128 [R198+0x5080], [R126.64], !P4 ;  /* 0x050800007ec60fae */ /* 0x0007e2000e101d46 */
[----:B-1----:R-:W-:Y:S05]  /*a1b0*/  @P0 IADD3 R2, P5, R0, R116, RZ ;  /* 0x0000007400020210 */ /* 0x002fea0007fbe0ff */
[----:B------:R-:W-:Y:S05]  /*a1c0*/  @P0 IMAD.X R3, R118, 0x1, R213, P5 ;  /* 0x0000000176030824 */ /* 0x000fea00028e06d5 */
[----:B------:R3:W-:Y:S03]  /*a1d0*/  @P0 LDGSTS.E.BYPASS.LTC128B.128 [R198+0x5c80], [R2.64], !P3 ;  /* 0x05c8000002c60fae */ /* 0x0007e6000d901d46 */
.L_x_1401:
[----:B------:R-:W-:Y:S05]  /*a1e0*/  BSYNC B0 ;  /* 0x0000000000007941 */ /* 0x000fea0003800000 */
.L_x_1400:
        /* <DEDUP_REMOVED lines=51> */
.L_x_1507:
        /* <DEDUP_REMOVED lines=15> */
.L_x_1508:
[----:B---3--:R-:W-:Y:S01]  /*a610*/  FMNMX.FTZ R118, R0, R116, !PT ;  /* 0x0000007400767209 */ /* 0x008fe20007810000 */
[C---:B------:R-:W-:Y:S01]  /*a620*/  FADD.FTZ R0, -R121.reuse, R122 ;  /* 0x0000007a79007221 */ /* 0x040fe20000010100 */
[----:B------:R-:W-:Y:S01]  /*a630*/  WARPSYNC 0xffffffff ;  /* 0xffffffff00007948 */ /* 0x000fe20003800000 */
[----:B------:R-:W-:Y:S01]  /*a640*/  FMUL.FTZ R2, R121, c[0x0][0x2d0] ;  /* 0x0000b40079027a20 */ /* 0x000fe20000410000 */
[----:B------:R-:W-:Y:S01]  /*a650*/  ISETP.GT.AND P0, PT, R200, R227, PT ;  /* 0x000000e3c800720c */ /* 0x000fe20003f04270 */
[----:B------:R-:W-:Y:S02]  /*a660*/  FMUL.FTZ R0, R0, c[0x0][0x2d0] ;  /* 0x0000b40000007a20 */ /* 0x000fe40000410000 */
[--C-:B------:R-:W-:Y:S02]  /*a670*/  FFMA.FTZ R125, R16, c[0x0][0x2d0], -R2.reuse ;  /* 0x0000b400107d7a23 */ /* 0x100fe40000010802 */
[----:B-1----:R1:W-:Y:S01]  /*a680*/  MUFU.EX2 R116, R0 ;  /* 0x0000000000747308 */ /* 0x0023e20000000800 */
        /* <DEDUP_REMOVED lines=8> */
[--C-:B------:R-:W-:Y:S02]  /*a710*/  FFMA.FTZ R179, R49, c[0x0][0x2d0], -R2.reuse ;  /* 0x0000b40031b37a23 */ /* 0x100fe40000010802 */
[--C-:B------:R-:W-:Y:S02]  /*a720*/  FFMA.FTZ R5, R5, c[0x0][0x2d0], -R2.reuse ;  /* 0x0000b40005057a23 */ /* 0x100fe40000010802 */
[--C-:B------:R-:W-:Y:S01]  /*a730*/  FFMA.FTZ R182, R36, c[0x0][0x2d0], -R2.reuse ;  /* 0x0000b40024b67a23 */ /* 0x100fe20000010802 */
[----:B------:R-:W-:Y:S01]  /*a740*/  MUFU.EX2 R205, R122 ;  /* 0x0000007a00cd7308 */ /* 0x000fe20000000800 */
[----:B------:R-:W-:Y:S02]  /*a750*/  FFMA.FTZ R181, R37, c[0x0][0x2d0], -R2 ;  /* 0x0000b40025b57a23 */ /* 0x000fe40000010802 */
[----:B-1----:R-:W-:Y:S04]  /*a760*/  FMUL.FTZ R0, R120, c[0x0][0x2d0] ;  /* 0x0000b40078007a20 */ /* 0x002fe80000410000 */
        /* <DEDUP_REMOVED lines=14> */
[----:B------:R1:W5:Y:S01]  /*a850*/  MUFU.EX2 R18, R5 ;  /* 0x0000000500127308 */ /* 0x0003620000000800 */
[C---:B------:R-:W-:Y:S02]  /*a860*/  FADD.FTZ R0, -R119.reuse, R123 ;  /* 0x0000007b77007221 */ /* 0x040fe40000010100 */
[----:B---3--:R-:W-:Y:S02]  /*a870*/  FMUL.FTZ R3, R119, c[0x0][0x2d0] ;  /* 0x0000b40077037a20 */ /* 0x008fe40000410000 */
[----:B------:R-:W-:Y:S02]  /*a880*/  FMUL.FTZ R0, R0, c[0x0][0x2d0] ;  /* 0x0000b40000007a20 */ /* 0x000fe40000410000 */
        /* <DEDUP_REMOVED lines=10> */
[--C-:B--2---:R-:W-:Y:S02]  /*a930*/  FFMA.FTZ R161, R25, c[0x0][0x2d0], -R3.reuse ;  /* 0x0000b40019a17a23 */ /* 0x104fe40000010803 */
[--C-:B-1----:R-:W-:Y:S02]  /*a940*/  FFMA.FTZ R5, R9, c[0x0][0x2d0], -R3.reuse ;  /* 0x0000b40009057a23 */ /* 0x102fe40000010803 */
[--C-:B------:R-:W-:Y:S02]  /*a950*/  FFMA.FTZ R160, R28, c[0x0][0x2d0], -R3.reuse ;  /* 0x0000b4001ca07a23 */ /* 0x100fe40000010803 */
[----:B------:R-:W-:Y:S01]  /*a960*/  FFMA.FTZ R29, R29, c[0x0][0x2d0], -R3 ;  /* 0x0000b4001d1d7a23 */ /* 0x000fe20000010803 */
[----:B------:R-:W-:Y:S01]  /*a970*/  MUFU.EX2 R25, R4 ;  /* 0x0000000400197308 */ /* 0x000fe20000000800 */
[----:B------:R-:W-:Y:S02]  /*a980*/  FMUL.FTZ R123, R118, c[0x0][0x2d0] ;  /* 0x0000b400767b7a20 */ /* 0x000fe40000410000 */
[----:B---3--:R-:W-:Y:S02]  /*a990*/  FADD.FTZ R0, -R120, R124 ;  /* 0x0000007c78007221 */ /* 0x008fe40000010100 */
[--C-:B------:R-:W-:Y:S02]  /*a9a0*/  FFMA.FTZ R122, R46, c[0x0][0x2d0], -R123.reuse ;  /* 0x0000b4002e7a7a23 */ /* 0x100fe4000001087b */
[----:B------:R-:W-:Y:S03]  /*a9b0*/  FMUL.FTZ R0, R0, c[0x0][0x2d0] ;  /* 0x0000b40000007a20 */ /* 0x000fe60000410000 */
[----:B------:R1:W-:Y:S10]  /*a9c0*/  MUFU.EX2 R207, R6 ;  /* 0x0000000600cf7308 */ /* 0x0003f40000000800 */
[----:B------:R2:W-:Y:S10]  /*a9d0*/  MUFU.EX2 R3, R0 ;  /* 0x0000000000037308 */ /* 0x0005f40000000800 */
[----:B------:R-:W-:Y:S01]  /*a9e0*/  MUFU.EX2 R21, R16 ;  /* 0x0000001000157308 */ /* 0x000fe20000000800 */
[----:B-1----:R-:W-:Y:S09]  /*a9f0*/  FFMA.FTZ R6, R11, c[0x0][0x2d0], -R123 ;  /* 0x0000b4000b067a23 */ /* 0x002ff2000001087b */
[----:B------:R-:W-:Y:S01]  /*aa00*/  MUFU.EX2 R23, R5 ;  /* 0x0000000500177308 */ /* 0x000fe20000000800 */
[----:B--2---:R-:W-:Y:S02]  /*aa10*/  FADD.FTZ R0, -R118, R117 ;  /* 0x0000007576007221 */ /* 0x004fe40000010100 */
[--C-:B------:R-:W-:Y:S02]  /*aa20*/  FFMA.FTZ R117, R43, c[0x0][0x2d0], -R123.reuse ;  /* 0x0000b4002b757a23 */ /* 0x100fe4000001087b */
[----:B------:R-:W-:Y:S05]  /*aa30*/  FMUL.FTZ R0, R0, c[0x0][0x2d0] ;  /* 0x0000b40000007a20 */ /* 0x000fea0000410000 */
[----:B------:R-:W-:Y:S10]  /*aa40*/  MUFU.EX2 R28, R125 ;  /* 0x0000007d001c7308 */ /* 0x000ff40000000800 */
[----:B------:R-:W1:Y:S10]  /*aa50*/  MUFU.EX2 R0, R0 ;  /* 0x0000000000007308 */ /* 0x000e740000000800 */
        /* <DEDUP_REMOVED lines=8> */
[----:B----4-:R-:W-:Y:S01]  /*aae0*/  FFMA.FTZ R4, R116, R206, R20 ;  /* 0x000000ce74047223 */ /* 0x010fe20000010014 */
[----:B-----5:R-:W-:Y:S01]  /*aaf0*/  F2FP.BF16.PACK_AB R124, R18, R20 ;  /* 0x00000014127c723e */ /* 0x020fe200000010ff */
[----:B-1----:R-:W-:Y:S01]  /*ab00*/  FMUL.FTZ R34, R0, R134 ;  /* 0x0000008600227220 */ /* 0x002fe20000410000 */
[----:B------:R-:W-:Y:S01]  /*ab10*/  F2FP.BF16.PACK_AB R125, R21, R22 ;  /* 0x00000016157d723e */ /* 0x000fe200000010ff */
[----:B------:R-:W-:Y:S01]  /*ab20*/  FADD.FTZ R24, R18, R4 ;  /* 0x0000000412187221 */ /* 0x000fe20000010000 */
[----:B------:R-:W-:Y:S01]  /*ab30*/  F2FP.BF16.PACK_AB R126, R205, R28 ;  /* 0x0000001ccd7e723e */ /* 0x000fe200000010ff */
[----:B------:R-:W-:Y:S01]  /*ab40*/  FFMA.FTZ R4, R10, c[0x0][0x2d0], -R123 ;  /* 0x0000b4000a047a23 */ /* 0x000fe2000001087b */
[----:B------:R-:W-:Y:S01]  /*ab50*/  F2FP.BF16.PACK_AB R127, R207, R204 ;  /* 0x000000cccf7f723e */ /* 0x000fe200000010ff */
[C---:B------:R-:W-:Y:S02]  /*ab60*/  FMUL.FTZ R35, R0.reuse, R135 ;  /* 0x0000008700237220 */ /* 0x040fe40000410000 */
[----:B------:R-:W1:Y:S01]  /*ab70*/  MUFU.EX2 R7, R4 ;  /* 0x0000000400077308 */ /* 0x000e620000000800 */
        /* <DEDUP_REMOVED lines=26> */
[----:B-1----:R-:W-:Y:S02]  /*ad20*/  FFMA.FTZ R4, R0, R216, R7 ;  /* 0x000000d800047223 */ /* 0x002fe40000010007 */
[----:B------:R-:W-:Y:S02]  /*ad30*/  FFMA.FTZ R0, R14, c[0x0][0x2d0], -R123 ;  /* 0x0000b4000e007a23 */ /* 0x000fe4000001087b */
[C---:B------:R-:W-:Y:S01]  /*ad40*/  FMUL.FTZ R32, R2.reuse, R132 ;  /* 0x0000008402207220 */ /* 0x040fe20000410000 */
[----:B------:R-:W-:Y:S01]  /*ad50*/  MUFU.EX2 R216, R167 ;  /* 0x000000a700d87308 */ /* 0x000fe20000000800 */
[C---:B------:R-:W-:Y:S02]  /*ad60*/  FMUL.FTZ R33, R2.reuse, R133 ;  /* 0x0000008502217220 */ /* 0x040fe40000410000 */
[C---:B------:R-:W-:Y:S01]  /*ad70*/  FFMA.FTZ R5, R2.reuse, R215, R25 ;  /* 0x000000d702057223 */ /* 0x040fe20000010019 */
[----:B------:R-:W-:Y:S01]  /*ad80*/  LDSM.16.MT88.4 R132, [R186] ;  /* 0x00000000ba84783b */ /* 0x000fe20000004200 */
[C---:B------:R-:W-:Y:S02]  /*ad90*/  FMUL.FTZ R8, R2.reuse, R140 ;  /* 0x0000008c02087220 */ /* 0x040fe40000410000 */
[C---:B------:R-:W-:Y:S02]  /*ada0*/  FMUL.FTZ R9, R2.reuse, R141 ;  /* 0x0000008d02097220 */ /* 0x040fe40000410000 */
[C---:B------:R-:W-:Y:S01]  /*adb0*/  FMUL.FTZ R16, R2.reuse, R136 ;  /* 0x0000008802107220 */ /* 0x040fe20000410000 */
[----:B------:R-:W-:Y:S01]  /*adc0*/  MUFU.EX2 R44, R0 ;  /* 0x00000000002c7308 */ /* 0x000fe20000000800 */
[C---:B------:R-:W-:Y:S02]  /*add0*/  FMUL.FTZ R17, R2.reuse, R137 ;  /* 0x0000008902117220 */ /* 0x040fe40000410000 */
[C---:B------:R-:W-:Y:S01]  /*ade0*/  FMUL.FTZ R36, R2.reuse, R128 ;  /* 0x0000008002247220 */ /* 0x040fe20000410000 */
[----:B------:R-:W-:Y:S01]  /*adf0*/  F2FP.BF16.PACK_AB R128, R23, R25 ;  /* 0x000000191780723e */ /* 0x000fe200000010ff */
[C---:B------:R-:W-:Y:S02]  /*ae00*/  FMUL.FTZ R37, R2.reuse, R129 ;  /* 0x0000008102257220 */ /* 0x040fe40000410000 */
        /* <DEDUP_REMOVED lines=17> */
[----:B-1----:R-:W-:Y:S01]  /*af20*/  F2FP.BF16.PACK_AB R130, R183, R136 ;  /* 0x00000088b782723e */ /* 0x002fe200000010ff */
[C---:B------:R-:W-:Y:S02]  /*af30*/  FMUL.FTZ R92, R2.reuse, R92 ;  /* 0x0000005c025c7220 */ /* 0x040fe40000410000 */
[----:B------:R-:W-:Y:S02]  /*af40*/  FMUL.FTZ R93, R2, R93 ;  /* 0x0000005d025d7220 */ /* 0x000fe40000410000 */
[----:B------:R-:W-:Y:S01]  /*af50*/  FFMA.FTZ R2, R3, R203, R22 ;  /* 0x000000cb03027223 */ /* 0x000fe20000010016 */
[----:B------:R-:W-:Y:S01]  /*af60*/  MUFU.EX2 R215, R163 ;  /* 0x000000a300d77308 */ /* 0x000fe20000000800 */
[----:B------:R-:W-:Y:S02]  /*af70*/  FADD.FTZ R40, R23, R5 ;  /* 0x0000000517287221 */ /* 0x000fe40000010000 */
[----:B------:R-:W-:Y:S02]  /*af80*/  FADD.FTZ R41, R21, R2 ;  /* 0x0000000215297221 */ /* 0x000fe40000010000 */
[----:B------:R-:W1:Y:S01]  /*af90*/  LDSM.16.MT88.4 R20, [R185] ;  /* 0x00000000b914783b */ /* 0x000e620000004200 */
[--C-:B------:R-:W-:Y:S02]  /*afa0*/  FFMA.FTZ R0, R15, c[0x0][0x2d0], -R123.reuse ;  /* 0x0000b4000f007a23 */ /* 0x100fe4000001087b */
[C---:B------:R-:W-:Y:S02]  /*afb0*/  FMUL.FTZ R5, R116.reuse, R145 ;  /* 0x0000009174057220 */ /* 0x040fe40000410000 */
[----:B------:R-:W2:Y:S01]  /*afc0*/  MUFU.EX2 R2, R6 ;  /* 0x0000000600027308 */ /* 0x000ea20000000800 */
[C---:B------:R-:W-:Y:S02]  /*afd0*/  FMUL.FTZ R12, R116.reuse, R148 ;  /* 0x00000094740c7220 */ /* 0x040fe40000410000 */
[C---:B------:R-:W-:Y:S02]  /*afe0*/  FMUL.FTZ R13, R116.reuse, R149 ;  /* 0x00000095740d7220 */ /* 0x040fe40000410000 */
[C---:B------:R-:W-:Y:S02]  /*aff0*/  FMUL.FTZ R14, R3.reuse, R150 ;  /* 0x00000096030e7220 */ /* 0x040fe40000410000 */
[C---:B------:R-:W-:Y:S02]  /*b000*/  FMUL.FTZ R15, R3.reuse, R151 ;  /* 0x00000097030f7220 */ /* 0x040fe40000410000 */
[C---:B------:R-:W-:Y:S01]  /*b010*/  FMUL.FTZ R48, R116.reuse, R156 ;  /* 0x0000009c74307220 */ /* 0x040fe20000410000 */
[----:B------:R-:W3:Y:S01]  /*b020*/  MUFU.EX2 R45, R0 ;  /* 0x00000000002d7308 */ /* 0x000ee20000000800 */
[C---:B------:R-:W-:Y:S01]  /*b030*/  FMUL.FTZ R49, R116.reuse, R157 ;  /* 0x0000009d74317220 */ /* 0x040fe20000410000 */
[----:B------:R-:W-:Y:S01]  /*b040*/  LDSM.16.MT88.4 R148, [R185+0x800] ;  /* 0x00080000b994783b */ /* 0x000fe20000004200 */
[C---:B------:R-:W-:Y:S02]  /*b050*/  FMUL.FTZ R50, R3.reuse, R158 ;  /* 0x0000009e03327220 */ /* 0x040fe40000410000 */
[C---:B------:R-:W-:Y:S02]  /*b060*/  FMUL.FTZ R51, R3.reuse, R159 ;  /* 0x0000009f03337220 */ /* 0x040fe40000410000 */
[C---:B------:R-:W-:Y:S02]  /*b070*/  FMUL.FTZ R100, R116.reuse, R100 ;  /* 0x0000006474647220 */ /* 0x040fe40000410000 */
[----:B------:R-:W-:Y:S01]  /*b080*/  FMUL.FTZ R101, R116, R101 ;  /* 0x0000006574657220 */ /* 0x000fe20000410000 */
[----:B------:R-:W-:Y:S01]  /*b090*/  LDSM.16.MT88.4 R156, [R186+0x800] ;  /* 0x00080000ba9c783b */ /* 0x000fe20000004200 */
[C---:B------:R-:W-:Y:S01]  /*b0a0*/  FMUL.FTZ R102, R3.reuse, R102 ;  /* 0x0000006603667220 */ /* 0x040fe20000410000 */
[----:B------:R-:W-:Y:S01]  /*b0b0*/  MUFU.EX2 R145, R165 ;  /* 0x000000a500917308 */ /* 0x000fe20000000800 */
[C---:B------:R-:W-:Y:S01]  /*b0c0*/  FMUL.FTZ R103, R3.reuse, R103 ;  /* 0x0000006703677220 */ /* 0x040fe20000410000 */
[C---:B--2---:R-:W-:Y:S01]  /*b0d0*/  F2FP.BF16.PACK_AB R129, R2.reuse, R7 ;  /* 0x000000070281723e */ /* 0x044fe200000010ff */
[----:B------:R-:W-:Y:S02]  /*b0e0*/  FADD.FTZ R25, R2, R4 ;  /* 0x0000000402197221 */ /* 0x000fe40000010000 */
[----:B------:R-:W-:Y:S02]  /*b0f0*/  FMUL.FTZ R4, R116, R144 ;  /* 0x0000009074047220 */ /* 0x000fe40000410000 */
[C---:B------:R-:W-:Y:S02]  /*b100*/  FMUL.FTZ R6, R3.reuse, R146 ;  /* 0x0000009203067220 */ /* 0x040fe40000410000 */
[----:B------:R-:W-:Y:S01]  /*b110*/  FMUL.FTZ R7, R3, R147 ;  /* 0x0000009303077220 */ /* 0x000fe20000410000 */
[----:B------:R-:W2:Y:S01]  /*b120*/  MUFU.EX2 R144, R161 ;  /* 0x000000a100907308 */ /* 0x000ea20000000800 */
[----:B------:R-:W-:Y:S01]  /*b130*/  FADD.FTZ R2, R136, R40 ;  /* 0x0000002888027221 */ /* 0x000fe20000010000 */
[----:B---3--:R-:W-:Y:S01]  /*b140*/  F2FP.BF16.PACK_AB R131, R45, R44 ;  /* 0x0000002c2d83723e */ /* 0x008fe200000010ff */
[C---:B------:R-:W-:Y:S02]  /*b150*/  FMUL.FTZ R112, R116.reuse, R112 ;  /* 0x0000007074707220 */ /* 0x040fe40000410000 */
[C---:B------:R-:W-:Y:S01]  /*b160*/  FMUL.FTZ R113, R116.reuse, R113 ;  /* 0x0000007174717220 */ /* 0x040fe20000410000 */
[-C--:B-1----:R-:W-:Y:S04]  /*b170*/  HMMA.16816.F32.BF16 R4, R124, R20.reuse, R4 ;  /* 0x000000147c04723c */ /* 0x082fe80000041804 */
[----:B------:R-:W-:Y:S01]  /*b180*/  MUFU.EX2 R163, R182 ;  /* 0x000000b600a37308 */ /* 0x000fe20000000800 */
[C---:B------:R-:W-:Y:S02]  /*b190*/  FMUL.FTZ R114, R3.reuse, R114 ;  /* 0x0000007203727220 */ /* 0x040fe40000410000 */
[C---:B------:R-:W-:Y:S01]  /*b1a0*/  FMUL.FTZ R115, R3.reuse, R115 ;  /* 0x0000007303737220 */ /* 0x040fe20000410000 */
[C---:B------:R-:W-:Y:S04]  /*b1b0*/  HMMA.16816.F32.BF16 R8, R128.reuse, R20, R8 ;  /* 0x000000148008723c */ /* 0x040fe80000041808 */
[C---:B------:R-:W-:Y:S02]  /*b1c0*/  FMUL.FTZ R52, R116.reuse, R52 ;  /* 0x0000003474347220 */ /* 0x040fe40000410000 */
[C---:B------:R-:W-:Y:S01]  /*b1d0*/  FMUL.FTZ R53, R116.reuse, R53 ;  /* 0x0000003574357220 */ /* 0x040fe20000410000 */
[----:B------:R-:W-:Y:S01]  /*b1e0*/  MUFU.EX2 R162, R178 ;  /* 0x000000b200a27308 */ /* 0x000fe20000000800 */
[-C--:B------:R-:W-:Y:S04]  /*b1f0*/  HMMA.16816.F32.BF16 R16, R128, R22.reuse, R16 ;  /* 0x000000168010723c */ /* 0x080fe80000041810 */
[C---:B------:R-:W-:Y:S02]  /*b200*/  FMUL.FTZ R20, R116.reuse, R152 ;  /* 0x0000009874147220 */ /* 0x040fe40000410000 */
[C---:B------:R-:W-:Y:S02]  /*b210*/  FMUL.FTZ R21, R116.reuse, R153 ;  /* 0x0000009974157220 */ /* 0x040fe40000410000 */
[C---:B------:R-:W-:Y:S01]  /*b220*/  HMMA.16816.F32.BF16 R12, R124.reuse, R22, R12 ;  /* 0x000000167c0c723c */ /* 0x040fe2000004180c */
[----:B------:R-:W-:Y:S03]  /*b230*/  MUFU.EX2 R166, R177 ;  /* 0x000000b100a67308 */ /* 0x000fe60000000800 */
[C---:B------:R-:W-:Y:S02]  /*b240*/  FMUL.FTZ R54, R3.reuse, R54 ;  /* 0x0000003603367220 */ /* 0x040fe40000410000 */
[C---:B------:R-:W-:Y:S02]  /*b250*/  FMUL.FTZ R55, R3.reuse, R55 ;  /* 0x0000003703377220 */ /* 0x040fe40000410000 */
[C---:B------:R-:W-:Y:S03]  /*b260*/  FMUL.FTZ R22, R3.reuse, R154 ;  /* 0x0000009a03167220 */ /* 0x040fe60000410000 */
[----:B------:R-:W-:Y:S01]  /*b270*/  MUFU.EX2 R167, R176 ;  /* 0x000000b000a77308 */ /* 0x000fe20000000800 */
[C---:B------:R-:W-:Y:S02]  /*b280*/  FMUL.FTZ R23, R3.reuse, R155 ;  /* 0x0000009b03177220 */ /* 0x040fe40000410000 */
[C---:B------:R-:W-:Y:S02]  /*b290*/  FMUL.FTZ R64, R116.reuse, R64 ;  /* 0x0000004074407220 */ /* 0x040fe40000410000 */
[C---:B------:R-:W-:Y:S02]  /*b2a0*/  FMUL.FTZ R65, R116.reuse, R65 ;  /* 0x0000004174417220 */ /* 0x040fe40000410000 */
        /* <DEDUP_REMOVED lines=9> */
[C---:B------:R-:W-:Y:S02]  /*b340*/  FMUL.FTZ R71, R3.reuse, R71 ;  /* 0x0000004703477220 */ /* 0x040fe40000410000 */
[-C--:B------:R-:W-:Y:S04]  /*b350*/  HMMA.16816.F32.BF16 R36, R128, R134.reuse, R36 ;  /* 0x000000868024723c */ /* 0x080fe80000041824 */
[--C-:B------:R-:W-:Y:S01]  /*b360*/  FFMA.FTZ R0, R26, c[0x0][0x2d0], -R123.reuse ;  /* 0x0000b4001a007a23 */ /* 0x100fe2000001087b */
[----:B------:R-:W-:Y:S01]  /*b370*/  F2FP.BF16.PACK_AB R26, R216, R210 ;  /* 0x000000d2d81a723e */ /* 0x000fe200000010ff */
[C---:B------:R-:W-:Y:S02]  /*b380*/  FMUL.FTZ R80, R116.reuse, R80 ;  /* 0x0000005074507220 */ /* 0x040fe40000410000 */
[C---:B------:R-:W-:Y:S01]  /*b390*/  HMMA.16816.F32.BF16 R48, R124.reuse, R134, R48 ;  /* 0x000000867c30723c */ /* 0x040fe20000041830 */
[----:B------:R-:W1:Y:S01]  /*b3a0*/  LDSM.16.MT88.4 R132, [R185+0xc00] ;  /* 0x000c0000b984783b */ /* 0x000e620000004200 */
[----:B------:R3:W-:Y:S02]  /*b3b0*/  MUFU.EX2 R138, R0 ;  /* 0x00000000008a7308 */ /* 0x0007e40000000800 */
[C---:B------:R-:W-:Y:S02]  /*b3c0*/  FMUL.FTZ R81, R116.reuse, R81 ;  /* 0x0000005174517220 */ /* 0x040fe40000410000 */
[C---:B------:R-:W-:Y:S02]  /*b3d0*/  FMUL.FTZ R82, R3.reuse, R82 ;  /* 0x0000005203527220 */ /* 0x040fe40000410000 */
[C---:B------:R-:W-:Y:S04]  /*b3e0*/  FMUL.FTZ R83, R3.reuse, R83 ;  /* 0x0000005303537220 */ /* 0x040fe80000410000 */
[C---:B------:R-:W-:Y:S02]  /*b3f0*/  FMUL.FTZ R84, R116.reuse, R84 ;  /* 0x0000005474547220 */ /* 0x040fe40000410000 */
[C---:B------:R-:W-:Y:S02]  /*b400*/  FMUL.FTZ R85, R116.reuse, R85 ;  /* 0x0000005574557220 */ /* 0x040fe40000410000 */
[C---:B------:R-:W-:Y:S02]  /*b410*/  FMUL.FTZ R86, R3.reuse, R86 ;  /* 0x0000005603567220 */ /* 0x040fe40000410000 */
[----:B------:R-:W-:Y:S02]  /*b420*/  FMUL.FTZ R87, R3, R87 ;  /* 0x0000005703577220 */ /* 0x000fe40000410000 */
[C---:B------:R-:W-:Y:S02]  /*b430*/  FMUL.FTZ R96, R116.reuse, R96 ;  /* 0x0000006074607220 */ /* 0x040fe40000410000 */
[----:B------:R-:W-:Y:S02]  /*b440*/  FMUL.FTZ R97, R116, R97 ;  /* 0x0000006174617220 */ /* 0x000fe40000410000 */
[--C-:B------:R-:W-:Y:S02]  /*b450*/  FFMA.FTZ R116, R42, c[0x0][0x2d0], -R123.reuse ;  /* 0x0000b4002a747a23 */ /* 0x100fe4000001087b */
[----:B---3--:R-:W-:Y:S01]  /*b460*/  FFMA.FTZ R0, R27, c[0x0][0x2d0], -R123 ;  /* 0x0000b4001b007a23 */ /* 0x008fe2000001087b */
[----:B------:R-:W-:Y:S01]  /*b470*/  F2FP.BF16.PACK_AB R27, R215, R209 ;  /* 0x000000d1d71b723e */ /* 0x000fe200000010ff */
[C---:B------:R-:W-:Y:S02]  /*b480*/  FMUL.FTZ R98, R3.reuse, R98 ;  /* 0x0000006203627220 */ /* 0x040fe40000410000 */
[----:B------:R-:W3:Y:S01]  /*b490*/  MUFU.EX2 R139, R0 ;  /* 0x00000000008b7308 */ /* 0x000ee20000000800 */
[----:B------:R-:W-:Y:S02]  /*b4a0*/  FMUL.FTZ R99, R3, R99 ;  /* 0x0000006303637220 */ /* 0x000fe40000410000 */
[----:B------:R-:W-:Y:S02]  /*b4b0*/  FADD.FTZ R3, R204, R41 ;  /* 0x00000029cc037221 */ /* 0x000fe40000010000 */
[----:B------:R-:W-:Y:S01]  /*b4c0*/  LDSM.16.MT88.4 R40, [R186+0x1000] ;  /* 0x00100000ba28783b */ /* 0x000fe20000004200 */
[----:B------:R-:W-:Y:S01]  /*b4d0*/  FADD.FTZ R24, R28, R24 ;  /* 0x000000181c187221 */ /* 0x000fe20000010000 */
[----:B--2---:R-:W-:Y:S01]  /*b4e0*/  F2FP.BF16.PACK_AB R28, R144, R140 ;  /* 0x0000008c901c723e */ /* 0x004fe200000010ff */
[----:B------:R-:W-:Y:S02]  /*b4f0*/  FADD.FTZ R136, R207, R3 ;  /* 0x00000003cf887221 */ /* 0x000fe40000010000 */
[----:B------:R-:W-:Y:S01]  /*b500*/  FADD.FTZ R137, R205, R24 ;  /* 0x00000018cd897221 */ /* 0x000fe20000010000 */
[-C--:B-1----:R-:W-:Y:S01]  /*b510*/  HMMA.16816.F32.BF16 R100, R124, R132.reuse, R100 ;  /* 0x000000847c64723c */ /* 0x082fe20000041864 */
[----:B------:R-:W-:Y:S02]  /*b520*/  MUFU.EX2 R116, R116 ;  /* 0x0000007400747308 */ /* 0x000fe40000000800 */
[----:B------:R-:W-:Y:S01]  /*b530*/  F2FP.BF16.PACK_AB R24, R143, R142 ;  /* 0x0000008e8f18723e */ /* 0x000fe200000010ff */
[----:B------:R-:W-:Y:S04]  /*b540*/  FADD.FTZ R3, R183, R2 ;  /* 0x00000002b7037221 */ /* 0x000fe80000010000 */
[C---:B------:R-:W-:Y:S04]  /*b550*/  HMMA.16816.F32.BF16 R104, R128.reuse, R132, R104 ;  /* 0x000000848068723c */ /* 0x040fe80000041868 */
[----:B------:R-:W-:Y:S01]  /*b560*/  FADD.FTZ R3, R140, R3 ;  /* 0x000000038c037221 */ /* 0x000fe20000010000 */
[----:B---3--:R-:W-:Y:S01]  /*b570*/  F2FP.BF16.PACK_AB R29, R139, R138 ;  /* 0x0000008a8b1d723e */ /* 0x008fe200000010ff */
[--C-:B------:R-:W-:Y:S01]  /*b580*/  FFMA.FTZ R0, R30, c[0x0][0x2d0], -R123.reuse ;  /* 0x0000b4001e007a23 */ /* 0x100fe2000001087b */
[----:B------:R-:W-:Y:S01]  /*b590*/  F2FP.BF16.PACK_AB R30, R211, R208 ;  /* 0x000000d0d31e723e */ /* 0x000fe200000010ff */
[-C--:B------:R-:W-:Y:S02]  /*b5a0*/  HMMA.16816.F32.BF16 R108, R128, R134.reuse, R108 ;  /* 0x00000086806c723c */ /* 0x080fe4000004186c */
[----:B------:R1:W-:Y:S06]  /*b5b0*/  MUFU.EX2 R206, R0 ;  /* 0x0000000000ce7308 */ /* 0x0003ec0000000800 */
[C---:B------:R-:W-:Y:S01]  /*b5c0*/  HMMA.16816.F32.BF16 R112, R124.reuse, R134, R112 ;  /* 0x000000867c70723c */ /* 0x040fe20000041870 */
[----:B------:R-:W2:Y:S03]  /*b5d0*/  LDSM.16.MT88.4 R132, [R186+0xc00] ;  /* 0x000c0000ba84783b */ /* 0x000ea60000004200 */
[--C-:B-1----:R-:W-:Y:S02]  /*b5e0*/  FFMA.FTZ R0, R31, c[0x0][0x2d0], -R123.reuse ;  /* 0x0000b4001f007a23 */ /* 0x102fe4000001087b */
[----:B------:R-:W-:Y:S02]  /*b5f0*/  FFMA.FTZ R123, R47, c[0x0][0x2d0], -R123 ;  /* 0x0000b4002f7b7a23 */ /* 0x000fe4000001087b */
[----:B------:R1:W3:Y:S01]  /*b600*/  MUFU.EX2 R203, R0 ;  /* 0x0000000000cb7308 */ /* 0x0002e20000000800 */
[-C--:B--2---:R-:W-:Y:S03]  /*b610*/  HMMA.16816.F32.BF16 R52, R124, R132.reuse, R52 ;  /* 0x000000847c34723c */ /* 0x084fe60000041834 */
[----:B-1----:R-:W-:Y:S01]  /*b620*/  FADD.FTZ R0, R44, R25 ;  /* 0x000000192c007221 */ /* 0x002fe20000010000 */
[----:B------:R-:W-:Y:S04]  /*b630*/  F2FP.BF16.PACK_AB R25, R145, R141 ;  /* 0x0000008d9119723e */ /* 0x000fe800000010ff */
[C---:B------:R-:W-:Y:S04]  /*b640*/  HMMA.16816.F32.BF16 R56, R128.reuse, R132, R56 ;  /* 0x000000848038723c */ /* 0x040fe80000041838 */
[----:B------:R-:W-:Y:S01]  /*b650*/  FADD.FTZ R2, R45, R0 ;  /* 0x000000002d027221 */ /* 0x000fe20000010000 */
[----:B---3--:R-:W-:Y:S01]  /*b660*/  F2FP.BF16.PACK_AB R31, R203, R206 ;  /* 0x000000cecb1f723e */ /* 0x008fe200000010ff */
[----:B------:R-:W-:Y:S01]  /*b670*/  LDSM.16.MT88.4 R44, [R185+0x1c00] ;  /* 0x001c0000b92c783b */ /* 0x000fe20000004200 */
[----:B------:R-:W-:Y:S01]  /*b680*/  FADD.FTZ R0, R142, R137 ;  /* 0x000000898e007221 */ /* 0x000fe20000010000 */
        /* <DEDUP_REMOVED lines=10> */
[C---:B------:R-:W-:Y:S08]  /*b730*/  HMMA.16816.F32.BF16 R88, R128.reuse, R132, R88 ;  /* 0x000000848058723c */ /* 0x040ff00000041858 */
[-C--:B------:R-:W-:Y:S01]  /*b740*/  HMMA.16816.F32.BF16 R92, R128, R134.reuse, R92 ;  /* 0x00000086805c723c */ /* 0x080fe2000004185c */
[----:B------:R-:W1:Y:S07]  /*b750*/  LDSM.16.MT88.4 R128, [R185+0x400] ;  /* 0x00040000b980783b */ /* 0x000e6e0000004200 */
[----:B------:R-:W-:Y:S01]  /*b760*/  HMMA.16816.F32.BF16 R96, R124, R134, R96 ;  /* 0x000000867c60723c */ /* 0x000fe20000041860 */
[----:B------:R-:W2:Y:S08]  /*b770*/  LDSM.16.MT88.4 R124, [R186+0x400] ;  /* 0x00040000ba7c783b */ /* 0x000eb00000004200 */
[----:B------:R-:W3:Y:S01]  /*b780*/  LDSM.16.MT88.4 R132, [R185+0x1000] ;  /* 0x00100000b984783b */ /* 0x000ee20000004200 */
        /* <DEDUP_REMOVED lines=21> */
[----:B------:R-:W-:Y:S02]  /*b8e0*/  FADD.FTZ R0, R144, R3 ;  /* 0x0000000390007221 */ /* 0x000fe40000010000 */
[----:B------:R-:W-:Y:S02]  /*b8f0*/  FADD.FTZ R3, R210, R42 ;  /* 0x0000002ad2037221 */ /* 0x000fe40000010000 */
[C---:B------:R-:W-:Y:S01]  /*b900*/  HMMA.16816.F32.BF16 R72, R28.reuse, R44, R72 ;  /* 0x0000002c1c48723c */ /* 0x040fe20000041848 */
[----:B------:R2:W3:Y:S03]  /*b910*/  MUFU.EX2 R45, R117 ;  /* 0x00000075002d7308 */ /* 0x0004e60000000800 */
[----:B------:R-:W-:Y:S02]  /*b920*/  FADD.FTZ R0, R208, R0 ;  /* 0x00000000d0007221 */ /* 0x000fe40000010000 */
[----:B------:R-:W-:Y:S02]  /*b930*/  FADD.FTZ R3, R216, R3 ;  /* 0x00000003d8037221 */ /* 0x000fe40000010000 */
[-C--:B------:R-:W-:Y:S03]  /*b940*/  HMMA.16816.F32.BF16 R76, R28, R46.reuse, R76 ;  /* 0x0000002e1c4c723c */ /* 0x080fe6000004184c */
[----:B------:R-:W4:Y:S01]  /*b950*/  MUFU.EX2 R44, R122 ;  /* 0x0000007a002c7308 */ /* 0x000f220000000800 */
[----:B------:R-:W-:Y:S04]  /*b960*/  FADD.FTZ R0, R211, R0 ;  /* 0x00000000d3007221 */ /* 0x000fe80000010000 */
[C---:B------:R-:W-:Y:S08]  /*b970*/  HMMA.16816.F32.BF16 R80, R24.reuse, R46, R80 ;  /* 0x0000002e1850723c */ /* 0x040ff00000041850 */
[-C--:B-1----:R-:W-:Y:S04]  /*b980*/  HMMA.16816.F32.BF16 R84, R24, R124.reuse, R84 ;  /* 0x0000007c1854723c */ /* 0x082fe80000041854 */
[----:B--2---:R-:W-:Y:S04]  /*b990*/  MOV R117, R118 ;  /* 0x0000007600757202 */ /* 0x004fe80000000f00 */
[C---:B------:R-:W-:Y:S08]  /*b9a0*/  HMMA.16816.F32.BF16 R88, R28.reuse, R124, R88 ;  /* 0x0000007c1c58723c */ /* 0x040ff00000041858 */
[-C--:B------:R-:W-:Y:S07]  /*b9b0*/  HMMA.16816.F32.BF16 R92, R28, R126.reuse, R92 ;  /* 0x0000007e1c5c723c */ /* 0x080fee000004185c */
[----:B------:R-:W-:Y:S01]  /*b9c0*/  FADD.FTZ R28, R141, R136 ;  /* 0x000000888d1c7221 */ /* 0x000fe20000010000 */
[----:B------:R-:W-:Y:S04]  /*b9d0*/  HMMA.16816.F32.BF16 R96, R24, R126, R96 ;  /* 0x0000007e1860723c */ /* 0x000fe80000041860 */
[----:B------:R-:W-:Y:S01]  /*b9e0*/  FADD.FTZ R41, R145, R28 ;  /* 0x0000001c91297221 */ /* 0x000fe20000010000 */
[----:B------:R-:W-:Y:S02]  /*b9f0*/  F2FP.BF16.PACK_AB R28, R164, R161 ;  /* 0x000000a1a41c723e */ /* 0x000fe400000010ff */
[----:B------:R-:W-:Y:S01]  /*ba00*/  F2FP.BF16.PACK_AB R24, R168, R163 ;  /* 0x000000a3a818723e */ /* 0x000fe200000010ff */
[----:B------:R-:W-:Y:S01]  /*ba10*/  FADD.FTZ R2, R209, R41 ;  /* 0x00000029d1027221 */ /* 0x000fe20000010000 */
[----:B------:R-:W-:Y:S03]  /*ba20*/  F2FP.BF16.PACK_AB R25, R166, R162 ;  /* 0x000000a2a619723e */ /* 0x000fe600000010ff */
[----:B------:R-:W-:Y:S01]  /*ba30*/  F2FP.BF16.PACK_AB R26, R179, R169 ;  /* 0x000000a9b31a723e */ /* 0x000fe200000010ff */
[----:B------:R-:W-:Y:S01]  /*ba40*/  FADD.FTZ R2, R215, R2 ;  /* 0x00000002d7027221 */ /* 0x000fe20000010000 */
[----:B------:R-:W-:Y:S02]  /*ba50*/  F2FP.BF16.PACK_AB R27, R170, R167 ;  /* 0x000000a7aa1b723e */ /* 0x000fe400000010ff */
[----:B------:R-:W-:Y:S02]  /*ba60*/  F2FP.BF16.PACK_AB R30, R160, R165 ;  /* 0x000000a5a01e723e */ /* 0x000fe400000010ff */
[----:B---3--:R-:W-:Y:S02]  /*ba70*/  F2FP.BF16.PACK_AB R29, R45, R116 ;  /* 0x000000742d1d723e */ /* 0x008fe400000010ff */
[----:B----4-:R-:W-:Y:S01]  /*ba80*/  F2FP.BF16.PACK_AB R31, R43, R44 ;  /* 0x0000002c2b1f723e */ /* 0x010fe200000010ff */
[-C--:B------:R-:W-:Y:S01]  /*ba90*/  HMMA.16816.F32.BF16 R144, R24, R148.reuse, R4 ;  /* 0x000000941890723c */ /* 0x080fe20000041804 */
[----:B------:R-:W1:Y:S07]  /*baa0*/  LDSM.16.MT88.4 R4, [R185+0x1400] ;  /* 0x00140000b904783b */ /* 0x000e6e0000004200 */
        /* <DEDUP_REMOVED lines=33> */
[----:B------:R-:W-:Y:S01]  /*bcc0*/  FADD.FTZ R2, R44, R6 ;  /* 0x000000062c027221 */ /* 0x000fe20000010000 */
[----:B------:R-:W-:Y:S01]  /*bcd0*/  MOV R200, R0 ;  /* 0x0000000000c87202 */ /* 0x000fe20000000f00 */
[----:B------:R-:W-:Y:S02]  /*bce0*/  FADD.FTZ R206, R179, R5 ;  /* 0x00000005b3ce7221 */ /* 0x000fe40000010000 */
[C---:B------:R-:W-:Y:S04]  /*bcf0*/  HMMA.16816.F32.BF16 R72, R28.reuse, R16, R72 ;  /* 0x000000101c48723c */ /* 0x040fe80000041848 */
[----:B------:R-:W-:Y:S02]  /*bd00*/  FADD.FTZ R203, R170, R4 ;  /* 0x00000004aacb7221 */ /* 0x000fe40000010000 */
[----:B------:R-:W-:Y:S02]  /*bd10*/  FADD.FTZ R215, R160, R3 ;  /* 0x00000003a0d77221 */ /* 0x000fe40000010000 */
[-C--:B------:R-:W-:Y:S04]  /*bd20*/  HMMA.16816.F32.BF16 R76, R28, R18.reuse, R76 ;  /* 0x000000121c4c723c */ /* 0x080fe8000004184c */
[----:B------:R-:W-:Y:S04]  /*bd30*/  FADD.FTZ R216, R43, R2 ;  /* 0x000000022bd87221 */ /* 0x000fe80000010000 */
[C---:B------:R-:W-:Y:S08]  /*bd40*/  HMMA.16816.F32.BF16 R80, R24.reuse, R18, R80 ;  /* 0x000000121850723c */ /* 0x040ff00000041850 */
[-C--:B----4-:R-:W-:Y:S08]  /*bd50*/  HMMA.16816.F32.BF16 R84, R24, R12.reuse, R84 ;  /* 0x0000000c1854723c */ /* 0x090ff00000041854 */
[C---:B------:R-:W-:Y:S08]  /*bd60*/  HMMA.16816.F32.BF16 R88, R28.reuse, R12, R88 ;  /* 0x0000000c1c58723c */ /* 0x040ff00000041858 */
[-C--:B------:R-:W-:Y:S08]  /*bd70*/  HMMA.16816.F32.BF16 R92, R28, R14.reuse, R92 ;  /* 0x0000000e1c5c723c */ /* 0x080ff0000004185c */
[----:B------:R-:W-:Y:S01]  /*bd80*/  HMMA.16816.F32.BF16 R96, R24, R14, R96 ;  /* 0x0000000e1860723c */ /* 0x000fe20000041860 */
[----:B------:R-:W-:Y:S07]  /*bd90*/  @!UPT UIADD3 URZ, URZ, URZ, URZ ;  /* 0x0000003f3f3ff290 */ /* 0x000fee000fffe03f */
[----:B------:R-:W-:-:S11]  /*bda0*/  @P0 BRA `(.L_x_1407) ;  /* 0xffffd55000000947 */ /* 0x000fd6000383ffff */
.L_x_1395:
[----:B------:R-:W-:Y:S05]  /*bdb0*/  BRA.DIV ~URZ, `(.L_x_1408) ;  /* 0x00007d527f007947 */ /* 0x000fea000b800000 */
[----:B------:R1:W2:Y:S02]  /*bdc0*/  SHFL.BFLY PT, R0, R206, 0x2, 0x1f ;  /* 0x0c401f00ce007f89 */ /* 0x0002a400000e0000 */
.L_x_1509:
        /* <DEDUP_REMOVED lines=15> */
.L_x_1510:
        /* <DEDUP_REMOVED lines=61> */
[----:B------:R-:W-:Y:S02]  /*c290*/  FMUL.FTZ R49, R2, R57 ;  /* 0x0000003902317220 */ /* 0x000fe40000410000 */
        /* <DEDUP_REMOVED lines=72> */
.L_x_1356:
        /* <DEDUP_REMOVED lines=17> */
.L_x_1411:
[----:B------:R-:W-:Y:S05]  /*c830*/  BSYNC B0 ;  /* 0x0000000000007941 */ /* 0x000fea0003800000 */
.L_x_1410:
[----:B------:R-:W-:Y:S01]  /*c840*/  PRMT R0, R0, 0x9910, RZ ;  /* 0x0000991000007816 */ /* 0x000fe200000000ff */
[----:B------:R-:W-:Y:S01]  /*c850*/  BSSY B1, `(.L_x_1412) ;  /* 0x00003a1000017945 */ /* 0x000fe20003800000 */
[----:B------:R-:W-:Y:S02]  /*c860*/  IMAD.MOV.U32 R74, RZ, RZ, R244 ;  /* 0x000000ffff4a7224 */ /* 0x000fe400078e00f4 */
[----:B------:R-:W-:-:S13]  /*c870*/  ISETP.NE.AND P0, PT, R0, RZ, PT ;  /* 0x000000ff0000720c */ /* 0x000fda0003f05270 */
[----:B------:R-:W-:Y:S05]  /*c880*/  @!P0 BRA `(.L_x_1413) ;  /* 0x00002d0000008947 */ /* 0x000fea0003800000 */
[----:B------:R-:W2:Y:S04]  /*c890*/  LDL R10, [R1+0x4] ;  /* 0x00000400010a7983 */ /* 0x000ea80000100800 */
[----:B------:R-:W3:Y:S04]  /*c8a0*/  LDL.LU R9, [R1+0x8] ;  /* 0x0000080001097983 */ /* 0x000ee80000300800 */
[----:B------:R-:W4:Y:S04]  /*c8b0*/  LDL R8, [R1] ;  /* 0x0000000001087983 */ /* 0x000f280000100800 */
        /* <DEDUP_REMOVED lines=120> */
.L_x_1414:
[----:B--2---:R-:W2:Y:S04]  /*d040*/  LDL.LU R3, [R1+0x1c] ;  /* 0x00001c0001037983 */ /* 0x004ea80000300800 */
[----:B------:R-:W3:Y:S01]  /*d050*/  LDL R18, [R1+0x18] ;  /* 0x0000180001127983 */ /* 0x000ee20000100800 */
[----:B------:R-:W-:Y:S01]  /*d060*/  IMAD.MOV.U32 R2, RZ, RZ, 0x368 ;  /* 0x00000368ff027424 */ /* 0x000fe200078e00ff */
[----:B------:R-:W-:Y:S01]  /*d070*/  ISETP.GT.AND P3, PT, R5, 0x1, PT ;  /* 0x000000010500780c */ /* 0x000fe20003f64270 */
[----:B------:R-:W-:Y:S01]  /*d080*/  IMAD.IADD R10, R248, 0x1, R242 ;  /* 0x00000001f80a7824 */ /* 0x000fe200078e02f2 */
[----:B------:R-:W4:Y:S01]  /*d090*/  LDL R75, [R1+0x24] ;  /* 0x00002400014b7983 */ /* 0x000f220000100800 */
[----:B------:R-:W-:-:S02]  /*d0a0*/  ISETP.NE.U32.AND P0, PT, RZ, c[0x0][0x500], PT ;  /* 0x00014000ff007a0c */ /* 0x000fc40003f05070 */
[----:B------:R-:W-:Y:S02]  /*d0b0*/  SEL R2, R2, 0x328, P3 ;  /* 0x0000032802027807 */ /* 0x000fe40001800000 */
[----:B------:R-:W-:Y:S02]  /*d0c0*/  ISETP.NE.AND.EX P0, PT, RZ, c[0x0][0x504], PT, P0 ;  /* 0x00014100ff007a0c */ /* 0x000fe40003f05300 */
[----:B------:R1:W1:Y:S08]  /*d0d0*/  LDC.64 R6, c[0x0][R2+0x170] ;  /* 0x00005c0002067b82 */ /* 0x0002700000000a00 */
[----:B------:R1:W2:Y:S08]  /*d0e0*/  LDC.64 R14, c[0x0][R2+0x168] ;  /* 0x00005a00020e7b82 */ /* 0x0002b00000000a00 */
[----:B------:R1:W2:Y:S08]  /*d0f0*/  LDC.64 R16, c[0x0][R2+0x178] ;  /* 0x00005e0002107b82 */ /* 0x0002b00000000a00 */
[----:B------:R1:W2:Y:S02]  /*d100*/  LDC.64 R20, c[0x0][R2+0x160] ;  /* 0x0000580002147b82 */ /* 0x0002a40000000a00 */
[----:B-1----:R-:W-:-:S05]  /*d110*/  IMAD.MOV.U32 R2, RZ, RZ, c[0x0][0x4e8] ;  /* 0x00013a00ff027624 */ /* 0x002fca00078e00ff */
[----:B------:R-:W-:Y:S02]  /*d120*/  ISETP.NE.AND P2, PT, R2, 0x1, PT ;  /* 0x000000010200780c */ /* 0x000fe40003f45270 */
[----:B------:R-:W-:-:S05]  /*d130*/  SEL R2, R249, RZ, !P0 ;  /* 0x000000fff9027207 */ /* 0x000fca0004000000 */
[----:B------:R-:W-:Y:S01]  /*d140*/  IMAD R4, R7, R2, RZ ;  /* 0x0000000207047224 */ /* 0x000fe200078e02ff */
[----:B------:R-:W1:Y:S02]  /*d150*/  S2R R76, SR_TID.X ;  /* 0x00000000004c7919 */ /* 0x000e640000002100 */
[----:B-1----:R-:W-:-:S04]  /*d160*/  SHF.R.S32.HI R25, RZ, 0x1f, R76 ;  /* 0x0000001fff197819 */ /* 0x002fc8000001144c */
[----:B------:R-:W-:-:S04]  /*d170*/  LEA.HI R25, R25, R76, RZ, 0x5 ;  /* 0x0000004c19197211 */ /* 0x000fc800078f28ff */
[----:B------:R-:W-:-:S05]  /*d180*/  LOP3.LUT R25, R25, 0xffffffe0, RZ, 0xc0, !PT ;  /* 0xffffffe019197812 */ /* 0x000fca00078ec0ff */
[----:B------:R-:W-:Y:S01]  /*d190*/  IMAD.IADD R25, R76, 0x1, -R25 ;  /* 0x000000014c197824 */ /* 0x000fe200078e0a19 */
        /* <DEDUP_REMOVED lines=9> */
[----:B---3--:R-:W-:Y:S02]  /*d230*/  SEL R5, R18, RZ, P3 ;  /* 0x000000ff12057207 */ /* 0x008fe40001800000 */
        /* <DEDUP_REMOVED lines=34> */
[----:B----4-:R-:W-:-:S05]  /*d460*/  IMAD.IADD R5, R75, 0x1, R242 ;  /* 0x000000014b057824 */ /* 0x010fca00078e02f2 */
        /* <DEDUP_REMOVED lines=18> */
[----:B-1----:R-:W-:Y:S01]  /*d590*/  IADD3 R8, R224, R242, RZ ;  /* 0x000000f2e0087210 */ /* 0x002fe20007ffe0ff */
[----:B------:R-:W-:-:S04]  /*d5a0*/  IMAD.WIDE.U32 R6, R0, c[0x0][0x3a0], RZ ;  /* 0x0000e80000067a25 */ /* 0x000fc800078e00ff */
[----:B------:R-:W-:Y:S01]  /*d5b0*/  IMAD R0, R0, c[0x0][0x3a4], R5 ;  /* 0x0000e90000007a24 */ /* 0x000fe200078e0205 */
[----:B------:R-:W-:Y:S01]  /*d5c0*/  MOV R5, R8 ;  /* 0x0000000800057202 */ /* 0x000fe20000000f00 */
        /* <DEDUP_REMOVED lines=39> */
.L_x_1511:
[----:B------:R-:W-:Y:S05]  /*d840*/  BRA.DIV ~URZ, `(.L_x_1417) ;  /* 0x000065c27f007947 */ /* 0x000fea000b800000 */
[----:B------:R3:W4:Y:S02]  /*d850*/  SHFL.IDX PT, R0, R12, RZ, 0x1c1f ;  /* 0x001c1fff0c007589 */ /* 0x00072400000e0000 */
.L_x_1512:
        /* <DEDUP_REMOVED lines=11> */
[CC--:B------:R-:W-:Y:S02]  /*d910*/  @!P4 LEA R6, P1, R225.reuse, R0.reuse, 0x1 ;  /* 0x00000000e106c211 */ /* 0x0c0fe400078208ff */
[----:B------:R-:W-:Y:S02]  /*d920*/  @!P3 LEA R2, P0, R226, R0, 0x1 ;  /* 0x00000000e202b211 */ /* 0x000fe400078008ff */
[-C--:B--2---:R-:W-:Y:S02]  /*d930*/  @!P5 LEA.HI.X R9, R202, R5.reuse, R15, 0x1, P2 ;  /* 0x00000005ca09d211 */ /* 0x084fe400010f0c0f */
[-C--:B------:R-:W-:Y:S02]  /*d940*/  @!P4 LEA.HI.X R7, R225, R5.reuse, R14, 0x1, P1 ;  /* 0x00000005e107c211 */ /* 0x080fe400008f0c0e */
[----:B------:R-:W-:Y:S01]  /*d950*/  @!P3 LEA.HI.X R3, R226, R5, R13, 0x1, P0 ;  /* 0x00000005e203b211 */ /* 0x000fe200000f0c0d */
[----:B------:R2:W-:Y:S04]  /*d960*/  @!P5 ST.E.128 [R8.64], R24 ;  /* 0x000000180800d985 */ /* 0x0005e8000c101d06 */
[----:B------:R2:W-:Y:S04]  /*d970*/  @!P4 ST.E.128 [R6.64], R20 ;  /* 0x000000140600c985 */ /* 0x0005e8000c101d06 */
[----:B------:R2:W-:Y:S02]  /*d980*/  @!P3 ST.E.128 [R2.64], R16 ;  /* 0x000000100200b985 */ /* 0x0005e4000c101d06 */
.L_x_1419:
[----:B------:R-:W-:Y:S05]  /*d990*/  BSYNC B0 ;  /* 0x0000000000007941 */ /* 0x000fea0003800000 */
.L_x_1418:
[----:B------:R-:W-:Y:S05]  /*d9a0*/  BRA.DIV ~URZ, `(.L_x_1420) ;  /* 0x000064d27f007947 */ /* 0x000fea000b800000 */
[----:B--2---:R2:W1:Y:S04]  /*d9b0*/  SHFL.IDX PT, R5, R10, 0x1, 0x1c1f ;  /* 0x003c1f000a057f89 */ /* 0x00446800000e0000 */
[----:B----4-:R2:W4:Y:S02]  /*d9c0*/  SHFL.IDX PT, R0, R12, 0x1, 0x1c1f ;  /* 0x003c1f000c007f89 */ /* 0x01052400000e0000 */
.L_x_1513:
        /* <DEDUP_REMOVED lines=13> */
[-C--:B-1----:R-:W-:Y:S02]  /*daa0*/  @!P2 LEA.HI.X R9, R202, R5.reuse, R15, 0x1, P5 ;  /* 0x00000005ca09a211 */ /* 0x082fe400028f0c0f */
[-C--:B------:R-:W-:Y:S02]  /*dab0*/  @!P1 LEA.HI.X R7, R225, R5.reuse, R14, 0x1, P4 ;  /* 0x00000005e1079211 */ /* 0x080fe400020f0c0e */
[----:B------:R-:W-:Y:S01]  /*dac0*/  @!P0 LEA.HI.X R3, R226, R5, R13, 0x1, P3 ;  /* 0x00000005e2038211 */ /* 0x000fe200018f0c0d */
[----:B------:R1:W-:Y:S04]  /*dad0*/  @!P2 ST.E.128 [R8.64], R36 ;  /* 0x000000240800a985 */ /* 0x0003e8000c101d06 */
[----:B------:R1:W-:Y:S04]  /*dae0*/  @!P1 ST.E.128 [R6.64], R32 ;  /* 0x0000002006009985 */ /* 0x0003e8000c101d06 */
[----:B------:R1:W-:Y:S02]  /*daf0*/  @!P0 ST.E.128 [R2.64], R28 ;  /* 0x0000001c02008985 */ /* 0x0003e4000c101d06 */
.L_x_1422:
[----:B------:R-:W-:Y:S05]  /*db00*/  BSYNC B0 ;  /* 0x0000000000007941 */ /* 0x000fea0003800000 */
.L_x_1421:
[----:B------:R-:W-:Y:S05]  /*db10*/  BRA.DIV ~URZ, `(.L_x_1423) ;  /* 0x000064327f007947 */ /* 0x000fea000b800000 */
[----:B-1----:R1:W2:Y:S02]  /*db20*/  SHFL.IDX PT, R5, R10, 0x2, 0x1c1f ;  /* 0x005c1f000a057f89 */ /* 0x0022a400000e0000 */
.L_x_1514:
[----:B------:R-:W-:Y:S05]  /*db30*/  BRA.DIV ~URZ, `(.L_x_1424) ;  /* 0x000064827f007947 */ /* 0x000fea000b800000 */
[----:B----4-:R4:W1:Y:S02]  /*db40*/  SHFL.IDX PT, R0, R12, 0x2, 0x1c1f ;  /* 0x005c1f000c007f89 */ /* 0x01086400000e0000 */
.L_x_1515:
        /* <DEDUP_REMOVED lines=19> */
.L_x_1426:
[----:B------:R-:W-:Y:S05]  /*dc80*/  BSYNC B0 ;  /* 0x0000000000007941 */ /* 0x000fea0003800000 */
.L_x_1425:
[----:B------:R-:W-:Y:S05]  /*dc90*/  BRA.DIV ~URZ, `(.L_x_1427) ;  /* 0x000063927f007947 */ /* 0x000fea000b800000 */
[----:B-1----:R1:W3:Y:S04]  /*dca0*/  SHFL.IDX PT, R6, R10, 0x3, 0x1c1f ;  /* 0x007c1f000a067f89 */ /* 0x0022e800000e0000 */
[----:B------:R1:W4:Y:S02]  /*dcb0*/  SHFL.IDX PT, R0, R12, 0x3, 0x1c1f ;  /* 0x007c1f000c007f89 */ /* 0x00032400000e0000 */
.L_x_1516:
[----:B------:R-:W-:-:S04]  /*dcc0*/  IADD3 R2, R11, 0x60, RZ ;  /* 0x000000600b027810 */ /* 0x000fc80007ffe0ff */
[----:B------:R-:W-:-:S13]  /*dcd0*/  ISETP.GE.AND P0, PT, R2, R4, PT ;  /* 0x000000040200720c */ /* 0x000fda0003f06270 */
[----:B------:R-:W-:Y:S05]  /*dce0*/  @P0 BRA `(.L_x_1428) ;  /* 0x0000257000000947 */ /* 0x000fea0003800000 */
[----:B------:R-:W-:Y:S02]  /*dcf0*/  ISETP.GE.AND P1, PT, R202, c[0x0][0x3c8], PT ;  /* 0x0000f200ca007a0c */ /* 0x000fe40003f26270 */
[----:B------:R-:W-:Y:S02]  /*dd00*/  ISETP.GE.AND P0, PT, R225, c[0x0][0x3c8], PT ;  /* 0x0000f200e1007a0c */ /* 0x000fe40003f06270 */
[----:B------:R-:W-:Y:S02]  /*dd10*/  SHF.R.S32.HI R8, RZ, 0x1f, R202 ;  /* 0x0000001fff087819 */ /* 0x000fe400000114ca */
[----:B------:R-:W-:-:S07]  /*dd20*/  SHF.R.S32.HI R7, RZ, 0x1f, R225 ;  /* 0x0000001fff077819 */ /* 0x000fce00000114e1 */
[CC--:B----4-:R-:W-:Y:S02]  /*dd30*/  @!P1 LEA R4, P3, R202.reuse, R0.reuse, 0x1 ;  /* 0x00000000ca049211 */ /* 0x0d0fe400078608ff */
[C---:B------:R-:W-:Y:S02]  /*dd40*/  @!P0 LEA R2, P2, R225.reuse, R0, 0x1 ;  /* 0x00000000e1028211 */ /* 0x040fe400078408ff */
        /* <DEDUP_REMOVED lines=11> */
.L_x_1415:
        /* <DEDUP_REMOVED lines=33> */
.L_x_1517:
[----:B------:R-:W-:Y:S05]  /*e010*/  BRA.DIV ~URZ, `(.L_x_1430) ;  /* 0x000061527f007947 */ /* 0x000fea000b800000 */
[----:B------:R3:W4:Y:S02]  /*e020*/  SHFL.IDX PT, R0, R12, RZ, 0x1c1f ;  /* 0x001c1fff0c007589 */ /* 0x00072400000e0000 */
.L_x_1518:
        /* <DEDUP_REMOVED lines=28> */
[----:B----4-:R-:W-:Y:S01]  /*e1f0*/  @!P6 LEA R6, P2, R9, R0, 0x2 ;  /* 0x000000000906e211 */ /* 0x010fe200078410ff */
        /* <DEDUP_REMOVED lines=32> */
[----:B------:R-:W-:-:S02]  /*e400*/  SHF.R.S32.HI R13, RZ, 0x1f, R13 ;  /* 0x0000001fff0d7819 */ /* 0x000fc4000001140d */
        /* <DEDUP_REMOVED lines=8> */
[----:B------:R-:W-:-:S03]  /*e490*/  ISETP.GE.AND P2, PT, R252, c[0x0][0x3c8], PT ;  /* 0x0000f200fc007a0c */ /* 0x000fc60003f46270 */
[----:B------:R2:W-:Y:S01]  /*e4a0*/  @!P1 ST.E.64 [R2.64], R100 ;  /* 0x0000006402009985 */ /* 0x0005e2000c101b06 */
[----:B------:R-:W-:-:S04]  /*e4b0*/  @!P6 LEA R8, P1, R10, R0, 0x2 ;  /* 0x000000000a08e211 */ /* 0x000fc800078210ff */
[----:B------:R-:W-:Y:S02]  /*e4c0*/  @!P6 LEA.HI.X R9, R10, R4, R14, 0x2, P1 ;  /* 0x000000040a09e211 */ /* 0x000fe400008f140e */
[C---:B----4-:R-:W-:Y:S02]  /*e4d0*/  @!P3 LEA R6, P1, R11.reuse, R0, 0x2 ;  /* 0x000000000b06b211 */ /* 0x050fe400078210ff */
[----:B------:R-:W-:Y:S01]  /*e4e0*/  SHF.R.S32.HI R10, RZ, 0x1f, R252 ;  /* 0x0000001fff0a7819 */ /* 0x000fe200000114fc */
[----:B------:R4:W-:Y:S01]  /*e4f0*/  @!P6 ST.E.64 [R8.64], R168 ;  /* 0x000000a80800e985 */ /* 0x0009e2000c101b06 */
[----:B------:R-:W-:-:S05]  /*e500*/  @!P3 LEA.HI.X R7, R11, R4, R13, 0x2, P1 ;  /* 0x000000040b07b211 */ /* 0x000fca00008f140d */
[----:B------:R4:W-:Y:S01]  /*e510*/  @!P3 ST.E.64 [R6.64], R166 ;  /* 0x000000a60600b985 */ /* 0x0009e2000c101b06 */
[----:B--2---:R-:W-:-:S04]  /*e520*/  @!P2 LEA R2, P1, R252, R0, 0x2 ;  /* 0x00000000fc02a211 */ /* 0x004fc800078210ff */
[----:B------:R-:W-:-:S05]  /*e530*/  @!P2 LEA.HI.X R3, R252, R4, R10, 0x2, P1 ;  /* 0x00000004fc03a211 */ /* 0x000fca00008f140a */
[----:B------:R4:W-:Y:S04]  /*e540*/  @!P2 ST.E.64 [R2.64], R84 ;  /* 0x000000540200a985 */ /* 0x0009e8000c101b06 */
.L_x_1432:
[----:B------:R-:W-:Y:S05]  /*e550*/  BSYNC B0 ;  /* 0x0000000000007941 */ /* 0x000fea0003800000 */
.L_x_1431:
[----:B------:R-:W-:Y:S05]  /*e560*/  BRA.DIV ~URZ, `(.L_x_1433) ;  /* 0x00005c727f007947 */ /* 0x000fea000b800000 */
[----:B--2---:R2:W1:Y:S04]  /*e570*/  SHFL.IDX PT, R4, R5, 0x1, 0x1c1f ;  /* 0x003c1f0005047f89 */ /* 0x00446800000e0000 */
[----:B----4-:R2:W4:Y:S02]  /*e580*/  SHFL.IDX PT, R0, R12, 0x1, 0x1c1f ;  /* 0x003c1f000c007f89 */ /* 0x01052400000e0000 */
.L_x_1519:
[----:B------:R-:W-:Y:S01]  /*e590*/  BSSY B0, `(.L_x_1434) ;  /* 0x0000052000007945 */ /* 0x000fe20003800000 */
[----:B------:R-:W-:Y:S05]  /*e5a0*/  @P0 BRA `(.L_x_1435) ;  /* 0x0000050000000947 */ /* 0x000fea0003800000 */
[C---:B------:R-:W-:Y:S02]  /*e5b0*/  ISETP.GE.AND P2, PT, R243.reuse, c[0x0][0x3c8], PT ;  /* 0x0000f200f3007a0c */ /* 0x040fe40003f46270 */
[C---:B------:R-:W-:Y:S02]  /*e5c0*/  IADD3 R10, R243.reuse, 0x8, RZ ;  /* 0x00000008f30a7810 */ /* 0x040fe40007ffe0ff */
[----:B------:R-:W-:Y:S02]  /*e5d0*/  IADD3 R13, R243, 0x10, RZ ;  /* 0x00000010f30d7810 */ /* 0x000fe40007ffe0ff */
[----:B------:R-:W-:-:S02]  /*e5e0*/  ISETP.GE.AND P6, PT, R10, c[0x0][0x3c8], PT ;  /* 0x0000f2000a007a0c */ /* 0x000fc40003fc6270 */
[----:B------:R-:W-:Y:S02]  /*e5f0*/  ISETP.GE.AND P1, PT, R13, c[0x0][0x3c8], PT ;  /* 0x0000f2000d007a0c */ /* 0x000fe40003f26270 */
[C---:B------:R-:W-:Y:S02]  /*e600*/  IADD3 R9, R243.reuse, 0x18, RZ ;  /* 0x00000018f3097810 */ /* 0x040fe40007ffe0ff */
[----:B------:R-:W-:Y:S02]  /*e610*/  SHF.R.S32.HI R6, RZ, 0x1f, R243 ;  /* 0x0000001fff067819 */ /* 0x000fe400000114f3 */
[C---:B----4-:R-:W-:Y:S02]  /*e620*/  @!P2 LEA R2, P3, R243.reuse, R0, 0x2 ;  /* 0x00000000f302a211 */ /* 0x050fe400078610ff */
[----:B------:R-:W-:Y:S02]  /*e630*/  IADD3 R11, R243, 0x8, RZ ;  /* 0x00000008f30b7810 */ /* 0x000fe40007ffe0ff */
[----:B------:R-:W-:-:S02]  /*e640*/  ISETP.GE.AND P0, PT, R9, c[0x0][0x3c8], PT ;  /* 0x0000f20009007a0c */ /* 0x000fc40003f06270 */
[C---:B-1----:R-:W-:Y:S02]  /*e650*/  @!P2 LEA.HI.X R3, R243.reuse, R4, R6, 0x2, P3 ;  /* 0x00000004f303a211 */ /* 0x042fe400018f1406 */
[----:B------:R-:W-:Y:S02]  /*e660*/  SHF.R.S32.HI R11, RZ, 0x1f, R11 ;  /* 0x0000001fff0b7819 */ /* 0x000fe4000001140b */
[C---:B------:R-:W-:Y:S01]  /*e670*/  @!P6 LEA R6, P3, R10.reuse, R0, 0x2 ;  /* 0x000000000a06e211 */ /* 0x040fe200078610ff */
[----:B------:R1:W-:Y:S01]  /*e680*/  @!P2 ST.E.64 [R2.64], R126 ;  /* 0x0000007e0200a985 */ /* 0x0003e2000c101b06 */
[C---:B------:R-:W-:Y:S02]  /*e690*/  IADD3 R14, R243.reuse, 0x10, RZ ;  /* 0x00000010f30e7810 */ /* 0x040fe40007ffe0ff */
[----:B------:R-:W-:Y:S02]  /*e6a0*/  IADD3 R8, R243, 0x20, RZ ;  /* 0x00000020f3087810 */ /* 0x000fe40007ffe0ff */
[----:B------:R-:W-:-:S02]  /*e6b0*/  @!P6 LEA.HI.X R7, R10, R4, R11, 0x2, P3 ;  /* 0x000000040a07e211 */ /* 0x000fc400018f140b */
[----:B------:R-:W-:Y:S02]  /*e6c0*/  SHF.R.S32.HI R14, RZ, 0x1f, R14 ;  /* 0x0000001fff0e7819 */ /* 0x000fe4000001140e */
[----:B------:R-:W-:Y:S01]  /*e6d0*/  ISETP.GE.AND P2, PT, R8, c[0x0][0x3c8], PT ;  /* 0x0000f20008007a0c */ /* 0x000fe20003f46270 */
[----:B------:R4:W-:Y:S01]  /*e6e0*/  @!P6 ST.E.64 [R6.64], R146 ;  /* 0x000000920600e985 */ /* 0x0009e2000c101b06 */
[C---:B------:R-:W-:Y:S02]  /*e6f0*/  IADD3 R10, R243.reuse, 0x18, RZ ;  /* 0x00000018f30a7810 */ /* 0x040fe40007ffe0ff */
[----:B------:R-:W-:Y:S02]  /*e700*/  IADD3 R11, R243, 0x28, RZ ;  /* 0x00000028f30b7810 */ /* 0x000fe40007ffe0ff */
[----:B------:R-:W-:Y:S02]  /*e710*/  SHF.R.S32.HI R10, RZ, 0x1f, R10 ;  /* 0x0000001fff0a7819 */ /* 0x000fe4000001140a */
[----:B------:R-:W-:-:S02]  /*e720*/  ISETP.GE.AND P6, PT, R11, c[0x0][0x3c8], PT ;  /* 0x0000f2000b007a0c */ /* 0x000fc40003fc6270 */
[C---:B------:R-:W-:Y:S02]  /*e730*/  IADD3 R15, R243.reuse, 0x40, RZ ;  /* 0x00000040f30f7810 */ /* 0x040fe40007ffe0ff */
[----:B------:R-:W-:-:S04]  /*e740*/  IADD3 R16, R243, 0x30, RZ ;  /* 0x00000030f3107810 */ /* 0x000fc80007ffe0ff */
[----:B------:R-:W-:Y:S02]  /*e750*/  SHF.R.S32.HI R16, RZ, 0x1f, R16 ;  /* 0x0000001fff107819 */ /* 0x000fe40000011410 */
[----:B-1----:R-:W-:-:S04]  /*e760*/  @!P1 LEA R2, P3, R13, R0, 0x2 ;  /* 0x000000000d029211 */ /* 0x002fc800078610ff */
[----:B------:R-:W-:Y:S02]  /*e770*/  @!P1 LEA.HI.X R3, R13, R4, R14, 0x2, P3 ;  /* 0x000000040d039211 */ /* 0x000fe400018f140e */
[C---:B------:R-:W-:Y:S02]  /*e780*/  IADD3 R14, R243.reuse, 0x30, RZ ;  /* 0x00000030f30e7810 */ /* 0x040fe40007ffe0ff */
[----:B------:R-:W-:Y:S01]  /*e790*/  IADD3 R13, R243, 0x28, RZ ;  /* 0x00000028f30d7810 */ /* 0x000fe20007ffe0ff */
[----:B------:R1:W-:Y:S01]  /*e7a0*/  @!P1 ST.E.64 [R2.64], R150 ;  /* 0x0000009602009985 */ /* 0x0003e2000c101b06 */
[C---:B----4-:R-:W-:Y:S02]  /*e7b0*/  @!P0 LEA R6, P3, R9.reuse, R0, 0x2 ;  /* 0x0000000009068211 */ /* 0x050fe400078610ff */
[----:B------:R-:W-:Y:S02]  /*e7c0*/  ISETP.GE.AND P1, PT, R14, c[0x0][0x3c8], PT ;  /* 0x0000f2000e007a0c */ /* 0x000fe40003f26270 */
[----:B------:R-:W-:-:S02]  /*e7d0*/  @!P0 LEA.HI.X R7, R9, R4, R10, 0x2, P3 ;  /* 0x0000000409078211 */ /* 0x000fc400018f140a */
[C---:B------:R-:W-:Y:S02]  /*e7e0*/  IADD3 R9, R243.reuse, 0x20, RZ ;  /* 0x00000020f3097810 */ /* 0x040fe40007ffe0ff */
[----:B------:R-:W-:Y:S01]  /*e7f0*/  IADD3 R10, R243, 0x38, RZ ;  /* 0x00000038f30a7810 */ /* 0x000fe20007ffe0ff */
[----:B------:R4:W-:Y:S01]  /*e800*/  @!P0 ST.E.64 [R6.64], R96 ;  /* 0x0000006006008985 */ /* 0x0009e2000c101b06 */
[----:B------:R-:W-:Y:S02]  /*e810*/  SHF.R.S32.HI R9, RZ, 0x1f, R9 ;  /* 0x0000001fff097819 */ /* 0x000fe40000011409 */
[----:B------:R-:W-:Y:S02]  /*e820*/  ISETP.GE.AND P0, PT, R10, c[0x0][0x3c8], PT ;  /* 0x0000f2000a007a0c */ /* 0x000fe40003f06270 */
[----:B------:R-:W-:Y:S02]  /*e830*/  SHF.R.S32.HI R13, RZ, 0x1f, R13 ;  /* 0x0000001fff0d7819 */ /* 0x000fe4000001140d */
[----:B-1----:R-:W-:-:S04]  /*e840*/  @!P2 LEA R2, P3, R8, R0, 0x2 ;  /* 0x000000000802a211 */ /* 0x002fc800078610ff */
[----:B------:R-:W-:Y:S02]  /*e850*/  @!P2 LEA.HI.X R3, R8, R4, R9, 0x2, P3 ;  /* 0x000000040803a211 */ /* 0x000fe400018f1409 */
[----:B------:R-:W-:-:S03]  /*e860*/  @!P6 LEA R8, P3, R11, R0, 0x2 ;  /* 0x000000000b08e211 */ /* 0x000fc600078610ff */
[----:B------:R1:W-:Y:S01]  /*e870*/  @!P2 ST.E.64 [R2.64], R102 ;  /* 0x000000660200a985 */ /* 0x0003e2000c101b06 */
[----:B------:R-:W-:Y:S02]  /*e880*/  @!P6 LEA.HI.X R9, R11, R4, R13, 0x2, P3 ;  /* 0x000000040b09e211 */ /* 0x000fe400018f140d */
[----:B------:R-:W-:Y:S02]  /*e890*/  ISETP.GE.AND P3, PT, R15, c[0x0][0x3c8], PT ;  /* 0x0000f2000f007a0c */ /* 0x000fe40003f66270 */
[----:B----4-:R-:W-:Y:S01]  /*e8a0*/  @!P1 LEA R6, P2, R14, R0, 0x2 ;  /* 0x000000000e069211 */ /* 0x010fe200078410ff */
[----:B------:R4:W-:Y:S01]  /*e8b0*/  @!P6 ST.E.64 [R8.64], R114 ;  /* 0x000000720800e985 */ /* 0x0009e2000c101b06 */
[C---:B------:R-:W-:Y:S02]  /*e8c0*/  IADD3 R11, R243.reuse, 0x38, RZ ;  /* 0x00000038f30b7810 */ /* 0x040fe40007ffe0ff */
[----:B------:R-:W-:Y:S02]  /*e8d0*/  IADD3 R13, R243, 0x48, RZ ;  /* 0x00000048f30d7810 */ /* 0x000fe40007ffe0ff */
[----:B------:R-:W-:-:S02]  /*e8e0*/  SHF.R.S32.HI R11, RZ, 0x1f, R11 ;  /* 0x0000001fff0b7819 */ /* 0x000fc4000001140b */
[----:B------:R-:W-:Y:S02]  /*e8f0*/  @!P1 LEA.HI.X R7, R14, R4, R16, 0x2, P2 ;  /* 0x000000040e079211 */ /* 0x000fe400010f1410 */
[----:B------:R-:W-:Y:S02]  /*e900*/  ISETP.GE.AND P2, PT, R13, c[0x0][0x3c8], PT ;  /* 0x0000f2000d007a0c */ /* 0x000fe40003f46270 */
[C---:B------:R-:W-:Y:S01]  /*e910*/  IADD3 R16, R243.reuse, 0x40, RZ ;  /* 0x00000040f3107810 */ /* 0x040fe20007ffe0ff */
[----:B------:R5:W-:Y:S01]  /*e920*/  @!P1 ST.E.64 [R6.64], R112 ;  /* 0x0000007006009985 */ /* 0x000be2000c101b06 */
[----:B------:R-:W-:Y:S02]  /*e930*/  IADD3 R14, R243, 0x50, RZ ;  /* 0x00000050f30e7810 */ /* 0x000fe40007ffe0ff */
[----:B------:R-:W-:Y:S02]  /*e940*/  SHF.R.S32.HI R16, RZ, 0x1f, R16 ;  /* 0x0000001fff107819 */ /* 0x000fe40000011410 */
[----:B------:R-:W-:-:S02]  /*e950*/  ISETP.GE.AND P1, PT, R14, c[0x0][0x3c8], PT ;  /* 0x0000f2000e007a0c */ /* 0x000fc40003f26270 */
[----:B-1----:R-:W-:-:S04]  /*e960*/  @!P0 LEA R2, P6, R10, R0, 0x2 ;  /* 0x000000000a028211 */ /* 0x002fc800078c10ff */
[----:B------:R-:W-:Y:S02]  /*e970*/  @!P0 LEA.HI.X R3, R10, R4, R11, 0x2, P6 ;  /* 0x000000040a038211 */ /* 0x000fe400030f140b */
[----:B------:R-:W-:-:S03]  /*e980*/  @!P3 LEA R10, P6, R15, R0, 0x2 ;  /* 0x000000000f0ab211 */ /* 0x000fc600078c10ff */
[----:B------:R1:W-:Y:S01]  /*e990*/  @!P0 ST.E.64 [R2.64], R122 ;  /* 0x0000007a02008985 */ /* 0x0003e2000c101b06 */
[----:B------:R-:W-:Y:S02]  /*e9a0*/  @!P3 LEA.HI.X R11, R15, R4, R16, 0x2, P6 ;  /* 0x000000040f0bb211 */ /* 0x000fe400030f1410 */
[----:B------:R-:W-:Y:S02]  /*e9b0*/  IADD3 R16, R243, 0x48, RZ ;  /* 0x00000048f3107810 */ /* 0x000fe40007ffe0ff */
[----:B------:R-:W-:Y:S01]  /*e9c0*/  ISETP.GE.AND P0, PT, R252, c[0x0][0x3c8], PT ;  /* 0x0000f200fc007a0c */ /* 0x000fe20003f06270 */
[----:B------:R2:W-:Y:S01]  /*e9d0*/  @!P3 ST.E.64 [R10.64], R158 ;  /* 0x0000009e0a00b985 */ /* 0x0005e2000c101b06 */
[----:B------:R-:W-:Y:S02]  /*e9e0*/  SHF.R.S32.HI R16, RZ, 0x1f, R16 ;  /* 0x0000001fff107819 */ /* 0x000fe40000011410 */
[----:B----4-:R-:W-:Y:S02]  /*e9f0*/  @!P2 LEA R8, P6, R13, R0, 0x2 ;  /* 0x000000000d08a211 */ /* 0x010fe400078c10ff */
[----:B------:R-:W-:-:S02]  /*ea00*/  IADD3 R15, R243, 0x50, RZ ;  /* 0x00000050f30f7810 */ /* 0x000fc40007ffe0ff */
[----:B------:R-:W-:Y:S02]  /*ea10*/  @!P2 LEA.HI.X R9, R13, R4, R16, 0x2, P6 ;  /* 0x000000040d09a211 */ /* 0x000fe400030f1410 */
[----:B------:R-:W-:Y:S02]  /*ea20*/  SHF.R.S32.HI R15, RZ, 0x1f, R15 ;  /* 0x0000001fff0f7819 */ /* 0x000fe4000001140f */
[C---:B-----5:R-:W-:Y:S01]  /*ea30*/  @!P1 LEA R6, P6, R14.reuse, R0, 0x2 ;  /* 0x000000000e069211 */ /* 0x060fe200078c10ff */
[----:B------:R2:W-:Y:S01]  /*ea40*/  @!P2 ST.E.64 [R8.64], R154 ;  /* 0x0000009a0800a985 */ /* 0x0005e2000c101b06 */
[----:B------:R-:W-:Y:S02]  /*ea50*/  SHF.R.S32.HI R13, RZ, 0x1f, R252 ;  /* 0x0000001fff0d7819 */ /* 0x000fe400000114fc */
[----:B------:R-:W-:-:S05]  /*ea60*/  @!P1 LEA.HI.X R7, R14, R4, R15, 0x2, P6 ;  /* 0x000000040e079211 */ /* 0x000fca00030f140f */
[----:B------:R2:W-:Y:S01]  /*ea70*/  @!P1 ST.E.64 [R6.64], R82 ;  /* 0x0000005206009985 */ /* 0x0005e2000c101b06 */
[----:B-1----:R-:W-:-:S04]  /*ea80*/  @!P0 LEA R2, P6, R252, R0, 0x2 ;  /* 0x00000000fc028211 */ /* 0x002fc800078c10ff */
[----:B------:R-:W-:-:S05]  /*ea90*/  @!P0 LEA.HI.X R3, R252, R4, R13, 0x2, P6 ;  /* 0x00000004fc038211 */ /* 0x000fca00030f140d */
[----:B------:R2:W-:Y:S04]  /*eaa0*/  @!P0 ST.E.64 [R2.64], R80 ;  /* 0x0000005002008985 */ /* 0x0005e8000c101b06 */
.L_x_1435:
[----:B------:R-:W-:Y:S05]  /*eab0*/  BSYNC B0 ;  /* 0x0000000000007941 */ /* 0x000fea0003800000 */
.L_x_1434:
[----:B------:R-:W-:Y:S05]  /*eac0*/  BRA.DIV ~URZ, `(.L_x_1436) ;  /* 0x000057e27f007947 */ /* 0x000fea000b800000 */
[----:B-1----:R1:W2:Y:S02]  /*ead0*/  SHFL.IDX PT, R4, R5, 0x2, 0x1c1f ;  /* 0x005c1f0005047f89 */ /* 0x0022a400000e0000 */
.L_x_1520:
[----:B------:R-:W-:Y:S05]  /*eae0*/  BRA.DIV ~URZ, `(.L_x_1437) ;  /* 0x000058327f007947 */ /* 0x000fea000b800000 */
[----:B----4-:R4:W1:Y:S02]  /*eaf0*/  SHFL.IDX PT, R0, R12, 0x2, 0x1c1f ;  /* 0x005c1f000c007f89 */ /* 0x01086400000e0000 */
.L_x_1521:
[----:B------:R-:W-:Y:S01]  /*eb00*/  BSSY B0, `(.L_x_1438) ;  /* 0x0000052000007945 */ /* 0x000fe20003800000 */
[----:B------:R-:W-:Y:S05]  /*eb10*/  @P4 BRA `(.L_x_1439) ;  /* 0x0000050000004947 */ /* 0x000fea0003800000 */
[C---:B--2---:R-:W-:Y:S02]  /*eb20*/  IADD3 R6, R243.reuse, 0x8, RZ ;  /* 0x00000008f3067810 */ /* 0x044fe40007ffe0ff */
[C---:B------:R-:W-:Y:S02]  /*eb30*/  ISETP.GE.AND P0, PT, R243.reuse, c[0x0][0x3c8], PT ;  /* 0x0000f200f3007a0c */ /* 0x040fe40003f06270 */
[----:B------:R-:W-:Y:S02]  /*eb40*/  ISETP.GE.AND P1, PT, R6, c[0x0][0x3c8], PT ;  /* 0x0000f20006007a0c */ /* 0x000fe40003f26270 */
[C---:B------:R-:W-:Y:S02]  /*eb50*/  IADD3 R16, R243.reuse, 0x10, RZ ;  /* 0x00000010f3107810 */ /* 0x040fe40007ffe0ff */
[C---:B------:R-:W-:Y:S02]  /*eb60*/  IADD3 R10, R243.reuse, 0x18, RZ ;  /* 0x00000018f30a7810 */ /* 0x040fe40007ffe0ff */
[----:B------:R-:W-:-:S02]  /*eb70*/  IADD3 R7, R243, 0x8, RZ ;  /* 0x00000008f3077810 */ /* 0x000fc40007ffe0ff */
[----:B------:R-:W-:Y:S02]  /*eb80*/  ISETP.GE.AND P2, PT, R16, c[0x0][0x3c8], PT ;  /* 0x0000f20010007a0c */ /* 0x000fe40003f46270 */
[----:B------:R-:W-:Y:S02]  /*eb90*/  SHF.R.S32.HI R11, RZ, 0x1f, R243 ;  /* 0x0000001fff0b7819 */ /* 0x000fe400000114f3 */
[-C--:B-1----:R-:W-:Y:S02]  /*eba0*/  @!P0 LEA R2, P6, R243, R0.reuse, 0x2 ;  /* 0x00000000f3028211 */ /* 0x082fe400078c10ff */
[----:B------:R-:W-:Y:S02]  /*ebb0*/  ISETP.GE.AND P4, PT, R10, c[0x0][0x3c8], PT ;  /* 0x0000f2000a007a0c */ /* 0x000fe40003f86270 */
[----:B------:R-:W-:Y:S02]  /*ebc0*/  SHF.R.S32.HI R7, RZ, 0x1f, R7 ;  /* 0x0000001fff077819 */ /* 0x000fe40000011407 */
[----:B------:R-:W-:-:S02]  /*ebd0*/  @!P1 LEA R8, P3, R6, R0, 0x2 ;  /* 0x0000000006089211 */ /* 0x000fc400078610ff */
[CC--:B------:R-:W-:Y:S02]  /*ebe0*/  @!P0 LEA.HI.X R3, R243.reuse, R4.reuse, R11, 0x2, P6 ;  /* 0x00000004f3038211 */ /* 0x0c0fe400030f140b */
[----:B------:R-:W-:Y:S02]  /*ebf0*/  @!P1 LEA.HI.X R9, R6, R4, R7, 0x2, P3 ;  /* 0x0000000406099211 */ /* 0x000fe400018f1407 */
[C---:B------:R-:W-:Y:S01]  /*ec00*/  IADD3 R13, R243.reuse, 0x20, RZ ;  /* 0x00000020f30d7810 */ /* 0x040fe20007ffe0ff */
[----:B------:R1:W-:Y:S01]  /*ec10*/  @!P0 ST.E.64 [R2.64], R36 ;  /* 0x0000002402008985 */ /* 0x0003e2000c101b06 */
[C---:B------:R-:W-:Y:S02]  /*ec20*/  IADD3 R14, R243.reuse, 0x28, RZ ;  /* 0x00000028f30e7810 */ /* 0x040fe40007ffe0ff */
[C---:B------:R-:W-:Y:S01]  /*ec30*/  IADD3 R17, R243.reuse, 0x10, RZ ;  /* 0x00000010f3117810 */ /* 0x040fe20007ffe0ff */
[----:B------:R2:W-:Y:S01]  /*ec40*/  @!P1 ST.E.64 [R8.64], R38 ;  /* 0x0000002608009985 */ /* 0x0005e2000c101b06 */
[----:B------:R-:W-:-:S02]  /*ec50*/  IADD3 R15, R243, 0x18, RZ ;  /* 0x00000018f30f7810 */ /* 0x000fc40007ffe0ff */
[----:B------:R-:W-:Y:S02]  /*ec60*/  ISETP.GE.AND P3, PT, R13, c[0x0][0x3c8], PT ;  /* 0x0000f2000d007a0c */ /* 0x000fe40003f66270 */
[----:B------:R-:W-:Y:S02]  /*ec70*/  ISETP.GE.AND P1, PT, R14, c[0x0][0x3c8], PT ;  /* 0x0000f2000e007a0c */ /* 0x000fe40003f26270 */
[----:B------:R-:W-:Y:S02]  /*ec80*/  @!P2 LEA R6, P0, R16, R0, 0x2 ;  /* 0x000000001006a211 */ /* 0x000fe400078010ff */
[----:B------:R-:W-:Y:S02]  /*ec90*/  SHF.R.S32.HI R17, RZ, 0x1f, R17 ;  /* 0x0000001fff117819 */ /* 0x000fe40000011411 */
[----:B------:R-:W-:Y:S02]  /*eca0*/  SHF.R.S32.HI R15, RZ, 0x1f, R15 ;  /* 0x0000001fff0f7819 */ /* 0x000fe4000001140f */
[----:B------:R-:W-:-:S02]  /*ecb0*/  IADD3 R11, R243, 0x30, RZ ;  /* 0x00000030f30b7810 */ /* 0x000fc40007ffe0ff */
[----:B------:R-:W-:Y:S02]  /*ecc0*/  @!P2 LEA.HI.X R7, R16, R4, R17, 0x2, P0 ;  /* 0x000000041007a211 */ /* 0x000fe400000f1411 */
[----:B------:R-:W-:Y:S02]  /*ecd0*/  ISETP.GE.AND P0, PT, R11, c[0x0][0x3c8], PT ;  /* 0x0000f2000b007a0c */ /* 0x000fe40003f06270 */
[C---:B------:R-:W-:Y:S01]  /*ece0*/  IADD3 R16, R243.reuse, 0x20, RZ ;  /* 0x00000020f3107810 */ /* 0x040fe20007ffe0ff */
[----:B------:R5:W-:Y:S01]  /*ecf0*/  @!P2 ST.E.64 [R6.64], R40 ;  /* 0x000000280600a985 */ /* 0x000be2000c101b06 */
[----:B------:R-:W-:Y:S02]  /*ed00*/  IADD3 R17, R243, 0x48, RZ ;  /* 0x00000048f3117810 */ /* 0x000fe40007ffe0ff */
[----:B------:R-:W-:Y:S02]  /*ed10*/  SHF.R.S32.HI R16, RZ, 0x1f, R16 ;  /* 0x0000001fff107819 */ /* 0x000fe40000011410 */
[----:B-1----:R-:W-:-:S02]  /*ed20*/  @!P4 LEA R2, P6, R10, R0, 0x2 ;  /* 0x000000000a02c211 */ /* 0x002fc400078c10ff */
[----:B------:R-:W-:Y:S02]  /*ed30*/  SHF.R.S32.HI R17, RZ, 0x1f, R17 ;  /* 0x0000001fff117819 */ /* 0x000fe40000011411 */
[----:B------:R-:W-:Y:S02]  /*ed40*/  @!P4 LEA.HI.X R3, R10, R4, R15, 0x2, P6 ;  /* 0x000000040a03c211 */ /* 0x000fe400030f140f */
[----:B------:R-:W-:Y:S02]  /*ed50*/  IADD3 R15, R243, 0x28, RZ ;  /* 0x00000028f30f7810 */ /* 0x000fe40007ffe0ff */
[----:B--2---:R-:W-:Y:S01]  /*ed60*/  @!P3 LEA R8, P2, R13, R0, 0x2 ;  /* 0x000000000d08b211 */ /* 0x004fe200078410ff */
[----:B------:R1:W-:Y:S01]  /*ed70*/  @!P4 ST.E.64 [R2.64], R42 ;  /* 0x0000002a0200c985 */ /* 0x0003e2000c101b06 */
[----:B------:R-:W-:Y:S02]  /*ed80*/  SHF.R.S32.HI R15, RZ, 0x1f, R15 ;  /* 0x0000001fff0f7819 */ /* 0x000fe4000001140f */
[----:B------:R-:W-:-:S02]  /*ed90*/  IADD3 R10, R243, 0x38, RZ ;  /* 0x00000038f30a7810 */ /* 0x000fc40007ffe0ff */
[----:B------:R-:W-:Y:S02]  /*eda0*/  @!P3 LEA.HI.X R9, R13, R4, R16, 0x2, P2 ;  /* 0x000000040d09b211 */ /* 0x000fe400010f1410 */
[----:B------:R-:W-:Y:S02]  /*edb0*/  ISETP.GE.AND P4, PT, R10, c[0x0][0x3c8], PT ;  /* 0x0000f2000a007a0c */ /* 0x000fe40003f86270 */
[C---:B------:R-:W-:Y:S01]  /*edc0*/  IADD3 R13, R243.reuse, 0x40, RZ ;  /* 0x00000040f30d7810 */ /* 0x040fe20007ffe0ff */
[----:B------:R-:W-:Y:S01]  /*edd0*/  @!P3 ST.E.64 [R8.64], R66 ;  /* 0x000000420800b985 */ /* 0x000fe2000c101b06 */
[----:B------:R-:W-:Y:S02]  /*ede0*/  IADD3 R16, R243, 0x48, RZ ;  /* 0x00000048f3107810 */ /* 0x000fe40007ffe0ff */
[----:B------:R-:W-:Y:S02]  /*edf0*/  ISETP.GE.AND P3, PT, R13, c[0x0][0x3c8], PT ;  /* 0x0000f2000d007a0c */ /* 0x000fe40003f66270 */
[----:B-----5:R-:W-:-:S02]  /*ee00*/  @!P0 LEA R6, P2, R11, R0, 0x2 ;  /* 0x000000000b068211 */ /* 0x020fc400078410ff */
        /* <DEDUP_REMOVED lines=9> */
[----:B------:R-:W-:Y:S01]  /*eea0*/  ISETP.GE.AND P2, PT, R16, c[0x0][0x3c8], PT ;  /* 0x0000f20010007a0c */ /* 0x000fe20003f46270 */
[----:B------:R2:W-:Y:S01]  /*eeb0*/  @!P0 ST.E.64 [R6.64], R48 ;  /* 0x0000003006008985 */ /* 0x0005e2000c101b06 */
[----:B------:R-:W-:Y:S02]  /*eec0*/  SHF.R.S32.HI R11, RZ, 0x1f, R11 ;  /* 0x0000001fff0b7819 */ /* 0x000fe4000001140b */
[----:B------:R-:W-:Y:S02]  /*eed0*/  IADD3 R15, R243, 0x40, RZ ;  /* 0x00000040f30f7810 */ /* 0x000fe40007ffe0ff */
[----:B------:R-:W-:Y:S02]  /*eee0*/  ISETP.GE.AND P0, PT, R252, c[0x0][0x3c8], PT ;  /* 0x0000f200fc007a0c */ /* 0x000fe40003f06270 */
[----:B------:R-:W-:-:S02]  /*eef0*/  SHF.R.S32.HI R15, RZ, 0x1f, R15 ;  /* 0x0000001fff0f7819 */ /* 0x000fc4000001140f */
[----:B-1----:R-:W-:-:S04]  /*ef00*/  @!P4 LEA R2, P6, R10, R0, 0x2 ;  /* 0x000000000a02c211 */ /* 0x002fc800078c10ff */
[----:B------:R-:W-:Y:S02]  /*ef10*/  @!P4 LEA.HI.X R3, R10, R4, R11, 0x2, P6 ;  /* 0x000000040a03c211 */ /* 0x000fe400030f140b */
[----:B------:R-:W-:-:S03]  /*ef20*/  @!P3 LEA R10, P6, R13, R0, 0x2 ;  /* 0x000000000d0ab211 */ /* 0x000fc600078c10ff */
[----:B------:R1:W-:Y:S01]  /*ef30*/  @!P4 ST.E.64 [R2.64], R52 ;  /* 0x000000340200c985 */ /* 0x0003e2000c101b06 */
[----:B------:R-:W-:Y:S02]  /*ef40*/  @!P3 LEA.HI.X R11, R13, R4, R15, 0x2, P6 ;  /* 0x000000040d0bb211 */ /* 0x000fe400030f140f */
[-C--:B------:R-:W-:Y:S02]  /*ef50*/  @!P2 LEA R8, P4, R16, R0.reuse, 0x2 ;  /* 0x000000001008a211 */ /* 0x080fe400078810ff */
[----:B------:R-:W-:Y:S01]  /*ef60*/  IADD3 R15, R243, 0x50, RZ ;  /* 0x00000050f30f7810 */ /* 0x000fe20007ffe0ff */
[----:B------:R3:W-:Y:S01]  /*ef70*/  @!P3 ST.E.64 [R10.64], R72 ;  /* 0x000000480a00b985 */ /* 0x0007e2000c101b06 */
[----:B--2---:R-:W-:Y:S02]  /*ef80*/  @!P1 LEA R6, P6, R14, R0, 0x2 ;  /* 0x000000000e069211 */ /* 0x004fe400078c10ff */
[----:B------:R-:W-:Y:S02]  /*ef90*/  SHF.R.S32.HI R15, RZ, 0x1f, R15 ;  /* 0x0000001fff0f7819 */ /* 0x000fe4000001140f */
[----:B------:R-:W-:-:S02]  /*efa0*/  @!P2 LEA.HI.X R9, R16, R4, R17, 0x2, P4 ;  /* 0x000000041009a211 */ /* 0x000fc400020f1411 */
[----:B------:R-:W-:Y:S02]  /*efb0*/  SHF.R.S32.HI R13, RZ, 0x1f, R252 ;  /* 0x0000001fff0d7819 */ /* 0x000fe400000114fc */
[----:B------:R-:W-:Y:S01]  /*efc0*/  @!P1 LEA.HI.X R7, R14, R4, R15, 0x2, P6 ;  /* 0x000000040e079211 */ /* 0x000fe200030f140f */
[----:B------:R3:W-:Y:S04]  /*efd0*/  @!P2 ST.E.64 [R8.64], R68 ;  /* 0x000000440800a985 */ /* 0x0007e8000c101b06 */
[----:B------:R3:W-:Y:S01]  /*efe0*/  @!P1 ST.E.64 [R6.64], R56 ;  /* 0x0000003806009985 */ /* 0x0007e2000c101b06 */
[----:B-1----:R-:W-:-:S04]  /*eff0*/  @!P0 LEA R2, P4, R252, R0, 0x2 ;  /* 0x00000000fc028211 */ /* 0x002fc800078810ff */
[----:B------:R-:W-:-:S05]  /*f000*/  @!P0 LEA.HI.X R3, R252, R4, R13, 0x2, P4 ;  /* 0x00000004fc038211 */ /* 0x000fca00020f140d */
[----:B------:R3:W-:Y:S04]  /*f010*/  @!P0 ST.E.64 [R2.64], R28 ;  /* 0x0000001c02008985 */ /* 0x0007e8000c101b06 */
.L_x_1439:
[----:B------:R-:W-:Y:S05]  /*f020*/  BSYNC B0 ;  /* 0x0000000000007941 */ /* 0x000fea0003800000 */
.L_x_1438:
[----:B------:R-:W-:Y:S05]  /*f030*/  BRA.DIV ~URZ, `(.L_x_1440) ;  /* 0x000053527f007947 */ /* 0x000fea000b800000 */
[----:B--2---:R2:W3:Y:S04]  /*f040*/  SHFL.IDX PT, R4, R5, 0x3, 0x1c1f ;  /* 0x007c1f0005047f89 */ /* 0x0044e800000e0000 */
[----:B-1----:R2:W1:Y:S02]  /*f050*/  SHFL.IDX PT, R0, R12, 0x3, 0x1c1f ;  /* 0x007c1f000c007f89 */ /* 0x00246400000e0000 */
.L_x_1522:
[----:B------:R-:W-:Y:S05]  /*f060*/  @P5 BRA `(.L_x_1428) ;  /* 0x000011f000005947 */ /* 0x000fea0003800000 */
[C---:B---3--:R-:W-:Y:S02]  /*f070*/  IADD3 R8, R243.reuse, 0x8, RZ ;  /* 0x00000008f3087810 */ /* 0x048fe40007ffe0ff */
[C---:B------:R-:W-:Y:S02]  /*f080*/  ISETP.GE.AND P4, PT, R243.reuse, c[0x0][0x3c8], PT ;  /* 0x0000f200f3007a0c */ /* 0x040fe40003f86270 */
[----:B------:R-:W-:Y:S02]  /*f090*/  ISETP.GE.AND P3, PT, R8, c[0x0][0x3c8], PT ;  /* 0x0000f20008007a0c */ /* 0x000fe40003f66270 */
[----:B------:R-:W-:-:S02]  /*f0a0*/  IADD3 R15, R243, 0x10, RZ ;  /* 0x00000010f30f7810 */ /* 0x000fc40007ffe0ff */
[C---:B--2-4-:R-:W-:Y:S02]  /*f0b0*/  IADD3 R12, R243.reuse, 0x18, RZ ;  /* 0x00000018f30c7810 */ /* 0x054fe40007ffe0ff */
[----:B------:R-:W-:Y:S02]  /*f0c0*/  IADD3 R5, R243, 0x20, RZ ;  /* 0x00000020f3057810 */ /* 0x000fe40007ffe0ff */
[----:B------:R-:W-:Y:S02]  /*f0d0*/  ISETP.GE.AND P2, PT, R15, c[0x0][0x3c8], PT ;  /* 0x0000f2000f007a0c */ /* 0x000fe40003f46270 */
[----:B------:R-:W-:Y:S02]  /*f0e0*/  ISETP.GE.AND P1, PT, R12, c[0x0][0x3c8], PT ;  /* 0x0000f2000c007a0c */ /* 0x000fe40003f26270 */
[C---:B------:R-:W-:Y:S02]  /*f0f0*/  IADD3 R9, R243.reuse, 0x8, RZ ;  /* 0x00000008f3097810 */ /* 0x040fe40007ffe0ff */
[----:B-1----:R-:W-:-:S02]  /*f100*/  @!P4 LEA R6, P6, R243, R0, 0x2 ;  /* 0x00000000f306c211 */ /* 0x002fc400078c10ff */
[----:B------:R-:W-:Y:S02]  /*f110*/  SHF.R.S32.HI R10, RZ, 0x1f, R243 ;  /* 0x0000001fff0a7819 */ /* 0x000fe400000114f3 */
[----:B------:R-:W-:Y:S02]  /*f120*/  ISETP.GE.AND P0, PT, R5, c[0x0][0x3c8], PT ;  /* 0x0000f20005007a0c */ /* 0x000fe40003f06270 */
[----:B------:R-:W-:Y:S02]  /*f130*/  SHF.R.S32.HI R9, RZ, 0x1f, R9 ;  /* 0x0000001fff097819 */ /* 0x000fe40000011409 */
[----:B------:R-:W-:Y:S02]  /*f140*/  @!P3 LEA R2, P5, R8, R0, 0x2 ;  /* 0x000000000802b211 */ /* 0x000fe400078a10ff */
[C---:B------:R-:W-:Y:S02]  /*f150*/  @!P4 LEA.HI.X R7, R243.reuse, R4, R10, 0x2, P6 ;  /* 0x00000004f307c211 */ /* 0x040fe400030f140a */
[----:B------:R-:W-:-:S02]  /*f160*/  IADD3 R14, R243, 0x28, RZ ;  /* 0x00000028f30e7810 */ /* 0x000fc40007ffe0ff */
[C---:B------:R-:W-:Y:S01]  /*f170*/  IADD3 R16, R243.reuse, 0x10, RZ ;  /* 0x00000010f3107810 */ /* 0x040fe20007ffe0ff */
[----:B------:R1:W-:Y:S01]  /*f180*/  @!P4 ST.E.64 [R6.64], R60 ;  /* 0x0000003c0600c985 */ /* 0x0003e2000c101b06 */
[----:B------:R-:W-:Y:S02]  /*f190*/  @!P3 LEA.HI.X R3, R8, R4, R9, 0x2, P5 ;  /* 0x000000040803b211 */ /* 0x000fe400028f1409 */
[C---:B------:R-:W-:Y:S02]  /*f1a0*/  IADD3 R13, R243.reuse, 0x18, RZ ;  /* 0x00000018f30d7810 */ /* 0x040fe40007ffe0ff */
[----:B------:R-:W-:Y:S01]  /*f1b0*/  IADD3 R11, R243, 0x20, RZ ;  /* 0x00000020f30b7810 */ /* 0x000fe20007ffe0ff */
[----:B------:R2:W-:Y:S01]  /*f1c0*/  @!P3 ST.E.64 [R2.64], R34 ;  /* 0x000000220200b985 */ /* 0x0005e2000c101b06 */
[----:B------:R-:W-:Y:S02]  /*f1d0*/  @!P2 LEA R8, P5, R15, R0, 0x2 ;  /* 0x000000000f08a211 */ /* 0x000fe400078a10ff */
[----:B------:R-:W-:-:S02]  /*f1e0*/  ISETP.GE.AND P4, PT, R14, c[0x0][0x3c8], PT ;  /* 0x0000f2000e007a0c */ /* 0x000fc40003f86270 */
[----:B------:R-:W-:Y:S02]  /*f1f0*/  SHF.R.S32.HI R16, RZ, 0x1f, R16 ;  /* 0x0000001fff107819 */ /* 0x000fe40000011410 */
[----:B------:R-:W-:Y:S02]  /*f200*/  IADD3 R10, R243, 0x30, RZ ;  /* 0x00000030f30a7810 */ /* 0x000fe40007ffe0ff */
[----:B------:R-:W-:Y:S02]  /*f210*/  SHF.R.S32.HI R13, RZ, 0x1f, R13 ;  /* 0x0000001fff0d7819 */ /* 0x000fe4000001140d */
[----:B------:R-:W-:Y:S02]  /*f220*/  SHF.R.S32.HI R11, RZ, 0x1f, R11 ;  /* 0x0000001fff0b7819 */ /* 0x000fe4000001140b */
[----:B------:R-:W-:Y:S02]  /*f230*/  @!P2 LEA.HI.X R9, R15, R4, R16, 0x2, P5 ;  /* 0x000000040f09a211 */ /* 0x000fe400028f1410 */
[----:B------:R-:W-:-:S02]  /*f240*/  ISETP.GE.AND P5, PT, R10, c[0x0][0x3c8], PT ;  /* 0x0000f2000a007a0c */ /* 0x000fc40003fa6270 */
[C---:B------:R-:W-:Y:S01]  /*f250*/  IADD3 R16, R243.reuse, 0x28, RZ ;  /* 0x00000028f3107810 */ /* 0x040fe20007ffe0ff */
[----:B------:R-:W-:Y:S01]  /*f260*/  @!P2 ST.E.64 [R8.64], R70 ;  /* 0x000000460800a985 */ /* 0x000fe2000c101b06 */
[----:B------:R-:W-:Y:S02]  /*f270*/  IADD3 R15, R243, 0x40, RZ ;  /* 0x00000040f30f7810 */ /* 0x000fe40007ffe0ff */
[----:B------:R-:W-:Y:S02]  /*f280*/  SHF.R.S32.HI R16, RZ, 0x1f, R16 ;  /* 0x0000001fff107819 */ /* 0x000fe40000011410 */
[C---:B-1----:R-:W-:Y:S02]  /*f290*/  @!P1 LEA R6, P6, R12.reuse, R0, 0x2 ;  /* 0x000000000c069211 */ /* 0x042fe400078c10ff */
[----:B------:R-:W-:Y:S02]  /*f2a0*/  ISETP.GE.AND P2, PT, R15, c[0x0][0x3c8], PT ;  /* 0x0000f2000f007a0c */ /* 0x000fe40003f46270 */
[----:B------:R-:W-:-:S02]  /*f2b0*/  @!P1 LEA.HI.X R7, R12, R4, R13, 0x2, P6 ;  /* 0x000000040c079211 */ /* 0x000fc400030f140d */
[----:B--2---:R-:W-:Y:S02]  /*f2c0*/  @!P0 LEA R2, P3, R5, R0, 0x2 ;  /* 0x0000000005028211 */ /* 0x004fe400078610ff */
[----:B------:R-:W-:Y:S01]  /*f2d0*/  IADD3 R12, R243, 0x38, RZ ;  /* 0x00000038f30c7810 */ /* 0x000fe20007ffe0ff */
[----:B------:R1:W-:Y:S01]  /*f2e0*/  @!P1 ST.E.64 [R6.64], R64 ;  /* 0x0000004006009985 */ /* 0x0003e2000c101b06 */
[----:B------:R-:W-:Y:S02]  /*f2f0*/  @!P0 LEA.HI.X R3, R5, R4, R11, 0x2, P3 ;  /* 0x0000000405038211 */ /* 0x000fe400018f140b */
[----:B------:R-:W-:Y:S02]  /*f300*/  ISETP.GE.AND P3, PT, R12, c[0x0][0x3c8], PT ;  /* 0x0000f2000c007a0c */ /* 0x000fe40003f66270 */
[C---:B------:R-:W-:Y:S01]  /*f310*/  IADD3 R11, R243.reuse, 0x30, RZ ;  /* 0x00000030f30b7810 */ /* 0x040fe20007ffe0ff */
[----:B------:R2:W-:Y:S01]  /*f320*/  @!P0 ST.E.64 [R2.64], R30 ;  /* 0x0000001e02008985 */ /* 0x0005e2000c101b06 */
[----:B------:R-:W-:-:S02]  /*f330*/  IADD3 R13, R243, 0x48, RZ ;  /* 0x00000048f30d7810 */ /* 0x000fc40007ffe0ff */
[----:B------:R-:W-:Y:S02]  /*f340*/  IADD3 R5, R243, 0x50, RZ ;  /* 0x00000050f3057810 */ /* 0x000fe40007ffe0ff */
[----:B------:R-:W-:Y:S02]  /*f350*/  SHF.R.S32.HI R11, RZ, 0x1f, R11 ;  /* 0x0000001fff0b7819 */ /* 0x000fe4000001140b */
[----:B------:R-:W-:Y:S02]  /*f360*/  ISETP.GE.AND P1, PT, R13, c[0x0][0x3c8], PT ;  /* 0x0000f2000d007a0c */ /* 0x000fe40003f26270 */
[----:B-1----:R-:W-:-:S04]  /*f370*/  @!P4 LEA R6, P0, R14, R0, 0x2 ;  /* 0x000000000e06c211 */ /* 0x002fc800078010ff */
[----:B------:R-:W-:Y:S02]  /*f380*/  @!P4 LEA.HI.X R7, R14, R4, R16, 0x2, P0 ;  /* 0x000000040e07c211 */ /* 0x000fe400000f1410 */
[C---:B--2---:R-:W-:Y:S02]  /*f390*/  @!P5 LEA R2, P6, R10.reuse, R0, 0x2 ;  /* 0x000000000a02d211 */ /* 0x044fe400078c10ff */
[----:B------:R-:W-:Y:S01]  /*f3a0*/  IADD3 R14, R243, 0x38, RZ ;  /* 0x00000038f30e7810 */ /* 0x000fe20007ffe0ff */
[----:B------:R1:W-:Y:S01]  /*f3b0*/  @!P4 ST.E.64 [R6.64], R46 ;  /* 0x0000002e0600c985 */ /* 0x0003e2000c101b06 */
[----:B------:R-:W-:Y:S02]  /*f3c0*/  ISETP.GE.AND P0, PT, R5, c[0x0][0x3c8], PT ;  /* 0x0000f20005007a0c */ /* 0x000fe40003f06270 */
[----:B------:R-:W-:Y:S02]  /*f3d0*/  @!P5 LEA.HI.X R3, R10, R4, R11, 0x2, P6 ;  /* 0x000000040a03d211 */ /* 0x000fe400030f140b */
[----:B------:R-:W-:-:S02]  /*f3e0*/  @!P3 LEA R10, P4, R12, R0, 0x2 ;  /* 0x000000000c0ab211 */ /* 0x000fc400078810ff */
[----:B------:R-:W-:Y:S01]  /*f3f0*/  SHF.R.S32.HI R14, RZ, 0x1f, R14 ;  /* 0x0000001fff0e7819 */ /* 0x000fe2000001140e */
[----:B------:R2:W-:Y:S01]  /*f400*/  @!P5 ST.E.64 [R2.64], R50 ;  /* 0x000000320200d985 */ /* 0x0005e2000c101b06 */
[C---:B------:R-:W-:Y:S02]  /*f410*/  IADD3 R16, R243.reuse, 0x40, RZ ;  /* 0x00000040f3107810 */ /* 0x040fe40007ffe0ff */
[----:B------:R-:W-:Y:S02]  /*f420*/  @!P3 LEA.HI.X R11, R12, R4, R14, 0x2, P4 ;  /* 0x000000040c0bb211 */ /* 0x000fe400020f140e */
[C---:B------:R-:W-:Y:S02]  /*f430*/  IADD3 R14, R243.reuse, 0x48, RZ ;  /* 0x00000048f30e7810 */ /* 0x040fe40007ffe0ff */
[----:B------:R-:W-:Y:S01]  /*f440*/  IADD3 R12, R243, 0x50, RZ ;  /* 0x00000050f30c7810 */ /* 0x000fe20007ffe0ff */
[----:B------:R3:W-:Y:S01]  /*f450*/  @!P3 ST.E.64 [R10.64], R62 ;  /* 0x0000003e0a00b985 */ /* 0x0007e2000c101b06 */
[----:B------:R-:W-:-:S02]  /*f460*/  @!P2 LEA R8, P6, R15, R0, 0x2 ;  /* 0x000000000f08a211 */ /* 0x000fc400078c10ff */
[----:B------:R-:W-:Y:S02]  /*f470*/  SHF.R.S32.HI R16, RZ, 0x1f, R16 ;  /* 0x0000001fff107819 */ /* 0x000fe40000011410 */
[----:B------:R-:W-:Y:S02]  /*f480*/  SHF.R.S32.HI R14, RZ, 0x1f, R14 ;  /* 0x0000001fff0e7819 */ /* 0x000fe4000001140e */
[----:B------:R-:W-:Y:S02]  /*f490*/  SHF.R.S32.HI R12, RZ, 0x1f, R12 ;  /* 0x0000001fff0c7819 */ /* 0x000fe4000001140c */
[----:B------:R-:W-:Y:S02]  /*f4a0*/  @!P2 LEA.HI.X R9, R15, R4, R16, 0x2, P6 ;  /* 0x000000040f09a211 */ /* 0x000fe400030f1410 */
[----:B-1----:R-:W-:-:S03]  /*f4b0*/  @!P1 LEA R6, P5, R13, R0, 0x2 ;  /* 0x000000000d069211 */ /* 0x002fc600078a10ff */
[----:B------:R3:W-:Y:S01]  /*f4c0*/  @!P2 ST.E.64 [R8.64], R58 ;  /* 0x0000003a0800a985 */ /* 0x0007e2000c101b06 */
[----:B------:R-:W-:Y:S02]  /*f4d0*/  @!P1 LEA.HI.X R7, R13, R4, R14, 0x2, P5 ;  /* 0x000000040d079211 */ /* 0x000fe400028f140e */
[----:B--2---:R-:W-:-:S03]  /*f4e0*/  @!P0 LEA R2, P4, R5, R0, 0x2 ;  /* 0x0000000005028211 */ /* 0x004fc600078810ff */
[----:B------:R3:W-:Y:S01]  /*f4f0*/  @!P1 ST.E.64 [R6.64], R54 ;  /* 0x0000003606009985 */ /* 0x0007e2000c101b06 */
[----:B------:R-:W-:-:S05]  /*f500*/  @!P0 LEA.HI.X R3, R5, R4, R12, 0x2, P4 ;  /* 0x0000000405038211 */ /* 0x000fca00020f140c */
        /* <DEDUP_REMOVED lines=8> */
.L_x_1413:
        /* <DEDUP_REMOVED lines=22> */
.L_x_1441:
        /* <DEDUP_REMOVED lines=57> */
.L_x_1443:
[----:B------:R-:W-:Y:S05]  /*fa80*/  BSYNC B0 ;  /* 0x0000000000007941 */ /* 0x000fea0003800000 */
.L_x_1442:
[----:B------:R-:W-:-:S13]  /*fa90*/  ISETP.GT.AND P0, PT, R19, 0x1, PT ;  /* 0x000000011300780c */ /* 0x000fda0003f04270 */
[----:B------:R-:W-:Y:S05]  /*faa0*/  @P0 BRA `(.L_x_1428) ;  /* 0x000007b000000947 */ /* 0x000fea0003800000 */
[----:B------:R-:W-:Y:S01]  /*fab0*/  MOV R2, c[0x0][0x4e8] ;  /* 0x00013a0000027a02 */ /* 0x000fe20000000f00 */
[----:B-1----:R-:W-:Y:S01]  /*fac0*/  IMAD R0, R18, c[0x0][0x3a0], RZ ;  /* 0x0000e80012007a24 */ /* 0x002fe200078e02ff */
[----:B------:R-:W-:Y:S01]  /*fad0*/  IADD3 R4, R224, R242, RZ ;  /* 0x000000f2e0047210 */ /* 0x000fe20007ffe0ff */
[----:B------:R-:W-:Y:S01]  /*fae0*/  IMAD R5, R21, c[0x0][0x3f0], RZ ;  /* 0x0000fc0015057a24 */ /* 0x000fe200078e02ff */
[----:B------:R-:W-:Y:S01]  /*faf0*/  ISETP.NE.AND P0, PT, R2, 0x1, PT ;  /* 0x000000010200780c */ /* 0x000fe20003f05270 */
[----:B------:R-:W-:-:S04]  /*fb00*/  IMAD.WIDE.U32 R2, R6, c[0x0][0x3a0], RZ ;  /* 0x0000e80006027a25 */ /* 0x000fc800078e00ff */
        /* <DEDUP_REMOVED lines=26> */
.L_x_1523:
[----:B------:R-:W-:Y:S05]  /*fcb0*/  BRA.DIV ~URZ, `(.L_x_1445) ;  /* 0x000048127f007947 */ /* 0x000fea000b800000 */
[----:B------:R3:W4:Y:S02]  /*fcc0*/  SHFL.IDX PT, R0, R12, RZ, 0x1c1f ;  /* 0x001c1fff0c007589 */ /* 0x00072400000e0000 */
.L_x_1524:
        /* <DEDUP_REMOVED lines=17> */
[----:B------:R2:W-:Y:S04]  /*fde0*/  @!P2 ST.E.128 [R8.64], RZ ;  /* 0x000000ff0800a985 */ /* 0x0005e8000c101d06 */
[----:B------:R2:W-:Y:S04]  /*fdf0*/  @!P1 ST.E.128 [R6.64], RZ ;  /* 0x000000ff06009985 */ /* 0x0005e8000c101d06 */
[----:B------:R2:W-:Y:S02]  /*fe00*/  @!P0 ST.E.128 [R2.64], RZ ;  /* 0x000000ff02008985 */ /* 0x0005e4000c101d06 */
.L_x_1447:
[----:B------:R-:W-:Y:S05]  /*fe10*/  BSYNC B0 ;  /* 0x0000000000007941 */ /* 0x000fea0003800000 */
.L_x_1446:
[----:B------:R-:W-:Y:S05]  /*fe20*/  BRA.DIV ~URZ, `(.L_x_1448) ;  /* 0x000047127f007947 */ /* 0x000fea000b800000 */
[----:B--2---:R2:W1:Y:S04]  /*fe30*/  SHFL.IDX PT, R4, R5, 0x1, 0x1c1f ;  /* 0x003c1f0005047f89 */ /* 0x00446800000e0000 */
[----:B----4-:R2:W4:Y:S02]  /*fe40*/  SHFL.IDX PT, R0, R12, 0x1, 0x1c1f ;  /* 0x003c1f000c007f89 */ /* 0x01052400000e0000 */
.L_x_1525:
        /* <DEDUP_REMOVED lines=16> */
[----:B------:R1:W-:Y:S04]  /*ff50*/  @!P2 ST.E.128 [R8.64], RZ ;  /* 0x000000ff0800a985 */ /* 0x0003e8000c101d06 */
[----:B------:R1:W-:Y:S04]  /*ff60*/  @!P1 ST.E.128 [R6.64], RZ ;  /* 0x000000ff06009985 */ /* 0x0003e8000c101d06 */
[----:B------:R1:W-:Y:S02]  /*ff70*/  @!P0 ST.E.128 [R2.64], RZ ;  /* 0x000000ff02008985 */ /* 0x0003e4000c101d06 */
.L_x_1450:
[----:B------:R-:W-:Y:S05]  /*ff80*/  BSYNC B0 ;  /* 0x0000000000007941 */ /* 0x000fea0003800000 */
.L_x_1449:
[----:B------:R-:W-:Y:S05]  /*ff90*/  BRA.DIV ~URZ, `(.L_x_1451) ;  /* 0x000046727f007947 */ /* 0x000fea000b800000 */
[----:B-1----:R1:W2:Y:S02]  /*ffa0*/  SHFL.IDX PT, R4, R5, 0x2, 0x1c1f ;  /* 0x005c1f0005047f89 */ /* 0x0022a400000e0000 */
.L_x_1526:
[----:B------:R-:W-:Y:S05]  /*ffb0*/  BRA.DIV ~URZ, `(.L_x_1452) ;  /* 0x000046c27f007947 */ /* 0x000fea000b800000 */
[----:B----4-:R4:W1:Y:S02]  /*ffc0*/  SHFL.IDX PT, R0, R12, 0x2, 0x1c1f ;  /* 0x005c1f000c007f89 */ /* 0x01086400000e0000 */
.L_x_1527:
        /* <DEDUP_REMOVED lines=19> */
.L_x_1454:
[----:B------:R-:W-:Y:S05]  /*10100*/  BSYNC B0 ;  /* 0x0000000000007941 */ /* 0x000fea0003800000 */
.L_x_1453:
[----:B------:R-:W-:Y:S05]  /*10110*/  BRA.DIV ~URZ, `(.L_x_1455) ;  /* 0x000045d27f007947 */ /* 0x000fea000b800000 */
[----:B--2---:R2:W3:Y:S04]  /*10120*/  SHFL.IDX PT, R4, R5, 0x3, 0x1c1f ;  /* 0x007c1f0005047f89 */ /* 0x0044e800000e0000 */
[----:B-1----:R2:W1:Y:S02]  /*10130*/  SHFL.IDX PT, R0, R12, 0x3, 0x1c1f ;  /* 0x007c1f000c007f89 */ /* 0x00246400000e0000 */
.L_x_1528:
        /* <DEDUP_REMOVED lines=10> */
[CC--:B------:R-:W-:Y:S02]  /*101e0*/  @!P1 LEA R6, P4, R225.reuse, R0.reuse, 0x1 ;  /* 0x00000000e1069211 */ /* 0x0c0fe400078808ff */
[----:B------:R-:W-:Y:S02]  /*101f0*/  @!P0 LEA R2, P3, R226, R0, 0x1 ;  /* 0x00000000e2028211 */ /* 0x000fe400078608ff */
[-C--:B------:R-:W-:Y:S02]  /*10200*/  @!P2 LEA.HI.X R9, R202, R4.reuse, R13, 0x1, P5 ;  /* 0x00000004ca09a211 */ /* 0x080fe400028f0c0d */
[-C--:B------:R-:W-:Y:S02]  /*10210*/  @!P1 LEA.HI.X R7, R225, R4.reuse, R12, 0x1, P4 ;  /* 0x00000004e1079211 */ /* 0x080fe400020f0c0c */
[----:B------:R-:W-:Y:S01]  /*10220*/  @!P0 LEA.HI.X R3, R226, R4, R5, 0x1, P3 ;  /* 0x00000004e2038211 */ /* 0x000fe200018f0c05 */
[----:B------:R1:W-:Y:S04]  /*10230*/  @!P2 ST.E.128 [R8.64], RZ ;  /* 0x000000ff0800a985 */ /* 0x0003e8000c101d06 */
[----:B------:R1:W-:Y:S04]  /*10240*/  @!P1 ST.E.128 [R6.64], RZ ;  /* 0x000000ff06009985 */ /* 0x0003e8000c101d06 */
[----:B------:R1:W-:Y:S02]  /*10250*/  @!P0 ST.E.128 [R2.64], RZ ;  /* 0x000000ff02008985 */ /* 0x0003e4000c101d06 */
.L_x_1428:
[----:B------:R-:W-:Y:S05]  /*10260*/  BSYNC B1 ;  /* 0x0000000000017941 */ /* 0x000fea0003800000 */
.L_x_1412:
        /* <DEDUP_REMOVED lines=9> */
[----:B--2-4-:R-:W-:-:S04]  /*10300*/  LOP3.LUT R12, R0, 0x1f, RZ, 0xc0, !PT ;  /* 0x0000001f000c7812 */ /* 0x014fc800078ec0ff */
[----:B------:R-:W-:Y:S01]  /*10310*/  ISETP.NE.AND P5, PT, R12, 0x1f, PT ;  /* 0x0000001f0c00780c */ /* 0x000fe20003fa5270 */
[----:B------:R-:W-:Y:S10]  /*10320*/  BRA.DIV ~URZ, `(.L_x_1457) ;  /* 0x000044927f007947 */ /* 0x000ff4000b800000 */
[----:B------:R2:W3:Y:S02]  /*10330*/  SHFL.IDX PT, R9, R74, RZ, 0x1f ;  /* 0x00001fff4a097589 */ /* 0x0004e400000e0000 */
.L_x_1529:
[----:B------:R-:W-:Y:S05]  /*10340*/  BRA.DIV ~URZ, `(.L_x_1458) ;  /* 0x000044e27f007947 */ /* 0x000fea000b800000 */
[----:B------:R4:W2:Y:S02]  /*10350*/  SHFL.IDX PT, R8, R74, 0x1, 0x1f ;  /* 0x00201f004a087f89 */ /* 0x0008a400000e0000 */
.L_x_1530:
[----:B-1----:R-:W-:Y:S02]  /*10360*/  IMAD.IADD R0, R247, 0x1, R12 ;  /* 0x00000001f7007824 */ /* 0x002fe400078e020c */
[----:B------:R-:W-:-:S03]  /*10370*/  IMAD.MOV.U32 R6, RZ, RZ, RZ ;  /* 0x000000ffff067224 */ /* 0x000fc600078e00ff */
        /* <DEDUP_REMOVED lines=15> */
[----:B------:R1:W4:Y:S02]  /*10470*/  SHFL.UP PT, R4, R0, 0x1, RZ ;  /* 0x0420000000047989 */ /* 0x00032400000e00ff */
.L_x_1531:
[----:B----4-:R-:W-:-:S04]  /*10480*/  SEL R4, R4, RZ, P0 ;  /* 0x000000ff04047207 */ /* 0x010fc80000000000 */
        /* <DEDUP_REMOVED lines=14> */
[----:B------:R1:W4:Y:S02]  /*10570*/  SHFL.IDX PT, R0, R4, 0x1f, 0x1f ;  /* 0x03e01f0004007f89 */ /* 0x00032400000e0000 */
.L_x_1532:
[----:B----4-:R-:W-:Y:S01]  /*10580*/  IMAD R0, R0, c[0x0][0x538], RZ ;  /* 0x00014e0000007a24 */ /* 0x010fe200078e02ff */
[----:B------:R-:W-:Y:S04]  /*10590*/  BSSY B1, `(.L_x_1461) ;  /* 0x00000c5000017945 */ /* 0x000fe80003800000 */
[----:B--2---:R-:W-:-:S04]  /*105a0*/  IADD3 R8, R0, R8, RZ ;  /* 0x0000000800087210 */ /* 0x004fc80007ffe0ff */
[----:B---3--:R-:W-:-:S13]  /*105b0*/  ISETP.GT.AND P6, PT, R8, R9, PT ;  /* 0x000000090800720c */ /* 0x008fda0003fc4270 */
[----:B------:R-:W-:Y:S05]  /*105c0*/  @P6 BRA `(.L_x_1462) ;  /* 0x0000024000006947 */ /* 0x000fea0003800000 */
.L_x_1466:
        /* <DEDUP_REMOVED lines=16> */
.L_x_1533:
        /* <DEDUP_REMOVED lines=16> */
.L_x_1534:
[----:B--2---:R-:W-:-:S05]  /*107d0*/  IMAD R0, R0, c[0x0][0x538], RZ ;  /* 0x00014e0000007a24 */ /* 0x004fca00078e02ff */
[----:B------:R-:W-:-:S04]  /*107e0*/  IADD3 R8, R0, R8, RZ ;  /* 0x0000000800087210 */ /* 0x000fc80007ffe0ff */
[----:B------:R-:W-:-:S13]  /*107f0*/  ISETP.GT.AND P6, PT, R8, R9, PT ;  /* 0x000000090800720c */ /* 0x000fda0003fc4270 */
[----:B-1----:R-:W-:Y:S05]  /*10800*/  @!P6 BRA `(.L_x_1466) ;  /* 0xfffffdc00000e947 */ /* 0x002fea000383ffff */
.L_x_1462:
[----:B------:R-:W-:-:S05]  /*10810*/  IADD3 R5, -R0, R8, RZ ;  /* 0x0000000800057210 */ /* 0x000fca0007ffe1ff */
[----:B------:R-:W-:-:S05]  /*10820*/  IMAD R0, R4, c[0x0][0x538], R5 ;  /* 0x00014e0004007a24 */ /* 0x000fca00078e0205 */
[----:B------:R-:W-:Y:S01]  /*10830*/  ISETP.GT.AND P0, PT, R0, R9, PT ;  /* 0x000000090000720c */ /* 0x000fe20003f04270 */
[----:B------:R-:W-:-:S12]  /*10840*/  BRA.DIV ~URZ, `(.L_x_1467) ;  /* 0x000044427f007947 */ /* 0x000fd8000b800000 */
[----:B------:R-:W-:-:S04]  /*10850*/  VOTE.ANY R10, PT, !P0 ;  /* 0x00000000000a7806 */ /* 0x000fc800040e0100 */
.L_x_1535:
[----:B------:R-:W2:Y:S02]  /*10860*/  POPC R0, R10 ;  /* 0x0000000a00007309 */ /* 0x000ea40000000000 */
[----:B--2---:R-:W-:Y:S01]  /*10870*/  IADD3 R247, R0, R247, RZ ;  /* 0x000000f700f77210 */ /* 0x004fe20007ffe0ff */
[----:B------:R-:W-:Y:S05]  /*10880*/  BRA.DIV ~URZ, `(.L_x_1468) ;  /* 0x000044527f007947 */ /* 0x000fea000b800000 */
[----:B------:R2:W3:Y:S04]  /*10890*/  SHFL.IDX PT, R8, R6, R0, 0x1f ;  /* 0x00001f0006087589 */ /* 0x0004e800000e0000 */
[----:B------:R2:W4:Y:S02]  /*108a0*/  SHFL.IDX PT, R7, R7, R0, 0x1f ;  /* 0x00001f0007077589 */ /* 0x00052400000e0000 */
.L_x_1536:
[----:B------:R-:W-:Y:S01]  /*108b0*/  ISETP.NE.AND P0, PT, R10, RZ, PT ;  /* 0x000000ff0a00720c */ /* 0x000fe20003f05270 */
[----:B------:R-:W-:-:S12]  /*108c0*/  BSSY B0, `(.L_x_1469) ;  /* 0x0000005000007945 */ /* 0x000fd80003800000 */
[----:B------:R-:W-:Y:S05]  /*108d0*/  @!P0 BRA `(.L_x_1470) ;  /* 0x0000003000008947 */ /* 0x000fea0003800000 */
[----:B--2---:R-:W-:Y:S01]  /*108e0*/  IADD3 R0, R0, -0x1, RZ ;  /* 0xffffffff00007810 */ /* 0x004fe20007ffe0ff */
[----:B------:R-:W-:Y:S05]  /*108f0*/  BRA.DIV ~URZ, `(.L_x_1471) ;  /* 0x000044b27f007947 */ /* 0x000fea000b800000 */
[----:B------:R2:W1:Y:S02]  /*10900*/  SHFL.IDX PT, R11, R4, R0, 0x1f ;  /* 0x00001f00040b7589 */ /* 0x00046400000e0000 */
.L_x_1470:
[----:B------:R-:W-:Y:S05]  /*10910*/  BSYNC B0 ;  /* 0x0000000000007941 */ /* 0x000fea0003800000 */
.L_x_1469:
[----:B----4-:R-:W-:Y:S01]  /*10920*/  ISETP.NE.AND P0, PT, R7, 0x1, PT ;  /* 0x000000010700780c */ /* 0x010fe20003f05270 */
[----:B-1----:R-:W-:Y:S01]  /*10930*/  IMAD R244, R11, c[0x0][0x538], R5 ;  /* 0x00014e000bf47a24 */ /* 0x002fe200078e0205 */
[----:B------:R-:W-:Y:S04]  /*10940*/  BSSY B0, `(.L_x_1472) ;  /* 0x0000082000007945 */ /* 0x000fe80003800000 */
[----:B------:R-:W-:-:S07]  /*10950*/  IADD3 R9, -R244, R9, RZ ;  /* 0x00000009f4097210 */ /* 0x000fce0007ffe1ff */
[----:B------:R-:W-:Y:S05]  /*10960*/  @!P0 BRA `(.L_x_1473) ;  /* 0x000003d000008947 */ /* 0x000fea0003800000 */
[-C--:B---3--:R-:W-:Y:S02]  /*10970*/  IABS R2, R8.reuse ;  /* 0x0000000800027213 */ /* 0x088fe40000000000 */
[----:B------:R-:W-:Y:S02]  /*10980*/  IABS R10, R8 ;  /* 0x00000008000a7213 */ /* 0x000fe40000000000 */
[----:B--2---:R-:W1:Y:S08]  /*10990*/  I2F.RP R0, R2 ;  /* 0x0000000200007306 */ /* 0x004e700000209400 */
        /* <DEDUP_REMOVED lines=56> */
[----:B------:R-:W-:Y:S01]  /*10d20*/  IMAD R246, R3, 0x10000, R0 ;  /* 0x0001000003f67824 */ /* 0x000fe200078e0200 */
[----:B------:R-:W-:Y:S05]  /*10d30*/  BRA `(.L_x_1474) ;  /* 0x0000042000007947 */ /* 0x000fea0003800000 */
.L_x_1473:
[----:B------:R-:W-:-:S04]  /*10d40*/  IMAD.MOV.U32 R2, RZ, RZ, 0x4 ;  /* 0x00000004ff027424 */ /* 0x000fc800078e00ff */
[----:B------:R-:W-:-:S05]  /*10d50*/  IMAD.WIDE R2, R247, R2, c[0x0][0x590] ;  /* 0x00016400f7027625 */ /* 0x000fca00078e0202 */
[----:B--2---:R-:W2:Y:S02]  /*10d60*/  LDG.E R4, [R2.64] ;  /* 0x0000000602047981 */ /* 0x004ea4000c1e1900 */
[----:B--23--:R-:W-:-:S05]  /*10d70*/  IMAD R10, R4, R8, RZ ;  /* 0x00000008040a7224 */ /* 0x00cfca00078e02ff */
        /* <DEDUP_REMOVED lines=61> */
[----:B------:R-:W-:Y:S02]  /*11150*/  IMAD R246, R2, R3, R6 ;  /* 0x0000000302f67224 */ /* 0x000fe400078e0206 */
.L_x_1474:
[----:B------:R-:W-:Y:S05]  /*11160*/  BSYNC B0 ;  /* 0x0000000000007941 */ /* 0x000fea0003800000 */
.L_x_1472:
[----:B------:R-:W-:-:S04]  /*11170*/  LOP3.LUT R2, RZ, R2, RZ, 0x33, !PT ;  /* 0x00000002ff027212 */ /* 0x000fc800078e33ff */
[----:B------:R-:W-:Y:S01]  /*11180*/  IADD3 R245, R2, R8, RZ ;  /* 0x0000000802f57210 */ /* 0x000fe20007ffe0ff */
[----:B------:R-:W-:Y:S05]  /*11190*/  BRA `(.L_x_1475) ;  /* 0x0000004000007947 */ /* 0x000fea0003800000 */
.L_x_1463:
[----:B------:R-:W-:Y:S01]  /*111a0*/  IMAD.MOV.U32 R244, RZ, RZ, R9 ;  /* 0x000000fffff47224 */ /* 0x000fe200078e0009 */
[----:B------:R-:W-:Y:S01]  /*111b0*/  MOV R246, RZ ;  /* 0x000000ff00f67202 */ /* 0x000fe20000000f00 */
[----:B------:R-:W-:Y:S01]  /*111c0*/  IMAD.MOV.U32 R245, RZ, RZ, RZ ;  /* 0x000000fffff57224 */ /* 0x000fe200078e00ff */
[----:B------:R-:W-:Y:S02]  /*111d0*/  MOV R247, c[0x0][0x53c] ;  /* 0x00014f0000f77a02 */ /* 0x000fe40000000f00 */
.L_x_1475:
[----:B------:R-:W-:Y:S05]  /*111e0*/  BSYNC B1 ;  /* 0x0000000000017941 */ /* 0x000fea0003800000 */
.L_x_1461:
[----:B------:R-:W-:Y:S01]  /*111f0*/  WARPSYNC 0xffffffff ;  /* 0xffffffff00007948 */ /* 0x000fe20003800000 */
[----:B------:R-:W-:Y:S01]  /*11200*/  BAR.SYNC.DEFER_BLOCKING 0x4, 0x80 ;  /* 0x0102000000007b1d */ /* 0x000fe20000010000 */
[----:B------:R-:W-:-:S13]  /*11210*/  ISETP.NE.AND P0, PT, R12, RZ, PT ;  /* 0x000000ff0c00720c */ /* 0x000fda0003f05270 */
[----:B------:R2:W-:Y:S04]  /*11220*/  @!P0 STS.128 [0xc080], R244 ;  /* 0x00c080f4ff008388 */ /* 0x0005e80000000c00 */
[----:B------:R-:W-:Y:S06]  /*11230*/  BAR.ARV 0x5, 0x80 ;  /* 0x0142000000007b1d */ /* 0x000fec0000002000 */
.L_x_1456:
[----:B-1----:R-:W-:-:S13]  /*11240*/  ISETP.GE.AND P0, PT, R247, c[0x0][0x53c], PT ;  /* 0x00014f00f7007a0c */ /* 0x002fda0003f06270 */
[----:B--23--:R-:W-:Y:S01]  /*11250*/  @P0 CALL.REL.NOINC `(.L_x_1476) ;  /* 0x0000001000000944 */ /* 0x00cfe20003c00000 */
[----:B------:R-:W-:Y:S05]  /*11260*/  BRA `(.L_x_1477) ;  /* 0xffff07c000007947 */ /* 0x000fea000383ffff */
.L_x_1476:
[----:B------:R-:W-:Y:S05]  /*11270*/  EXIT ;  /* 0x000000000000794d */ /* 0x000fea0003800000 */
.L_x_1339:
[----:B------:R-:W-:Y:S01]  /*11280*/  IMAD.MOV.U32 R0, RZ, RZ, R5 ;  /* 0x000000ffff007224 */ /* 0x000fe200078e0005 */
[----:B------:R-:W-:Y:S02]  /*11290*/  MOV R2, 0x1 ;  /* 0x0000000100027802 */ /* 0x000fe40000000f00 */
[----:B------:R-:W-:Y:S02]  /*112a0*/  MOV R3, 0x112c0 ;  /* 0x000112c000037802 */ /* 0x000fe40000000f00 */
[----:B--2---:R-:W-:Y:S05]  /*112b0*/  CALL.REL.NOINC `($__internal_21_$__cuda_sm70_shflsync_up_p) ;  /* 0x00003c2000007944 */ /* 0x004fea0003c00000 */
[----:B------:R-:W-:Y:S01]  /*112c0*/  MOV R0, R4 ;  /* 0x0000000400007202 */ /* 0x000fe20000000f00 */
[----:B------:R-:W-:Y:S05]  /*112d0*/  BRA `(.L_x_1478) ;  /* 0xfffef16000007947 */ /* 0x000fea000383ffff */
.L_x_1340:
[----:B------:R-:W-:Y:S01]  /*112e0*/  IMAD.MOV.U32 R0, RZ, RZ, R5 ;  /* 0x000000ffff007224 */ /* 0x000fe200078e0005 */
[----:B------:R-:W-:Y:S02]  /*112f0*/  MOV R2, 0x2 ;  /* 0x0000000200027802 */ /* 0x000fe40000000f00 */
[----:B------:R-:W-:Y:S02]  /*11300*/  MOV R3, 0x11320 ;  /* 0x0001132000037802 */ /* 0x000fe40000000f00 */
[----:B--2---:R-:W-:Y:S05]  /*11310*/  CALL.REL.NOINC `($__internal_21_$__cuda_sm70_shflsync_up_p) ;  /* 0x00003bc000007944 */ /* 0x004fea0003c00000 */
[----:B------:R-:W-:Y:S01]  /*11320*/  SEL R0, R4, RZ, P4 ;  /* 0x000000ff04007207 */ /* 0x000fe20002000000 */
[----:B------:R-:W-:Y:S01]  /*11330*/  IMAD.MOV.U32 R2, RZ, RZ, 0x4 ;  /* 0x00000004ff027424 */ /* 0x000fe200078e00ff */
[----:B------:R-:W-:-:S03]  /*11340*/  MOV R3, 0x11370 ;  /* 0x0001137000037802 */ /* 0x000fc60000000f00 */
[----:B------:R-:W-:Y:S02]  /*11350*/  IMAD.IADD R0, R5, 0x1, R0 ;  /* 0x0000000105007824 */ /* 0x000fe400078e0200 */
[----:B------:R-:W-:Y:S05]  /*11360*/  CALL.REL.NOINC `($__internal_21_$__cuda_sm70_shflsync_up_p) ;  /* 0x00003b7000007944 */ /* 0x000fea0003c00000 */
        /* <DEDUP_REMOVED lines=12> */
[----:B------:R-:W-:Y:S02]  /*11430*/  MOV R204, 0x1f ;  /* 0x0000001f00cc7802 */ /* 0x000fe40000000f00 */
[----:B------:R-:W-:Y:S01]  /*11440*/  MOV R3, 0x11480 ;  /* 0x0001148000037802 */ /* 0x000fe20000000f00 */
[----:B------:R-:W-:-:S04]  /*11450*/  IMAD.IADD R4, R0, 0x1, R4 ;  /* 0x0000000100047824 */ /* 0x000fc800078e0204 */
[----:B------:R-:W-:Y:S02]  /*11460*/  IMAD.MOV.U32 R116, RZ, RZ, R4 ;  /* 0x000000ffff747224 */ /* 0x000fe400078e0004 */
[----:B------:R-:W-:Y:S05]  /*11470*/  CALL.REL.NOINC `($__internal_20_$__cuda_sm70_shflsync_idx_p) ;  /* 0x00003a0000007944 */ /* 0x000fea0003c00000 */
[----:B------:R-:W-:Y:S01]  /*11480*/  MOV R0, R204 ;  /* 0x000000cc00007202 */ /* 0x000fe20000000f00 */
[----:B------:R-:W-:Y:S05]  /*11490*/  BRA `(.L_x_1479) ;  /* 0xfffef0a000007947 */ /* 0x000fea000383ffff */
.L_x_1342:
[----:B------:R-:W-:Y:S02]  /*114a0*/  SEL R0, RZ, 0x1, P0 ;  /* 0x00000001ff007807 */ /* 0x000fe40000000000 */
[----:B------:R-:W-:Y:S02]  /*114b0*/  MOV R2, 0x114d0 ;  /* 0x000114d000027802 */ /* 0x000fe40000000f00 */
[----:B--2---:R-:W-:Y:S05]  /*114c0*/  CALL.REL.NOINC `($__internal_22_$__cuda_sm70_votesync_ballot) ;  /* 0x00003a8000007944 */ /* 0x004fea0003c00000 */
[----:B------:R-:W-:Y:S01]  /*114d0*/  MOV R6, R0 ;  /* 0x0000000000067202 */ /* 0x000fe20000000f00 */
[----:B------:R-:W-:Y:S05]  /*114e0*/  BRA `(.L_x_1480) ;  /* 0xfffef0e000007947 */ /* 0x000fea000383ffff */
.L_x_1343:
[----:B------:R-:W-:Y:S01]  /*114f0*/  IMAD.MOV.U32 R116, RZ, RZ, R9 ;  /* 0x000000ffff747224 */ /* 0x000fe200078e0009 */
[----:B------:R-:W-:Y:S01]  /*11500*/  MOV R2, R0 ;  /* 0x0000000000027202 */ /* 0x000fe20000000f00 */
[----:B------:R-:W-:Y:S01]  /*11510*/  IMAD.MOV.U32 R204, RZ, RZ, 0x1f ;  /* 0x0000001fffcc7424 */ /* 0x000fe200078e00ff */
[----:B------:R-:W-:Y:S02]  /*11520*/  MOV R3, 0x11540 ;  /* 0x0001154000037802 */ /* 0x000fe40000000f00 */
[----:B------:R-:W-:Y:S05]  /*11530*/  CALL.REL.NOINC `($__internal_20_$__cuda_sm70_shflsync_idx_p) ;  /* 0x0000394000007944 */ /* 0x000fea0003c00000 */
[----:B------:R-:W-:Y:S01]  /*11540*/  IMAD.MOV.U32 R245, RZ, RZ, R204 ;  /* 0x000000fffff57224 */ /* 0x000fe200078e00cc */
[----:B------:R-:W-:Y:S01]  /*11550*/  MOV R116, R8 ;  /* 0x0000000800747202 */ /* 0x000fe20000000f00 */
[----:B------:R-:W-:Y:S01]  /*11560*/  IMAD.MOV.U32 R5, RZ, RZ, RZ ;  /* 0x000000ffff057224 */ /* 0x000fe200078e00ff */
[----:B------:R-:W-:Y:S01]  /*11570*/  MOV R2, R0 ;  /* 0x0000000000027202 */ /* 0x000fe20000000f00 */
[----:B------:R-:W-:Y:S01]  /*11580*/  IMAD.MOV.U32 R204, RZ, RZ, 0x1f ;  /* 0x0000001fffcc7424 */ /* 0x000fe200078e00ff */
[----:B------:R-:W-:-:S02]  /*11590*/  MOV R3, 0x115b0 ;  /* 0x000115b000037802 */ /* 0x000fc40000000f00 */
[----:B------:R-:W-:Y:S05]  /*115a0*/  CALL.REL.NOINC `($__internal_20_$__cuda_sm70_shflsync_idx_p) ;  /* 0x000038d000007944 */ /* 0x000fea0003c00000 */
[----:B------:R-:W-:Y:S01]  /*115b0*/  MOV R9, R204 ;  /* 0x000000cc00097202 */ /* 0x000fe20000000f00 */
[----:B------:R-:W-:Y:S05]  /*115c0*/  BRA `(.L_x_1481) ;  /* 0xfffef06000007947 */ /* 0x000fea000383ffff */
.L_x_1346:
[----:B------:R-:W-:Y:S01]  /*115d0*/  IMAD.MOV.U32 R116, RZ, RZ, R4 ;  /* 0x000000ffff747224 */ /* 0x000fe200078e0004 */
[----:B------:R-:W-:Y:S01]  /*115e0*/  MOV R2, R0 ;  /* 0x0000000000027202 */ /* 0x000fe20000000f00 */
[----:B------:R-:W-:Y:S01]  /*115f0*/  IMAD.MOV.U32 R204, RZ, RZ, 0x1f ;  /* 0x0000001fffcc7424 */ /* 0x000fe200078e00ff */
[----:B------:R-:W-:-:S02]  /*11600*/  MOV R3, 0x11620 ;  /* 0x0001162000037802 */ /* 0x000fc40000000f00 */
[----:B--23--:R-:W-:Y:S05]  /*11610*/  CALL.REL.NOINC `($__internal_20_$__cuda_sm70_shflsync_idx_p) ;  /* 0x0000386000007944 */ /* 0x00cfea0003c00000 */
[----:B------:R-:W-:Y:S01]  /*11620*/  MOV R5, R204 ;  /* 0x000000cc00057202 */ /* 0x000fe20000000f00 */
[----:B------:R-:W-:Y:S05]  /*11630*/  BRA `(.L_x_1345) ;  /* 0xfffef05000007947 */ /* 0x000fea000383ffff */
.L_x_1357:
[----:B------:R-:W-:Y:S01]  /*11640*/  IMAD.MOV.U32 R116, RZ, RZ, R5 ;  /* 0x000000ffff747224 */ /* 0x000fe200078e0005 */
[----:B------:R-:W-:Y:S01]  /*11650*/  MOV R2, RZ ;  /* 0x000000ff00027202 */ /* 0x000fe20000000f00 */
[----:B------:R-:W-:Y:S01]  /*11660*/  IMAD.MOV.U32 R204, RZ, RZ, 0x1c1f ;  /* 0x00001c1fffcc7424 */ /* 0x000fe200078e00ff */
[----:B------:R-:W-:-:S02]  /*11670*/  MOV R3, 0x11690 ;  /* 0x0001169000037802 */ /* 0x000fc40000000f00 */
[----:B-----5:R-:W-:Y:S05]  /*11680*/  CALL.REL.NOINC `($__internal_20_$__cuda_sm70_shflsync_idx_p) ;  /* 0x000037f000007944 */ /* 0x020fea0003c00000 */
[----:B------:R-:W-:Y:S01]  /*11690*/  MOV R4, R204 ;  /* 0x000000cc00047202 */ /* 0x000fe20000000f00 */
[----:B------:R-:W-:Y:S05]  /*116a0*/  BRA `(.L_x_1482) ;  /* 0xffff10a000007947 */ /* 0x000fea000383ffff */
.L_x_1358:
[----:B------:R-:W-:Y:S01]  /*116b0*/  IMAD.MOV.U32 R116, RZ, RZ, R12 ;  /* 0x000000ffff747224 */ /* 0x000fe200078e000c */
[----:B------:R-:W-:Y:S01]  /*116c0*/  MOV R2, RZ ;  /* 0x000000ff00027202 */ /* 0x000fe20000000f00 */
[----:B------:R-:W-:Y:S01]  /*116d0*/  IMAD.MOV.U32 R204, RZ, RZ, 0x1c1f ;  /* 0x00001c1fffcc7424 */ /* 0x000fe200078e00ff */
[----:B------:R-:W-:-:S02]  /*116e0*/  MOV R3, 0x11700 ;  /* 0x0001170000037802 */ /* 0x000fc40000000f00 */
[----:B-12--5:R-:W-:Y:S05]  /*116f0*/  CALL.REL.NOINC `($__internal_20_$__cuda_sm70_shflsync_idx_p) ;  /* 0x0000378000007944 */ /* 0x026fea0003c00000 */
[----:B------:R-:W-:Y:S01]  /*11700*/  MOV R0, R204 ;  /* 0x000000cc00007202 */ /* 0x000fe20000000f00 */
[----:B------:R-:W-:Y:S05]  /*11710*/  BRA `(.L_x_1483) ;  /* 0xffff105000007947 */ /* 0x000fea000383ffff */
.L_x_1361:
[----:B------:R-:W-:Y:S01]  /*11720*/  IMAD.MOV.U32 R116, RZ, RZ, R5 ;  /* 0x000000ffff747224 */ /* 0x000fe200078e0005 */
[----:B--2---:R-:W-:Y:S01]  /*11730*/  MOV R2, 0x1 ;  /* 0x0000000100027802 */ /* 0x004fe20000000f00 */
[----:B------:R-:W-:Y:S01]  /*11740*/  IMAD.MOV.U32 R204, RZ, RZ, 0x1c1f ;  /* 0x00001c1fffcc7424 */ /* 0x000fe200078e00ff */
[----:B------:R-:W-:-:S02]  /*11750*/  MOV R3, 0x11770 ;  /* 0x0001177000037802 */ /* 0x000fc40000000f00 */
[----:B-1-345:R-:W-:Y:S05]  /*11760*/  CALL.REL.NOINC `($__internal_20_$__cuda_sm70_shflsync_idx_p) ;  /* 0x0000371000007944 */ /* 0x03afea0003c00000 */
[----:B------:R-:W-:Y:S01]  /*11770*/  IMAD.MOV.U32 R4, RZ, RZ, R204 ;  /* 0x000000ffff047224 */ /* 0x000fe200078e00cc */
[----:B------:R-:W-:Y:S01]  /*11780*/  MOV R2, 0x1 ;  /* 0x0000000100027802 */ /* 0x000fe20000000f00 */
[----:B------:R-:W-:Y:S01]  /*11790*/  IMAD.MOV.U32 R116, RZ, RZ, R12 ;  /* 0x000000ffff747224 */ /* 0x000fe200078e000c */
[----:B------:R-:W-:-:S02]  /*117a0*/  MOV R204, 0x1c1f ;  /* 0x00001c1f00cc7802 */ /* 0x000fc40000000f00 */
[----:B------:R-:W-:Y:S02]  /*117b0*/  MOV R3, 0x117d0 ;  /* 0x000117d000037802 */ /* 0x000fe40000000f00 */
[----:B------:R-:W-:Y:S05]  /*117c0*/  CALL.REL.NOINC `($__internal_20_$__cuda_sm70_shflsync_idx_p) ;  /* 0x000036b000007944 */ /* 0x000fea0003c00000 */
[----:B------:R-:W-:Y:S01]  /*117d0*/  MOV R0, R204 ;  /* 0x000000cc00007202 */ /* 0x000fe20000000f00 */
[----:B------:R-:W-:Y:S05]  /*117e0*/  BRA `(.L_x_1484) ;  /* 0xffff112000007947 */ /* 0x000fea000383ffff */
.L_x_1364:
[----:B------:R-:W-:Y:S01]  /*117f0*/  IMAD.MOV.U32 R116, RZ, RZ, R5 ;  /* 0x000000ffff747224 */ /* 0x000fe200078e0005 */
[----:B-1----:R-:W-:Y:S01]  /*11800*/  MOV R2, 0x2 ;  /* 0x0000000200027802 */ /* 0x002fe20000000f00 */
[----:B------:R-:W-:Y:S01]  /*11810*/  IMAD.MOV.U32 R204, RZ, RZ, 0x1c1f ;  /* 0x00001c1fffcc7424 */ /* 0x000fe200078e00ff */
[----:B------:R-:W-:Y:S02]  /*11820*/  MOV R3, 0x11840 ;  /* 0x0001184000037802 */ /* 0x000fe40000000f00 */
[----:B--2345:R-:W-:Y:S05]  /*11830*/  CALL.REL.NOINC `($__internal_20_$__cuda_sm70_shflsync_idx_p) ;  /* 0x0000364000007944 */ /* 0x03cfea0003c00000 */
[----:B------:R-:W-:Y:S01]  /*11840*/  MOV R4, R204 ;  /* 0x000000cc00047202 */ /* 0x000fe20000000f00 */
[----:B------:R-:W-:Y:S05]  /*11850*/  BRA `(.L_x_1485) ;  /* 0xffff123000007947 */ /* 0x000fea000383ffff */
.L_x_1365:
[----:B------:R-:W-:Y:S01]  /*11860*/  IMAD.MOV.U32 R116, RZ, RZ, R12 ;  /* 0x000000ffff747224 */ /* 0x000fe200078e000c */
[----:B------:R-:W-:Y:S01]  /*11870*/  MOV R2, 0x2 ;  /* 0x0000000200027802 */ /* 0x000fe20000000f00 */
[----:B------:R-:W-:Y:S01]  /*11880*/  IMAD.MOV.U32 R204, RZ, RZ, 0x1c1f ;  /* 0x00001c1fffcc7424 */ /* 0x000fe200078e00ff */
[----:B------:R-:W-:Y:S02]  /*11890*/  MOV R3, 0x118b0 ;  /* 0x000118b000037802 */ /* 0x000fe40000000f00 */
[----:B-12345:R-:W-:Y:S05]  /*118a0*/  CALL.REL.NOINC `($__internal_20_$__cuda_sm70_shflsync_idx_p) ;  /* 0x000035d000007944 */ /* 0x03efea0003c00000 */
[----:B------:R-:W-:Y:S01]  /*118b0*/  MOV R0, R204 ;  /* 0x000000cc00007202 */ /* 0x000fe20000000f00 */
[----:B------:R-:W-:Y:S05]  /*118c0*/  BRA `(.L_x_1486) ;  /* 0xffff11e000007947 */ /* 0x000fea000383ffff */
.L_x_1368:
[----:B------:R-:W-:Y:S01]  /*118d0*/  IMAD.MOV.U32 R116, RZ, RZ, R5 ;  /* 0x000000ffff747224 */ /* 0x000fe200078e0005 */
[----:B-1----:R-:W-:Y:S01]  /*118e0*/  MOV R2, 0x3 ;  /* 0x0000000300027802 */ /* 0x002fe20000000f00 */
[----:B------:R-:W-:Y:S01]  /*118f0*/  IMAD.MOV.U32 R204, RZ, RZ, 0x1c1f ;  /* 0x00001c1fffcc7424 */ /* 0x000fe200078e00ff */
[----:B------:R-:W-:-:S02]  /*11900*/  MOV R3, 0x11920 ;  /* 0x0001192000037802 */ /* 0x000fc40000000f00 */
[----:B--2345:R-:W-:Y:S05]  /*11910*/  CALL.REL.NOINC `($__internal_20_$__cuda_sm70_shflsync_idx_p) ;  /* 0x0000356000007944 */ /* 0x03cfea0003c00000 */
        /* <DEDUP_REMOVED lines=8> */
.L_x_1371:
[----:B------:R-:W-:Y:S01]  /*119a0*/  IMAD.MOV.U32 R116, RZ, RZ, R24 ;  /* 0x000000ffff747224 */ /* 0x000fe200078e0018 */
[----:B-1----:R-:W-:Y:S01]  /*119b0*/  MOV R2, 0x1 ;  /* 0x0000000100027802 */ /* 0x002fe20000000f00 */
[----:B------:R-:W-:Y:S01]  /*119c0*/  IMAD.MOV.U32 R204, RZ, RZ, 0x1c1f ;  /* 0x00001c1fffcc7424 */ /* 0x000fe200078e00ff */
[----:B------:R-:W-:Y:S02]  /*119d0*/  MOV R3, 0x119f0 ;  /* 0x000119f000037802 */ /* 0x000fe40000000f00 */
[----:B------:R-:W-:Y:S05]  /*119e0*/  CALL.REL.NOINC `($__internal_20_$__cuda_sm70_shflsync_idx_p) ;  /* 0x0000349000007944 */ /* 0x000fea0003c00000 */
[----:B------:R-:W-:Y:S01]  /*119f0*/  IMAD.MOV.U32 R20, RZ, RZ, R204 ;  /* 0x000000ffff147224 */ /* 0x000fe200078e00cc */
[----:B------:R-:W-:Y:S01]  /*11a00*/  MOV R2, 0x1 ;  /* 0x0000000100027802 */ /* 0x000fe20000000f00 */
[----:B------:R-:W-:Y:S01]  /*11a10*/  IMAD.MOV.U32 R116, RZ, RZ, R25 ;  /* 0x000000ffff747224 */ /* 0x000fe200078e0019 */
[----:B------:R-:W-:Y:S02]  /*11a20*/  MOV R204, 0x1c1f ;  /* 0x00001c1f00cc7802 */ /* 0x000fe40000000f00 */
[----:B------:R-:W-:Y:S02]  /*11a30*/  MOV R3, 0x11a50 ;  /* 0x00011a5000037802 */ /* 0x000fe40000000f00 */
[----:B------:R-:W-:Y:S05]  /*11a40*/  CALL.REL.NOINC `($__internal_20_$__cuda_sm70_shflsync_idx_p) ;  /* 0x0000343000007944 */ /* 0x000fea0003c00000 */
[----:B------:R-:W-:Y:S01]  /*11a50*/  MOV R2, R204 ;  /* 0x000000cc00027202 */ /* 0x000fe20000000f00 */
[----:B------:R-:W-:Y:S05]  /*11a60*/  BRA `(.L_x_1488) ;  /* 0xffff1bb000007947 */ /* 0x000fea000383ffff */
.L_x_1374:
[----:B------:R-:W-:Y:S01]  /*11a70*/  IMAD.MOV.U32 R116, RZ, RZ, R5 ;  /* 0x000000ffff747224 */ /* 0x000fe200078e0005 */
[----:B------:R-:W-:Y:S01]  /*11a80*/  MOV R2, RZ ;  /* 0x000000ff00027202 */ /* 0x000fe20000000f00 */
[----:B------:R-:W-:Y:S01]  /*11a90*/  IMAD.MOV.U32 R204, RZ, RZ, 0x1c1f ;  /* 0x00001c1fffcc7424 */ /* 0x000fe200078e00ff */
[----:B------:R-:W-:-:S02]  /*11aa0*/  MOV R3, 0x11ac0 ;  /* 0x00011ac000037802 */ /* 0x000fc40000000f00 */
[----:B------:R-:W-:Y:S05]  /*11ab0*/  CALL.REL.NOINC `($__internal_20_$__cuda_sm70_shflsync_idx_p) ;  /* 0x000033c000007944 */ /* 0x000fea0003c00000 */
[----:B------:R-:W-:Y:S01]  /*11ac0*/  MOV R4, R204 ;  /* 0x000000cc00047202 */ /* 0x000fe20000000f00 */
[----:B------:R-:W-:Y:S05]  /*11ad0*/  BRA `(.L_x_1489) ;  /* 0xffff249000007947 */ /* 0x000fea000383ffff */
.L_x_1375:
[----:B------:R-:W-:Y:S01]  /*11ae0*/  IMAD.MOV.U32 R116, RZ, RZ, R10 ;  /* 0x000000ffff747224 */ /* 0x000fe200078e000a */
[----:B------:R-:W-:Y:S01]  /*11af0*/  MOV R2, RZ ;  /* 0x000000ff00027202 */ /* 0x000fe20000000f00 */
[----:B------:R-:W-:Y:S01]  /*11b00*/  IMAD.MOV.U32 R204, RZ, RZ, 0x1c1f ;  /* 0x00001c1fffcc7424 */ /* 0x000fe200078e00ff */
[----:B------:R-:W-:-:S02]  /*11b10*/  MOV R3, 0x11b30 ;  /* 0x00011b3000037802 */ /* 0x000fc40000000f00 */
[----:B-12---:R-:W-:Y:S05]  /*11b20*/  CALL.REL.NOINC `($__internal_20_$__cuda_sm70_shflsync_idx_p) ;  /* 0x0000335000007944 */ /* 0x006fea0003c00000 */
[----:B------:R-:W-:Y:S01]  /*11b30*/  MOV R0, R204 ;  /* 0x000000cc00007202 */ /* 0x000fe20000000f00 */
[----:B------:R-:W-:Y:S05]  /*11b40*/  BRA `(.L_x_1490) ;  /* 0xffff244000007947 */ /* 0x000fea000383ffff */
.L_x_1378:
[----:B------:R-:W-:Y:S01]  /*11b50*/  IMAD.MOV.U32 R116, RZ, RZ, R5 ;  /* 0x000000ffff747224 */ /* 0x000fe200078e0005 */
[----:B--2---:R-:W-:Y:S01]  /*11b60*/  MOV R2, 0x1 ;  /* 0x0000000100027802 */ /* 0x004fe20000000f00 */
[----:B------:R-:W-:Y:S01]  /*11b70*/  IMAD.MOV.U32 R204, RZ, RZ, 0x1c1f ;  /* 0x00001c1fffcc7424 */ /* 0x000fe200078e00ff */
[----:B------:R-:W-:-:S03]  /*11b80*/  MOV R3, 0x11ba0 ;  /* 0x00011ba000037802 */ /* 0x000fc60000000f00 */
[----:B-1-34-:R-:W-:Y:S05]  /*11b90*/  CALL.REL.NOINC `($__internal_20_$__cuda_sm70_shflsync_idx_p) ;  /* 0x000032e000007944 */ /* 0x01afea0003c00000 */
        /* <DEDUP_REMOVED lines=8> */
.L_x_1379:
[----:B------:R-:W-:Y:S01]  /*11c20*/  IMAD.MOV.U32 R116, RZ, RZ, R0 ;  /* 0x000000ffff747224 */ /* 0x000fe200078e0000 */
[----:B------:R-:W-:Y:S01]  /*11c30*/  MOV R2, RZ ;  /* 0x000000ff00027202 */ /* 0x000fe20000000f00 */
[----:B------:R-:W-:Y:S01]  /*11c40*/  IMAD.MOV.U32 R204, RZ, RZ, 0x1c1f ;  /* 0x00001c1fffcc7424 */ /* 0x000fe200078e00ff */
[----:B------:R-:W-:Y:S02]  /*11c50*/  MOV R3, 0x11c70 ;  /* 0x00011c7000037802 */ /* 0x000fe40000000f00 */
[----:B---3--:R-:W-:Y:S05]  /*11c60*/  CALL.REL.NOINC `($__internal_20_$__cuda_sm70_shflsync_idx_p) ;  /* 0x0000321000007944 */ /* 0x008fea0003c00000 */
[----:B------:R-:W-:Y:S01]  /*11c70*/  MOV R2, R204 ;  /* 0x000000cc00027202 */ /* 0x000fe20000000f00 */
[----:B------:R-:W-:Y:S05]  /*11c80*/  BRA `(.L_x_1492) ;  /* 0xffff266000007947 */ /* 0x000fea000383ffff */
.L_x_1380:
[----:B------:R-:W-:Y:S01]  /*11c90*/  IMAD.MOV.U32 R116, RZ, RZ, R0 ;  /* 0x000000ffff747224 */ /* 0x000fe200078e0000 */
[----:B------:R-:W-:Y:S01]  /*11ca0*/  MOV R2, 0x1 ;  /* 0x0000000100027802 */ /* 0x000fe20000000f00 */
[----:B------:R-:W-:Y:S01]  /*11cb0*/  IMAD.MOV.U32 R204, RZ, RZ, 0x1c1f ;  /* 0x00001c1fffcc7424 */ /* 0x000fe200078e00ff */
[----:B------:R-:W-:Y:S02]  /*11cc0*/  MOV R3, 0x11ce0 ;  /* 0x00011ce000037802 */ /* 0x000fe40000000f00 */
[----:B-1----:R-:W-:Y:S05]  /*11cd0*/  CALL.REL.NOINC `($__internal_20_$__cuda_sm70_shflsync_idx_p) ;  /* 0x000031a000007944 */ /* 0x002fea0003c00000 */
[----:B------:R-:W-:Y:S01]  /*11ce0*/  IMAD.IADD R2, R4, 0x1, R204 ;  /* 0x0000000104027824 */ /* 0x000fe200078e02cc */
[----:B------:R-:W-:Y:S01]  /*11cf0*/  MOV R3, 0x11ed0 ;  /* 0x00011ed000037802 */ /* 0x000fe20000000f00 */
[----:B------:R-:W-:-:S02]  /*11d00*/  IMAD.MOV.U32 R116, RZ, RZ, R0 ;  /* 0x000000ffff747224 */ /* 0x000fc400078e0000 */
        /* <DEDUP_REMOVED lines=21> */
[----:B------:R-:W-:Y:S01]  /*11e60*/  ISETP.GT.AND P0, PT, R2, 0x29, PT ;  /* 0x000000290200780c */ /* 0x000fe20003f04270 */
[----:B------:R-:W-:Y:S01]  /*11e70*/  IMAD.MOV.U32 R2, RZ, RZ, 0x2 ;  /* 0x00000002ff027424 */ /* 0x000fe200078e00ff */
[----:B------:R-:W-:Y:S02]  /*11e80*/  FSEL R115, R34, -INF , P6 ;  /* 0xff80000022737808 */ /* 0x000fe40003000000 */
[----:B------:R-:W-:Y:S02]  /*11e90*/  FSEL R114, R35, -INF , P5 ;  /* 0xff80000023727808 */ /* 0x000fe40002800000 */
[----:B------:R-:W-:Y:S02]  /*11ea0*/  FSEL R113, R30, -INF , P4 ;  /* 0xff8000001e717808 */ /* 0x000fe40002000000 */
[----:B------:R-:W-:-:S02]  /*11eb0*/  FSEL R112, R31, -INF , P0 ;  /* 0xff8000001f707808 */ /* 0x000fc40000000000 */
[----:B------:R-:W-:Y:S05]  /*11ec0*/  CALL.REL.NOINC `($__internal_20_$__cuda_sm70_shflsync_idx_p) ;  /* 0x00002fb000007944 */ /* 0x000fea0003c00000 */
        /* <DEDUP_REMOVED lines=32> */
[----:B------:R-:W-:Y:S01]  /*120d0*/  FMNMX.FTZ R121, R10, R11, !PT ;  /* 0x0000000b0a797209 */ /* 0x000fe20007810000 */
[----:B------:R-:W-:Y:S01]  /*120e0*/  IMAD.MOV.U32 R0, RZ, RZ, 0x2 ;  /* 0x00000002ff007424 */ /* 0x000fe200078e00ff */
[----:B------:R-:W-:-:S02]  /*120f0*/  FMNMX.FTZ R120, R12, R13, !PT ;  /* 0x0000000d0c787209 */ /* 0x000fc40007810000 */
[----:B------:R-:W-:Y:S02]  /*12100*/  IMNMX R5, R5, R4, PT ;  /* 0x0000000405057217 */ /* 0x000fe40003800200 */
[----:B------:R-:W-:Y:S02]  /*12110*/  FMNMX.FTZ R121, R14, R121, !PT ;  /* 0x000000790e797209 */ /* 0x000fe40007810000 */
[C---:B------:R-:W-:Y:S02]  /*12120*/  ISETP.GT.AND P6, PT, R5.reuse, RZ, PT ;  /* 0x000000ff0500720c */ /* 0x040fe40003fc4270 */
[C---:B------:R-:W-:Y:S02]  /*12130*/  ISETP.GT.AND P5, PT, R5.reuse, 0x1, PT ;  /* 0x000000010500780c */ /* 0x040fe40003fa4270 */
[----:B------:R-:W-:Y:S02]  /*12140*/  ISETP.GT.AND P4, PT, R5, 0x8, PT ;  /* 0x000000080500780c */ /* 0x000fe40003f84270 */
[----:B------:R-:W-:-:S02]  /*12150*/  FSEL R23, R74, -INF , P6 ;  /* 0xff8000004a177808 */ /* 0x000fc40003000000 */
[----:B------:R-:W-:Y:S02]  /*12160*/  FSEL R30, R75, -INF , P5 ;  /* 0xff8000004b1e7808 */ /* 0x000fe40002800000 */
[----:B------:R-:W-:Y:S02]  /*12170*/  ISETP.GT.AND P0, PT, R5, 0x9, PT ;  /* 0x000000090500780c */ /* 0x000fe40003f04270 */
[----:B------:R-:W-:Y:S02]  /*12180*/  FSEL R34, R70, -INF , P4 ;  /* 0xff80000046227808 */ /* 0x000fe40002000000 */
[----:B------:R-:W-:Y:S02]  /*12190*/  FMNMX.FTZ R119, R25, R27, !PT ;  /* 0x0000001b19777209 */ /* 0x000fe40007810000 */
[----:B------:R-:W-:Y:S02]  /*121a0*/  FMNMX.FTZ R3, R23, R30, !PT ;  /* 0x0000001e17037209 */ /* 0x000fe40007810000 */
[----:B------:R-:W-:-:S02]  /*121b0*/  FMNMX.FTZ R121, R15, R121, !PT ;  /* 0x000000790f797209 */ /* 0x000fc40007810000 */
[----:B------:R-:W-:Y:S02]  /*121c0*/  FSEL R40, R71, -INF , P0 ;  /* 0xff80000047287808 */ /* 0x000fe40000000000 */
[----:B------:R-:W-:Y:S02]  /*121d0*/  ISETP.GT.AND P6, PT, R5, 0x10, PT ;  /* 0x000000100500780c */ /* 0x000fe40003fc4270 */
[----:B------:R-:W-:Y:S02]  /*121e0*/  FMNMX.FTZ R120, R17, R120, !PT ;  /* 0x0000007811787209 */ /* 0x000fe40007810000 */
[----:B------:R-:W-:Y:S02]  /*121f0*/  FMNMX.FTZ R119, R31, R119, !PT ;  /* 0x000000771f777209 */ /* 0x000fe40007810000 */
[----:B------:R-:W-:Y:S02]  /*12200*/  FMNMX.FTZ R8, R34, R3, !PT ;  /* 0x0000000322087209 */ /* 0x000fe40007810000 */
[----:B------:R-:W-:-:S02]  /*12210*/  FMNMX.FTZ R121, R16, R121, !PT ;  /* 0x0000007910797209 */ /* 0x000fc40007810000 */
[----:B------:R-:W-:Y:S02]  /*12220*/  ISETP.GT.AND P5, PT, R5, 0x11, PT ;  /* 0x000000110500780c */ /* 0x000fe40003fa4270 */
[----:B------:R-:W-:Y:S02]  /*12230*/  FSEL R41, R66, -INF , P6 ;  /* 0xff80000042297808 */ /* 0x000fe40003000000 */
        /* <DEDUP_REMOVED lines=41> */
[----:B------:R-:W-:Y:S01]  /*124d0*/  FMNMX.FTZ R120, R113, R120, !PT ;  /* 0x0000007871787209 */ /* 0x000fe20007810000 */
[----:B------:R-:W-:Y:S01]  /*124e0*/  IMAD.MOV.U32 R116, RZ, RZ, R121 ;  /* 0x000000ffff747224 */ /* 0x000fe200078e0079 */
[----:B------:R-:W-:Y:S02]  /*124f0*/  FMNMX.FTZ R119, R130, R119, !PT ;  /* 0x0000007782777209 */ /* 0x000fe40007810000 */
[----:B------:R-:W-:Y:S02]  /*12500*/  FMNMX.FTZ R8, R126, R8, !PT ;  /* 0x000000087e087209 */ /* 0x000fe40007810000 */
[----:B------:R-:W-:Y:S02]  /*12510*/  FMNMX.FTZ R120, R112, R120, !PT ;  /* 0x0000007870787209 */ /* 0x000fe40007810000 */
[----:B------:R-:W-:-:S02]  /*12520*/  FMNMX.FTZ R119, R129, R119, !PT ;  /* 0x0000007781777209 */ /* 0x000fc40007810000 */
[----:B------:R-:W-:Y:S02]  /*12530*/  FMNMX.FTZ R8, R125, R8, !PT ;  /* 0x000000087d087209 */ /* 0x000fe40007810000 */
[----:B------:R-:W-:Y:S02]  /*12540*/  MOV R2, 0x12560 ;  /* 0x0001256000027802 */ /* 0x000fe40000000f00 */
[----:B------:R-:W-:Y:S05]  /*12550*/  CALL.REL.NOINC `($__internal_19_$__cuda_sm70_shflsync_bfly_p) ;  /* 0x000028c000007944 */ /* 0x000fea0003c00000 */
[----:B------:R-:W-:Y:S01]  /*12560*/  FMNMX.FTZ R121, R121, R0, !PT ;  /* 0x0000000079797209 */ /* 0x000fe20007810000 */
[----:B------:R-:W-:Y:S01]  /*12570*/  IMAD.MOV.U32 R0, RZ, RZ, 0x1 ;  /* 0x00000001ff007424 */ /* 0x000fe200078e00ff */
[----:B------:R-:W-:-:S03]  /*12580*/  MOV R2, 0x125b0 ;  /* 0x000125b000027802 */ /* 0x000fc60000000f00 */
[----:B------:R-:W-:Y:S02]  /*12590*/  IMAD.MOV.U32 R116, RZ, RZ, R121 ;  /* 0x000000ffff747224 */ /* 0x000fe400078e0079 */
[----:B------:R-:W-:Y:S05]  /*125a0*/  CALL.REL.NOINC `($__internal_19_$__cuda_sm70_shflsync_bfly_p) ;  /* 0x0000287000007944 */ /* 0x000fea0003c00000 */
[----:B------:R-:W-:Y:S01]  /*125b0*/  FMNMX.FTZ R121, R121, R0, !PT ;  /* 0x0000000079797209 */ /* 0x000fe20007810000 */
[----:B------:R-:W-:Y:S01]  /*125c0*/  IMAD.MOV.U32 R116, RZ, RZ, R120 ;  /* 0x000000ffff747224 */ /* 0x000fe200078e0078 */
[----:B------:R-:W-:Y:S01]  /*125d0*/  MOV R2, 0x12600 ;  /* 0x0001260000027802 */ /* 0x000fe20000000f00 */
[----:B------:R-:W-:Y:S02]  /*125e0*/  IMAD.MOV.U32 R0, RZ, RZ, 0x2 ;  /* 0x00000002ff007424 */ /* 0x000fe400078e00ff */
        /* <DEDUP_REMOVED lines=26> */
[----:B------:R-:W-:Y:S01]  /*12790*/  MOV R9, R0 ;  /* 0x0000000000097202 */ /* 0x000fe20000000f00 */
[----:B------:R-:W-:Y:S05]  /*127a0*/  BRA `(.L_x_1493) ;  /* 0xffff25b000007947 */ /* 0x000fea000383ffff */
.L_x_1384:
[----:B------:R-:W-:Y:S01]  /*127b0*/  MOV R2, RZ ;  /* 0x000000ff00027202 */ /* 0x000fe20000000f00 */
[----:B------:R-:W-:Y:S01]  /*127c0*/  IMAD.MOV.U32 R116, RZ, RZ, R5 ;  /* 0x000000ffff747224 */ /* 0x000fe200078e0005 */
[----:B------:R-:W-:Y:S01]  /*127d0*/  MOV R3, 0x12800 ;  /* 0x0001280000037802 */ /* 0x000fe20000000f00 */
[----:B------:R-:W-:Y:S02]  /*127e0*/  IMAD.MOV.U32 R204, RZ, RZ, 0x1c1f ;  /* 0x00001c1fffcc7424 */ /* 0x000fe400078e00ff */
[----:B-1234-:R-:W-:Y:S05]  /*127f0*/  CALL.REL.NOINC `($__internal_20_$__cuda_sm70_shflsync_idx_p) ;  /* 0x0000268000007944 */ /* 0x01efea0003c00000 */
[----:B------:R-:W-:Y:S01]  /*12800*/  MOV R4, R204 ;  /* 0x000000cc00047202 */ /* 0x000fe20000000f00 */
[----:B------:R-:W-:-:S05]  /*12810*/  BRA `(.L_x_1494) ;  /* 0xffff39e000007947 */ /* 0x000fca000383ffff */
.L_x_1385:
[----:B------:R-:W-:Y:S01]  /*12820*/  MOV R2, RZ ;  /* 0x000000ff00027202 */ /* 0x000fe20000000f00 */
[----:B------:R-:W-:Y:S01]  /*12830*/  IMAD.MOV.U32 R116, RZ, RZ, R10 ;  /* 0x000000ffff747224 */ /* 0x000fe200078e000a */
[----:B------:R-:W-:Y:S01]  /*12840*/  MOV R3, 0x12870 ;  /* 0x0001287000037802 */ /* 0x000fe20000000f00 */
[----:B------:R-:W-:Y:S02]  /*12850*/  IMAD.MOV.U32 R204, RZ, RZ, 0x1c1f ;  /* 0x00001c1fffcc7424 */ /* 0x000fe400078e00ff */
[----:B-1234-:R-:W-:Y:S05]  /*12860*/  CALL.REL.NOINC `($__internal_20_$__cuda_sm70_shflsync_idx_p) ;  /* 0x0000261000007944 */ /* 0x01efea0003c00000 */
[----:B------:R-:W-:Y:S01]  /*12870*/  MOV R0, R204 ;  /* 0x000000cc00007202 */ /* 0x000fe20000000f00 */
[----:B------:R-:W-:-:S05]  /*12880*/  BRA `(.L_x_1495) ;  /* 0xffff399000007947 */ /* 0x000fca000383ffff */
.L_x_1386:
[----:B---3--:R-:W-:Y:S01]  /*12890*/  MOV R2, 0x1 ;  /* 0x0000000100027802 */ /* 0x008fe20000000f00 */
[----:B------:R-:W-:Y:S01]  /*128a0*/  IMAD.MOV.U32 R116, RZ, RZ, R5 ;  /* 0x000000ffff747224 */ /* 0x000fe200078e0005 */
[----:B------:R-:W-:Y:S01]  /*128b0*/  MOV R3, 0x128e0 ;  /* 0x000128e000037802 */ /* 0x000fe20000000f00 */
[----:B------:R-:W-:Y:S02]  /*128c0*/  IMAD.MOV.U32 R204, RZ, RZ, 0x1c1f ;  /* 0x00001c1fffcc7424 */ /* 0x000fe400078e00ff */
[----:B-12-4-:R-:W-:Y:S05]  /*128d0*/  CALL.REL.NOINC `($__internal_20_$__cuda_sm70_shflsync_idx_p) ;  /* 0x000025a000007944 */ /* 0x016fea0003c00000 */
[----:B------:R-:W-:Y:S01]  /*128e0*/  MOV R2, 0x1 ;  /* 0x0000000100027802 */ /* 0x000fe20000000f00 */
[----:B------:R-:W-:Y:S01]  /*128f0*/  IMAD.MOV.U32 R4, RZ, RZ, R204 ;  /* 0x000000ffff047224 */ /* 0x000fe200078e00cc */
[----:B------:R-:W-:Y:S01]  /*12900*/  MOV R204, 0x1c1f ;  /* 0x00001c1f00cc7802 */ /* 0x000fe20000000f00 */
[----:B------:R-:W-:Y:S01]  /*12910*/  IMAD.MOV.U32 R116, RZ, RZ, R10 ;  /* 0x000000ffff747224 */ /* 0x000fe200078e000a */
[----:B------:R-:W-:Y:S02]  /*12920*/  MOV R3, 0x12940 ;  /* 0x0001294000037802 */ /* 0x000fe40000000f00 */
[----:B------:R-:W-:Y:S05]  /*12930*/  CALL.REL.NOINC `($__internal_20_$__cuda_sm70_shflsync_idx_p) ;  /* 0x0000254000007944 */ /* 0x000fea0003c00000 */
[----:B------:R-:W-:Y:S01]  /*12940*/  MOV R0, R204 ;  /* 0x000000cc00007202 */ /* 0x000fe20000000f00 */
[----:B------:R-:W-:-:S05]  /*12950*/  BRA `(.L_x_1496) ;  /* 0xffff3a4000007947 */ /* 0x000fca000383ffff */
.L_x_1389:
[----:B------:R-:W-:Y:S01]  /*12960*/  MOV R2, RZ ;  /* 0x000000ff00027202 */ /* 0x000fe20000000f00 */
[----:B------:R-:W-:Y:S01]  /*12970*/  IMAD.MOV.U32 R116, RZ, RZ, R125 ;  /* 0x000000ffff747224 */ /* 0x000fe200078e007d */
[----:B------:R-:W-:Y:S01]  /*12980*/  MOV R3, 0x129b0 ;  /* 0x000129b000037802 */ /* 0x000fe20000000f00 */
[----:B------:R-:W-:Y:S02]  /*12990*/  IMAD.MOV.U32 R204, RZ, RZ, 0x1c1f ;  /* 0x00001c1fffcc7424 */ /* 0x000fe400078e00ff */
[----:B------:R-:W-:Y:S05]  /*129a0*/  CALL.REL.NOINC `($__internal_20_$__cuda_sm70_shflsync_idx_p) ;  /* 0x000024d000007944 */ /* 0x000fea0003c00000 */
[----:B------:R-:W-:Y:S01]  /*129b0*/  MOV R117, R204 ;  /* 0x000000cc00757202 */ /* 0x000fe20000000f00 */
[----:B------:R-:W-:-:S05]  /*129c0*/  BRA `(.L_x_1497) ;  /* 0xffff42f000007947 */ /* 0x000fca000383ffff */
.L_x_1390:
[----:B------:R-:W-:Y:S01]  /*129d0*/  MOV R2, RZ ;  /* 0x000000ff00027202 */ /* 0x000fe20000000f00 */
[----:B------:R-:W-:Y:S01]  /*129e0*/  IMAD.MOV.U32 R116, RZ, RZ, R126 ;  /* 0x000000ffff747224 */ /* 0x000fe200078e007e */
[----:B------:R-:W-:Y:S01]  /*129f0*/  MOV R3, 0x12a20 ;  /* 0x00012a2000037802 */ /* 0x000fe20000000f00 */
[----:B------:R-:W-:Y:S02]  /*12a00*/  IMAD.MOV.U32 R204, RZ, RZ, 0x1c1f ;  /* 0x00001c1fffcc7424 */ /* 0x000fe400078e00ff */
[----:B-12---:R-:W-:Y:S05]  /*12a10*/  CALL.REL.NOINC `($__internal_20_$__cuda_sm70_shflsync_idx_p) ;  /* 0x0000246000007944 */ /* 0x006fea0003c00000 */
[----:B------:R-:W-:Y:S01]  /*12a20*/  MOV R0, R204 ;  /* 0x000000cc00007202 */ /* 0x000fe20000000f00 */
[----:B------:R-:W-:-:S05]  /*12a30*/  BRA `(.L_x_1498) ;  /* 0xffff42a000007947 */ /* 0x000fca000383ffff */
.L_x_1391:
[----:B----4-:R-:W-:Y:S01]  /*12a40*/  MOV R2, 0x1 ;  /* 0x0000000100027802 */ /* 0x010fe20000000f00 */
[----:B------:R-:W-:Y:S01]  /*12a50*/  IMAD.MOV.U32 R116, RZ, RZ, R125 ;  /* 0x000000ffff747224 */ /* 0x000fe200078e007d */
[----:B------:R-:W-:Y:S01]  /*12a60*/  MOV R3, 0x12a90 ;  /* 0x00012a9000037802 */ /* 0x000fe20000000f00 */
[----:B------:R-:W-:Y:S03]  /*12a70*/  IMAD.MOV.U32 R204, RZ, RZ, 0x1c1f ;  /* 0x00001c1fffcc7424 */ /* 0x000fe600078e00ff */
[----:B-1-3--:R-:W-:Y:S05]  /*12a80*/  CALL.REL.NOINC `($__internal_20_$__cuda_sm70_shflsync_idx_p) ;  /* 0x000023f000007944 */ /* 0x00afea0003c00000 */
        /* <DEDUP_REMOVED lines=8> */
.L_x_1392:
[----:B------:R-:W-:Y:S01]  /*12b10*/  MOV R204, 0x1c1f ;  /* 0x00001c1f00cc7802 */ /* 0x000fe20000000f00 */
[----:B---3--:R-:W-:Y:S01]  /*12b20*/  IMAD.MOV.U32 R2, RZ, RZ, RZ ;  /* 0x000000ffff027224 */ /* 0x008fe200078e00ff */
[----:B------:R-:W-:Y:S02]  /*12b30*/  MOV R3, 0x12b50 ;  /* 0x00012b5000037802 */ /* 0x000fe40000000f00 */
[----:B--2---:R-:W-:Y:S05]  /*12b40*/  CALL.REL.NOINC `($__internal_20_$__cuda_sm70_shflsync_idx_p) ;  /* 0x0000233000007944 */ /* 0x004fea0003c00000 */
[----:B------:R-:W-:Y:S01]  /*12b50*/  MOV R0, R204 ;  /* 0x000000cc00007202 */ /* 0x000fe20000000f00 */
[----:B------:R-:W-:-:S05]  /*12b60*/  BRA `(.L_x_1500) ;  /* 0xffff449000007947 */ /* 0x000fca000383ffff */
.L_x_1393:
[----:B------:R-:W-:Y:S01]  /*12b70*/  MOV R204, 0x1c1f ;  /* 0x00001c1f00cc7802 */ /* 0x000fe20000000f00 */
[----:B---3--:R-:W-:Y:S01]  /*12b80*/  IMAD.MOV.U32 R2, RZ, RZ, 0x1 ;  /* 0x00000001ff027424 */ /* 0x008fe200078e00ff */
[----:B------:R-:W-:Y:S02]  /*12b90*/  MOV R3, 0x12bb0 ;  /* 0x00012bb000037802 */ /* 0x000fe40000000f00 */
[----:B-1----:R-:W-:Y:S05]  /*12ba0*/  CALL.REL.NOINC `($__internal_20_$__cuda_sm70_shflsync_idx_p) ;  /* 0x000022d000007944 */ /* 0x002fea0003c00000 */
[----:B------:R-:W-:Y:S01]  /*12bb0*/  MOV R3, 0x12d80 ;  /* 0x00012d8000037802 */ /* 0x000fe20000000f00 */
[----:B------:R-:W-:Y:S02]  /*12bc0*/  IMAD.IADD R204, R117, 0x1, R204 ;  /* 0x0000000175cc7824 */ /* 0x000fe400078e02cc */
[----:B------:R-:W-:Y:S03]  /*12bd0*/  IMAD.MOV.U32 R2, RZ, RZ, 0x2 ;  /* 0x00000002ff027424 */ /* 0x000fe600078e00ff */
        /* <DEDUP_REMOVED lines=20> */
[----:B------:R-:W-:Y:S01]  /*12d20*/  IMAD.MOV.U32 R204, RZ, RZ, 0x1c1f ;  /* 0x00001c1fffcc7424 */ /* 0x000fe200078e00ff */
[----:B------:R-:W-:Y:S02]  /*12d30*/  FSEL R34, R38, -INF , P6 ;  /* 0xff80000026227808 */ /* 0x000fe40003000000 */
[----:B------:R-:W-:Y:S02]  /*12d40*/  FSEL R32, R39, -INF , P5 ;  /* 0xff80000027207808 */ /* 0x000fe40002800000 */
[----:B------:R-:W-:Y:S02]  /*12d50*/  FSEL R22, R50, -INF , P4 ;  /* 0xff80000032167808 */ /* 0x000fe40002000000 */
[----:B------:R-:W-:Y:S02]  /*12d60*/  FSEL R20, R51, -INF , P0 ;  /* 0xff80000033147808 */ /* 0x000fe40000000000 */
[----:B------:R-:W-:Y:S05]  /*12d70*/  CALL.REL.NOINC `($__internal_20_$__cuda_sm70_shflsync_idx_p) ;  /* 0x0000210000007944 */ /* 0x000fea0003c00000 */
        /* <DEDUP_REMOVED lines=23> */
[----:B------:R-:W-:Y:S01]  /*12ef0*/  IMAD.MOV.U32 R204, RZ, RZ, 0x1c1f ;  /* 0x00001c1fffcc7424 */ /* 0x000fe200078e00ff */
[----:B------:R-:W-:Y:S02]  /*12f00*/  FSEL R17, R40, -INF , P6 ;  /* 0xff80000028117808 */ /* 0x000fe40003000000 */
[----:B------:R-:W-:Y:S02]  /*12f10*/  FSEL R16, R41, -INF , P5 ;  /* 0xff80000029107808 */ /* 0x000fe40002800000 */
[----:B------:R-:W-:Y:S02]  /*12f20*/  FSEL R13, R44, -INF , P4 ;  /* 0xff8000002c0d7808 */ /* 0x000fe40002000000 */
[----:B------:R-:W-:Y:S02]  /*12f30*/  FSEL R12, R45, -INF , P0 ;  /* 0xff8000002d0c7808 */ /* 0x000fe40000000000 */
[----:B------:R-:W-:Y:S05]  /*12f40*/  CALL.REL.NOINC `($__internal_20_$__cuda_sm70_shflsync_idx_p) ;  /* 0x00001f3000007944 */ /* 0x000fea0003c00000 */
[----:B------:R-:W-:Y:S01]  /*12f50*/  FMNMX.FTZ R116, R4, R118, !PT ;  /* 0x0000007604747209 */ /* 0x000fe20007810000 */
[----:B------:R-:W-:Y:S01]  /*12f60*/  IMAD.IADD R117, R117, 0x1, R204 ;  /* 0x0000000175757824 */ /* 0x000fe200078e02cc */
[----:B------:R-:W-:Y:S01]  /*12f70*/  FMNMX.FTZ R9, R36, R122, !PT ;  /* 0x0000007a24097209 */ /* 0x000fe20007810000 */
[----:B------:R-:W-:Y:S01]  /*12f80*/  IMAD.MOV.U32 R0, RZ, RZ, 0x2 ;  /* 0x00000002ff007424 */ /* 0x000fe200078e00ff */
[----:B------:R-:W-:Y:S02]  /*12f90*/  FMNMX.FTZ R116, R174, R116, !PT ;  /* 0x00000074ae747209 */ /* 0x000fe40007810000 */
[C---:B------:R-:W-:Y:S02]  /*12fa0*/  ISETP.GT.AND P6, PT, R117.reuse, RZ, PT ;  /* 0x000000ff7500720c */ /* 0x040fe40003fc4270 */
[C---:B------:R-:W-:Y:S02]  /*12fb0*/  ISETP.GT.AND P5, PT, R117.reuse, 0x1, PT ;  /* 0x000000017500780c */ /* 0x040fe40003fa4270 */
[----:B------:R-:W-:Y:S02]  /*12fc0*/  FSEL R33, R10, -INF , P6 ;  /* 0xff8000000a217808 */ /* 0x000fe40003000000 */
[----:B------:R-:W-:Y:S02]  /*12fd0*/  ISETP.GT.AND P4, PT, R117, 0x8, PT ;  /* 0x000000087500780c */ /* 0x000fe40003f84270 */
[----:B------:R-:W-:Y:S02]  /*12fe0*/  FSEL R163, R11, -INF , P5 ;  /* 0xff8000000ba37808 */ /* 0x000fe40002800000 */
[----:B------:R-:W-:Y:S02]  /*12ff0*/  FMNMX.FTZ R10, R23, R123, !PT ;  /* 0x0000007b170a7209 */ /* 0x000fe40007810000 */
[----:B------:R-:W-:Y:S02]  /*13000*/  FMNMX.FTZ R11, R33, R124, !PT ;  /* 0x0000007c210b7209 */ /* 0x000fe40007810000 */
[----:B------:R-:W-:Y:S02]  /*13010*/  ISETP.GT.AND P0, PT, R117, 0x9, PT ;  /* 0x000000097500780c */ /* 0x000fe40003f04270 */
[----:B------:R-:W-:Y:S02]  /*13020*/  FSEL R38, R14, -INF , P4 ;  /* 0xff8000000e267808 */ /* 0x000fe40002000000 */
        /* <DEDUP_REMOVED lines=61> */
[----:B------:R-:W-:Y:S05]  /*13400*/  CALL.REL.NOINC `($__internal_19_$__cuda_sm70_shflsync_bfly_p) ;  /* 0x00001a1000007944 */ /* 0x000fea0003c00000 */
[----:B------:R-:W-:Y:S01]  /*13410*/  FMNMX.FTZ R116, R116, R0, !PT ;  /* 0x0000000074747209 */ /* 0x000fe20007810000 */
[----:B------:R-:W-:Y:S01]  /*13420*/  IMAD.MOV.U32 R0, RZ, RZ, 0x1 ;  /* 0x00000001ff007424 */ /* 0x000fe200078e00ff */
[----:B------:R-:W-:Y:S02]  /*13430*/  MOV R2, 0x13450 ;  /* 0x0001345000027802 */ /* 0x000fe40000000f00 */
        /* <DEDUP_REMOVED lines=28> */
[----:B------:R-:W-:-:S05]  /*13600*/  BRA `(.L_x_1501) ;  /* 0xffff446000007947 */ /* 0x000fca000383ffff */
.L_x_1396:
[----:B------:R-:W-:Y:S01]  /*13610*/  MOV R204, 0x1c1f ;  /* 0x00001c1f00cc7802 */ /* 0x000fe20000000f00 */
[----:B------:R-:W-:Y:S01]  /*13620*/  IMAD.MOV.U32 R2, RZ, RZ, RZ ;  /* 0x000000ffff027224 */ /* 0x000fe200078e00ff */
[----:B------:R-:W-:Y:S02]  /*13630*/  MOV R3, 0x13650 ;  /* 0x0001365000037802 */ /* 0x000fe40000000f00 */
[----:B-1234-:R-:W-:Y:S05]  /*13640*/  CALL.REL.NOINC `($__internal_20_$__cuda_sm70_shflsync_idx_p) ;  /* 0x0000183000007944 */ /* 0x01efea0003c00000 */
[----:B------:R-:W-:Y:S01]  /*13650*/  MOV R0, R204 ;  /* 0x000000cc00007202 */ /* 0x000fe20000000f00 */
[----:B------:R-:W-:-:S05]  /*13660*/  BRA `(.L_x_1502) ;  /* 0xffff5e8000007947 */ /* 0x000fca000383ffff */
.L_x_1399:
[----:B------:R-:W-:Y:S01]  /*13670*/  MOV R204, 0x1c1f ;  /* 0x00001c1f00cc7802 */ /* 0x000fe20000000f00 */
[----:B---3--:R-:W-:Y:S01]  /*13680*/  IMAD.MOV.U32 R2, RZ, RZ, 0x1 ;  /* 0x00000001ff027424 */ /* 0x008fe200078e00ff */
[----:B------:R-:W-:Y:S02]  /*13690*/  MOV R3, 0x136b0 ;  /* 0x000136b000037802 */ /* 0x000fe40000000f00 */
[----:B-12---:R-:W-:Y:S05]  /*136a0*/  CALL.REL.NOINC `($__internal_20_$__cuda_sm70_shflsync_idx_p) ;  /* 0x000017d000007944 */ /* 0x006fea0003c00000 */
        /* <DEDUP_REMOVED lines=8> */
.L_x_1402:
[----:B------:R-:W-:Y:S01]  /*13730*/  MOV R2, RZ ;  /* 0x000000ff00027202 */ /* 0x000fe20000000f00 */
[----:B------:R-:W-:Y:S01]  /*13740*/  IMAD.MOV.U32 R116, RZ, RZ, R160 ;  /* 0x000000ffff747224 */ /* 0x000fe200078e00a0 */
[----:B------:R-:W-:Y:S01]  /*13750*/  MOV R3, 0x13780 ;  /* 0x0001378000037802 */ /* 0x000fe20000000f00 */
[----:B------:R-:W-:Y:S02]  /*13760*/  IMAD.MOV.U32 R204, RZ, RZ, 0x1c1f ;  /* 0x00001c1fffcc7424 */ /* 0x000fe400078e00ff */
[----:B------:R-:W-:Y:S05]  /*13770*/  CALL.REL.NOINC `($__internal_20_$__cuda_sm70_shflsync_idx_p) ;  /* 0x0000170000007944 */ /* 0x000fea0003c00000 */
[----:B------:R-:W-:Y:S01]  /*13780*/  MOV R118, R204 ;  /* 0x000000cc00767202 */ /* 0x000fe20000000f00 */
[----:B------:R-:W-:-:S05]  /*13790*/  BRA `(.L_x_1504) ;  /* 0xffff680000007947 */ /* 0x000fca000383ffff */
.L_x_1403:
[----:B------:R-:W-:Y:S01]  /*137a0*/  MOV R2, RZ ;  /* 0x000000ff00027202 */ /* 0x000fe20000000f00 */
[----:B------:R-:W-:Y:S01]  /*137b0*/  IMAD.MOV.U32 R116, RZ, RZ, R161 ;  /* 0x000000ffff747224 */ /* 0x000fe200078e00a1 */
[----:B------:R-:W-:Y:S01]  /*137c0*/  MOV R3, 0x137f0 ;  /* 0x000137f000037802 */ /* 0x000fe20000000f00 */
[----:B------:R-:W-:Y:S02]  /*137d0*/  IMAD.MOV.U32 R204, RZ, RZ, 0x1c1f ;  /* 0x00001c1fffcc7424 */ /* 0x000fe400078e00ff */
[----:B-12---:R-:W-:Y:S05]  /*137e0*/  CALL.REL.NOINC `($__internal_20_$__cuda_sm70_shflsync_idx_p) ;  /* 0x0000169000007944 */ /* 0x006fea0003c00000 */
[----:B------:R-:W-:Y:S01]  /*137f0*/  MOV R0, R204 ;  /* 0x000000cc00007202 */ /* 0x000fe20000000f00 */
[----:B------:R-:W-:-:S05]  /*13800*/  BRA `(.L_x_1505) ;  /* 0xffff67b000007947 */ /* 0x000fca000383ffff */
.L_x_1404:
        /* <DEDUP_REMOVED lines=13> */
.L_x_1405:
[----:B------:R-:W-:Y:S02]  /*138e0*/  MOV R0, 0x2 ;  /* 0x0000000200007802 */ /* 0x000fe40000000f00 */
[----:B------:R-:W-:Y:S02]  /*138f0*/  MOV R2, 0x13910 ;  /* 0x0001391000027802 */ /* 0x000fe40000000f00 */
[----:B--2---:R-:W-:Y:S05]  /*13900*/  CALL.REL.NOINC `($__internal_19_$__cuda_sm70_shflsync_bfly_p) ;  /* 0x0000151000007944 */ /* 0x004fea0003c00000 */
[----:B------:R-:W-:-:S05]  /*13910*/  BRA `(.L_x_1507) ;  /* 0xffff6c0000007947 */ /* 0x000fca000383ffff */
.L_x_1406:
[----:B------:R-:W-:Y:S02]  /*13920*/  MOV R0, 0x1 ;  /* 0x0000000100007802 */ /* 0x000fe40000000f00 */
[----:B------:R-:W-:Y:S02]  /*13930*/  MOV R2, 0x13950 ;  /* 0x0001395000027802 */ /* 0x000fe40000000f00 */
[----:B--2---:R-:W-:Y:S05]  /*13940*/  CALL.REL.NOINC `($__internal_19_$__cuda_sm70_shflsync_bfly_p) ;  /* 0x000014d000007944 */ /* 0x004fea0003c00000 */
        /* <DEDUP_REMOVED lines=28> */
.L_x_1408:
[----:B------:R-:W-:Y:S01]  /*13b10*/  IMAD.MOV.U32 R116, RZ, RZ, R206 ;  /* 0x000000ffff747224 */ /* 0x000fe200078e00ce */
[----:B------:R-:W-:-:S02]  /*13b20*/  MOV R0, 0x2 ;  /* 0x0000000200007802 */ /* 0x000fc40000000f00 */
[----:B------:R-:W-:Y:S02]  /*13b30*/  MOV R2, 0x13b50 ;  /* 0x00013b5000027802 */ /* 0x000fe40000000f00 */
[----:B------:R-:W-:Y:S05]  /*13b40*/  CALL.REL.NOINC `($__internal_19_$__cuda_sm70_shflsync_bfly_p) ;  /* 0x000012d000007944 */ /* 0x000fea0003c00000 */
[----:B------:R-:W-:Y:S05]  /*13b50*/  BRA `(.L_x_1509) ;  /* 0xffff827000007947 */ /* 0x000fea000383ffff */
.L_x_1409:
[----:B------:R-:W-:Y:S01]  /*13b60*/  IMAD.MOV.U32 R116, RZ, RZ, R7 ;  /* 0x000000ffff747224 */ /* 0x000fe200078e0007 */
[----:B------:R-:W-:Y:S02]  /*13b70*/  MOV R0, 0x1 ;  /* 0x0000000100007802 */ /* 0x000fe40000000f00 */
[----:B------:R-:W-:Y:S02]  /*13b80*/  MOV R2, 0x13ba0 ;  /* 0x00013ba000027802 */ /* 0x000fe40000000f00 */
[----:B-1----:R-:W-:Y:S05]  /*13b90*/  CALL.REL.NOINC `($__internal_19_$__cuda_sm70_shflsync_bfly_p) ;  /* 0x0000128000007944 */ /* 0x002fea0003c00000 */
[----:B------:R-:W-:Y:S01]  /*13ba0*/  FADD.FTZ R7, R7, R0 ;  /* 0x0000000007077221 */ /* 0x000fe20000010000 */
[----:B------:R-:W-:Y:S02]  /*13bb0*/  MOV R116, R203 ;  /* 0x000000cb00747202 */ /* 0x000fe40000000f00 */
[----:B------:R-:W-:Y:S02]  /*13bc0*/  MOV R0, 0x2 ;  /* 0x0000000200007802 */ /* 0x000fe40000000f00 */
[----:B------:R-:W-:Y:S02]  /*13bd0*/  MOV R2, 0x13bf0 ;  /* 0x00013bf000027802 */ /* 0x000fe40000000f00 */
[----:B------:R-:W-:Y:S05]  /*13be0*/  CALL.REL.NOINC `($__internal_19_$__cuda_sm70_shflsync_bfly_p) ;  /* 0x0000123000007944 */ /* 0x000fea0003c00000 */
[----:B------:R-:W-:Y:S01]  /*13bf0*/  FADD.FTZ R6, R203, R0 ;  /* 0x00000000cb067221 */ /* 0x000fe20000010000 */
[----:B------:R-:W-:Y:S02]  /*13c00*/  MOV R0, 0x1 ;  /* 0x0000000100007802 */ /* 0x000fe40000000f00 */
[----:B------:R-:W-:-:S02]  /*13c10*/  MOV R2, 0x13c40 ;  /* 0x00013c4000027802 */ /* 0x000fc40000000f00 */
[----:B------:R-:W-:Y:S02]  /*13c20*/  MOV R116, R6 ;  /* 0x0000000600747202 */ /* 0x000fe40000000f00 */
[----:B------:R-:W-:Y:S05]  /*13c30*/  CALL.REL.NOINC `($__internal_19_$__cuda_sm70_shflsync_bfly_p) ;  /* 0x000011e000007944 */ /* 0x000fea0003c00000 */
[----:B------:R-:W-:Y:S01]  /*13c40*/  FADD.FTZ R6, R6, R0 ;  /* 0x0000000006067221 */ /* 0x000fe20000010000 */
[----:B------:R-:W-:Y:S02]  /*13c50*/  MOV R116, R215 ;  /* 0x000000d700747202 */ /* 0x000fe40000000f00 */
[----:B------:R-:W-:Y:S02]  /*13c60*/  MOV R0, 0x2 ;  /* 0x0000000200007802 */ /* 0x000fe40000000f00 */
[----:B------:R-:W-:Y:S02]  /*13c70*/  MOV R2, 0x13c90 ;  /* 0x00013c9000027802 */ /* 0x000fe40000000f00 */
[----:B------:R-:W-:Y:S05]  /*13c80*/  CALL.REL.NOINC `($__internal_19_$__cuda_sm70_shflsync_bfly_p) ;  /* 0x0000119000007944 */ /* 0x000fea0003c00000 */
[----:B------:R-:W-:Y:S01]  /*13c90*/  FADD.FTZ R5, R215, R0 ;  /* 0x00000000d7057221 */ /* 0x000fe20000010000 */
[----:B------:R-:W-:Y:S02]  /*13ca0*/  MOV R0, 0x1 ;  /* 0x0000000100007802 */ /* 0x000fe40000000f00 */
[----:B------:R-:W-:Y:S02]  /*13cb0*/  MOV R2, 0x13ce0 ;  /* 0x00013ce000027802 */ /* 0x000fe40000000f00 */
[----:B------:R-:W-:-:S02]  /*13cc0*/  MOV R116, R5 ;  /* 0x0000000500747202 */ /* 0x000fc40000000f00 */
[----:B------:R-:W-:Y:S05]  /*13cd0*/  CALL.REL.NOINC `($__internal_19_$__cuda_sm70_shflsync_bfly_p) ;  /* 0x0000114000007944 */ /* 0x000fea0003c00000 */
[----:B------:R-:W-:Y:S01]  /*13ce0*/  FADD.FTZ R5, R5, R0 ;  /* 0x0000000005057221 */ /* 0x000fe20000010000 */
[----:B------:R-:W-:-:S02]  /*13cf0*/  MOV R116, R216 ;  /* 0x000000d800747202 */ /* 0x000fc40000000f00 */
[----:B------:R-:W-:Y:S02]  /*13d00*/  MOV R0, 0x2 ;  /* 0x0000000200007802 */ /* 0x000fe40000000f00 */
[----:B------:R-:W-:Y:S02]  /*13d10*/  MOV R2, 0x13d30 ;  /* 0x00013d3000027802 */ /* 0x000fe40000000f00 */
[----:B------:R-:W-:Y:S05]  /*13d20*/  CALL.REL.NOINC `($__internal_19_$__cuda_sm70_shflsync_bfly_p) ;  /* 0x000010f000007944 */ /* 0x000fea0003c00000 */
[----:B------:R-:W-:Y:S01]  /*13d30*/  FADD.FTZ R4, R216, R0 ;  /* 0x00000000d8047221 */ /* 0x000fe20000010000 */
[----:B------:R-:W-:Y:S02]  /*13d40*/  MOV R0, 0x1 ;  /* 0x0000000100007802 */ /* 0x000fe40000000f00 */
[----:B------:R-:W-:Y:S02]  /*13d50*/  MOV R2, 0x13d80 ;  /* 0x00013d8000027802 */ /* 0x000fe40000000f00 */
[----:B------:R-:W-:Y:S02]  /*13d60*/  MOV R116, R4 ;  /* 0x0000000400747202 */ /* 0x000fe40000000f00 */
[----:B------:R-:W-:Y:S05]  /*13d70*/  CALL.REL.NOINC `($__internal_19_$__cuda_sm70_shflsync_bfly_p) ;  /* 0x000010a000007944 */ /* 0x000fea0003c00000 */
[----:B------:R-:W-:Y:S01]  /*13d80*/  MOV R8, R0 ;  /* 0x0000000000087202 */ /* 0x000fe20000000f00 */
[----:B------:R-:W-:Y:S05]  /*13d90*/  BRA `(.L_x_1510) ;  /* 0xffff812000007947 */ /* 0x000fea000383ffff */
.L_x_1416:
[----:B-1234-:R-:W-:Y:S01]  /*13da0*/  IMAD.MOV.U32 R116, RZ, RZ, R10 ;  /* 0x000000ffff747224 */ /* 0x01efe200078e000a */
[----:B------:R-:W-:Y:S01]  /*13db0*/  MOV R2, RZ ;  /* 0x000000ff00027202 */ /* 0x000fe20000000f00 */
[----:B------:R-:W-:Y:S01]  /*13dc0*/  IMAD.MOV.U32 R204, RZ, RZ, 0x1c1f ;  /* 0x00001c1fffcc7424 */ /* 0x000fe200078e00ff */
[----:B------:R-:W-:-:S02]  /*13dd0*/  MOV R3, 0x13df0 ;  /* 0x00013df000037802 */ /* 0x000fc40000000f00 */
[----:B------:R-:W-:Y:S05]  /*13de0*/  CALL.REL.NOINC `($__internal_20_$__cuda_sm70_shflsync_idx_p) ;  /* 0x0000109000007944 */ /* 0x000fea0003c00000 */
[----:B------:R-:W-:Y:S01]  /*13df0*/  MOV R5, R204 ;  /* 0x000000cc00057202 */ /* 0x000fe20000000f00 */
[----:B------:R-:W-:Y:S05]  /*13e00*/  BRA `(.L_x_1511) ;  /* 0xffff9a3000007947 */ /* 0x000fea000383ffff */
.L_x_1417:
[----:B------:R-:W-:Y:S01]  /*13e10*/  IMAD.MOV.U32 R116, RZ, RZ, R12 ;  /* 0x000000ffff747224 */ /* 0x000fe200078e000c */
[----:B------:R-:W-:Y:S01]  /*13e20*/  MOV R2, RZ ;  /* 0x000000ff00027202 */ /* 0x000fe20000000f00 */
[----:B------:R-:W-:Y:S01]  /*13e30*/  IMAD.MOV.U32 R204, RZ, RZ, 0x1c1f ;  /* 0x00001c1fffcc7424 */ /* 0x000fe200078e00ff */
[----:B------:R-:W-:-:S02]  /*13e40*/  MOV R3, 0x13e60 ;  /* 0x00013e6000037802 */ /* 0x000fc40000000f00 */
[----:B-12---:R-:W-:Y:S05]  /*13e50*/  CALL.REL.NOINC `($__internal_20_$__cuda_sm70_shflsync_idx_p) ;  /* 0x0000102000007944 */ /* 0x006fea0003c00000 */
[----:B------:R-:W-:Y:S01]  /*13e60*/  MOV R0, R204 ;  /* 0x000000cc00007202 */ /* 0x000fe20000000f00 */
[----:B------:R-:W-:Y:S05]  /*13e70*/  BRA `(.L_x_1512) ;  /* 0xffff99e000007947 */ /* 0x000fea000383ffff */
.L_x_1420:
[----:B------:R-:W-:Y:S01]  /*13e80*/  IMAD.MOV.U32 R116, RZ, RZ, R10 ;  /* 0x000000ffff747224 */ /* 0x000fe200078e000a */
[----:B--2---:R-:W-:Y:S01]  /*13e90*/  MOV R2, 0x1 ;  /* 0x0000000100027802 */ /* 0x004fe20000000f00 */
[----:B------:R-:W-:Y:S01]  /*13ea0*/  IMAD.MOV.U32 R204, RZ, RZ, 0x1c1f ;  /* 0x00001c1fffcc7424 */ /* 0x000fe200078e00ff */
[----:B------:R-:W-:-:S02]  /*13eb0*/  MOV R3, 0x13ed0 ;  /* 0x00013ed000037802 */ /* 0x000fc40000000f00 */
        /* <DEDUP_REMOVED lines=9> */
.L_x_1423:
[----:B------:R-:W-:Y:S01]  /*13f50*/  IMAD.MOV.U32 R116, RZ, RZ, R10 ;  /* 0x000000ffff747224 */ /* 0x000fe200078e000a */
[----:B-1----:R-:W-:Y:S01]  /*13f60*/  MOV R2, 0x2 ;  /* 0x0000000200027802 */ /* 0x002fe20000000f00 */
[----:B------:R-:W-:Y:S01]  /*13f70*/  IMAD.MOV.U32 R204, RZ, RZ, 0x1c1f ;  /* 0x00001c1fffcc7424 */ /* 0x000fe200078e00ff */
[----:B------:R-:W-:Y:S02]  /*13f80*/  MOV R3, 0x13fa0 ;  /* 0x00013fa000037802 */ /* 0x000fe40000000f00 */
[----:B--234-:R-:W-:Y:S05]  /*13f90*/  CALL.REL.NOINC `($__internal_20_$__cuda_sm70_shflsync_idx_p) ;  /* 0x00000ee000007944 */ /* 0x01cfea0003c00000 */
[----:B------:R-:W-:Y:S01]  /*13fa0*/  MOV R5, R204 ;  /* 0x000000cc00057202 */ /* 0x000fe20000000f00 */
[----:B------:R-:W-:Y:S05]  /*13fb0*/  BRA `(.L_x_1514) ;  /* 0xffff9b7000007947 */ /* 0x000fea000383ffff */
.L_x_1424:
[----:B------:R-:W-:Y:S01]  /*13fc0*/  IMAD.MOV.U32 R116, RZ, RZ, R12 ;  /* 0x000000ffff747224 */ /* 0x000fe200078e000c */
[----:B------:R-:W-:Y:S01]  /*13fd0*/  MOV R2, 0x2 ;  /* 0x0000000200027802 */ /* 0x000fe20000000f00 */
[----:B------:R-:W-:Y:S01]  /*13fe0*/  IMAD.MOV.U32 R204, RZ, RZ, 0x1c1f ;  /* 0x00001c1fffcc7424 */ /* 0x000fe200078e00ff */
[----:B------:R-:W-:Y:S02]  /*13ff0*/  MOV R3, 0x14010 ;  /* 0x0001401000037802 */ /* 0x000fe40000000f00 */
[----:B-1234-:R-:W-:Y:S05]  /*14000*/  CALL.REL.NOINC `($__internal_20_$__cuda_sm70_shflsync_idx_p) ;  /* 0x00000e7000007944 */ /* 0x01efea0003c00000 */
[----:B------:R-:W-:Y:S01]  /*14010*/  MOV R0, R204 ;  /* 0x000000cc00007202 */ /* 0x000fe20000000f00 */
[----:B------:R-:W-:Y:S05]  /*14020*/  BRA `(.L_x_1515) ;  /* 0xffff9b2000007947 */ /* 0x000fea000383ffff */
.L_x_1427:
[----:B------:R-:W-:Y:S01]  /*14030*/  IMAD.MOV.U32 R116, RZ, RZ, R10 ;  /* 0x000000ffff747224 */ /* 0x000fe200078e000a */
[----:B-1----:R-:W-:Y:S01]  /*14040*/  MOV R2, 0x3 ;  /* 0x0000000300027802 */ /* 0x002fe20000000f00 */
[----:B------:R-:W-:Y:S01]  /*14050*/  IMAD.MOV.U32 R204, RZ, RZ, 0x1c1f ;  /* 0x00001c1fffcc7424 */ /* 0x000fe200078e00ff */
[----:B------:R-:W-:-:S02]  /*14060*/  MOV R3, 0x14080 ;  /* 0x0001408000037802 */ /* 0x000fc40000000f00 */
[----:B--234-:R-:W-:Y:S05]  /*14070*/  CALL.REL.NOINC `($__internal_20_$__cuda_sm70_shflsync_idx_p) ;  /* 0x00000e0000007944 */ /* 0x01cfea0003c00000 */
        /* <DEDUP_REMOVED lines=8> */
.L_x_1429:
[----:B------:R-:W-:Y:S01]  /*14100*/  IMAD.MOV.U32 R116, RZ, RZ, R5 ;  /* 0x000000ffff747224 */ /* 0x000fe200078e0005 */
[----:B------:R-:W-:Y:S01]  /*14110*/  MOV R2, RZ ;  /* 0x000000ff00027202 */ /* 0x000fe20000000f00 */
[----:B------:R-:W-:Y:S01]  /*14120*/  IMAD.MOV.U32 R204, RZ, RZ, 0x1c1f ;  /* 0x00001c1fffcc7424 */ /* 0x000fe200078e00ff */
[----:B------:R-:W-:Y:S02]  /*14130*/  MOV R3, 0x14150 ;  /* 0x0001415000037802 */ /* 0x000fe40000000f00 */
[----:B------:R-:W-:Y:S05]  /*14140*/  CALL.REL.NOINC `($__internal_20_$__cuda_sm70_shflsync_idx_p) ;  /* 0x00000d3000007944 */ /* 0x000fea0003c00000 */
[----:B------:R-:W-:Y:S01]  /*14150*/  MOV R4, R204 ;  /* 0x000000cc00047202 */ /* 0x000fe20000000f00 */
[----:B------:R-:W-:Y:S05]  /*14160*/  BRA `(.L_x_1517) ;  /* 0xffff9ea000007947 */ /* 0x000fea000383ffff */
.L_x_1430:
[----:B------:R-:W-:Y:S01]  /*14170*/  IMAD.MOV.U32 R116, RZ, RZ, R12 ;  /* 0x000000ffff747224 */ /* 0x000fe200078e000c */
[----:B------:R-:W-:Y:S01]  /*14180*/  MOV R2, RZ ;  /* 0x000000ff00027202 */ /* 0x000fe20000000f00 */
[----:B------:R-:W-:Y:S01]  /*14190*/  IMAD.MOV.U32 R204, RZ, RZ, 0x1c1f ;  /* 0x00001c1fffcc7424 */ /* 0x000fe200078e00ff */
[----:B------:R-:W-:Y:S02]  /*141a0*/  MOV R3, 0x141c0 ;  /* 0x000141c000037802 */ /* 0x000fe40000000f00 */
[----:B-12---:R-:W-:Y:S05]  /*141b0*/  CALL.REL.NOINC `($__internal_20_$__cuda_sm70_shflsync_idx_p) ;  /* 0x00000cc000007944 */ /* 0x006fea0003c00000 */
[----:B------:R-:W-:Y:S01]  /*141c0*/  MOV R0, R204 ;  /* 0x000000cc00007202 */ /* 0x000fe20000000f00 */
[----:B------:R-:W-:Y:S05]  /*141d0*/  BRA `(.L_x_1518) ;  /* 0xffff9e5000007947 */ /* 0x000fea000383ffff */
.L_x_1433:
[----:B------:R-:W-:Y:S01]  /*141e0*/  IMAD.MOV.U32 R116, RZ, RZ, R5 ;  /* 0x000000ffff747224 */ /* 0x000fe200078e0005 */
[----:B----4-:R-:W-:Y:S01]  /*141f0*/  MOV R2, 0x1 ;  /* 0x0000000100027802 */ /* 0x010fe20000000f00 */
[----:B------:R-:W-:Y:S01]  /*14200*/  IMAD.MOV.U32 R204, RZ, RZ, 0x1c1f ;  /* 0x00001c1fffcc7424 */ /* 0x000fe200078e00ff */
[----:B------:R-:W-:-:S02]  /*14210*/  MOV R3, 0x14230 ;  /* 0x0001423000037802 */ /* 0x000fc40000000f00 */
[----:B-123--:R-:W-:Y:S05]  /*14220*/  CALL.REL.NOINC `($__internal_20_$__cuda_sm70_shflsync_idx_p) ;  /* 0x00000c5000007944 */ /* 0x00efea0003c00000 */
        /* <DEDUP_REMOVED lines=8> */
.L_x_1436:
[----:B------:R-:W-:Y:S01]  /*142b0*/  IMAD.MOV.U32 R116, RZ, RZ, R5 ;  /* 0x000000ffff747224 */ /* 0x000fe200078e0005 */
[----:B--2---:R-:W-:Y:S01]  /*142c0*/  MOV R2, 0x2 ;  /* 0x0000000200027802 */ /* 0x004fe20000000f00 */
[----:B------:R-:W-:Y:S01]  /*142d0*/  IMAD.MOV.U32 R204, RZ, RZ, 0x1c1f ;  /* 0x00001c1fffcc7424 */ /* 0x000fe200078e00ff */
[----:B------:R-:W-:Y:S02]  /*142e0*/  MOV R3, 0x14300 ;  /* 0x0001430000037802 */ /* 0x000fe40000000f00 */
[----:B-1-34-:R-:W-:Y:S05]  /*142f0*/  CALL.REL.NOINC `($__internal_20_$__cuda_sm70_shflsync_idx_p) ;  /* 0x00000b8000007944 */ /* 0x01afea0003c00000 */
[----:B------:R-:W-:Y:S01]  /*14300*/  MOV R4, R204 ;  /* 0x000000cc00047202 */ /* 0x000fe20000000f00 */
[----:B------:R-:W-:Y:S05]  /*14310*/  BRA `(.L_x_1520) ;  /* 0xffffa7c000007947 */ /* 0x000fea000383ffff */
.L_x_1437:
[----:B------:R-:W-:Y:S01]  /*14320*/  IMAD.MOV.U32 R116, RZ, RZ, R12 ;  /* 0x000000ffff747224 */ /* 0x000fe200078e000c */
[----:B--2---:R-:W-:Y:S01]  /*14330*/  MOV R2, 0x2 ;  /* 0x0000000200027802 */ /* 0x004fe20000000f00 */
[----:B------:R-:W-:Y:S01]  /*14340*/  IMAD.MOV.U32 R204, RZ, RZ, 0x1c1f ;  /* 0x00001c1fffcc7424 */ /* 0x000fe200078e00ff */
[----:B------:R-:W-:Y:S02]  /*14350*/  MOV R3, 0x14370 ;  /* 0x0001437000037802 */ /* 0x000fe40000000f00 */
[----:B-1-34-:R-:W-:Y:S05]  /*14360*/  CALL.REL.NOINC `($__internal_20_$__cuda_sm70_shflsync_idx_p) ;  /* 0x00000b1000007944 */ /* 0x01afea0003c00000 */
[----:B------:R-:W-:Y:S01]  /*14370*/  MOV R0, R204 ;  /* 0x000000cc00007202 */ /* 0x000fe20000000f00 */
[----:B------:R-:W-:Y:S05]  /*14380*/  BRA `(.L_x_1521) ;  /* 0xffffa77000007947 */ /* 0x000fea000383ffff */
.L_x_1440:
[----:B------:R-:W-:Y:S01]  /*14390*/  IMAD.MOV.U32 R116, RZ, RZ, R5 ;  /* 0x000000ffff747224 */ /* 0x000fe200078e0005 */
[----:B--23--:R-:W-:Y:S01]  /*143a0*/  MOV R2, 0x3 ;  /* 0x0000000300027802 */ /* 0x00cfe20000000f00 */
[----:B------:R-:W-:Y:S01]  /*143b0*/  IMAD.MOV.U32 R204, RZ, RZ, 0x1c1f ;  /* 0x00001c1fffcc7424 */ /* 0x000fe200078e00ff */
[----:B------:R-:W-:-:S02]  /*143c0*/  MOV R3, 0x143e0 ;  /* 0x000143e000037802 */ /* 0x000fc40000000f00 */
[----:B-1--4-:R-:W-:Y:S05]  /*143d0*/  CALL.REL.NOINC `($__internal_20_$__cuda_sm70_shflsync_idx_p) ;  /* 0x00000aa000007944 */ /* 0x012fea0003c00000 */
        /* <DEDUP_REMOVED lines=8> */
.L_x_1444:
[----:B------:R-:W-:Y:S01]  /*14460*/  IMAD.MOV.U32 R116, RZ, RZ, R5 ;  /* 0x000000ffff747224 */ /* 0x000fe200078e0005 */
[----:B------:R-:W-:Y:S01]  /*14470*/  MOV R2, RZ ;  /* 0x000000ff00027202 */ /* 0x000fe20000000f00 */
[----:B------:R-:W-:Y:S01]  /*14480*/  IMAD.MOV.U32 R204, RZ, RZ, 0x1c1f ;  /* 0x00001c1fffcc7424 */ /* 0x000fe200078e00ff */
[----:B------:R-:W-:Y:S02]  /*14490*/  MOV R3, 0x144b0 ;  /* 0x000144b000037802 */ /* 0x000fe40000000f00 */
[----:B------:R-:W-:Y:S05]  /*144a0*/  CALL.REL.NOINC `($__internal_20_$__cuda_sm70_shflsync_idx_p) ;  /* 0x000009d000007944 */ /* 0x000fea0003c00000 */
[----:B------:R-:W-:Y:S01]  /*144b0*/  MOV R4, R204 ;  /* 0x000000cc00047202 */ /* 0x000fe20000000f00 */
[----:B------:R-:W-:Y:S05]  /*144c0*/  BRA `(.L_x_1523) ;  /* 0xffffb7e000007947 */ /* 0x000fea000383ffff */
.L_x_1445:
[----:B------:R-:W-:Y:S01]  /*144d0*/  IMAD.MOV.U32 R116, RZ, RZ, R12 ;  /* 0x000000ffff747224 */ /* 0x000fe200078e000c */
[----:B------:R-:W-:Y:S01]  /*144e0*/  MOV R2, RZ ;  /* 0x000000ff00027202 */ /* 0x000fe20000000f00 */
[----:B------:R-:W-:Y:S01]  /*144f0*/  IMAD.MOV.U32 R204, RZ, RZ, 0x1c1f ;  /* 0x00001c1fffcc7424 */ /* 0x000fe200078e00ff */
[----:B------:R-:W-:Y:S02]  /*14500*/  MOV R3, 0x14520 ;  /* 0x0001452000037802 */ /* 0x000fe40000000f00 */
[----:B-12---:R-:W-:Y:S05]  /*14510*/  CALL.REL.NOINC `($__internal_20_$__cuda_sm70_shflsync_idx_p) ;  /* 0x0000096000007944 */ /* 0x006fea0003c00000 */
[----:B------:R-:W-:Y:S01]  /*14520*/  MOV R0, R204 ;  /* 0x000000cc00007202 */ /* 0x000fe20000000f00 */
[----:B------:R-:W-:Y:S05]  /*14530*/  BRA `(.L_x_1524) ;  /* 0xffffb79000007947 */ /* 0x000fea000383ffff */
.L_x_1448:
        /* <DEDUP_REMOVED lines=13> */
.L_x_1451:
[----:B------:R-:W-:Y:S01]  /*14610*/  IMAD.MOV.U32 R116, RZ, RZ, R5 ;  /* 0x000000ffff747224 */ /* 0x000fe200078e0005 */
[----:B-1----:R-:W-:Y:S01]  /*14620*/  MOV R2, 0x2 ;  /* 0x0000000200027802 */ /* 0x002fe20000000f00 */
[----:B------:R-:W-:Y:S01]  /*14630*/  IMAD.MOV.U32 R204, RZ, RZ, 0x1c1f ;  /* 0x00001c1fffcc7424 */ /* 0x000fe200078e00ff */
[----:B------:R-:W-:Y:S02]  /*14640*/  MOV R3, 0x14660 ;  /* 0x0001466000037802 */ /* 0x000fe40000000f00 */
[----:B--234-:R-:W-:Y:S05]  /*14650*/  CALL.REL.NOINC `($__internal_20_$__cuda_sm70_shflsync_idx_p) ;  /* 0x0000082000007944 */ /* 0x01cfea0003c00000 */
[----:B------:R-:W-:Y:S01]  /*14660*/  MOV R4, R204 ;  /* 0x000000cc00047202 */ /* 0x000fe20000000f00 */
[----:B------:R-:W-:Y:S05]  /*14670*/  BRA `(.L_x_1526) ;  /* 0xffffb93000007947 */ /* 0x000fea000383ffff */
.L_x_1452:
[----:B------:R-:W-:Y:S01]  /*14680*/  IMAD.MOV.U32 R116, RZ, RZ, R12 ;  /* 0x000000ffff747224 */ /* 0x000fe200078e000c */
[----:B------:R-:W-:Y:S01]  /*14690*/  MOV R2, 0x2 ;  /* 0x0000000200027802 */ /* 0x000fe20000000f00 */
[----:B------:R-:W-:Y:S01]  /*146a0*/  IMAD.MOV.U32 R204, RZ, RZ, 0x1c1f ;  /* 0x00001c1fffcc7424 */ /* 0x000fe200078e00ff */
[----:B------:R-:W-:Y:S02]  /*146b0*/  MOV R3, 0x146d0 ;  /* 0x000146d000037802 */ /* 0x000fe40000000f00 */
[----:B-1234-:R-:W-:Y:S05]  /*146c0*/  CALL.REL.NOINC `($__internal_20_$__cuda_sm70_shflsync_idx_p) ;  /* 0x000007b000007944 */ /* 0x01efea0003c00000 */
[----:B------:R-:W-:Y:S01]  /*146d0*/  MOV R0, R204 ;  /* 0x000000cc00007202 */ /* 0x000fe20000000f00 */
[----:B------:R-:W-:Y:S05]  /*146e0*/  BRA `(.L_x_1527) ;  /* 0xffffb8e000007947 */ /* 0x000fea000383ffff */
.L_x_1455:
        /* <DEDUP_REMOVED lines=13> */
.L_x_1457:
[----:B------:R-:W-:Y:S01]  /*147c0*/  IMAD.MOV.U32 R116, RZ, RZ, R74 ;  /* 0x000000ffff747224 */ /* 0x000fe200078e004a */
[----:B------:R-:W-:Y:S01]  /*147d0*/  MOV R2, RZ ;  /* 0x000000ff00027202 */ /* 0x000fe20000000f00 */
[----:B------:R-:W-:Y:S01]  /*147e0*/  IMAD.MOV.U32 R204, RZ, RZ, 0x1f ;  /* 0x0000001fffcc7424 */ /* 0x000fe200078e00ff */
[----:B------:R-:W-:Y:S02]  /*147f0*/  MOV R3, 0x14810 ;  /* 0x0001481000037802 */ /* 0x000fe40000000f00 */
[----:B-1----:R-:W-:Y:S05]  /*14800*/  CALL.REL.NOINC `($__internal_20_$__cuda_sm70_shflsync_idx_p) ;  /* 0x0000067000007944 */ /* 0x002fea0003c00000 */
[----:B------:R-:W-:Y:S01]  /*14810*/  MOV R9, R204 ;  /* 0x000000cc00097202 */ /* 0x000fe20000000f00 */
[----:B------:R-:W-:Y:S05]  /*14820*/  BRA `(.L_x_1529) ;  /* 0xffffbb1000007947 */ /* 0x000fea000383ffff */
.L_x_1458:
[----:B------:R-:W-:Y:S01]  /*14830*/  IMAD.MOV.U32 R116, RZ, RZ, R74 ;  /* 0x000000ffff747224 */ /* 0x000fe200078e004a */
[----:B------:R-:W-:Y:S01]  /*14840*/  MOV R2, 0x1 ;  /* 0x0000000100027802 */ /* 0x000fe20000000f00 */
[----:B------:R-:W-:Y:S01]  /*14850*/  IMAD.MOV.U32 R204, RZ, RZ, 0x1f ;  /* 0x0000001fffcc7424 */ /* 0x000fe200078e00ff */
[----:B------:R-:W-:Y:S02]  /*14860*/  MOV R3, 0x14880 ;  /* 0x0001488000037802 */ /* 0x000fe40000000f00 */
[----:B-123--:R-:W-:Y:S05]  /*14870*/  CALL.REL.NOINC `($__internal_20_$__cuda_sm70_shflsync_idx_p) ;  /* 0x0000060000007944 */ /* 0x00efea0003c00000 */
[----:B------:R-:W-:Y:S01]  /*14880*/  MOV R8, R204 ;  /* 0x000000cc00087202 */ /* 0x000fe20000000f00 */
[----:B------:R-:W-:Y:S05]  /*14890*/  BRA `(.L_x_1530) ;  /* 0xffffbac000007947 */ /* 0x000fea000383ffff */
.L_x_1459:
[----:B------:R-:W-:Y:S02]  /*148a0*/  MOV R2, 0x1 ;  /* 0x0000000100027802 */ /* 0x000fe40000000f00 */
[----:B------:R-:W-:-:S02]  /*148b0*/  MOV R3, 0x148d0 ;  /* 0x000148d000037802 */ /* 0x000fc40000000f00 */
[----:B--234-:R-:W-:Y:S05]  /*148c0*/  CALL.REL.NOINC `($__internal_21_$__cuda_sm70_shflsync_up_p) ;  /* 0x0000061000007944 */ /* 0x01cfea0003c00000 */
[----:B------:R-:W-:Y:S05]  /*148d0*/  BRA `(.L_x_1531) ;  /* 0xffffbba000007947 */ /* 0x000fea000383ffff */
.L_x_1460:
[----:B------:R-:W-:Y:S02]  /*148e0*/  MOV R2, 0x2 ;  /* 0x0000000200027802 */ /* 0x000fe40000000f00 */
[----:B------:R-:W-:-:S02]  /*148f0*/  MOV R3, 0x14910 ;  /* 0x0001491000037802 */ /* 0x000fc40000000f00 */
[----:B--23--:R-:W-:Y:S05]  /*14900*/  CALL.REL.NOINC `($__internal_21_$__cuda_sm70_shflsync_up_p) ;  /* 0x000005d000007944 */ /* 0x00cfea0003c00000 */
        /* <DEDUP_REMOVED lines=24> */
.L_x_1464:
[----:B------:R-:W-:Y:S02]  /*14a90*/  MOV R2, 0x1 ;  /* 0x0000000100027802 */ /* 0x000fe40000000f00 */
[----:B------:R-:W-:Y:S02]  /*14aa0*/  MOV R3, 0x14ac0 ;  /* 0x00014ac000037802 */ /* 0x000fe40000000f00 */
[----:B------:R-:W-:Y:S05]  /*14ab0*/  CALL.REL.NOINC `($__internal_21_$__cuda_sm70_shflsync_up_p) ;  /* 0x0000042000007944 */ /* 0x000fea0003c00000 */
[----:B------:R-:W-:Y:S01]  /*14ac0*/  MOV R2, R4 ;  /* 0x0000000400027202 */ /* 0x000fe20000000f00 */
[----:B------:R-:W-:Y:S05]  /*14ad0*/  BRA `(.L_x_1533) ;  /* 0xffffbbf000007947 */ /* 0x000fea000383ffff */
.L_x_1465:
[----:B------:R-:W-:Y:S02]  /*14ae0*/  MOV R2, 0x2 ;  /* 0x0000000200027802 */ /* 0x000fe40000000f00 */
[----:B------:R-:W-:Y:S02]  /*14af0*/  MOV R3, 0x14b10 ;  /* 0x00014b1000037802 */ /* 0x000fe40000000f00 */
        /* <DEDUP_REMOVED lines=25> */
.L_x_1467:
[----:B------:R-:W-:Y:S02]  /*14c90*/  SEL R0, RZ, 0x1, P0 ;  /* 0x00000001ff007807 */ /* 0x000fe40000000000 */
[----:B------:R-:W-:Y:S02]  /*14ca0*/  MOV R2, 0x14cc0 ;  /* 0x00014cc000027802 */ /* 0x000fe40000000f00 */
[----:B-1----:R-:W-:Y:S05]  /*14cb0*/  CALL.REL.NOINC `($__internal_22_$__cuda_sm70_votesync_ballot) ;  /* 0x0000029000007944 */ /* 0x002fea0003c00000 */
[----:B------:R-:W-:Y:S01]  /*14cc0*/  MOV R10, R0 ;  /* 0x00000000000a7202 */ /* 0x000fe20000000f00 */
[----:B------:R-:W-:Y:S05]  /*14cd0*/  BRA `(.L_x_1535) ;  /* 0xffffbb8000007947 */ /* 0x000fea000383ffff */
.L_x_1468:
[----:B------:R-:W-:Y:S01]  /*14ce0*/  IMAD.MOV.U32 R116, RZ, RZ, R6 ;  /* 0x000000ffff747224 */ /* 0x000fe200078e0006 */
[----:B------:R-:W-:Y:S01]  /*14cf0*/  MOV R2, R0 ;  /* 0x0000000000027202 */ /* 0x000fe20000000f00 */
[----:B------:R-:W-:Y:S01]  /*14d00*/  IMAD.MOV.U32 R204, RZ, RZ, 0x1f ;  /* 0x0000001fffcc7424 */ /* 0x000fe200078e00ff */
[----:B------:R-:W-:Y:S02]  /*14d10*/  MOV R3, 0x14d30 ;  /* 0x00014d3000037802 */ /* 0x000fe40000000f00 */
[----:B-1----:R-:W-:Y:S05]  /*14d20*/  CALL.REL.NOINC `($__internal_20_$__cuda_sm70_shflsync_idx_p) ;  /* 0x0000015000007944 */ /* 0x002fea0003c00000 */
[----:B------:R-:W-:Y:S01]  /*14d30*/  IMAD.MOV.U32 R8, RZ, RZ, R204 ;  /* 0x000000ffff087224 */ /* 0x000fe200078e00cc */
[----:B------:R-:W-:Y:S01]  /*14d40*/  MOV R2, R0 ;  /* 0x0000000000027202 */ /* 0x000fe20000000f00 */
[----:B------:R-:W-:Y:S01]  /*14d50*/  IMAD.MOV.U32 R116, RZ, RZ, R7 ;  /* 0x000000ffff747224 */ /* 0x000fe200078e0007 */
[----:B------:R-:W-:-:S02]  /*14d60*/  MOV R204, 0x1f ;  /* 0x0000001f00cc7802 */ /* 0x000fc40000000f00 */
[----:B------:R-:W-:Y:S02]  /*14d70*/  MOV R3, 0x14d90 ;  /* 0x00014d9000037802 */ /* 0x000fe40000000f00 */
[----:B------:R-:W-:Y:S05]  /*14d80*/  CALL.REL.NOINC `($__internal_20_$__cuda_sm70_shflsync_idx_p) ;  /* 0x000000f000007944 */ /* 0x000fea0003c00000 */
[----:B------:R-:W-:Y:S01]  /*14d90*/  MOV R7, R204 ;  /* 0x000000cc00077202 */ /* 0x000fe20000000f00 */
[----:B------:R-:W-:Y:S05]  /*14da0*/  BRA `(.L_x_1536) ;  /* 0xffffbb0000007947 */ /* 0x000fea000383ffff */
.L_x_1471:
[----:B------:R-:W-:Y:S01]  /*14db0*/  IMAD.MOV.U32 R116, RZ, RZ, R4 ;  /* 0x000000ffff747224 */ /* 0x000fe200078e0004 */
[----:B------:R-:W-:Y:S01]  /*14dc0*/  MOV R2, R0 ;  /* 0x0000000000027202 */ /* 0x000fe20000000f00 */
[----:B------:R-:W-:Y:S01]  /*14dd0*/  IMAD.MOV.U32 R204, RZ, RZ, 0x1f ;  /* 0x0000001fffcc7424 */ /* 0x000fe200078e00ff */
[----:B------:R-:W-:Y:S02]  /*14de0*/  MOV R3, 0x14e00 ;  /* 0x00014e0000037802 */ /* 0x000fe40000000f00 */
[----:B-1-34-:R-:W-:Y:S05]  /*14df0*/  CALL.REL.NOINC `($__internal_20_$__cuda_sm70_shflsync_idx_p) ;  /* 0x0000008000007944 */ /* 0x01afea0003c00000 */
[----:B------:R-:W-:Y:S01]  /*14e00*/  MOV R11, R204 ;  /* 0x000000cc000b7202 */ /* 0x000fe20000000f00 */
[----:B------:R-:W-:Y:S05]  /*14e10*/  BRA `(.L_x_1470) ;  /* 0xffffbaf000007947 */ /* 0x000fea000383ffff */
        .weak           $__internal_19_$__cuda_sm70_shflsync_bfly_p
        .type           $__internal_19_$__cuda_sm70_shflsync_bfly_p,@function
        .size           $__internal_19_$__cuda_sm70_shflsync_bfly_p,($__internal_20_$__cuda_sm70_shflsync_idx_p - $__internal_19_$__cuda_sm70_shflsync_bfly_p)
$__internal_19_$__cuda_sm70_shflsync_bfly_p:
[----:B------:R-:W-:Y:S02]  /*14e20*/  MOV R175, 0xffffffff ;  /* 0xffffffff00af7802 */ /* 0x000fe40000000f00 */
[----:B------:R-:W-:Y:S02]  /*14e30*/  MOV R3, 0x1f ;  /* 0x0000001f00037802 */ /* 0x000fe40000000f00 */
[----:B------:R-:W-:Y:S04]  /*14e40*/  WARPSYNC R175 ;  /* 0x000000af00007348 */ /* 0x000fe80003800000 */
[----:B------:R1:W2:Y:S02]  /*14e50*/  SHFL.BFLY PT, R0, R116, R0, R3 ;  /* 0x0c00000074007389 */ /* 0x0002a400000e0003 */
[----:B-1----:R-:W-:-:S04]  /*14e60*/  MOV R3, 0x0 ;  /* 0x0000000000037802 */ /* 0x002fc80000000f00 */
[----:B--2---:R-:W-:Y:S05]  /*14e70*/  RET.REL.NODEC R2 `(_ZN7cutlass13device_kernelIN5flash19enable_sm80_to_sm89INS1_16FlashAttnFwdSm80INS1_25CollectiveMainloopFwdSm80ILi4ELi1ELb0EN4cute5tupleIJNS5_1CILi128EEENS7_ILi48EEENS7_ILi96EEEEEELi96ENS_10bfloat16_tEfNS_4arch4Sm80ELb1ELb0ELb0ELb1ELb1ELb0ELb1ELb1EEENS1_21CollectiveEpilogueFwdINS6_IJS8_SA_S9_EEENS6_IJNS7_ILi1EEESI_SI_EEESC_SE_Li128ELb1ELb1ELb1ELb0EEENS1_36VarlenDynamicPersistentTileSchedulerILi128ELi48ELi128ELi128ELb1ELb1ELb0ELb1ELb1ELb1EEEEEEEEEvNT_6ParamsE) ;  /* 0xfffeb18002007950 */ /* 0x004fea0003c3ffff */
        .weak           $__internal_20_$__cuda_sm70_shflsync_idx_p
        .type           $__internal_20_$__cuda_sm70_shflsync_idx_p,@function
        .size           $__internal_20_$__cuda_sm70_shflsync_idx_p,($__internal_21_$__cuda_sm70_shflsync_up_p - $__internal_20_$__cuda_sm70_shflsync_idx_p)
$__internal_20_$__cuda_sm70_shflsync_idx_p:
[----:B------:R-:W-:-:S04]  /*14e80*/  MOV R205, 0xffffffff ;  /* 0xffffffff00cd7802 */ /* 0x000fc80000000f00 */
[----:B------:R-:W-:Y:S04]  /*14e90*/  WARPSYNC R205 ;  /* 0x000000cd00007348 */ /* 0x000fe80003800000 */
[----:B------:R1:W2:Y:S02]  /*14ea0*/  SHFL.IDX PT, R204, R116, R2, R204 ;  /* 0x0000000274cc7389 */ /* 0x0002a400000e00cc */
[----:B-1----:R-:W-:Y:S02]  /*14eb0*/  MOV R2, R3 ;  /* 0x0000000300027202 */ /* 0x002fe40000000f00 */
[----:B------:R-:W-:-:S04]  /*14ec0*/  MOV R3, 0x0 ;  /* 0x0000000000037802 */ /* 0x000fc80000000f00 */
[----:B--2---:R-:W-:Y:S05]  /*14ed0*/  RET.REL.NODEC R2 `(_ZN7cutlass13device_kernelIN5flash19enable_sm80_to_sm89INS1_16FlashAttnFwdSm80INS1_25CollectiveMainloopFwdSm80ILi4ELi1ELb0EN4cute5tupleIJNS5_1CILi128EEENS7_ILi48EEENS7_ILi96EEEEEELi96ENS_10bfloat16_tEfNS_4arch4Sm80ELb1ELb0ELb0ELb1ELb1ELb0ELb1ELb1EEENS1_21CollectiveEpilogueFwdINS6_IJS8_SA_S9_EEENS6_IJNS7_ILi1EEESI_SI_EEESC_SE_Li128ELb1ELb1ELb1ELb0EEENS1_36VarlenDynamicPersistentTileSchedulerILi128ELi48ELi128ELi128ELb1ELb1ELb0ELb1ELb1ELb1EEEEEEEEEvNT_6ParamsE) ;  /* 0xfffeb12002007950 */ /* 0x004fea0003c3ffff */
        .weak           $__internal_21_$__cuda_sm70_shflsync_up_p
        .type           $__internal_21_$__cuda_sm70_shflsync_up_p,@function
        .size           $__internal_21_$__cuda_sm70_shflsync_up_p,($__internal_22_$__cuda_sm70_votesync_ballot - $__internal_21_$__cuda_sm70_shflsync_up_p)
$__internal_21_$__cuda_sm70_shflsync_up_p:
[----:B------:R-:W-:Y:S02]  /*14ee0*/  IMAD.MOV.U32 R4, RZ, RZ, RZ ;  /* 0x000000ffff047224 */ /* 0x000fe400078e00ff */
[----:B------:R-:W-:-:S04]  /*14ef0*/  IMAD.MOV.U32 R10, RZ, RZ, -0x1 ;  /* 0xffffffffff0a7424 */ /* 0x000fc800078e00ff */
[----:B------:R-:W-:Y:S04]  /*14f00*/  WARPSYNC R10 ;  /* 0x0000000a00007348 */ /* 0x000fe80003800000 */
[----:B------:R1:W2:Y:S02]  /*14f10*/  SHFL.UP PT, R4, R0, R2, R4 ;  /* 0x0400000200047389 */ /* 0x0002a400000e0004 */
[----:B-1----:R-:W-:Y:S02]  /*14f20*/  MOV R2, R3 ;  /* 0x0000000300027202 */ /* 0x002fe40000000f00 */
[----:B------:R-:W-:-:S04]  /*14f30*/  MOV R3, 0x0 ;  /* 0x0000000000037802 */ /* 0x000fc80000000f00 */
[----:B--2---:R-:W-:Y:S05]  /*14f40*/  RET.REL.NODEC R2 `(_ZN7cutlass13device_kernelIN5flash19enable_sm80_to_sm89INS1_16FlashAttnFwdSm80INS1_25CollectiveMainloopFwdSm80ILi4ELi1ELb0EN4cute5tupleIJNS5_1CILi128EEENS7_ILi48EEENS7_ILi96EEEEEELi96ENS_10bfloat16_tEfNS_4arch4Sm80ELb1ELb0ELb0ELb1ELb1ELb0ELb1ELb1EEENS1_21CollectiveEpilogueFwdINS6_IJS8_SA_S9_EEENS6_IJNS7_ILi1EEESI_SI_EEESC_SE_Li128ELb1ELb1ELb1ELb0EEENS1_36VarlenDynamicPersistentTileSchedulerILi128ELi48ELi128ELi128ELb1ELb1ELb0ELb1ELb1ELb1EEEEEEEEEvNT_6ParamsE) ;  /* 0xfffeb0b002007950 */ /* 0x004fea0003c3ffff */
        .weak           $__internal_22_$__cuda_sm70_votesync_ballot
        .type           $__internal_22_$__cuda_sm70_votesync_ballot,@function
        .size           $__internal_22_$__cuda_sm70_votesync_ballot,(.L_x_1840 - $__internal_22_$__cuda_sm70_votesync_ballot)
$__internal_22_$__cuda_sm70_votesync_ballot:
[----:B------:R-:W-:Y:S01]  /*14f50*/  ISETP.NE.U32.AND P0, PT, R0, 0x1, PT ;  /* 0x000000010000780c */ /* 0x000fe20003f05070 */
[----:B------:R-:W-:-:S04]  /*14f60*/  IMAD.MOV.U32 R3, RZ, RZ, -0x1 ;  /* 0xffffffffff037424 */ /* 0x000fc800078e00ff */
[----:B------:R-:W-:Y:S08]  /*14f70*/  WARPSYNC R3 ;  /* 0x0000000300007348 */ /* 0x000ff00003800000 */
[----:B------:R-:W-:-:S04]  /*14f80*/  VOTE.ANY R0, PT, !P0 ;  /* 0x0000000000007806 */ /* 0x000fc800040e0100 */
[----:B------:R-:W-:Y:S01]  /*14f90*/  LOP3.LUT R0, R0, R3, RZ, 0xc0, !PT ;  /* 0x0000000300007212 */ /* 0x000fe200078ec0ff */
[----:B------:R-:W-:-:S04]  /*14fa0*/  IMAD.MOV.U32 R3, RZ, RZ, 0x0 ;  /* 0x00000000ff037424 */ /* 0x000fc800078e00ff */
[----:B------:R-:W-:Y:S05]  /*14fb0*/  RET.REL.NODEC R2 `(_ZN7cutlass13device_kernelIN5flash19enable_sm80_to_sm89INS1_16FlashAttnFwdSm80INS1_25CollectiveMainloopFwdSm80ILi4ELi1ELb0EN4cute5tupleIJNS5_1CILi128EEENS7_ILi48EEENS7_ILi96EEEEEELi96ENS_10bfloat16_tEfNS_4arch4Sm80ELb1ELb0ELb0ELb1ELb1ELb0ELb1ELb1EEENS1_21CollectiveEpilogueFwdINS6_IJS8_SA_S9_EEENS6_IJNS7_ILi1EEESI_SI_EEESC_SE_Li128ELb1ELb1ELb1ELb0EEENS1_36VarlenDynamicPersistentTileSchedulerILi128ELi48ELi128ELi128ELb1ELb1ELb0ELb1ELb1ELb1EEEEEEEEEvNT_6ParamsE) ;  /* 0xfffeb04002007950 */ /* 0x000fea0003c3ffff */
.L_x_1537:
        /* <DEDUP_REMOVED lines=12> */
.L_x_1840:


//--------------------- .text._ZN7cutlass13device_kernelIN5flash19enable_sm80_to_sm89INS1_16FlashAttnFwdSm80INS1_25CollectiveMainloopFwdSm80ILi4ELi1ELb0EN4cute5tupleIJNS5_1CILi128EEENS7_ILi48EEENS7_ILi96EEEEEELi96ENS_10bfloat16_tEfNS_4arch4Sm80ELb1ELb0ELb0ELb1ELb1ELb1ELb1ELb1EEENS1_21CollectiveEpilogueFwdINS6_IJS8_SA_S9_EEENS6_IJNS7_ILi1EEESI_SI_EEESC_SE_Li128ELb1ELb1ELb1ELb0EEENS1_36VarlenDynamicPersistentTileSchedulerILi128ELi48ELi128ELi128ELb1ELb1ELb0ELb1ELb1ELb1EEEEEEEEEvNT_6ParamsE --------------------------
	.section	.text._ZN7cutlass13device_kernelIN5flash19enable_sm80_to_sm89INS1_16FlashAttnFwdSm80INS1_25CollectiveMainloopFwdSm80ILi4ELi1ELb0EN4cute5tupleIJNS5_1CILi128EEENS7_ILi48EEENS7_ILi96EEEEEELi96ENS_10bfloat16_tEfNS_4arch4Sm80ELb1ELb0ELb0ELb1ELb1ELb1ELb1ELb1EEENS1_21CollectiveEpilogueFwdINS6_IJS8_SA_S9_EEENS6_IJNS7_ILi1EEESI_SI_EEESC_SE_Li128ELb1ELb1ELb1ELb0EEENS1_36VarlenDynamicPersistentTileSchedulerILi128ELi48ELi128ELi128ELb1ELb1ELb0ELb1ELb1ELb1EEEEEEEEEvNT_6ParamsE,"ax",@progbits
	.sectioninfo	@"SHI_REGISTERS=255"
	.align	128
.text._ZN7cutlass13device_kernelIN5flash19enable_sm80_to_sm89INS1_16FlashAttnFwdSm80INS1_25CollectiveMainloopFwdSm80ILi4ELi1ELb0EN4cute5tupleIJNS5_1CILi128EEENS7_ILi48EEENS7_ILi96EEEEEELi96ENS_10bfloat16_tEfNS_4arch4Sm80ELb1ELb0ELb0ELb1ELb1ELb1ELb1ELb1EEENS1_21CollectiveEpilogueFwdINS6_IJS8_SA_S9_EEENS6_IJNS7_ILi1EEESI_SI_EEESC_SE_Li128ELb1ELb1ELb1ELb0EEENS1_36VarlenDynamicPersistentTileSchedulerILi128ELi48ELi128ELi128ELb1ELb1ELb0ELb1ELb1ELb1EEEEEEEEEvNT_6ParamsE:
        .type           _ZN7cutlass13device_kernelIN5flash19enable_sm80_to_sm89INS1_16FlashAttnFwdSm80INS1_25CollectiveMainloopFwdSm80ILi4ELi1ELb0EN4cute5tupleIJNS5_1CILi128EEENS7_ILi48EEENS7_ILi96EEEEEELi96ENS_10bfloat16_tEfNS_4arch4Sm80ELb1ELb0ELb0ELb1ELb1ELb1ELb1ELb1EEENS1_21CollectiveEpilogueFwdINS6_IJS8_SA_S9_EEENS6_IJNS7_ILi1EEESI_SI_EEESC_SE_Li128ELb1ELb1ELb1ELb0EEENS1_36VarlenDynamicPersistentTileSchedulerILi128ELi48ELi128ELi128ELb1ELb1ELb0ELb1ELb1ELb1EEEEEEEEEvNT_6ParamsE,@function
        .size           _ZN7cutlass13device_kernelIN5flash19enable_sm80_to_sm89INS1_16FlashAttnFwdSm80INS1_25CollectiveMainloopFwdSm80ILi4ELi1ELb0EN4cute5tupleIJNS5_1CILi128EEENS7_ILi48EEENS7_ILi96EEEEEELi96ENS_10bfloat16_tEfNS_4arch4Sm80ELb1ELb0ELb0ELb1ELb1ELb1ELb1ELb1EEENS1_21CollectiveEpilogueFwdINS6_IJS8_SA_S9_EEENS6_IJNS7_ILi1EEESI_SI_EEESC_SE_Li128ELb1ELb1ELb1ELb0EEENS1_36VarlenDynamicPersistentTileSchedulerILi128ELi48ELi128ELi128ELb1ELb1ELb0ELb1ELb1ELb1EEEEEEEEEvNT_6ParamsE,(.L_x_1845 - _ZN7cutlass13device_kernelIN5flash19enable_sm80_to_sm89INS1_16FlashAttnFwdSm80INS1_25CollectiveMainloopFwdSm80ILi4ELi1ELb0EN4cute5tupleIJNS5_1CILi128EEENS7_ILi48EEENS7_ILi96EEEEEELi96ENS_10bfloat16_tEfNS_4arch4Sm80ELb1ELb0ELb0ELb1ELb1ELb1ELb1ELb1EEENS1_21CollectiveEpilogueFwdINS6_IJS8_SA_S9_EEENS6_IJNS7_ILi1EEESI_SI_EEESC_SE_Li128ELb1ELb1ELb1ELb0EEENS1_36VarlenDynamicPersistentTileSchedulerILi128ELi48ELi128ELi128ELb1ELb1ELb0ELb1ELb1ELb1EEEEEEEEEvNT_6ParamsE)
        .other          _ZN7cutlass13device_kernelIN5flash19enable_sm80_to_sm89INS1_16FlashAttnFwdSm80INS1_25CollectiveMainloopFwdSm80ILi4ELi1ELb0EN4cute5tupleIJNS5_1CILi128EEENS7_ILi48EEENS7_ILi96EEEEEELi96ENS_10bfloat16_tEfNS_4arch4Sm80ELb1ELb0ELb0ELb1ELb1ELb1ELb1ELb1EEENS1_21CollectiveEpilogueFwdINS6_IJS8_SA_S9_EEENS6_IJNS7_ILi1EEESI_SI_EEESC_SE_Li128ELb1ELb1ELb1ELb0EEENS1_36VarlenDynamicPersistentTileSchedulerILi128ELi48ELi128ELi128ELb1ELb1ELb0ELb1ELb1ELb1EEEEEEEEEvNT_6ParamsE,@"STO_CUDA_ENTRY STV_DEFAULT"
_ZN7cutlass13device_kernelIN5flash19enable_sm80_to_sm89INS1_16FlashAttnFwdSm80INS1_25CollectiveMainloopFwdSm80ILi4ELi1ELb0EN4cute5tupleIJNS5_1CILi128EEENS7_ILi48EEENS7_ILi96EEEEEELi96ENS_10bfloat16_tEfNS_4arch4Sm80ELb1ELb0ELb0ELb1ELb1ELb1ELb1ELb1EEENS1_21CollectiveEpilogueFwdINS6_IJS8_SA_S9_EEENS6_IJNS7_ILi1EEESI_SI_EEESC_SE_Li128ELb1ELb1ELb1ELb0EEENS1_36VarlenDynamicPersistentTileSchedulerILi128ELi48ELi128ELi128ELb1ELb1ELb0ELb1ELb1ELb1EEEEEEEEEvNT_6ParamsE:
        /* <DEDUP_REMOVED lines=54> */
.L_x_1543:
        /* <DEDUP_REMOVED lines=16> */
.L_x_1754:
        /* <DEDUP_REMOVED lines=16> */
.L_x_1755:
[----:B--2---:R-:W-:-:S05]  /*0560*/  IMAD R0, R0, c[0x0][0x538], RZ ;  /* 0x00014e0000007a24 */ /* 0x004fca00078e02ff */
[----:B------:R-:W-:-:S04]  /*0570*/  IADD3 R7, R0, R7, RZ ;  /* 0x0000000700077210 */ /* 0x000fc80007ffe0ff */
[----:B------:R-:W-:-:S13]  /*0580*/  ISETP.GT.AND P0, PT, R7, UR4, PT ;  /* 0x0000000407007c0c */ /* 0x000fda000bf04270 */
[----:B-1----:R-:W-:Y:S05]  /*0590*/  @!P0 BRA `(.L_x_1543) ;  /* 0xfffffdc000008947 */ /* 0x002fea000383ffff */
.L_x_1539:
[----:B------:R-:W-:-:S05]  /*05a0*/  IADD3 R10, -R0, R7, RZ ;  /* 0x00000007000a7210 */ /* 0x000fca0007ffe1ff */
[----:B------:R-:W-:-:S05]  /*05b0*/  IMAD R0, R4, c[0x0][0x538], R10 ;  /* 0x00014e0004007a24 */ /* 0x000fca00078e020a */
[----:B------:R-:W-:Y:S01]  /*05c0*/  ISETP.GT.AND P0, PT, R0, UR4, PT ;  /* 0x0000000400007c0c */ /* 0x000fe2000bf04270 */
[----:B------:R-:W-:-:S12]  /*05d0*/  BRA.DIV ~URZ, `(.L_x_1544) ;  /* 0x0001e7d27f007947 */ /* 0x000fd8000b800000 */
[----:B------:R-:W-:-:S04]  /*05e0*/  VOTE.ANY R7, PT, !P0 ;  /* 0x0000000000077806 */ /* 0x000fc800040e0100 */
.L_x_1756:
[----:B------:R-:W1:Y:S02]  /*05f0*/  POPC R0, R7 ;  /* 0x0000000700007309 */ /* 0x000e640000000000 */
[----:B-1----:R-:W-:-:S05]  /*0600*/  IADD3 R2, R0, R6, RZ ;  /* 0x0000000600027210 */ /* 0x002fca0007ffe0ff */
[----:B------:R1:W-:Y:S01]  /*0610*/  STL [R1+0x7c], R2 ;  /* 0x00007c0201007387 */ /* 0x0003e20000100800 */
[----:B------:R-:W-:Y:S05]  /*0620*/  BRA.DIV ~URZ, `(.L_x_1545) ;  /* 0x0001e7d27f007947 */ /* 0x000fea000b800000 */
[----:B------:R2:W3:Y:S01]  /*0630*/  SHFL.IDX PT, R12, R9, R0, 0x1f ;  /* 0x00001f00090c7589 */ /* 0x0004e200000e0000 */
[----:B------:R-:W-:-:S03]  /*0640*/  MOV R5, RZ ;  /* 0x000000ff00057202 */ /* 0x000fc60000000f00 */
[----:B------:R2:W4:Y:S04]  /*0650*/  SHFL.IDX PT, R9, R8, R0, 0x1f ;  /* 0x00001f0008097589 */ /* 0x00052800000e0000 */
.L_x_1757:
[----:B------:R-:W-:Y:S01]  /*0660*/  ISETP.NE.AND P0, PT, R7, RZ, PT ;  /* 0x000000ff0700720c */ /* 0x000fe20003f05270 */
[----:B------:R-:W-:-:S12]  /*0670*/  BSSY B0, `(.L_x_1546) ;  /* 0x0000005000007945 */ /* 0x000fd80003800000 */
[----:B------:R-:W-:Y:S05]  /*0680*/  @!P0 BRA `(.L_x_1547) ;  /* 0x0000003000008947 */ /* 0x000fea0003800000 */
[----:B--2---:R-:W-:Y:S01]  /*0690*/  IADD3 R0, R0, -0x1, RZ ;  /* 0xffffffff00007810 */ /* 0x004fe20007ffe0ff */
[----:B------:R-:W-:Y:S05]  /*06a0*/  BRA.DIV ~URZ, `(.L_x_1548) ;  /* 0x0001e8327f007947 */ /* 0x000fea000b800000 */
[----:B------:R2:W1:Y:S02]  /*06b0*/  SHFL.IDX PT, R5, R4, R0, 0x1f ;  /* 0x00001f0004057589 */ /* 0x00046400000e0000 */
.L_x_1547:
[----:B------:R-:W-:Y:S05]  /*06c0*/  BSYNC B0 ;  /* 0x0000000000007941 */ /* 0x000fea0003800000 */
.L_x_1546:
        /* <DEDUP_REMOVED lines=69> */
.L_x_1550:
        /* <DEDUP_REMOVED lines=70> */
.L_x_1551:
[----:B------:R-:W-:Y:S05]  /*0f80*/  BSYNC B0 ;  /* 0x0000000000007941 */ /* 0x000fea0003800000 */
.L_x_1549:
[----:B------:R-:W-:-:S04]  /*0f90*/  LOP3.LUT R0, RZ, R0, RZ, 0x33, !PT ;  /* 0x00000000ff007212 */ /* 0x000fc800078e33ff */
[----:B------:R-:W-:-:S05]  /*0fa0*/  IADD3 R0, R0, R12, RZ ;  /* 0x0000000c00007210 */ /* 0x000fca0007ffe0ff */
[----:B------:R2:W-:Y:S01]  /*0fb0*/  STL [R1+0x74], R0 ;  /* 0x0000740001007387 */ /* 0x0005e20000100800 */
[----:B------:R-:W-:Y:S05]  /*0fc0*/  BRA `(.L_x_1552) ;  /* 0x0000006000007947 */ /* 0x000fea0003800000 */
.L_x_1540:
[----:B------:R-:W-:Y:S01]  /*0fd0*/  MOV R0, UR4 ;  /* 0x0000000400007c02 */ /* 0x000fe20008000f00 */
[----:B------:R-:W-:Y:S04]  /*0fe0*/  STL [R1+0x74], RZ ;  /* 0x000074ff01007387 */ /* 0x000fe80000100800 */
[----:B------:R-:W-:Y:S04]  /*0ff0*/  STL [R1+0x78], RZ ;  /* 0x000078ff01007387 */ /* 0x000fe80000100800 */
[----:B------:R1:W-:Y:S02]  /*1000*/  STL [R1+0x70], R0 ;  /* 0x0000700001007387 */ /* 0x0003e40000100800 */
[----:B-1----:R-:W-:-:S05]  /*1010*/  MOV R0, c[0x0][0x53c] ;  /* 0x00014f0000007a02 */ /* 0x002fca0000000f00 */
[----:B------:R1:W-:Y:S02]  /*1020*/  STL [R1+0x7c], R0 ;  /* 0x00007c0001007387 */ /* 0x0003e40000100800 */
.L_x_1552:
        /* <DEDUP_REMOVED lines=8> */
.L_x_1538:
        /* <DEDUP_REMOVED lines=34> */
[----:B------:R-:W-:Y:S01]  /*12d0*/  LEA.HI R10, R5, R5, RZ, 0x1 ;  /* 0x00000005050a7211 */ /* 0x000fe200078f08ff */
[----:B------:R-:W-:Y:S01]  /*12e0*/  IMAD.IADD R15, R2, 0x1, -R4 ;  /* 0x00000001020f7824 */ /* 0x000fe200078e0a04 */
[----:B------:R-:W-:Y:S02]  /*12f0*/  LOP3.LUT R2, R3, 0xc0, RZ, 0xc0, !PT ;  /* 0x000000c003027812 */ /* 0x000fe400078ec0ff */
[----:B------:R-:W-:Y:S02]  /*1300*/  SHF.R.S32.HI R32, RZ, 0x2, R12 ;  /* 0x00000002ff207819 */ /* 0x000fe4000001140c */
[----:B------:R-:W-:Y:S02]  /*1310*/  SHF.R.U32.HI R3, RZ, 0x3, R2 ;  /* 0x00000003ff037819 */ /* 0x000fe40000011602 */
[----:B------:R-:W-:-:S02]  /*1320*/  LOP3.LUT R2, R2, 0x18, R30, 0xf8, !PT ;  /* 0x0000001802027812 */ /* 0x000fc400078ef81e */
[----:B------:R-:W-:Y:S02]  /*1330*/  LOP3.LUT R4, R10, 0x3fffffe, RZ, 0xc0, !PT ;  /* 0x03fffffe0a047812 */ /* 0x000fe400078ec0ff */
[----:B------:R-:W-:Y:S02]  /*1340*/  LEA.HI R6, R12, R32, RZ, 0x1 ;  /* 0x000000200c067211 */ /* 0x000fe400078f08ff */
[----:B------:R-:W-:Y:S01]  /*1350*/  LOP3.LUT R9, R2, R3, RZ, 0x3c, !PT ;  /* 0x0000000302097212 */ /* 0x000fe200078e3cff */
[----:B------:R-:W-:Y:S01]  /*1360*/  IMAD.IADD R17, R5, 0x1, -R4 ;  /* 0x0000000105117824 */ /* 0x000fe200078e0a04 */
[----:B------:R-:W-:Y:S02]  /*1370*/  LEA.HI R11, R11, R24, RZ, 0x5 ;  /* 0x000000180b0b7211 */ /* 0x000fe400078f28ff */
[----:B------:R-:W-:Y:S02]  /*1380*/  LEA.HI R2, R13, R13, RZ, 0x1 ;  /* 0x0000000d0d027211 */ /* 0x000fe400078f08ff */
[----:B------:R-:W-:-:S02]  /*1390*/  LOP3.LUT R3, R6, 0x7fffffe, RZ, 0xc0, !PT ;  /* 0x07fffffe06037812 */ /* 0x000fc400078ec0ff */
[----:B------:R-:W-:Y:S02]  /*13a0*/  LOP3.LUT R4, R11, 0xffffffe0, RZ, 0xc0, !PT ;  /* 0xffffffe00b047812 */ /* 0x000fe400078ec0ff */
[C---:B------:R-:W-:Y:S01]  /*13b0*/  LOP3.LUT R5, R2.reuse, 0x1ffffffe, RZ, 0xc0, !PT ;  /* 0x1ffffffe02057812 */ /* 0x040fe200078ec0ff */
[----:B------:R-:W-:Y:S01]  /*13c0*/  IMAD.SHL.U32 R2, R2, 0x20, RZ ;  /* 0x0000002002027824 */ /* 0x000fe200078e00ff */
[----:B------:R-:W-:Y:S01]  /*13d0*/  SHF.R.S32.HI R7, RZ, 0x5, R11 ;  /* 0x00000005ff077819 */ /* 0x000fe2000001140b */
[----:B------:R-:W-:Y:S01]  /*13e0*/  IMAD.IADD R3, R32, 0x1, -R3 ;  /* 0x0000000120037824 */ /* 0x000fe200078e0a03 */
[----:B------:R-:W-:Y:S01]  /*13f0*/  SHF.R.S32.HI R6, RZ, 0x1f, R11 ;  /* 0x0000001fff067819 */ /* 0x000fe2000001140b */
[----:B------:R-:W-:Y:S01]  /*1400*/  IMAD.IADD R29, R24, 0x1, -R4 ;  /* 0x00000001181d7824 */ /* 0x000fe200078e0a04 */
[----:B------:R-:W-:Y:S01]  /*1410*/  LOP3.LUT R2, R2, 0xffffffc0, RZ, 0xc0, !PT ;  /* 0xffffffc002027812 */ /* 0x000fe200078ec0ff */
[----:B------:R-:W-:Y:S01]  /*1420*/  IMAD R4, R7, 0x8, R3 ;  /* 0x0000000807047824 */ /* 0x000fe200078e0203 */
[----:B------:R-:W-:Y:S01]  /*1430*/  LEA.HI R3, R6, R7, RZ, 0x2 ;  /* 0x0000000706037211 */ /* 0x000fe200078f10ff */
[----:B------:R-:W-:Y:S01]  /*1440*/  IMAD.IADD R5, R13, 0x1, -R5 ;  /* 0x000000010d057824 */ /* 0x000fe200078e0a05 */
[----:B------:R-:W-:Y:S01]  /*1450*/  SHF.R.S32.HI R6, RZ, 0x1f, R29 ;  /* 0x0000001fff067819 */ /* 0x000fe2000001141d */
[----:B------:R-:W-:Y:S01]  /*1460*/  IMAD.U32 R4, R4, 0x20, R9 ;  /* 0x0000002004047824 */ /* 0x000fe200078e0009 */
[----:B------:R-:W-:Y:S01]  /*1470*/  IADD3 R23, R114, 0x40, RZ ;  /* 0x0000004072177810 */ /* 0x000fe20007ffe0ff */
[----:B------:R-:W-:Y:S01]  /*1480*/  IMAD R22, R5, 0x8, R2 ;  /* 0x0000000805167824 */ /* 0x000fe200078e0202 */
[----:B------:R-:W-:-:S02]  /*1490*/  LOP3.LUT R2, R3, 0xffffffc, RZ, 0xc0, !PT ;  /* 0x0ffffffc03027812 */ /* 0x000fc400078ec0ff */
[----:B------:R-:W-:Y:S01]  /*14a0*/  LEA.HI R18, R6, R29, RZ, 0x2 ;  /* 0x0000001d06127211 */ /* 0x000fe200078f10ff */
[----:B------:R1:W-:Y:S01]  /*14b0*/  STL [R1+0x18], R4 ;  /* 0x0000180401007387 */ /* 0x0003e20000100800 */
[----:B------:R-:W-:Y:S01]  /*14c0*/  SHF.R.S32.HI R5, RZ, 0x1f, R23 ;  /* 0x0000001fff057819 */ /* 0x000fe20000011417 */
[----:B------:R-:W-:Y:S01]  /*14d0*/  IMAD.IADD R3, R7, 0x1, -R2 ;  /* 0x0000000107037824 */ /* 0x000fe200078e0a02 */
[----:B------:R-:W-:Y:S02]  /*14e0*/  SHF.R.S32.HI R2, RZ, 0x2, R18 ;  /* 0x00000002ff027819 */ /* 0x000fe40000011412 */
[----:B------:R-:W-:Y:S02]  /*14f0*/  SHF.R.S32.HI R11, RZ, 0x1f, R12 ;  /* 0x0000001fff0b7819 */ /* 0x000fe4000001140c */
[-C--:B------:R-:W-:Y:S01]  /*1500*/  LEA.HI R14, R23, R23.reuse, RZ, 0x1 ;  /* 0x00000017170e7211 */ /* 0x080fe200078f08ff */
[----:B------:R-:W-:Y:S01]  /*1510*/  IMAD R27, R3, 0x10, R2 ;  /* 0x00000010031b7824 */ /* 0x000fe200078e0202 */
[----:B------:R-:W-:-:S02]  /*1520*/  LEA.HI R2, R5, R23, RZ, 0x3 ;  /* 0x0000001705027211 */ /* 0x000fc400078f18ff */
[----:B------:R-:W-:Y:S02]  /*1530*/  LOP3.LUT R9, R14, 0x7fffffe, RZ, 0xc0, !PT ;  /* 0x07fffffe0e097812 */ /* 0x000fe400078ec0ff */
[--C-:B------:R-:W-:Y:S01]  /*1540*/  SHF.R.S32.HI R6, RZ, 0x1, R8.reuse ;  /* 0x00000001ff067819 */ /* 0x100fe20000011408 */
[----:B------:R-:W-:Y:S01]  /*1550*/  IMAD.SHL.U32 R2, R2, 0x20, RZ ;  /* 0x0000002002027824 */ /* 0x000fe200078e00ff */
[----:B------:R-:W-:Y:S01]  /*1560*/  SHF.R.S32.HI R5, RZ, 0x1f, R8 ;  /* 0x0000001fff057819 */ /* 0x000fe20000011408 */
[----:B------:R-:W-:Y:S01]  /*1570*/  STL [R1+0x148], R27 ;  /* 0x0001481b01007387 */ /* 0x000fe20000100800 */
[----:B------:R-:W-:Y:S02]  /*1580*/  SHF.R.S32.HI R3, RZ, 0x1, R10 ;  /* 0x00000001ff037819 */ /* 0x000fe4000001140a */
[----:B------:R-:W-:Y:S02]  /*1590*/  LEA.HI R5, R5, R6, RZ, 0x2 ;  /* 0x0000000605057211 */ /* 0x000fe400078f10ff */
[----:B------:R-:W-:-:S02]  /*15a0*/  LOP3.LUT R2, R2, 0xffffff00, RZ, 0xc0, !PT ;  /* 0xffffff0002027812 */ /* 0x000fc400078ec0ff */
[C---:B------:R-:W-:Y:S01]  /*15b0*/  LOP3.LUT P3, RZ, R3.reuse, 0x2, RZ, 0xc0, !PT ;  /* 0x0000000203ff7812 */ /* 0x040fe2000786c0ff */
[----:B------:R-:W-:Y:S01]  /*15c0*/  IMAD.SHL.U32 R3, R3, 0x40, RZ ;  /* 0x0000004003037824 */ /* 0x000fe200078e00ff */
[----:B-1----:R-:W-:Y:S02]  /*15d0*/  LEA.HI R4, R11, R32, RZ, 0x3 ;  /* 0x000000200b047211 */ /* 0x002fe400078f18ff */
[----:B------:R-:W-:Y:S02]  /*15e0*/  LOP3.LUT R5, R5, 0xfffffffc, RZ, 0xc0, !PT ;  /* 0xfffffffc05057812 */ /* 0x000fe400078ec0ff */
[----:B------:R-:W-:Y:S02]  /*15f0*/  LOP3.LUT R4, R4, 0xfffffff8, RZ, 0xc0, !PT ;  /* 0xfffffff804047812 */ /* 0x000fe400078ec0ff */
[----:B------:R-:W-:Y:S01]  /*1600*/  SHF.R.S32.HI R31, RZ, 0x1f, R30 ;  /* 0x0000001fff1f7819 */ /* 0x000fe2000001141e */
[----:B------:R-:W-:Y:S02]  /*1610*/  IMAD.IADD R12, R6, 0x1, -R5 ;  /* 0x00000001060c7824 */ /* 0x000fe400078e0a05 */
[----:B------:R-:W-:-:S02]  /*1620*/  IMAD.IADD R8, R32, 0x1, -R4 ;  /* 0x0000000120087824 */ /* 0x000fc400078e0a04 */
[----:B------:R-:W-:Y:S01]  /*1630*/  IMAD.IADD R4, R23, 0x1, -R9 ;  /* 0x0000000117047824 */ /* 0x000fe200078e0a09 */
[----:B------:R-:W-:-:S03]  /*1640*/  LOP3.LUT P4, RZ, R12, 0x2, RZ, 0xc0, !PT ;  /* 0x000000020cff7812 */ /* 0x000fc6000788c0ff */
[----:B------:R-:W-:Y:S01]  /*1650*/  IMAD R23, R4, 0x20, R2 ;  /* 0x0000002004177824 */ /* 0x000fe200078e0202 */
[----:B------:R-:W-:Y:S02]  /*1660*/  LEA.HI R4, R8, R8, RZ, 0x1 ;  /* 0x0000000808047211 */ /* 0x000fe400078f08ff */
[----:B------:R-:W-:Y:S01]  /*1670*/  LOP3.LUT R2, R3, 0xc0, RZ, 0xc0, !PT ;  /* 0x000000c003027812 */ /* 0x000fe200078ec0ff */
[----:B------:R-:W-:Y:S01]  /*1680*/  IMAD.SHL.U32 R3, R16, 0x20, RZ ;  /* 0x0000002010037824 */ /* 0x000fe200078e00ff */
[----:B------:R-:W-:Y:S01]  /*1690*/  LOP3.LUT R6, R4, 0x3fffffe, RZ, 0xc0, !PT ;  /* 0x03fffffe04067812 */ /* 0x000fe200078ec0ff */
[----:B------:R-:W-:Y:S01]  /*16a0*/  STL [R1+0x114], R23 ;  /* 0x0001141701007387 */ /* 0x000fe20000100800 */
[----:B------:R-:W-:Y:S02]  /*16b0*/  LOP3.LUT R9, R2, 0x8, R21, 0xf8, !PT ;  /* 0x0000000802097812 */ /* 0x000fe400078ef815 */
[----:B------:R-:W-:Y:S01]  /*16c0*/  SHF.R.U32.HI R5, RZ, 0x3, R2 ;  /* 0x00000003ff057819 */ /* 0x000fe20000011602 */
[----:B------:R-:W-:Y:S01]  /*16d0*/  IMAD.SHL.U32 R2, R7, 0x200, RZ ;  /* 0x0000020007027824 */ /* 0x000fe200078e00ff */
[----:B------:R-:W-:Y:S01]  /*16e0*/  LOP3.LUT R3, R3, 0xffffff00, RZ, 0xc0, !PT ;  /* 0xffffff0003037812 */ /* 0x000fe200078ec0ff */
[----:B------:R-:W-:Y:S01]  /*16f0*/  IMAD.IADD R7, R8, 0x1, -R6 ;  /* 0x0000000108077824 */ /* 0x000fe200078e0a06 */
[----:B------:R-:W-:Y:S01]  /*1700*/  LOP3.LUT R9, R9, R5, RZ, 0x3c, !PT ;  /* 0x0000000509097212 */ /* 0x000fe200078e3cff */
[----:B------:R-:W-:Y:S01]  /*1710*/  IMAD.SHL.U32 R8, R19, 0x8, RZ ;  /* 0x0000000813087824 */ /* 0x000fe200078e00ff */
[----:B------:R-:W-:Y:S01]  /*1720*/  LOP3.LUT R6, R20, 0xfffffffe, RZ, 0xc0, !PT ;  /* 0xfffffffe14067812 */ /* 0x000fe200078ec0ff */
[----:B------:R-:W-:Y:S01]  /*1730*/  IMAD.IADD R5, R3, 0x1, R2 ;  /* 0x0000000103057824 */ /* 0x000fe200078e0202 */
[----:B------:R-:W-:Y:S01]  /*1740*/  SHF.R.S32.HI R4, RZ, 0x1, R4 ;  /* 0x00000001ff047819 */ /* 0x000fe20000011404 */
[----:B------:R-:W-:-:S02]  /*1750*/  IMAD R2, R13, 0x2, R2 ;  /* 0x000000020d027824 */ /* 0x000fc400078e0202 */
[----:B------:R-:W-:Y:S01]  /*1760*/  IMAD.IADD R170, R24, 0x1, -R6 ;  /* 0x0000000118aa7824 */ /* 0x000fe200078e0a06 */
[C---:B------:R-:W-:Y:S01]  /*1770*/  LOP3.LUT P1, RZ, R4.reuse, 0x2, RZ, 0xc0, !PT ;  /* 0x0000000204ff7812 */ /* 0x040fe2000782c0ff */
[----:B------:R-:W-:Y:S01]  /*1780*/  IMAD R10, R7, 0x20, R2 ;  /* 0x00000020070a7824 */ /* 0x000fe200078e0202 */
[----:B------:R-:W-:Y:S01]  /*1790*/  LOP3.LUT R2, R4, 0x1, RZ, 0xc0, !PT ;  /* 0x0000000104027812 */ /* 0x000fe200078ec0ff */
[C---:B------:R-:W-:Y:S02]  /*17a0*/  IMAD R16, R15.reuse, 0x20, R3 ;  /* 0x000000200f107824 */ /* 0x040fe400078e0203 */
[----:B------:R-:W-:Y:S01]  /*17b0*/  IMAD R15, R15, 0x20, R5 ;  /* 0x000000200f0f7824 */ /* 0x000fe200078e0205 */
[----:B------:R-:W-:Y:S01]  /*17c0*/  LEA.HI R5, R11, R32, RZ, 0x2 ;  /* 0x000000200b057211 */ /* 0x000fe200078f10ff */
[----:B------:R-:W-:Y:S01]  /*17d0*/  IMAD R3, R19, 0x8, R17 ;  /* 0x0000000813037824 */ /* 0x000fe200078e0211 */
[----:B------:R-:W-:Y:S01]  /*17e0*/  ISETP.NE.U32.AND P2, PT, R2, 0x1, PT ;  /* 0x000000010200780c */ /* 0x000fe20003f45070 */
[----:B------:R-:W-:-:S02]  /*17f0*/  IMAD.SHL.U32 R164, R170, 0x4, RZ ;  /* 0x00000004aaa47824 */ /* 0x000fc400078e00ff */
        /* <DEDUP_REMOVED lines=15> */
[----:B------:R-:W-:-:S02]  /*18f0*/  LOP3.LUT R28, R6, 0xc0, RZ, 0xc0, !PT ;  /* 0x000000c0061c7812 */ /* 0x000fc400078ec0ff */
[-C--:B------:R-:W-:Y:S02]  /*1900*/  LEA.HI R0, R3, R113.reuse, RZ, 0x5 ;  /* 0x0000007103007211 */ /* 0x080fe400078f28ff */
        /* <DEDUP_REMOVED lines=48> */
[----:B------:R-:W-:Y:S02]  /*1c10*/  SHF.R.S32.HI R5, RZ, 0x1f, R166 ;  /* 0x0000001fff057819 */ /* 0x000fe400000114a6 */
[----:B------:R-:W-:Y:S01]  /*1c20*/  IADD3 R167, R164, 0x28, RZ ;  /* 0x00000028a4a77810 */ /* 0x000fe20007ffe0ff */
[----:B------:R1:W-:Y:S01]  /*1c30*/  STL [R1+0x8], R3 ;  /* 0x0000080301007387 */ /* 0x0003e20000100800 */
[C---:B------:R-:W-:Y:S02]  /*1c40*/  IADD3 R252, R108.reuse, 0x30, RZ ;  /* 0x000000306cfc7810 */ /* 0x040fe40007ffe0ff */
[----:B------:R-:W-:Y:S01]  /*1c50*/  IADD3 R251, R108, 0x40, RZ ;  /* 0x000000406cfb7810 */ /* 0x000fe20007ffe0ff */
[----:B------:R2:W-:Y:S01]  /*1c60*/  STL [R1+0x128], R8 ;  /* 0x0001280801007387 */ /* 0x0005e20000100800 */
[----:B------:R-:W-:-:S02]  /*1c70*/  SHF.R.S32.HI R13, RZ, 0x1f, R252 ;  /* 0x0000001fff0d7819 */ /* 0x000fc400000114fc */
[----:B------:R-:W-:Y:S01]  /*1c80*/  IADD3 R250, R108, 0x50, RZ ;  /* 0x000000506cfa7810 */ /* 0x000fe20007ffe0ff */
[----:B------:R-:W-:Y:S01]  /*1c90*/  STL.64 [R1], R30 ;  /* 0x0000001e01007387 */ /* 0x000fe20000100a00 */
[----:B------:R-:W-:Y:S02]  /*1ca0*/  SHF.R.S32.HI R15, RZ, 0x1f, R251 ;  /* 0x0000001fff0f7819 */ /* 0x000fe400000114fb */
[----:B------:R-:W-:Y:S01]  /*1cb0*/  LEA R171, R2, 0x3c80, 0x1 ;  /* 0x00003c8002ab7811 */ /* 0x000fe200078e08ff */
[----:B------:R3:W-:Y:S01]  /*1cc0*/  STL [R1+0x124], R5 ;  /* 0x0001240501007387 */ /* 0x0007e20000100800 */
[----:B------:R-:W-:Y:S02]  /*1cd0*/  LEA R2, R17, 0x6080, 0x1 ;  /* 0x0000608011027811 */ /* 0x000fe400078e08ff */
[----:B------:R-:W-:Y:S02]  /*1ce0*/  LEA R198, R0, 0x6080, 0x1 ;  /* 0x0000608000c67811 */ /* 0x000fe400078e08ff */
[----:B------:R-:W-:-:S02]  /*1cf0*/  IADD3 R200, R171, 0x20, RZ ;  /* 0x00000020abc87810 */ /* 0x000fc40007ffe0ff */
[----:B------:R-:W-:Y:S02]  /*1d00*/  LEA R196, R4, 0x1880, 0x1 ;  /* 0x0000188004c47811 */ /* 0x000fe400078e08ff */
[----:B------:R-:W-:Y:S02]  /*1d10*/  @P3 IADD3 R200, R171, -0x20, RZ ;  /* 0xffffffe0abc83810 */ /* 0x000fe40007ffe0ff */
[----:B------:R-:W-:Y:S02]  /*1d20*/  SHF.R.S32.HI R109, RZ, 0x1f, R108 ;  /* 0x0000001fff6d7819 */ /* 0x000fe4000001146c */
[----:B-1----:R-:W-:Y:S02]  /*1d30*/  SHF.R.S32.HI R3, RZ, 0x1f, R168 ;  /* 0x0000001fff037819 */ /* 0x002fe400000114a8 */
[----:B------:R-:W-:Y:S02]  /*1d40*/  IADD3 R208, R200, 0x400, RZ ;  /* 0x00000400c8d07810 */ /* 0x000fe40007ffe0ff */
[----:B--2---:R-:W-:Y:S01]  /*1d50*/  IADD3 R8, R30, 0x20, RZ ;  /* 0x000000201e087810 */ /* 0x004fe20007ffe0ff */
[----:B------:R1:W-:Y:S01]  /*1d60*/  STL [R1+0x120], R3 ;  /* 0x0001200301007387 */ /* 0x0003e20000100800 */
[----:B------:R-:W-:-:S02]  /*1d70*/  IADD3 R207, R200, 0x800, RZ ;  /* 0x00000800c8cf7810 */ /* 0x000fc40007ffe0ff */
[C---:B------:R-:W-:Y:S02]  /*1d80*/  IADD3 R206, R200.reuse, 0xc00, RZ ;  /* 0x00000c00c8ce7810 */ /* 0x040fe40007ffe0ff */
[C---:B------:R-:W-:Y:S02]  /*1d90*/  IADD3 R205, R200.reuse, 0x1000, RZ ;  /* 0x00001000c8cd7810 */ /* 0x040fe40007ffe0ff */
[----:B---3--:R-:W-:Y:S02]  /*1da0*/  SHF.R.S32.HI R5, RZ, 0x1f, R115 ;  /* 0x0000001fff057819 */ /* 0x008fe40000011473 */
[C---:B------:R-:W-:Y:S02]  /*1db0*/  IADD3 R204, R200.reuse, 0x1400, RZ ;  /* 0x00001400c8cc7810 */ /* 0x040fe40007ffe0ff */
[C---:B------:R-:W-:Y:S01]  /*1dc0*/  IADD3 R203, R200.reuse, 0x1800, RZ ;  /* 0x00001800c8cb7810 */ /* 0x040fe20007ffe0ff */
[----:B------:R2:W-:Y:S01]  /*1dd0*/  STL [R1+0x11c], R5 ;  /* 0x00011c0501007387 */ /* 0x0005e20000100800 */
[----:B------:R-:W-:-:S02]  /*1de0*/  IADD3 R202, R200, 0x1c00, RZ ;  /* 0x00001c00c8ca7810 */ /* 0x000fc40007ffe0ff */
[----:B------:R-:W-:Y:S02]  /*1df0*/  IADD3 R201, R200, 0x2000, RZ ;  /* 0x00002000c8c97810 */ /* 0x000fe40007ffe0ff */
[----:B-1----:R-:W-:-:S05]  /*1e00*/  SHF.R.S32.HI R3, RZ, 0x1f, R167 ;  /* 0x0000001fff037819 */ /* 0x002fca00000114a7 */
[----:B------:R1:W-:Y:S04]  /*1e10*/  STL [R1+0x118], R3 ;  /* 0x0001180301007387 */ /* 0x0003e80000100800 */
[----:B------:R3:W-:Y:S01]  /*1e20*/  STL [R1+0xc], R8 ;  /* 0x00000c0801007387 */ /* 0x0007e20000100800 */
[----:B--2---:R-:W-:-:S03]  /*1e30*/  IADD3 R5, R30, 0x40, RZ ;  /* 0x000000401e057810 */ /* 0x004fc60007ffe0ff */
[----:B------:R2:W-:Y:S04]  /*1e40*/  STL [R1+0x5c], R13 ;  /* 0x00005c0d01007387 */ /* 0x0005e80000100800 */
[----:B------:R-:W-:Y:S04]  /*1e50*/  STL [R1+0x10], R5 ;  /* 0x0000100501007387 */ /* 0x000fe80000100800 */
[----:B------:R-:W-:Y:S01]  /*1e60*/  STL [R1+0x58], R15 ;  /* 0x0000580f01007387 */ /* 0x000fe20000100800 */
[----:B-1----:R-:W-:Y:S02]  /*1e70*/  LOP3.LUT R3, R18, 0x7ffffffc, RZ, 0xc0, !PT ;  /* 0x7ffffffc12037812 */ /* 0x002fe400078ec0ff */
[----:B---3--:R-:W-:-:S03]  /*1e80*/  SHF.R.S32.HI R8, RZ, 0x1f, R8 ;  /* 0x0000001fff087819 */ /* 0x008fc60000011408 */
[----:B------:R-:W-:Y:S01]  /*1e90*/  IMAD.IADD R3, R29, 0x1, -R3 ;  /* 0x000000011d037824 */ /* 0x000fe200078e0a03 */
[----:B--2---:R-:W-:-:S05]  /*1ea0*/  SHF.R.S32.HI R13, RZ, 0x1f, R250 ;  /* 0x0000001fff0d7819 */ /* 0x004fca00000114fa */
[----:B------:R1:W-:Y:S04]  /*1eb0*/  STL [R1+0x54], R13 ;  /* 0x0000540d01007387 */ /* 0x0003e80000100800 */
[----:B------:R2:W-:Y:S01]  /*1ec0*/  STL [R1+0x88], R8 ;  /* 0x0000880801007387 */ /* 0x0005e20000100800 */
[----:B-1----:R-:W-:Y:S02]  /*1ed0*/  SHF.R.S32.HI R13, RZ, 0x1f, R5 ;  /* 0x0000001fff0d7819 */ /* 0x002fe40000011405 */
[----:B------:R-:W-:Y:S01]  /*1ee0*/  LOP3.LUT R5, R28, 0x18, R108, 0xf8, !PT ;  /* 0x000000181c057812 */ /* 0x000fe200078ef86c */
[----:B--2---:R-:W-:Y:S02]  /*1ef0*/  IMAD.IADD R8, R27, 0x1, R22 ;  /* 0x000000011b087824 */ /* 0x004fe400078e0216 */
[----:B------:R1:W-:Y:S04]  /*1f00*/  STL [R1+0x84], R13 ;  /* 0x0000840d01007387 */ /* 0x0003e80000100800 */
[----:B------:R2:W-:Y:S01]  /*1f10*/  STL [R1+0x80], R8 ;  /* 0x0000800801007387 */ /* 0x0005e20000100800 */
[----:B-1----:R-:W-:Y:S01]  /*1f20*/  IMAD.SHL.U32 R13, R3, 0x2, RZ ;  /* 0x00000002030d7824 */ /* 0x002fe200078e00ff */
[----:B------:R-:W-:-:S02]  /*1f30*/  SHF.R.S32.HI R3, RZ, 0x3, R9 ;  /* 0x00000003ff037819 */ /* 0x000fc40000011409 */
[C-C-:B------:R-:W-:Y:S02]  /*1f40*/  LOP3.LUT R9, R26.reuse, 0x18, R108.reuse, 0xf8, !PT ;  /* 0x000000181a097812 */ /* 0x140fe400078ef86c */
[----:B--2---:R-:W-:Y:S01]  /*1f50*/  LOP3.LUT R8, R26, 0x8, R108, 0xf8, !PT ;  /* 0x000000081a087812 */ /* 0x004fe200078ef86c */
[----:B------:R1:W-:Y:S01]  /*1f60*/  STL [R1+0x30], R3 ;  /* 0x0000300301007387 */ /* 0x0003e20000100800 */
[C---:B------:R-:W-:Y:S02]  /*1f70*/  IADD3 R27, R13.reuse, 0x8, RZ ;  /* 0x000000080d1b7810 */ /* 0x040fe40007ffe0ff */
[----:B------:R-:W-:Y:S01]  /*1f80*/  IADD3 R26, R13, 0x10, RZ ;  /* 0x000000100d1a7810 */ /* 0x000fe20007ffe0ff */
[----:B------:R2:W-:Y:S01]  /*1f90*/  STL [R1+0x68], R13 ;  /* 0x0000680d01007387 */ /* 0x0005e20000100800 */
[-C--:B------:R-:W-:Y:S02]  /*1fa0*/  LOP3.LUT R8, R8, R24.reuse, RZ, 0x3c, !PT ;  /* 0x0000001808087212 */ /* 0x080fe400078e3cff */
[----:B------:R-:W-:-:S02]  /*1fb0*/  LOP3.LUT R9, R9, R24, RZ, 0x3c, !PT ;  /* 0x0000001809097212 */ /* 0x000fc400078e3cff */
[----:B------:R-:W-:Y:S01]  /*1fc0*/  IADD3 R24, R13, 0x20, RZ ;  /* 0x000000200d187810 */ /* 0x000fe20007ffe0ff */
[----:B------:R-:W-:Y:S01]  /*1fd0*/  IMAD.IADD R8, R7, 0x1, R8 ;  /* 0x0000000107087824 */ /* 0x000fe200078e0208 */
[----:B------:R-:W-:Y:S01]  /*1fe0*/  IADD3 R22, R13, 0x30, RZ ;  /* 0x000000300d167810 */ /* 0x000fe20007ffe0ff */
[----:B------:R-:W-:Y:S01]  /*1ff0*/  IMAD.IADD R9, R7, 0x1, R9 ;  /* 0x0000000107097824 */ /* 0x000fe200078e0209 */
[C---:B------:R-:W-:Y:S02]  /*2000*/  IADD3 R19, R13.reuse, 0x38, RZ ;  /* 0x000000380d137810 */ /* 0x040fe40007ffe0ff */
[C---:B------:R-:W-:Y:S02]  /*2010*/  IADD3 R18, R13.reuse, 0x40, RZ ;  /* 0x000000400d127810 */ /* 0x040fe40007ffe0ff */
[C---:B------:R-:W-:Y:S02]  /*2020*/  IADD3 R16, R13.reuse, 0x48, RZ ;  /* 0x000000480d107810 */ /* 0x040fe40007ffe0ff */
[----:B------:R-:W-:-:S02]  /*2030*/  IADD3 R15, R13, 0x50, RZ ;  /* 0x000000500d0f7810 */ /* 0x000fc40007ffe0ff */
[----:B------:R-:W-:Y:S02]  /*2040*/  LEA R248, R8, 0x1880, 0x1 ;  /* 0x0000188008f87811 */ /* 0x000fe400078e08ff */
[----:B-1----:R-:W-:Y:S02]  /*2050*/  LOP3.LUT R3, R5, R25, RZ, 0x3c, !PT ;  /* 0x0000001905037212 */ /* 0x002fe400078e3cff */
[----:B------:R-:W-:Y:S02]  /*2060*/  SHF.R.S32.HI R5, RZ, 0x3, R6 ;  /* 0x00000003ff057819 */ /* 0x000fe40000011406 */
[----:B------:R-:W-:Y:S01]  /*2070*/  IADD3 R25, R13, 0x18, RZ ;  /* 0x000000180d197810 */ /* 0x000fe20007ffe0ff */
[----:B------:R-:W-:Y:S01]  /*2080*/  IMAD.IADD R6, R23, 0x1, R3 ;  /* 0x0000000117067824 */ /* 0x000fe200078e0203 */
[----:B------:R-:W-:Y:S01]  /*2090*/  SHF.R.S32.HI R3, RZ, 0x1f, R13 ;  /* 0x0000001fff037819 */ /* 0x000fe2000001140d */
[----:B------:R1:W-:Y:S01]  /*20a0*/  STL [R1+0x2c], R5 ;  /* 0x00002c0501007387 */ /* 0x0003e20000100800 */
[----:B------:R-:W-:-:S02]  /*20b0*/  IADD3 R23, R13, 0x28, RZ ;  /* 0x000000280d177810 */ /* 0x000fc40007ffe0ff */
[----:B--2---:R-:W-:Y:S01]  /*20c0*/  IADD3 R13, R13, 0x58, RZ ;  /* 0x000000580d0d7810 */ /* 0x004fe20007ffe0ff */
[----:B------:R2:W-:Y:S01]  /*20d0*/  STL [R1+0x108], R3 ;  /* 0x0001080301007387 */ /* 0x0005e20000100800 */
[----:B------:R-:W-:Y:S02]  /*20e0*/  LEA R28, R6, 0x6080, 0x1 ;  /* 0x00006080061c7811 */ /* 0x000fe400078e08ff */
[----:B------:R-:W-:Y:S01]  /*20f0*/  SHF.R.S32.HI R6, RZ, 0x1f, R26 ;  /* 0x0000001fff067819 */ /* 0x000fe2000001141a */
[----:B------:R-:W-:Y:S01]  /*2100*/  STL [R1+0xc8], R27 ;  /* 0x0000c81b01007387 */ /* 0x000fe20000100800 */
[C---:B------:R-:W-:Y:S02]  /*2110*/  IADD3 R249, R248.reuse, 0x20, RZ ;  /* 0x00000020f8f97810 */ /* 0x040fe40007ffe0ff */
[----:B------:R-:W-:Y:S01]  /*2120*/  @P0 IADD3 R249, R248, -0x20, RZ ;  /* 0xffffffe0f8f90810 */ /* 0x000fe20007ffe0ff */
[----:B------:R-:W-:Y:S04]  /*2130*/  STL [R1+0xc4], R26 ;  /* 0x0000c41a01007387 */ /* 0x000fe80000100800 */
[----:B------:R3:W-:Y:S04]  /*2140*/  STL [R1+0xc0], R25 ;  /* 0x0000c01901007387 */ /* 0x0007e80000100800 */
[----:B------:R-:W-:Y:S04]  /*2150*/  STL [R1+0xbc], R24 ;  /* 0x0000bc1801007387 */ /* 0x000fe80000100800 */
[----:B------:R-:W-:Y:S01]  /*2160*/  STL [R1+0xb8], R23 ;  /* 0x0000b81701007387 */ /* 0x000fe20000100800 */
[----:B-1----:R-:W-:-:S03]  /*2170*/  SEL R5, R12, 0xffffffe0, !P1 ;  /* 0xffffffe00c057807 */ /* 0x002fc60004800000 */
[----:B------:R1:W-:Y:S01]  /*2180*/  STL [R1+0xb4], R22 ;  /* 0x0000b41601007387 */ /* 0x0003e20000100800 */
[----:B--2---:R-:W-:Y:S01]  /*2190*/  SEL R3, R12, 0xffffffe0, !P4 ;  /* 0xffffffe00c037807 */ /* 0x004fe20006000000 */
[----:B------:R-:W-:Y:S01]  /*21a0*/  IMAD.IADD R0, R5, 0x1, R20 ;  /* 0x0000000105007824 */ /* 0x000fe200078e0214 */
[----:B------:R-:W-:Y:S01]  /*21b0*/  SHF.R.S32.HI R12, RZ, 0x1f, R27 ;  /* 0x0000001fff0c7819 */ /* 0x000fe2000001141b */
[----:B------:R-:W-:Y:S02]  /*21c0*/  STL [R1+0xb0], R19 ;  /* 0x0000b01301007387 */ /* 0x000fe40000100800 */
[----:B------:R-:W-:Y:S02]  /*21d0*/  IMAD.IADD R199, R198, 0x1, R3 ;  /* 0x00000001c6c77824 */ /* 0x000fe400078e0203 */
[----:B------:R-:W-:Y:S01]  /*21e0*/  STL [R1+0xac], R18 ;  /* 0x0000ac1201007387 */ /* 0x000fe20000100800 */
[----:B------:R-:W-:-:S03]  /*21f0*/  IMAD.IADD R197, R3, 0x1, R196 ;  /* 0x0000000103c57824 */ /* 0x000fc600078e02c4 */
[----:B------:R2:W-:Y:S01]  /*2200*/  STL [R1+0xa8], R16 ;  /* 0x0000a81001007387 */ /* 0x0005e20000100800 */
[----:B---3--:R-:W-:-:S03]  /*2210*/  SHF.R.S32.HI R25, RZ, 0x1f, R25 ;  /* 0x0000001fff197819 */ /* 0x008fc60000011419 */
[----:B------:R-:W-:Y:S04]  /*2220*/  STL [R1+0xa4], R15 ;  /* 0x0000a40f01007387 */ /* 0x000fe80000100800 */
[----:B------:R-:W-:Y:S04]  /*2230*/  STL [R1+0xa0], R13 ;  /* 0x0000a00d01007387 */ /* 0x000fe80000100800 */
[----:B------:R-:W-:Y:S01]  /*2240*/  STL [R1+0x140], R28 ;  /* 0x0001401c01007387 */ /* 0x000fe20000100800 */
[----:B-1----:R-:W-:-:S03]  /*2250*/  SHF.R.S32.HI R22, RZ, 0x1f, R22 ;  /* 0x0000001fff167819 */ /* 0x002fc60000011416 */
[----:B------:R1:W-:Y:S04]  /*2260*/  STL [R1+0x104], R12 ;  /* 0x0001040c01007387 */ /* 0x0003e80000100800 */
[----:B------:R3:W-:Y:S04]  /*2270*/  STL [R1+0x100], R6 ;  /* 0x0001000601007387 */ /* 0x0007e80000100800 */
[----:B------:R-:W-:Y:S01]  /*2280*/  STL [R1+0xfc], R25 ;  /* 0x0000fc1901007387 */ /* 0x000fe20000100800 */
[----:B--2---:R-:W-:Y:S02]  /*2290*/  SHF.R.S32.HI R16, RZ, 0x1f, R16 ;  /* 0x0000001fff107819 */ /* 0x004fe40000011410 */
[----:B-1----:R-:W-:-:S02]  /*22a0*/  SHF.R.S32.HI R12, RZ, 0x1f, R24 ;  /* 0x0000001fff0c7819 */ /* 0x002fc40000011418 */
[----:B---3--:R-:W-:-:S03]  /*22b0*/  SHF.R.S32.HI R6, RZ, 0x1f, R23 ;  /* 0x0000001fff067819 */ /* 0x008fc60000011417 */
[----:B------:R1:W-:Y:S04]  /*22c0*/  STL [R1+0xf8], R12 ;  /* 0x0000f80c01007387 */ /* 0x0003e80000100800 */
[----:B------:R2:W-:Y:S04]  /*22d0*/  STL [R1+0xf4], R6 ;  /* 0x0000f40601007387 */ /* 0x0005e80000100800 */
[----:B------:R-:W-:Y:S01]  /*22e0*/  STL [R1+0xf0], R22 ;  /* 0x0000f01601007387 */ /* 0x000fe20000100800 */
[----:B-1----:R-:W-:Y:S02]  /*22f0*/  SHF.R.S32.HI R12, RZ, 0x1f, R19 ;  /* 0x0000001fff0c7819 */ /* 0x002fe40000011413 */
[----:B--2---:R-:W-:-:S03]  /*2300*/  SHF.R.S32.HI R6, RZ, 0x1f, R18 ;  /* 0x0000001fff067819 */ /* 0x004fc60000011412 */
[----:B------:R1:W-:Y:S04]  /*2310*/  STL [R1+0xec], R12 ;  /* 0x0000ec0c01007387 */ /* 0x0003e80000100800 */
[----:B------:R2:W-:Y:S04]  /*2320*/  STL [R1+0xe8], R6 ;  /* 0x0000e80601007387 */ /* 0x0005e80000100800 */
[----:B------:R-:W-:Y:S01]  /*2330*/  STL [R1+0xe4], R16 ;  /* 0x0000e41001007387 */ /* 0x000fe20000100800 */
[----:B-1----:R-:W-:Y:S02]  /*2340*/  SHF.R.S32.HI R12, RZ, 0x1f, R15 ;  /* 0x0000001fff0c7819 */ /* 0x002fe4000001140f */
[----:B--2---:R-:W-:-:S03]  /*2350*/  SHF.R.S32.HI R6, RZ, 0x1f, R13 ;  /* 0x0000001fff067819 */ /* 0x004fc6000001140d */
        /* <DEDUP_REMOVED lines=12> */
[----:B------:R1:W-:Y:S04]  /*2420*/  STL [R1+0xd0], R2 ;  /* 0x0000d00201007387 */ /* 0x0003e80000100800 */
[----:B------:R1:W-:Y:S02]  /*2430*/  STL [R1+0xcc], R0 ;  /* 0x0000cc0001007387 */ /* 0x0003e40000100800 */
.L_x_1753:
        /* <DEDUP_REMOVED lines=15> */
[----:B------:R-:W-:Y:S01]  /*2530*/  IMAD.MOV.U32 R136, RZ, RZ, RZ ;  /* 0x000000ffff887224 */ /* 0x000fe200078e00ff */
[----:B------:R-:W-:Y:S01]  /*2540*/  CS2R R14, SRZ ;  /* 0x00000000000e7805 */ /* 0x000fe2000001ff00 */
[----:B--2---:R-:W-:Y:S01]  /*2550*/  SHF.R.S32.HI R18, RZ, 0x1f, R19 ;  /* 0x0000001fff127819 */ /* 0x004fe20000011413 */
[C---:B------:R-:W-:Y:S01]  /*2560*/  IMAD.SHL.U32 R21, R19.reuse, 0x4, RZ ;  /* 0x0000000413157824 */ /* 0x040fe200078e00ff */
[C---:B------:R-:W-:Y:S01]  /*2570*/  @P1 LEA R4, P0, R19.reuse, c[0x0][0x370], 0x2 ;  /* 0x0000dc0013041a11 */ /* 0x040fe200078010ff */
[----:B------:R1:W-:Y:S01]  /*2580*/  STL [R1+0x94], R19 ;  /* 0x0000941301007387 */ /* 0x0003e20000100800 */
[C-C-:B------:R-:W-:Y:S02]  /*2590*/  SHF.L.U64.HI R20, R19.reuse, 0x2, R18.reuse ;  /* 0x0000000213147819 */ /* 0x140fe40000010212 */
        /* <DEDUP_REMOVED lines=25> */
.L_x_1553:
[----:B------:R-:W-:-:S04]  /*2730*/  ISETP.NE.U32.AND P0, PT, RZ, c[0x0][0x368], PT ;  /* 0x0000da00ff007a0c */ /* 0x000fc80003f05070 */
[----:B------:R-:W-:-:S13]  /*2740*/  ISETP.NE.AND.EX P0, PT, RZ, c[0x0][0x36c], PT, P0 ;  /* 0x0000db00ff007a0c */ /* 0x000fda0003f05300 */
[----:B------:R-:W-:Y:S05]  /*2750*/  @!P0 BRA `(.L_x_1554) ;  /* 0x0000004000008947 */ /* 0x000fea0003800000 */
[----:B-1----:R-:W-:-:S04]  /*2760*/  IADD3 R4, P0, R21, c[0x0][0x368], RZ ;  /* 0x0000da0015047a10 */ /* 0x002fc80007f1e0ff */
[----:B------:R-:W-:-:S05]  /*2770*/  IADD3.X R5, R20, c[0x0][0x36c], RZ, P0, !PT ;  /* 0x0000db0014057a10 */ /* 0x000fca00007fe4ff */
[----:B------:R1:W5:Y:S01]  /*2780*/  LDG.E R13, [R4.64] ;  /* 0x00000008040d7981 */ /* 0x000362000c1e1900 */
[----:B------:R-:W-:Y:S05]  /*2790*/  BRA `(.L_x_1555) ;  /* 0x0000005000007947 */ /* 0x000fea0003800000 */
.L_x_1554:
[----:B------:R-:W-:Y:S01]  /*27a0*/  MOV R13, UR6 ;  /* 0x00000006000d7c02 */ /* 0x000fe20008000f00 */
[----:B------:R-:W-:Y:S05]  /*27b0*/  @!P5 BRA `(.L_x_1555) ;  /* 0x000000300000d947 */ /* 0x000fea0003800000 */
[----:B------:R-:W2:Y:S04]  /*27c0*/  LDG.E R6, [R4.64] ;  /* 0x0000000804067981 */ /* 0x000ea8000c1e1900 */
[----:B------:R-:W2:Y:S02]  /*27d0*/  LDG.E R0, [R4.64+0x4] ;  /* 0x0000040804007981 */ /* 0x000ea4000c1e1900 */
[----:B--2---:R-:W-:Y:S02]  /*27e0*/  IADD3 R13, -R6, R0, RZ ;  /* 0x00000000060d7210 */ /* 0x004fe40007ffe1ff */
.L_x_1555:
[----:B------:R-:W2:Y:S04]  /*27f0*/  LDL.LU R0, [R1+0x74] ;  /* 0x0000740001007983 */ /* 0x000ea80000300800 */
[----:B-1----:R1:W3:Y:S04]  /*2800*/  @P6 LDG.E R5, [R2.64] ;  /* 0x0000000802056981 */ /* 0x0022e8000c1e1900 */
[----:B------:R1:W3:Y:S04]  /*2810*/  @P6 LDG.E R4, [R2.64+0x4] ;  /* 0x0000040802046981 */ /* 0x0002e8000c1e1900 */
[----:B------:R-:W4:Y:S01]  /*2820*/  LDL R24, [R1+0x78] ;  /* 0x0000780001187983 */ /* 0x000f220000100800 */
[----:B------:R-:W-:-:S04]  /*2830*/  ISETP.NE.U32.AND P0, PT, RZ, c[0x0][0x378], PT ;  /* 0x0000de00ff007a0c */ /* 0x000fc80003f05070 */
[----:B------:R-:W-:Y:S01]  /*2840*/  ISETP.NE.AND.EX P1, PT, RZ, c[0x0][0x37c], PT, P0 ;  /* 0x0000df00ff007a0c */ /* 0x000fe20003f25300 */
[----:B------:R-:W-:Y:S02]  /*2850*/  IMAD.MOV.U32 R6, RZ, RZ, c[0x0][0x2c4] ;  /* 0x0000b100ff067624 */ /* 0x000fe400078e00ff */
[----:B-----5:R-:W-:-:S03]  /*2860*/  IMAD.MOV.U32 R129, RZ, RZ, R13 ;  /* 0x000000ffff817224 */ /* 0x020fc600078e000d */
[----:B------:R-:W-:-:S07]  /*2870*/  ISETP.NE.AND P2, PT, R6, 0x1, PT ;  /* 0x000000010600780c */ /* 0x000fce0003f45270 */
[----:B-1----:R-:W-:-:S04]  /*2880*/  @P1 IADD3 R2, P0, R21, c[0x0][0x378], RZ ;  /* 0x0000de0015021a10 */ /* 0x002fc80007f1e0ff */
[----:B------:R-:W-:Y:S01]  /*2890*/  @P1 IADD3.X R3, R20, c[0x0][0x37c], RZ, P0, !PT ;  /* 0x0000df0014031a10 */ /* 0x000fe200007fe4ff */
[----:B------:R-:W-:-:S04]  /*28a0*/  IMAD.IADD R8, R13, 0x1, -R10 ;  /* 0x000000010d087824 */ /* 0x000fc800078e0a0a */
[----:B------:R1:W5:Y:S02]  /*28b0*/  @P1 LDG.E R129, [R2.64] ;  /* 0x0000000802811981 */ /* 0x000364000c1e1900 */
[----:B-1----:R-:W-:Y:S01]  /*28c0*/  IMAD.MOV.U32 R2, RZ, RZ, c[0x0][0x228] ;  /* 0x00008a00ff027624 */ /* 0x002fe200078e00ff */
[----:B------:R-:W-:Y:S01]  /*28d0*/  LOP3.LUT R247, R247, 0xffffffdf, RZ, 0xc0, !PT ;  /* 0xffffffdff7f77812 */ /* 0x000fe200078ec0ff */
[----:B------:R-:W-:Y:S03]  /*28e0*/  BSSY B0, `(.L_x_1556) ;  /* 0x000003d000007945 */ /* 0x000fe60003800000 */
[----:B------:R-:W-:Y:S01]  /*28f0*/  @P2 LOP3.LUT R247, R247, 0x20, RZ, 0xfc, !PT ;  /* 0x00000020f7f72812 */ /* 0x000fe200078efcff */
[----:B--2---:R-:W-:-:S05]  /*2900*/  IMAD.SHL.U32 R0, R0, 0x80, RZ ;  /* 0x0000008000007824 */ /* 0x004fca00078e00ff */
[----:B------:R1:W-:Y:S01]  /*2910*/  STL [R1+0x64], R0 ;  /* 0x0000640001007387 */ /* 0x0003e20000100800 */
[----:B---3--:R-:W-:-:S04]  /*2920*/  @P6 IMAD.IADD R2, R4, 0x1, -R5 ;  /* 0x0000000104026824 */ /* 0x008fc800078e0a05 */
[----:B------:R-:W-:-:S05]  /*2930*/  IMAD.IADD R4, R8, 0x1, R2 ;  /* 0x0000000108047824 */ /* 0x000fca00078e0202 */
[----:B------:R-:W-:Y:S02]  /*2940*/  IADD3 R138, R4, 0x30, -R246 ;  /* 0x00000030048a7810 */ /* 0x000fe40007ffe8f6 */
[----:B-1----:R-:W-:-:S05]  /*2950*/  IADD3 R0, R0, 0x7f, RZ ;  /* 0x0000007f00007810 */ /* 0x002fca0007ffe0ff */
[----:B------:R-:W-:Y:S01]  /*2960*/  @P2 IMAD.HI.U32 R3, R0, c[0x0][0x2c8], RZ ;  /* 0x0000b20000032a27 */ /* 0x000fe200078e00ff */
[----:B------:R1:W-:Y:S04]  /*2970*/  STL [R1+0x6c], R4 ;  /* 0x00006c0401007387 */ /* 0x0003e80000100800 */
[----:B------:R-:W-:Y:S02]  /*2980*/  @P2 SHF.R.U32.HI R0, RZ, c[0x0][0x2cc], R3 ;  /* 0x0000b300ff002a19 */ /* 0x000fe40000011603 */
[----:B----4-:R-:W-:-:S03]  /*2990*/  LOP3.LUT R5, R24, 0xff000000, RZ, 0xc0, !PT ;  /* 0xff00000018057812 */ /* 0x010fc600078ec0ff */
[----:B------:R-:W-:-:S04]  /*29a0*/  IMAD.IADD R3, R138, 0x1, R0 ;  /* 0x000000018a037824 */ /* 0x000fc800078e0200 */
[----:B------:R-:W-:Y:S01]  /*29b0*/  IMAD.HI R6, R3, 0x2aaaaaab, RZ ;  /* 0x2aaaaaab03067827 */ /* 0x000fe200078e02ff */
[----:B------:R-:W-:Y:S02]  /*29c0*/  LOP3.LUT R3, R24, 0xff0000, RZ, 0xc0, !PT ;  /* 0x00ff000018037812 */ /* 0x000fe400078ec0ff */
[----:B-1----:R-:W-:-:S05]  /*29d0*/  IADD3 R4, R4, 0x2f, RZ ;  /* 0x0000002f04047810 */ /* 0x002fca0007ffe0ff */
[----:B------:R-:W-:Y:S01]  /*29e0*/  IMAD.HI R0, R4, 0x2aaaaaab, RZ ;  /* 0x2aaaaaab04007827 */ /* 0x000fe200078e02ff */
[----:B------:R-:W-:-:S04]  /*29f0*/  SHF.R.U32.HI R4, RZ, 0x8, R5 ;  /* 0x00000008ff047819 */ /* 0x000fc80000011605 */
[----:B------:R-:W-:Y:S02]  /*2a00*/  LEA.HI R3, R3, R4, RZ, 0x10 ;  /* 0x0000000403037211 */ /* 0x000fe400078f80ff */
[----:B------:R-:W-:Y:S02]  /*2a10*/  SHF.R.U32.HI R5, RZ, 0x1f, R0 ;  /* 0x0000001fff057819 */ /* 0x000fe40000011600 */
[----:B------:R-:W-:Y:S02]  /*2a20*/  SHF.R.U32.HI R9, RZ, 0x1f, R6 ;  /* 0x0000001fff097819 */ /* 0x000fe40000011606 */
[----:B------:R-:W-:Y:S02]  /*2a30*/  SHF.R.U32.HI R10, RZ, 0x10, R3 ;  /* 0x00000010ff0a7819 */ /* 0x000fe40000011603 */
[----:B------:R-:W-:Y:S02]  /*2a40*/  LOP3.LUT R16, R3, 0xff, RZ, 0xc0, !PT ;  /* 0x000000ff03107812 */ /* 0x000fe400078ec0ff */
[----:B------:R-:W-:-:S02]  /*2a50*/  LEA.HI.SX32 R137, R0, R5, 0x1d ;  /* 0x0000000500897211 */ /* 0x000fc400078feaff */
[----:B------:R-:W-:Y:S01]  /*2a60*/  LEA.HI.SX32 R0, R6, R9, 0x1d ;  /* 0x0000000906007211 */ /* 0x000fe200078feaff */
[----:B------:R1:W-:Y:S03]  /*2a70*/  STL [R1+0x74], R10 ;  /* 0x0000740a01007387 */ /* 0x0003e60000100800 */
[----:B------:R-:W-:Y:S01]  /*2a80*/  IMNMX R6, R137, R0, PT ;  /* 0x0000000089067217 */ /* 0x000fe20003800200 */
[----:B------:R1:W-:Y:S03]  /*2a90*/  STL [R1+0xd8], R16 ;  /* 0x0000d81001007387 */ /* 0x0003e60000100800 */
[----:B------:R-:W-:Y:S02]  /*2aa0*/  ISETP.GE.AND P0, PT, R6, 0x1, PT ;  /* 0x000000010600780c */ /* 0x000fe40003f06270 */
[----:B------:R-:W-:Y:S01]  /*2ab0*/  ISETP.NE.AND P1, PT, R10, RZ, PT ;  /* 0x000000ff0a00720c */ /* 0x000fe20003f25270 */
[----:B------:R-:W-:-:S03]  /*2ac0*/  IMAD.MOV.U32 R0, RZ, RZ, RZ ;  /* 0x000000ffff007224 */ /* 0x000fc600078e00ff */
[----:B------:R-:W-:-:S07]  /*2ad0*/  SEL R128, R10, c[0x0][0x338], P1 ;  /* 0x0000ce000a807a07 */ /* 0x000fce0000800000 */
[----:B------:R-:W-:Y:S05]  /*2ae0*/  @!P0 BRA `(.L_x_1557) ;  /* 0x000001c000008947 */ /* 0x000fea0003800000 */
[----:B------:R-:W-:Y:S02]  /*2af0*/  IABS R3, R128 ;  /* 0x0000008000037213 */ /* 0x000fe40000000000 */
[----:B------:R-:W-:Y:S02]  /*2b00*/  IADD3 R9, R128, -0x1, R6 ;  /* 0xffffffff80097810 */ /* 0x000fe40007ffe006 */
[----:B------:R-:W2:Y:S02]  /*2b10*/  I2F.RP R0, R3 ;  /* 0x0000000300007306 */ /* 0x000ea40000209400 */
[----:B------:R-:W-:-:S06]  /*2b20*/  IABS R12, R9 ;  /* 0x00000009000c7213 */ /* 0x000fcc0000000000 */
[----:B--2---:R-:W2:Y:S02]  /*2b30*/  MUFU.RCP R0, R0 ;  /* 0x0000000000007308 */ /* 0x004ea40000001000 */
[----:B--2---:R-:W-:-:S06]  /*2b40*/  IADD3 R0, R0, 0xffffffe, RZ ;  /* 0x0ffffffe00007810 */ /* 0x004fcc0007ffe0ff */
[----:B------:R-:W2:Y:S02]  /*2b50*/  F2I.FTZ.U32.TRUNC.NTZ R5, R0 ;  /* 0x0000000000057305 */ /* 0x000ea4000021f000 */
[----:B--2---:R-:W-:-:S04]  /*2b60*/  IMAD.MOV R0, RZ, RZ, -R5 ;  /* 0x000000ffff007224 */ /* 0x004fc800078e0a05 */
[----:B------:R-:W-:Y:S01]  /*2b70*/  IMAD.MOV.U32 R4, RZ, RZ, R0 ;  /* 0x000000ffff047224 */ /* 0x000fe200078e0000 */
[----:B------:R-:W-:-:S03]  /*2b80*/  IABS R0, R128 ;  /* 0x0000008000007213 */ /* 0x000fc60000000000 */
[----:B-1----:R-:W-:Y:S02]  /*2b90*/  IMAD R10, R4, R3, RZ ;  /* 0x00000003040a7224 */ /* 0x002fe400078e02ff */
        /* <DEDUP_REMOVED lines=17> */
.L_x_1557:
[----:B------:R-:W-:Y:S05]  /*2cb0*/  BSYNC B0 ;  /* 0x0000000000007941 */ /* 0x000fea0003800000 */
.L_x_1556:
[----:B------:R-:W-:-:S04]  /*2cc0*/  IMAD R3, R16, R0, RZ ;  /* 0x0000000010037224 */ /* 0x000fc800078e02ff */
        /* <DEDUP_REMOVED lines=16> */
[----:B-1----:R-:W2:Y:S04]  /*2dd0*/  LDL.64 R16, [R1] ;  /* 0x0000000001107983 */ /* 0x002ea80000100a00 */
[----:B------:R-:W3:Y:S04]  /*2de0*/  LDL R23, [R1+0xc] ;  /* 0x00000c0001177983 */ /* 0x000ee80000100800 */
[----:B------:R-:W4:Y:S04]  /*2df0*/  LDL R22, [R1+0x10] ;  /* 0x0000100001167983 */ /* 0x000f280000100800 */
[----:B------:R-:W3:Y:S04]  /*2e00*/  LDL R12, [R1+0x18] ;  /* 0x00001800010c7983 */ /* 0x000ee80000100800 */
[----:B------:R-:W1:Y:S01]  /*2e10*/  S2R R10, SR_TID.X ;  /* 0x00000000000a7919 */ /* 0x000e620000002100 */
[----:B------:R-:W-:-:S02]  /*2e20*/  SHF.R.S32.HI R3, RZ, 0x1f, R14 ;  /* 0x0000001fff037819 */ /* 0x000fc4000001140e */
[----:B-1----:R-:W-:-:S04]  /*2e30*/  SHF.R.S32.HI R9, RZ, 0x1f, R10 ;  /* 0x0000001fff097819 */ /* 0x002fc8000001140a */
[----:B------:R-:W-:-:S04]  /*2e40*/  LEA.HI R9, R9, R10, RZ, 0x2 ;  /* 0x0000000a09097211 */ /* 0x000fc800078f10ff */
[----:B------:R-:W-:-:S04]  /*2e50*/  SHF.R.S32.HI R9, RZ, 0x2, R9 ;  /* 0x00000002ff097819 */ /* 0x000fc80000011409 */
[----:B------:R-:W-:-:S04]  /*2e60*/  IADD3 R88, P0, R9, R14, RZ ;  /* 0x0000000e09587210 */ /* 0x000fc80007f1e0ff */
[----:B------:R-:W-:-:S05]  /*2e70*/  LEA.HI.X.SX32 R89, R9, R3, 0x1, P0 ;  /* 0x0000000309597211 */ /* 0x000fca00000f0eff */
[----:B------:R-:W-:Y:S01]  /*2e80*/  IMAD R3, R89, c[0x0][0x238], RZ ;  /* 0x00008e0059037a24 */ /* 0x000fe200078e02ff */
[----:B------:R-:W-:-:S03]  /*2e90*/  IADD3 R31, R0, -0x1, RZ ;  /* 0xffffffff001f7810 */ /* 0x000fc60007ffe0ff */
[----:B------:R-:W-:Y:S01]  /*2ea0*/  IMAD R3, R88, c[0x0][0x23c], R3 ;  /* 0x00008f0058037a24 */ /* 0x000fe200078e0203 */
[----:B------:R-:W-:Y:S02]  /*2eb0*/  SEL R11, R18, RZ, !P6 ;  /* 0x000000ff120b7207 */ /* 0x000fe40007000000 */
[----:B------:R-:W-:Y:S02]  /*2ec0*/  LOP3.LUT R26, R24, 0xffff, RZ, 0xc0, !PT ;  /* 0x0000ffff181a7812 */ /* 0x000fe400078ec0ff */
[----:B------:R-:W-:Y:S01]  /*2ed0*/  SEL R10, R19, RZ, !P6 ;  /* 0x000000ff130a7207 */ /* 0x000fe20007000000 */
[----:B------:R-:W-:Y:S02]  /*2ee0*/  IMAD R0, R11, c[0x0][0x248], RZ ;  /* 0x000092000b007a24 */ /* 0x000fe400078e02ff */
[----:B------:R-:W-:Y:S02]  /*2ef0*/  IMAD.MOV.U32 R130, RZ, RZ, 0x30 ;  /* 0x00000030ff827424 */ /* 0x000fe400078e00ff */
[----:B------:R-:W-:-:S02]  /*2f00*/  IMAD R6, R10, c[0x0][0x24c], R0 ;  /* 0x000093000a067a24 */ /* 0x000fc400078e0200 */
[C---:B------:R-:W-:Y:S02]  /*2f10*/  IMAD R142, R130.reuse, c[0x0][0x23c], RZ ;  /* 0x00008f00828e7a24 */ /* 0x040fe400078e02ff */
[----:B------:R-:W-:-:S04]  /*2f20*/  IMAD.WIDE.U32 R134, R130, c[0x0][0x238], RZ ;  /* 0x00008e0082867a25 */ /* 0x000fc800078e00ff */
[----:B------:R-:W-:Y:S02]  /*2f30*/  IMAD.IADD R142, R135, 0x1, R142 ;  /* 0x00000001878e7824 */ /* 0x000fe400078e028e */
[----:B------:R-:W-:Y:S02]  /*2f40*/  IMAD.MOV.U32 R143, RZ, RZ, c[0x0][0x238] ;  /* 0x00008e00ff8f7624 */ /* 0x000fe400078e00ff */
[----:B------:R-:W-:Y:S01]  /*2f50*/  IMAD.MOV.U32 R141, RZ, RZ, 0x5 ;  /* 0x00000005ff8d7424 */ /* 0x000fe200078e00ff */
[----:B------:R-:W-:-:S04]  /*2f60*/  ISETP.NE.U32.AND P3, PT, RZ, c[0x0][0x340], PT ;  /* 0x0000d000ff007a0c */ /* 0x000fc80003f65070 */
[C---:B------:R-:W-:Y:S01]  /*2f70*/  SHF.L.U64.HI R141, R143.reuse, R141, c[0x0][0x23c] ;  /* 0x00008f008f8d7619 */ /* 0x040fe2000001028d */
[----:B------:R-:W-:Y:S01]  /*2f80*/  IMAD.SHL.U32 R143, R143, 0x20, RZ ;  /* 0x000000208f8f7824 */ /* 0x000fe200078e00ff */
[----:B------:R-:W-:Y:S01]  /*2f90*/  ISETP.NE.AND.EX P3, PT, RZ, c[0x0][0x344], PT, P3 ;  /* 0x0000d100ff007a0c */ /* 0x000fe20003f65330 */
[----:B--2---:R-:W-:-:S04]  /*2fa0*/  IMAD.WIDE.U32 R4, R88, c[0x0][0x238], R16 ;  /* 0x00008e0058047a25 */ /* 0x004fc800078e0010 */
[----:B------:R-:W-:Y:S02]  /*2fb0*/  IMAD.IADD R5, R5, 0x1, R3 ;  /* 0x0000000105057824 */ /* 0x000fe400078e0203 */
[----:B------:R-:W-:Y:S02]  /*2fc0*/  IMAD R3, R31, -0x30, R2 ;  /* 0xffffffd01f037824 */ /* 0x000fe400078e0202 */
[----:B------:R-:W-:-:S03]  /*2fd0*/  IMAD.WIDE.U32 R4, R26, c[0x0][0x240], R4 ;  /* 0x000090001a047a25 */ /* 0x000fc600078e0004 */
[----:B------:R-:W-:Y:S01]  /*2fe0*/  IMNMX R3, R3, 0x30, PT ;  /* 0x0000003003037817 */ /* 0x000fe20003800200 */
[----:B------:R-:W-:-:S04]  /*2ff0*/  IMAD R5, R26, c[0x0][0x244], R5 ;  /* 0x000091001a057a24 */ /* 0x000fc800078e0205 */
[----:B------:R-:W-:Y:S02]  /*3000*/  IMAD.IADD R0, R3, 0x1, -R9 ;  /* 0x0000000103007824 */ /* 0x000fe400078e0a09 */
[----:B------:R-:W-:-:S03]  /*3010*/  IMAD.WIDE.U32 R92, R10, c[0x0][0x248], R4 ;  /* 0x000092000a5c7a25 */ /* 0x000fc600078e0004 */
[----:B------:R-:W-:Y:S01]  /*3020*/  ISETP.GE.AND P1, PT, R0, 0x1, PT ;  /* 0x000000010000780c */ /* 0x000fe20003f26270 */
[----:B------:R-:W-:Y:S01]  /*3030*/  IMAD R3, R142, R31, RZ ;  /* 0x0000001f8e037224 */ /* 0x000fe200078e02ff */
[----:B------:R-:W-:Y:S01]  /*3040*/  SHF.R.S32.HI R4, RZ, 0x1f, R31 ;  /* 0x0000001fff047819 */ /* 0x000fe2000001141f */
[----:B------:R-:W-:Y:S02]  /*3050*/  IMAD.IADD R91, R93, 0x1, R6 ;  /* 0x000000015d5b7824 */ /* 0x000fe400078e0206 */
[----:B------:R-:W-:Y:S01]  /*3060*/  IMAD.MOV.U32 R90, RZ, RZ, R92 ;  /* 0x000000ffff5a7224 */ /* 0x000fe200078e005c */
[----:B------:R-:W-:Y:S01]  /*3070*/  ISETP.GE.AND P6, PT, R16, c[0x0][0x1d4], PT ;  /* 0x0000750010007a0c */ /* 0x000fe20003fc6270 */
[-C--:B------:R-:W-:Y:S02]  /*3080*/  IMAD R3, R4, R134.reuse, R3 ;  /* 0x0000008604037224 */ /* 0x080fe400078e0203 */
[----:B------:R-:W-:Y:S01]  /*3090*/  IMAD.WIDE.U32 R8, R31, R134, R90 ;  /* 0x000000861f087225 */ /* 0x000fe200078e005a */
[----:B---3--:R-:W-:-:S02]  /*30a0*/  ISETP.GE.AND P5, PT, R23, c[0x0][0x1d4], PT ;  /* 0x0000750017007a0c */ /* 0x008fc40003fa6270 */
[----:B----4-:R-:W-:Y:S01]  /*30b0*/  ISETP.GE.AND P4, PT, R22, c[0x0][0x1d4], PT ;  /* 0x0000750016007a0c */ /* 0x010fe20003f86270 */
[----:B------:R-:W-:Y:S01]  /*30c0*/  IMAD.IADD R3, R9, 0x1, R3 ;  /* 0x0000000109037824 */ /* 0x000fe200078e0203 */
[----:B------:R-:W-:Y:S02]  /*30d0*/  ISETP.GT.AND P0, PT, R0, 0x20, PT ;  /* 0x000000200000780c */ /* 0x000fe40003f04270 */
[----:B------:R-:W-:Y:S01]  /*30e0*/  @P1 LEA R4, P2, R8, c[0x0][0x220], 0x1 ;  /* 0x0000880008041a11 */ /* 0x000fe200078408ff */
[----:B------:R-:W-:-:S03]  /*30f0*/  @P1 IMAD.SHL.U32 R0, R12, 0x2, RZ ;  /* 0x000000020c001824 */ /* 0x000fc600078e00ff */
[----:B------:R-:W-:-:S05]  /*3100*/  @P1 LEA.HI.X R5, R8, c[0x0][0x224], R3, 0x1, P2 ;  /* 0x0000890008051a11 */ /* 0x000fca00010f0c03 */
[----:B------:R-:W-:Y:S01]  /*3110*/  @!PT LDS RZ, [RZ] ;  /* 0x00000000fffff984 */ /* 0x000fe20000000800 */
[----:B------:R-:W-:Y:S01]  /*3120*/  @!PT LDS RZ, [RZ] ;  /* 0x00000000fffff984 */ /* 0x000fe20000000800 */
[----:B------:R-:W-:Y:S01]  /*3130*/  @!PT LDS RZ, [RZ] ;  /* 0x00000000fffff984 */ /* 0x000fe20000000800 */
[----:B------:R1:W-:Y:S04]  /*3140*/  @P1 LDGSTS.E.BYPASS.LTC128B.128 [R0+0x3c80], [R4.64], !P6 ;  /* 0x03c8000004001fae */ /* 0x0003e8000f101d48 */
[----:B------:R1:W-:Y:S04]  /*3150*/  @P1 LDGSTS.E.BYPASS.LTC128B.128 [R0+0x4880], [R4.64+0x40], !P5 ;  /* 0x0488004004001fae */ /* 0x0003e8000e901d48 */
[----:B------:R1:W-:Y:S02]  /*3160*/  @P1 LDGSTS.E.BYPASS.LTC128B.128 [R0+0x5480], [R4.64+0x80], !P4 ;  /* 0x0548008004001fae */ /* 0x0003e4000e101d48 */
[----:B-1----:R-:W-:-:S05]  /*3170*/  @P0 IADD3 R0, P1, R143, R8, RZ ;  /* 0x000000088f000210 */ /* 0x002fca0007f3e0ff */
[----:B------:R-:W-:Y:S01]  /*3180*/  @P0 IMAD.X R3, R3, 0x1, R141, P1 ;  /* 0x0000000103030824 */ /* 0x000fe200008e068d */
[----:B------:R-:W-:-:S04]  /*3190*/  @P0 LEA R4, P1, R0, c[0x0][0x220], 0x1 ;  /* 0x0000880000040a11 */ /* 0x000fc800078208ff */
[----:B------:R-:W-:Y:S02]  /*31a0*/  @P0 LEA.HI.X R5, R0, c[0x0][0x224], R3, 0x1, P1 ;  /* 0x0000890000050a11 */ /* 0x000fe400008f0c03 */
[----:B------:R-:W-:-:S04]  /*31b0*/  @P3 IADD3 R8, P1, R21, c[0x0][0x340], RZ ;  /* 0x0000d00015083a10 */ /* 0x000fc80007f3e0ff */
[----:B------:R-:W-:-:S05]  /*31c0*/  @P3 IADD3.X R9, R20, c[0x0][0x344], RZ, P1, !PT ;  /* 0x0000d10014093a10 */ /* 0x000fca0000ffe4ff */
        /* <DEDUP_REMOVED lines=10> */
[----:B------:R-:W-:-:S03]  /*3270*/  ISETP.GE.AND P2, PT, R108, c[0x0][0x27c], PT ;  /* 0x00009f006c007a0c */ /* 0x000fc60003f46270 */
[----:B------:R-:W0:Y:S01]  /*3280*/  LDGDEPBAR ;  /* 0x00000000000079af */ /* 0x000e220000000000 */
[----:B------:R-:W-:Y:S01]  /*3290*/  WARPSYNC 0xffffffff ;  /* 0xffffffff00007948 */ /* 0x000fe20003800000 */
[----:B------:R-:W-:Y:S02]  /*32a0*/  @P4 LOP3.LUT R247, R247, 0x1, RZ, 0xfc, !PT ;  /* 0x00000001f7f74812 */ /* 0x000fe400078efcff */
[----:B------:R-:W-:Y:S02]  /*32b0*/  SHF.R.S32.HI R165, RZ, 0x1f, R164 ;  /* 0x0000001fffa57819 */ /* 0x000fe400000114a4 */
[----:B------:R-:W-:Y:S02]  /*32c0*/  SHF.R.S32.HI R12, RZ, 0x1f, R114 ;  /* 0x0000001fff0c7819 */ /* 0x000fe40000011472 */
[----:B-----5:R-:W-:Y:S01]  /*32d0*/  SHF.R.S32.HI R23, RZ, 0x1f, R129 ;  /* 0x0000001fff177819 */ /* 0x020fe20000011481 */
[----:B-1----:R-:W-:-:S04]  /*32e0*/  IMAD.MOV.U32 R0, RZ, RZ, c[0x0][0x27c] ;  /* 0x00009f00ff007624 */ /* 0x002fc800078e00ff */
[----:B------:R-:W-:Y:S01]  /*32f0*/  IMAD.SHL.U32 R65, R0, 0x2, RZ ;  /* 0x0000000200417824 */ /* 0x000fe200078e00ff */
[----:B--2---:R-:W-:Y:S01]  /*3300*/  @P3 SHF.R.S32.HI R22, RZ, 0x1f, R6 ;  /* 0x0000001fff163819 */ /* 0x004fe20000011406 */
[----:B------:R-:W-:Y:S02]  /*3310*/  @!P3 IMAD.MOV.U32 R6, RZ, RZ, R19 ;  /* 0x000000ffff06b224 */ /* 0x000fe400078e0013 */
[----:B------:R-:W-:Y:S02]  /*3320*/  @!P3 IMAD.MOV.U32 R22, RZ, RZ, R18 ;  /* 0x000000ffff16b224 */ /* 0x000fe400078e0012 */
[----:B------:R-:W2:Y:S01]  /*3330*/  LDL R28, [R1+0x34] ;  /* 0x00003400011c7983 */ /* 0x000ea20000100800 */
[----:B------:R-:W-:Y:S02]  /*3340*/  IMAD R0, R12, c[0x0][0x280], RZ ;  /* 0x0000a0000c007a24 */ /* 0x000fe400078e02ff */
[----:B------:R-:W-:Y:S01]  /*3350*/  IMAD.WIDE.U32 R4, R26, c[0x0][0x260], R16 ;  /* 0x000098001a047a25 */ /* 0x000fe200078e0010 */
[----:B------:R-:W3:Y:S03]  /*3360*/  LDL R27, [R1+0x38] ;  /* 0x00003800011b7983 */ /* 0x000ee60000100800 */
[----:B------:R-:W-:-:S02]  /*3370*/  IMAD R0, R114, c[0x0][0x284], R0 ;  /* 0x0000a10072007a24 */ /* 0x000fc400078e0200 */
[----:B------:R-:W-:Y:S01]  /*3380*/  IMAD.WIDE.U32 R8, R114, c[0x0][0x280], R164 ;  /* 0x0000a00072087a25 */ /* 0x000fe200078e00a4 */
[----:B------:R-:W-:-:S03]  /*3390*/  ISETP.GE.AND P1, PT, R113, c[0x0][0x27c], PT ;  /* 0x00009f0071007a0c */ /* 0x000fc60003f26270 */
[----:B------:R-:W-:Y:S02]  /*33a0*/  IMAD.IADD R127, R13, 0x1, R15 ;  /* 0x000000010d7f7824 */ /* 0x000fe400078e020f */
[----:B------:R-:W-:Y:S02]  /*33b0*/  IMAD R3, R11, c[0x0][0x268], RZ ;  /* 0x00009a000b037a24 */ /* 0x000fe400078e02ff */
[----:B------:R-:W-:Y:S02]  /*33c0*/  IMAD R5, R26, c[0x0][0x264], R5 ;  /* 0x000099001a057a24 */ /* 0x000fe400078e0205 */
[----:B------:R-:W-:Y:S02]  /*33d0*/  IMAD.IADD R15, R9, 0x1, R0 ;  /* 0x00000001090f7824 */ /* 0x000fe400078e0200 */
[----:B------:R-:W-:Y:S02]  /*33e0*/  IMAD R9, R12, c[0x0][0x290], RZ ;  /* 0x0000a4000c097a24 */ /* 0x000fe400078e02ff */
[C---:B------:R-:W-:Y:S01]  /*33f0*/  IMAD R25, R10.reuse, c[0x0][0x26c], R3 ;  /* 0x00009b000a197a24 */ /* 0x040fe200078e0203 */
[----:B------:R-:W-:Y:S01]  /*3400*/  SEL R3, RZ, c[0x0][0x27c], !P2 ;  /* 0x00009f00ff037a07 */ /* 0x000fe20005000000 */
[----:B------:R-:W-:Y:S01]  /*3410*/  IMAD.WIDE.U32 R82, R10, c[0x0][0x268], R4 ;  /* 0x00009a000a527a25 */ /* 0x000fe200078e0004 */
[----:B------:R-:W-:-:S02]  /*3420*/  MOV R14, R8 ;  /* 0x00000008000e7202 */ /* 0x000fc40000000f00 */
[----:B------:R-:W-:Y:S01]  /*3430*/  ISETP.GE.AND P3, PT, R112, c[0x0][0x27c], PT ;  /* 0x00009f0070007a0c */ /* 0x000fe20003f66270 */
[----:B------:R-:W-:Y:S01]  /*3440*/  IMAD.WIDE.U32 R4, R114, c[0x0][0x290], R164 ;  /* 0x0000a40072047a25 */ /* 0x000fe200078e00a4 */
[----:B------:R-:W-:-:S03]  /*3450*/  SEL R8, RZ, c[0x0][0x27c], !P1 ;  /* 0x00009f00ff087a07 */ /* 0x000fc60004800000 */
[C---:B------:R-:W-:Y:S02]  /*3460*/  IMAD R19, R114.reuse, c[0x0][0x294], R9 ;  /* 0x0000a50072137a24 */ /* 0x040fe400078e0209 */
[----:B------:R-:W-:Y:S01]  /*3470*/  IMAD.WIDE.U32 R10, R114, c[0x0][0x280], R108 ;  /* 0x0000a000720a7a25 */ /* 0x000fe200078e006c */
[----:B------:R-:W-:-:S03]  /*3480*/  IADD3 R3, R108, R3, RZ ;  /* 0x000000036c037210 */ /* 0x000fc60007ffe0ff */
[----:B------:R-:W-:Y:S01]  /*3490*/  IMAD.IADD R13, R5, 0x1, R19 ;  /* 0x00000001050d7824 */ /* 0x000fe200078e0213 */
[----:B------:R-:W-:Y:S01]  /*34a0*/  SEL R5, RZ, c[0x0][0x27c], !P3 ;  /* 0x00009f00ff057a07 */ /* 0x000fe20005800000 */
[----:B------:R-:W-:Y:S01]  /*34b0*/  IMAD.IADD R11, R0, 0x1, R11 ;  /* 0x00000001000b7824 */ /* 0x000fe200078e020b */
[----:B------:R-:W-:Y:S01]  /*34c0*/  MOV R12, R4 ;  /* 0x00000004000c7202 */ /* 0x000fe20000000f00 */
[----:B------:R-:W-:Y:S01]  /*34d0*/  IMAD.IADD R0, R113, 0x1, R8 ;  /* 0x0000000171007824 */ /* 0x000fe200078e0208 */
[----:B------:R-:W-:Y:S02]  /*34e0*/  SHF.R.S32.HI R4, RZ, 0x1f, R3 ;  /* 0x0000001fff047819 */ /* 0x000fe40000011403 */
[----:B------:R-:W-:Y:S02]  /*34f0*/  IADD3 R8, R112, R5, RZ ;  /* 0x0000000570087210 */ /* 0x000fe40007ffe0ff */
[----:B------:R-:W-:Y:S02]  /*3500*/  LEA.HI R5, R4, R3, RZ, 0x3 ;  /* 0x0000000304057211 */ /* 0x000fe400078f18ff */
[----:B------:R-:W-:-:S02]  /*3510*/  SHF.R.S32.HI R18, RZ, 0x1f, R0 ;  /* 0x0000001fff127819 */ /* 0x000fc40000011400 */
[----:B------:R-:W-:Y:S01]  /*3520*/  LEA.HI R3, R4, R3, RZ, 0x5 ;  /* 0x0000000304037211 */ /* 0x000fe200078f28ff */
[----:B------:R-:W-:Y:S01]  /*3530*/  IMAD.WIDE.U32 R16, R114, c[0x0][0x290], R108 ;  /* 0x0000a40072107a25 */ /* 0x000fe200078e006c */
[----:B------:R-:W-:Y:S02]  /*3540*/  SHF.R.S32.HI R9, RZ, 0x1f, R8 ;  /* 0x0000001fff097819 */ /* 0x000fe40000011408 */
[CC--:B------:R-:W-:Y:S02]  /*3550*/  LEA.HI R4, R18.reuse, R0.reuse, RZ, 0x3 ;  /* 0x0000000012047211 */ /* 0x0c0fe400078f18ff */
[----:B------:R-:W-:Y:S02]  /*3560*/  LEA.HI R20, R18, R0, RZ, 0x5 ;  /* 0x0000000012147211 */ /* 0x000fe400078f28ff */
[----:B------:R-:W-:Y:S02]  /*3570*/  SHF.R.S32.HI R18, RZ, 0x5, R3 ;  /* 0x00000005ff127819 */ /* 0x000fe40000011403 */
[----:B------:R-:W-:-:S02]  /*3580*/  LEA.HI R3, R9, R8, RZ, 0x3 ;  /* 0x0000000809037211 */ /* 0x000fc400078f18ff */
[----:B------:R-:W-:Y:S01]  /*3590*/  LEA.HI R0, R9, R8, RZ, 0x5 ;  /* 0x0000000809007211 */ /* 0x000fe200078f28ff */
[----:B------:R-:W-:Y:S01]  /*35a0*/  IMAD.IADD R9, R19, 0x1, R17 ;  /* 0x0000000113097824 */ /* 0x000fe200078e0211 */
[----:B------:R-:W-:Y:S02]  /*35b0*/  SHF.R.S32.HI R17, RZ, 0x5, R20 ;  /* 0x00000005ff117819 */ /* 0x000fe40000011414 */
[----:B------:R-:W-:Y:S02]  /*35c0*/  SHF.R.S32.HI R0, RZ, 0x5, R0 ;  /* 0x00000005ff007819 */ /* 0x000fe40000011400 */
[----:B------:R-:W-:Y:S01]  /*35d0*/  MOV R145, c[0x0][0x2b8] ;  /* 0x0000ae0000917a02 */ /* 0x000fe20000000f00 */
[--C-:B------:R-:W-:Y:S02]  /*35e0*/  IMAD R20, R17, 0x600, R7.reuse ;  /* 0x0000060011147824 */ /* 0x100fe400078e0207 */
[----:B------:R-:W-:Y:S01]  /*35f0*/  IMAD.MOV.U32 R144, RZ, RZ, c[0x0][0x27c] ;  /* 0x00009f00ff907624 */ /* 0x000fe200078e00ff */
[----:B------:R-:W-:Y:S01]  /*3600*/  ISETP.NE.AND P4, PT, R145, 0x1, PT ;  /* 0x000000019100780c */ /* 0x000fe20003f85270 */
[----:B------:R-:W-:-:S02]  /*3610*/  IMAD R17, R0, 0x600, R7 ;  /* 0x0000060000117824 */ /* 0x000fc400078e0207 */
[----:B------:R-:W-:Y:S01]  /*3620*/  IMAD R24, R18, 0x600, R7 ;  /* 0x0000060012187824 */ /* 0x000fe200078e0207 */
[----:B------:R-:W-:Y:S02]  /*3630*/  ISETP.GE.AND P0, PT, R144, 0x1, PT ;  /* 0x000000019000780c */ /* 0x000fe40003f06270 */
[----:B------:R-:W-:Y:S01]  /*3640*/  LOP3.LUT R247, R247, 0xffffffef, RZ, 0xc0, !PT ;  /* 0xffffffeff7f77812 */ /* 0x000fe200078ec0ff */
[----:B------:R-:W-:-:S03]  /*3650*/  IMAD R139, R130, c[0x0][0x284], RZ ;  /* 0x0000a100828b7a24 */ /* 0x000fc600078e02ff */
[----:B------:R-:W-:Y:S01]  /*3660*/  LOP3.LUT R247, R247, 0xfffffff7, RZ, 0xc0, !PT ;  /* 0xfffffff7f7f77812 */ /* 0x000fe200078ec0ff */
[C---:B------:R-:W-:Y:S02]  /*3670*/  IMAD R140, R130.reuse, c[0x0][0x294], RZ ;  /* 0x0000a500828c7a24 */ /* 0x040fe400078e02ff */
[----:B------:R-:W-:Y:S01]  /*3680*/  IMAD.WIDE.U32 R132, R130, c[0x0][0x280], RZ ;  /* 0x0000a00082847a25 */ /* 0x000fe200078e00ff */
[----:B------:R-:W-:-:S03]  /*3690*/  LOP3.LUT R86, R5, 0xfffffff8, RZ, 0xc0, !PT ;  /* 0xfffffff805567812 */ /* 0x000fc600078ec0ff */
[----:B------:R-:W-:Y:S01]  /*36a0*/  IMAD.WIDE.U32 R106, R6, c[0x0][0x2b0], RZ ;  /* 0x0000ac00066a7a25 */ /* 0x000fe200078e00ff */
[----:B------:R-:W-:Y:S02]  /*36b0*/  LOP3.LUT R85, R4, 0xfffffff8, RZ, 0xc0, !PT ;  /* 0xfffffff804557812 */ /* 0x000fe400078ec0ff */
[----:B------:R-:W-:Y:S01]  /*36c0*/  LOP3.LUT R84, R3, 0xfffffff8, RZ, 0xc0, !PT ;  /* 0xfffffff803547812 */ /* 0x000fe200078ec0ff */
[----:B------:R-:W-:Y:S01]  /*36d0*/  IMAD.WIDE.U32 R130, R130, c[0x0][0x290], RZ ;  /* 0x0000a40082827a25 */ /* 0x000fe200078e00ff */
[----:B------:R-:W-:-:S03]  /*36e0*/  @P4 LOP3.LUT R247, R247, 0x8, RZ, 0xfc, !PT ;  /* 0x00000008f7f74812 */ /* 0x000fc600078efcff */
[----:B------:R-:W-:-:S04]  /*36f0*/  IMAD.WIDE.U32 R96, R129, c[0x0][0x280], R10 ;  /* 0x0000a00081607a25 */ /* 0x000fc800078e000a */
[----:B------:R-:W-:-:S04]  /*3700*/  IMAD.WIDE.U32 R104, R26, c[0x0][0x1e8], RZ ;  /* 0x00007a001a687a25 */ /* 0x000fc800078e00ff */
[----:B------:R-:W-:-:S04]  /*3710*/  IMAD.WIDE.U32 R102, R26, c[0x0][0x210], RZ ;  /* 0x000084001a667a25 */ /* 0x000fc800078e00ff */
[----:B------:R-:W-:-:S04]  /*3720*/  IMAD.WIDE.U32 R100, R129, c[0x0][0x280], R14 ;  /* 0x0000a00081647a25 */ /* 0x000fc800078e000e */
[----:B------:R-:W-:Y:S01]  /*3730*/  IMAD.WIDE.U32 R98, R129, c[0x0][0x290], R12 ;  /* 0x0000a40081627a25 */ /* 0x000fe200078e000c */
[----:B------:R-:W-:Y:S02]  /*3740*/  IADD3 R140, R131, R140, RZ ;  /* 0x0000008c838c7210 */ /* 0x000fe40007ffe0ff */
[----:B------:R-:W-:Y:S01]  /*3750*/  IADD3 R81, R83, R25, RZ ;  /* 0x0000001953517210 */ /* 0x000fe20007ffe0ff */
[----:B------:R-:W-:Y:S01]  /*3760*/  IMAD.IADD R139, R133, 0x1, R139 ;  /* 0x00000001858b7824 */ /* 0x000fe200078e028b */
[----:B------:R-:W-:Y:S01]  /*3770*/  SHF.R.S32.HI R63, RZ, 0x3, R5 ;  /* 0x00000003ff3f7819 */ /* 0x000fe20000011405 */
[C---:B------:R-:W-:Y:S01]  /*3780*/  IMAD R126, R26.reuse, c[0x0][0x1ec], R105 ;  /* 0x00007b001a7e7a24 */ /* 0x040fe200078e0269 */
[----:B------:R-:W-:Y:S01]  /*3790*/  SHF.R.S32.HI R62, RZ, 0x3, R4 ;  /* 0x00000003ff3e7819 */ /* 0x000fe20000011404 */
[----:B------:R-:W-:Y:S01]  /*37a0*/  IMAD R125, R26, c[0x0][0x214], R103 ;  /* 0x000085001a7d7a24 */ /* 0x000fe200078e0267 */
[----:B------:R-:W-:Y:S02]  /*37b0*/  SHF.R.S32.HI R61, RZ, 0x3, R3 ;  /* 0x00000003ff3d7819 */ /* 0x000fe40000011403 */
[----:B------:R-:W-:-:S02]  /*37c0*/  SHF.R.S32.HI R120, RZ, 0x1f, R86 ;  /* 0x0000001fff787819 */ /* 0x000fc40000011456 */
[----:B------:R-:W-:Y:S02]  /*37d0*/  SHF.R.S32.HI R119, RZ, 0x1f, R85 ;  /* 0x0000001fff777819 */ /* 0x000fe40000011455 */
[----:B------:R-:W-:Y:S02]  /*37e0*/  SHF.R.S32.HI R118, RZ, 0x1f, R84 ;  /* 0x0000001fff767819 */ /* 0x000fe40000011454 */
[----:B------:R-:W-:Y:S01]  /*37f0*/  @P0 LOP3.LUT R247, R247, 0x10, RZ, 0xfc, !PT ;  /* 0x00000010f7f70812 */ /* 0x000fe200078efcff */
[----:B------:R-:W-:Y:S01]  /*3800*/  ULDC.U8 UR5, c[0x0][0x298] ;  /* 0x0000a60000057ab9 */ /* 0x000fe20000000000 */
[----:B--2---:R-:W-:-:S04]  /*3810*/  LOP3.LUT R19, R28, 0x18, R5, 0xf8, !PT ;  /* 0x000000181c137812 */ /* 0x004fc800078ef805 */
[-C--:B---3--:R-:W-:Y:S02]  /*3820*/  LOP3.LUT R21, R19, R27.reuse, RZ, 0x3c, !PT ;  /* 0x0000001b13157212 */ /* 0x088fe400078e3cff */
[C---:B------:R-:W-:Y:S02]  /*3830*/  LOP3.LUT R19, R28.reuse, 0x18, R3, 0xf8, !PT ;  /* 0x000000181c137812 */ /* 0x040fe400078ef803 */
[----:B------:R-:W-:Y:S02]  /*3840*/  LOP3.LUT R8, R28, 0x18, R4, 0xf8, !PT ;  /* 0x000000181c087812 */ /* 0x000fe400078ef804 */
[-C--:B------:R-:W-:Y:S02]  /*3850*/  LOP3.LUT R0, R19, R27.reuse, RZ, 0x3c, !PT ;  /* 0x0000001b13007212 */ /* 0x080fe400078e3cff */
[----:B------:R-:W-:Y:S02]  /*3860*/  LOP3.LUT R18, R8, R27, RZ, 0x3c, !PT ;  /* 0x0000001b08127212 */ /* 0x000fe400078e3cff */
[----:B------:R-:W-:Y:S01]  /*3870*/  MOV R8, R16 ;  /* 0x0000001000087202 */ /* 0x000fe20000000f00 */
[----:B------:R-:W-:Y:S01]  /*3880*/  IMAD.IADD R19, R17, 0x1, R0 ;  /* 0x0000000111137824 */ /* 0x000fe200078e0200 */
[----:B------:R-:W-:Y:S01]  /*3890*/  IADD3 R20, R20, R18, RZ ;  /* 0x0000001214147210 */ /* 0x000fe20007ffe0ff */
[----:B------:R-:W-:-:S02]  /*38a0*/  IMAD R0, R22, c[0x0][0x2b0], RZ ;  /* 0x0000ac0016007a24 */ /* 0x000fc400078e02ff */
[C---:B------:R-:W-:Y:S02]  /*38b0*/  IMAD R16, R23.reuse, c[0x0][0x280], RZ ;  /* 0x0000a00017107a24 */ /* 0x040fe400078e02ff */
[----:B------:R-:W-:Y:S02]  /*38c0*/  IMAD R18, R23, c[0x0][0x290], RZ ;  /* 0x0000a40017127a24 */ /* 0x000fe400078e02ff */
[----:B------:R-:W-:Y:S02]  /*38d0*/  IMAD R17, R6, c[0x0][0x2b4], R0 ;  /* 0x0000ad0006117a24 */ /* 0x000fe400078e0200 */
[C---:B------:R-:W-:Y:S02]  /*38e0*/  IMAD R16, R129.reuse, c[0x0][0x284], R16 ;  /* 0x0000a10081107a24 */ /* 0x040fe400078e0210 */
[C---:B------:R-:W-:Y:S02]  /*38f0*/  IMAD R6, R129.reuse, c[0x0][0x294], R18 ;  /* 0x0000a50081067a24 */ /* 0x040fe400078e0212 */
[----:B------:R-:W-:-:S04]  /*3900*/  IMAD.WIDE.U32 R94, R129, c[0x0][0x290], R8 ;  /* 0x0000a400815e7a25 */ /* 0x000fc800078e0008 */
[----:B------:R-:W-:Y:S01]  /*3910*/  IMAD.IADD R21, R24, 0x1, R21 ;  /* 0x0000000118157824 */ /* 0x000fe200078e0215 */
[----:B------:R-:W-:Y:S01]  /*3920*/  LEA R0, R170, R114, 0x6 ;  /* 0x00000072aa007211 */ /* 0x000fe200078e30ff */
[----:B------:R-:W-:Y:S01]  /*3930*/  IMAD.IADD R124, R107, 0x1, R17 ;  /* 0x000000016b7c7824 */ /* 0x000fe200078e0211 */
[----:B------:R-:W-:Y:S01]  /*3940*/  IADD3 R121, R16, R97, RZ ;  /* 0x0000006110797210 */ /* 0x000fe20007ffe0ff */
[----:B------:R-:W-:Y:S01]  /*3950*/  IMAD.IADD R123, R101, 0x1, R16 ;  /* 0x00000001657b7824 */ /* 0x000fe200078e0210 */
[----:B------:R-:W-:Y:S01]  /*3960*/  IADD3 R117, R6, R95, RZ ;  /* 0x0000005f06757210 */ /* 0x000fe20007ffe0ff */
[----:B------:R-:W-:Y:S01]  /*3970*/  IMAD.IADD R122, R99, 0x1, R6 ;  /* 0x00000001637a7824 */ /* 0x000fe200078e0206 */
[----:B------:R-:W-:Y:S01]  /*3980*/  SHF.L.U32 R111, R20, 0x1, RZ ;  /* 0x00000001146f7819 */ /* 0x000fe200000006ff */
[----:B------:R-:W-:Y:S02]  /*3990*/  IMAD.SHL.U32 R116, R21, 0x2, RZ ;  /* 0x0000000215747824 */ /* 0x000fe400078e00ff */
[----:B------:R-:W-:Y:S01]  /*39a0*/  IMAD.SHL.U32 R110, R19, 0x2, RZ ;  /* 0x00000002136e7824 */ /* 0x000fe200078e00ff */
[----:B------:R-:W-:Y:S06]  /*39b0*/  BAR.SYNC.DEFER_BLOCKING 0x0 ;  /* 0x0000000000007b1d */ /* 0x000fec0000010000 */
.L_x_1585:
[----:B-1----:R-:W-:Y:S01]  /*39c0*/  IMAD R3, R31, 0x30, R0 ;  /* 0x000000301f037824 */ /* 0x002fe200078e0200 */
[----:B------:R-:W-:Y:S01]  /*39d0*/  ISETP.NE.AND P4, PT, R145, 0x1, PT ;  /* 0x000000019100780c */ /* 0x000fe20003f85270 */
[----:B------:R-:W-:Y:S01]  /*39e0*/  IMAD.MOV.U32 R77, RZ, RZ, RZ ;  /* 0x000000ffff4d7224 */ /* 0x000fe200078e00ff */
[----:B------:R-:W-:Y:S04]  /*39f0*/  DEPBAR.LE SB0, 0x0 ;  /* 0x000080000000791a */ /* 0x000fe80000000000 */
[----:B------:R-:W-:Y:S01]  /*3a00*/  IMAD.IADD R4, R127, 0x1, R3 ;  /* 0x000000017f047824 */ /* 0x000fe200078e0203 */
[----:B------:R-:W-:Y:S01]  /*3a10*/  ISETP.GE.AND P0, PT, R3, R2, PT ;  /* 0x000000020300720c */ /* 0x000fe20003f06270 */
[----:B------:R-:W-:Y:S01]  /*3a20*/  WARPSYNC 0xffffffff ;  /* 0xffffffff00007948 */ /* 0x000fe20003800000 */
[----:B------:R-:W-:Y:S01]  /*3a30*/  ISETP.GE.AND P5, PT, R144, 0x1, PT ;  /* 0x000000019000780c */ /* 0x000fe20003fa6270 */
[--C-:B------:R-:W-:Y:S01]  /*3a40*/  IMAD.MOV.U32 R3, RZ, RZ, R4.reuse ;  /* 0x000000ffff037224 */ /* 0x100fe200078e0004 */
[----:B------:R-:W-:Y:S01]  /*3a50*/  ISETP.GT.OR P0, PT, R0, 0x2f, P0 ;  /* 0x0000002f0000780c */ /* 0x000fe20000704670 */
[----:B------:R-:W-:Y:S01]  /*3a60*/  BSSY B1, `(.L_x_1559) ;  /* 0x00003e5000017945 */ /* 0x000fe20003800000 */
[----:B------:R-:W-:Y:S05]  /*3a70*/  @P4 IMAD.HI.U32 R5, R4, c[0x0][0x2bc], RZ ;  /* 0x0000af0004054a27 */ /* 0x000fea00078e00ff */
        /* <DEDUP_REMOVED lines=95> */
.L_x_1563:
[----:B------:R-:W-:Y:S05]  /*4070*/  BSYNC B0 ;  /* 0x0000000000007941 */ /* 0x000fea0003800000 */
.L_x_1562:
        /* <DEDUP_REMOVED lines=94> */
.L_x_1566:
[----:B------:R-:W-:Y:S05]  /*4660*/  BSYNC B0 ;  /* 0x0000000000007941 */ /* 0x000fea0003800000 */
.L_x_1565:
[----:B------:R-:W-:Y:S01]  /*4670*/  ISETP.GE.AND P0, PT, R113, c[0x0][0x1d4], PT ;  /* 0x0000750071007a0c */ /* 0x000fe20003f06270 */
[----:B------:R-:W-:Y:S01]  /*4680*/  @!UPT UIADD3 URZ, URZ, URZ, URZ ;  /* 0x0000003f3f3ff290 */ /* 0x000fe2000fffe03f */
[----:B------:R-:W-:Y:S11]  /*4690*/  BSSY B0, `(.L_x_1567) ;  /* 0x000003a000007945 */ /* 0x000ff60003800000 */
[----:B------:R-:W-:-:S05]  /*46a0*/  @P0 BRA `(.L_x_1568) ;  /* 0x0000038000000947 */ /* 0x000fca0003800000 */
[----:B------:R-:W2:Y:S04]  /*46b0*/  LDL R3, [R1+0x30] ;  /* 0x0000300001037983 */ /* 0x000ea80000100800 */
[----:B-1----:R-:W1:Y:S01]  /*46c0*/  LDS.128 R8, [R249+0x2400] ;  /* 0x00240000f9087984 */ /* 0x002e620000000c00 */
[----:B--2---:R-:W-:Y:S05]  /*46d0*/  IMAD.SHL.U32 R3, R3, 0x8, RZ ;  /* 0x0000000803037824 */ /* 0x004fea00078e00ff */
        /* <DEDUP_REMOVED lines=53> */
.L_x_1568:
[----:B------:R-:W-:Y:S05]  /*4a30*/  BSYNC B0 ;  /* 0x0000000000007941 */ /* 0x000fea0003800000 */
.L_x_1567:
[----:B------:R-:W-:Y:S01]  /*4a40*/  ISETP.GE.AND P0, PT, R112, c[0x0][0x1d4], PT ;  /* 0x0000750070007a0c */ /* 0x000fe20003f06270 */
[----:B------:R-:W-:Y:S01]  /*4a50*/  @!UPT UIADD3 URZ, URZ, URZ, URZ ;  /* 0x0000003f3f3ff290 */ /* 0x000fe2000fffe03f */
[----:B------:R-:W-:Y:S11]  /*4a60*/  BSSY B0, `(.L_x_1569) ;  /* 0x000003c000007945 */ /* 0x000ff60003800000 */
[----:B------:R-:W-:-:S05]  /*4a70*/  @P0 BRA `(.L_x_1570) ;  /* 0x000003a000000947 */ /* 0x000fca0003800000 */
[----:B------:R-:W2:Y:S01]  /*4a80*/  LDL R3, [R1+0x2c] ;  /* 0x00002c0001037983 */ /* 0x000ea20000100800 */
[----:B----4-:R-:W-:Y:S02]  /*4a90*/  IMAD.MOV.U32 R4, RZ, RZ, R52 ;  /* 0x000000ffff047224 */ /* 0x010fe400078e0034 */
[----:B---3--:R-:W-:Y:S01]  /*4aa0*/  IMAD.MOV.U32 R5, RZ, RZ, R53 ;  /* 0x000000ffff057224 */ /* 0x008fe200078e0035 */
[----:B-1----:R-:W1:Y:S01]  /*4ab0*/  LDS.128 R8, [R248+0x3000] ;  /* 0x00300000f8087984 */ /* 0x002e620000000c00 */
[----:B--2---:R-:W-:Y:S05]  /*4ac0*/  IMAD.SHL.U32 R3, R3, 0x8, RZ ;  /* 0x0000000803037824 */ /* 0x004fea00078e00ff */
        /* <DEDUP_REMOVED lines=53> */
.L_x_1570:
[----:B------:R-:W-:Y:S05]  /*4e20*/  BSYNC B0 ;  /* 0x0000000000007941 */ /* 0x000fea0003800000 */
.L_x_1569:
[----:B------:R-:W-:Y:S01]  /*4e30*/  ISETP.GE.AND P0, PT, R252, c[0x0][0x1d4], PT ;  /* 0x00007500fc007a0c */ /* 0x000fe20003f06270 */
[----:B------:R-:W-:Y:S01]  /*4e40*/  @!UPT UIADD3 URZ, URZ, URZ, URZ ;  /* 0x0000003f3f3ff290 */ /* 0x000fe2000fffe03f */
[----:B------:R-:W-:Y:S11]  /*4e50*/  BSSY B0, `(.L_x_1571) ;  /* 0x0000039000007945 */ /* 0x000ff60003800000 */
[----:B------:R-:W-:-:S05]  /*4e60*/  @P0 BRA `(.L_x_1572) ;  /* 0x0000037000000947 */ /* 0x000fca0003800000 */
[C---:B----4-:R-:W-:Y:S01]  /*4e70*/  LEA R24, P0, R252.reuse, R52, 0x1 ;  /* 0x00000034fc187211 */ /* 0x050fe200078008ff */
[----:B------:R-:W2:Y:S04]  /*4e80*/  LDL R3, [R1+0x5c] ;  /* 0x00005c0001037983 */ /* 0x000ea80000100800 */
[----:B-1----:R-:W1:Y:S01]  /*4e90*/  LDS.128 R8, [R249+0x3000] ;  /* 0x00300000f9087984 */ /* 0x002e620000000c00 */
[----:B--23--:R-:W-:Y:S02]  /*4ea0*/  LEA.HI.X R25, R252, R53, R3, 0x1, P0 ;  /* 0x00000035fc197211 */ /* 0x00cfe400000f0c03 */
        /* <DEDUP_REMOVED lines=51> */
.L_x_1572:
[----:B------:R-:W-:Y:S05]  /*51e0*/  BSYNC B0 ;  /* 0x0000000000007941 */ /* 0x000fea0003800000 */
.L_x_1571:
[----:B------:R-:W-:Y:S01]  /*51f0*/  ISETP.GE.AND P0, PT, R251, c[0x0][0x1d4], PT ;  /* 0x00007500fb007a0c */ /* 0x000fe20003f06270 */
[----:B------:R-:W-:Y:S01]  /*5200*/  @!UPT UIADD3 URZ, URZ, URZ, URZ ;  /* 0x0000003f3f3ff290 */ /* 0x000fe2000fffe03f */
[----:B------:R-:W-:Y:S11]  /*5210*/  BSSY B0, `(.L_x_1573) ;  /* 0x0000039000007945 */ /* 0x000ff60003800000 */
[----:B------:R-:W-:-:S05]  /*5220*/  @P0 BRA `(.L_x_1574) ;  /* 0x0000037000000947 */ /* 0x000fca0003800000 */
[C---:B-1--4-:R-:W-:Y:S01]  /*5230*/  LEA R24, P0, R251.reuse, R52, 0x1 ;  /* 0x00000034fb187211 */ /* 0x052fe200078008ff */
[----:B------:R-:W2:Y:S04]  /*5240*/  LDL R3, [R1+0x58] ;  /* 0x0000580001037983 */ /* 0x000ea80000100800 */
[----:B------:R-:W1:Y:S01]  /*5250*/  LDS.128 R8, [R248+0x3c00] ;  /* 0x003c0000f8087984 */ /* 0x000e620000000c00 */
        /* <DEDUP_REMOVED lines=52> */
.L_x_1574:
[----:B------:R-:W-:Y:S05]  /*55a0*/  BSYNC B0 ;  /* 0x0000000000007941 */ /* 0x000fea0003800000 */
.L_x_1573:
[----:B------:R-:W-:Y:S11]  /*55b0*/  ISETP.GE.AND P0, PT, R250, c[0x0][0x1d4], PT ;  /* 0x00007500fa007a0c */ /* 0x000ff60003f06270 */
[----:B------:R-:W-:Y:S02]  /*55c0*/  @!UPT UIADD3 URZ, URZ, URZ, URZ ;  /* 0x0000003f3f3ff290 */ /* 0x000fe4000fffe03f */
        /* <DEDUP_REMOVED lines=57> */
.L_x_1561:
        /* <DEDUP_REMOVED lines=47> */
.L_x_1576:
[----:B------:R-:W-:Y:S05]  /*5c50*/  BSYNC B0 ;  /* 0x0000000000007941 */ /* 0x000fea0003800000 */
.L_x_1575:
        /* <DEDUP_REMOVED lines=42> */
[----:B------:R-:W-:Y:S03]  /*5f00*/  IMAD.MOV.U32 R40, RZ, RZ, R35 ;  /* 0x000000ffff287224 */ /* 0x000fe600078e0023 */
[----:B------:R-:W-:Y:S03]  /*5f10*/  LEA.HI.SX32 R3, R3, R63, 0x1c ;  /* 0x0000003f03037211 */ /* 0x000fe600078fe2ff */
[----:B------:R-:W-:Y:S02]  /*5f20*/  @!P0 SHF.R.U64 R38, R32, 0x10, R33 ;  /* 0x0000001020268819 */ /* 0x000fe40000001221 */
[----:B------:R-:W-:Y:S01]  /*5f30*/  IMAD.SHL.U32 R69, R3, 0x8, RZ ;  /* 0x0000000803457824 */ /* 0x000fe200078e00ff */
[----:B------:R-:W-:Y:S02]  /*5f40*/  SHF.R.S32.HI R4, RZ, 0x1f, R3 ;  /* 0x0000001fff047819 */ /* 0x000fe40000011403 */
[----:B------:R-:W-:Y:S01]  /*5f50*/  @!P0 SHF.R.U64 R26, R8, 0x10, R9 ;  /* 0x00000010081a8819 */ /* 0x000fe20000001209 */
[----:B------:R-:W-:Y:S01]  /*5f60*/  IMAD.MOV.U32 R8, RZ, RZ, R11 ;  /* 0x000000ffff087224 */ /* 0x000fe200078e000b */
[----:B------:R-:W-:Y:S02]  /*5f70*/  LEA.HI R4, R4, R3, RZ, 0x2 ;  /* 0x0000000304047211 */ /* 0x000fe400078f10ff */
[----:B------:R-:W-:Y:S02]  /*5f80*/  @!P0 SHF.R.U32.HI R36, RZ, 0x10, R33 ;  /* 0x00000010ff248819 */ /* 0x000fe40000011621 */
[----:B------:R-:W-:Y:S02]  /*5f90*/  SHF.R.S32.HI R3, RZ, 0x2, R4 ;  /* 0x00000002ff037819 */ /* 0x000fe40000011404 */
[----:B------:R-:W-:Y:S02]  /*5fa0*/  LOP3.LUT R4, R147, 0x18, R69, 0xf8, !PT ;  /* 0x0000001893047812 */ /* 0x000fe400078ef845 */
[----:B------:R-:W-:Y:S01]  /*5fb0*/  @!P0 SHF.R.U64 R33, R34, 0x10, R35 ;  /* 0x0000001022218819 */ /* 0x000fe20000001223 */
[----:B------:R-:W-:Y:S01]  /*5fc0*/  IMAD R3, R3, 0x600, R7 ;  /* 0x0000060003037824 */ /* 0x000fe200078e0207 */
[----:B-----5:R-:W-:Y:S02]  /*5fd0*/  LOP3.LUT R4, R4, R146, RZ, 0x3c, !PT ;  /* 0x0000009204047212 */ /* 0x020fe400078e3cff */
[--C-:B------:R-:W-:Y:S02]  /*5fe0*/  @!P0 SHF.R.U64 R5, R10, 0x10, R11.reuse ;  /* 0x000000100a058819 */ /* 0x100fe4000000120b */
[----:B------:R-:W-:Y:S01]  /*5ff0*/  @!P0 SHF.R.U32.HI R6, RZ, 0x10, R11 ;  /* 0x00000010ff068819 */ /* 0x000fe2000001160b */
[----:B------:R-:W-:Y:S01]  /*6000*/  IMAD.IADD R3, R3, 0x1, R4 ;  /* 0x0000000103037824 */ /* 0x000fe200078e0204 */
[----:B------:R-:W-:Y:S02]  /*6010*/  @!P0 SHF.R.U32.HI R4, RZ, 0x10, R9 ;  /* 0x00000010ff048819 */ /* 0x000fe40000011609 */
[----:B------:R-:W-:Y:S01]  /*6020*/  @!P0 PRMT R9, R25, 0x5410, R26 ;  /* 0x0000541019098816 */ /* 0x000fe2000000001a */
[----:B------:R-:W-:Y:S01]  /*6030*/  IMAD.SHL.U32 R3, R3, 0x2, RZ ;  /* 0x0000000203037824 */ /* 0x000fe200078e00ff */
[----:B------:R-:W-:Y:S01]  /*6040*/  MOV R32, R34 ;  /* 0x0000002200207202 */ /* 0x000fe20000000f00 */
[----:B-1----:R-:W-:Y:S01]  /*6050*/  @!P0 IMAD.U32 R42, R51, 0x10000, RZ ;  /* 0x00010000332a8824 */ /* 0x002fe200078e00ff */
[----:B------:R-:W-:Y:S02]  /*6060*/  @!P0 SHF.R.U32.HI R34, RZ, 0x10, R35 ;  /* 0x00000010ff228819 */ /* 0x000fe40000011623 */
[----:B------:R1:W2:Y:S01]  /*6070*/  LDS.128 R12, [R3+0x3c80] ;  /* 0x003c8000030c7984 */ /* 0x0002a20000000c00 */
[----:B------:R-:W-:Y:S01]  /*6080*/  @!P0 PRMT R35, R37, 0x5410, R38 ;  /* 0x0000541025238816 */ /* 0x000fe20000000026 */
[----:B------:R-:W-:Y:S01]  /*6090*/  @!P0 IMAD.U32 R38, R50, 0x10000, RZ ;  /* 0x0001000032268824 */ /* 0x000fe200078e00ff */
[----:B------:R-:W-:Y:S02]  /*60a0*/  @!P0 PRMT R36, R39, 0x5410, R36 ;  /* 0x0000541027248816 */ /* 0x000fe40000000024 */
[----:B------:R-:W-:Y:S01]  /*60b0*/  @!P0 PRMT R25, R8, 0x5410, R6 ;  /* 0x0000541008198816 */ /* 0x000fe20000000006 */
[----:B------:R-:W-:Y:S01]  /*60c0*/  @!P0 IMAD.U32 R6, R48, 0x10000, RZ ;  /* 0x0001000030068824 */ /* 0x000fe200078e00ff */
[----:B------:R-:W-:Y:S02]  /*60d0*/  @!P0 LOP3.LUT R26, R35, 0xffff0000, RZ, 0xc0, !PT ;  /* 0xffff0000231a8812 */ /* 0x000fe400078ec0ff */
[----:B------:R-:W-:Y:S02]  /*60e0*/  @!P0 PRMT R39, R32, 0x5410, R33 ;  /* 0x0000541020278816 */ /* 0x000fe40000000021 */
[----:B------:R-:W-:Y:S02]  /*60f0*/  @!P0 LOP3.LUT R32, R48, 0xffff0000, RZ, 0xc0, !PT ;  /* 0xffff000030208812 */ /* 0x000fe400078ec0ff */
[----:B------:R-:W-:Y:S02]  /*6100*/  @!P0 SHF.L.U32 R33, R36, 0x10, RZ ;  /* 0x0000001024218819 */ /* 0x000fe400000006ff */
[----:B------:R-:W-:Y:S01]  /*6110*/  @!P0 PRMT R43, R40, 0x5410, R34 ;  /* 0x00005410282b8816 */ /* 0x000fe20000000022 */
[----:B------:R-:W-:Y:S01]  /*6120*/  @!P0 IMAD.U32 R34, R49, 0x10000, RZ ;  /* 0x0001000031228824 */ /* 0x000fe200078e00ff */
[C---:B------:R-:W-:Y:S02]  /*6130*/  @!P0 SHF.L.U32 R37, R39.reuse, 0x10, RZ ;  /* 0x0000001027258819 */ /* 0x040fe400000006ff */
[----:B------:R-:W-:Y:S02]  /*6140*/  @!P0 LOP3.LUT R39, R39, 0xffff0000, RZ, 0xc0, !PT ;  /* 0xffff000027278812 */ /* 0x000fe400078ec0ff */
[----:B------:R-:W-:Y:S01]  /*6150*/  @!P0 LOP3.LUT R40, R50, 0xffff0000, RZ, 0xc0, !PT ;  /* 0xffff000032288812 */ /* 0x000fe200078ec0ff */
[----:B-1----:R-:W-:Y:S01]  /*6160*/  IMAD.MOV.U32 R3, RZ, RZ, R10 ;  /* 0x000000ffff037224 */ /* 0x002fe200078e000a */
[----:B------:R-:W-:Y:S02]  /*6170*/  @!P0 PRMT R10, R24, 0x5410, R4 ;  /* 0x00005410180a8816 */ /* 0x000fe40000000004 */
[----:B------:R-:W-:Y:S02]  /*6180*/  @!P0 SHF.L.U32 R24, R35, 0x10, RZ ;  /* 0x0000001023188819 */ /* 0x000fe400000006ff */
[----:B------:R-:W-:Y:S01]  /*6190*/  @!P0 PRMT R11, R3, 0x5410, R5 ;  /* 0x00005410030b8816 */ /* 0x000fe20000000005 */
[----:B------:R-:W-:Y:S01]  /*61a0*/  @!P0 IMAD.U32 R5, R9, 0x10000, RZ ;  /* 0x0001000009058824 */ /* 0x000fe200078e00ff */
[----:B------:R-:W-:Y:S02]  /*61b0*/  @!P0 LOP3.LUT R35, R36, 0xffff0000, RZ, 0xc0, !PT ;  /* 0xffff000024238812 */ /* 0x000fe400078ec0ff */
[----:B------:R-:W-:Y:S02]  /*61c0*/  @!P0 LOP3.LUT R36, R49, 0xffff0000, RZ, 0xc0, !PT ;  /* 0xffff000031248812 */ /* 0x000fe400078ec0ff */
[C---:B------:R-:W-:Y:S02]  /*61d0*/  @!P0 SHF.L.U32 R41, R43.reuse, 0x10, RZ ;  /* 0x000000102b298819 */ /* 0x040fe400000006ff */
[----:B------:R-:W-:Y:S01]  /*61e0*/  @!P0 LOP3.LUT R43, R43, 0xffff0000, RZ, 0xc0, !PT ;  /* 0xffff00002b2b8812 */ /* 0x000fe200078ec0ff */
[C---:B--2---:R-:W-:Y:S01]  /*61f0*/  @!P0 IMAD.U32 R3, R12.reuse, 0x10000, RZ ;  /* 0x000100000c038824 */ /* 0x044fe200078e00ff */
[----:B------:R-:W-:Y:S03]  /*6200*/  @!P0 LOP3.LUT R4, R12, 0xffff0000, RZ, 0xc0, !PT ;  /* 0xffff00000c048812 */ /* 0x000fe600078ec0ff */
[C---:B------:R-:W-:Y:S02]  /*6210*/  @!P0 FMUL.FTZ R8, R3.reuse, R24 ;  /* 0x0000001803088220 */ /* 0x040fe40000410000 */
[-C--:B------:R-:W-:Y:S02]  /*6220*/  @!P0 FMUL.FTZ R3, R3, R5.reuse ;  /* 0x0000000503038220 */ /* 0x080fe40000410000 */
[----:B------:R-:W-:Y:S02]  /*6230*/  @!P0 FFMA.FTZ R75, R6, R5, -R8 ;  /* 0x00000005064b8223 */ /* 0x000fe40000010808 */
[----:B------:R-:W-:Y:S01]  /*6240*/  @!P0 FFMA.FTZ R3, R24, R6, R3 ;  /* 0x0000000618038223 */ /* 0x000fe20000010003 */
[----:B------:R-:W-:Y:S01]  /*6250*/  @!P0 LOP3.LUT R6, R9, 0xffff0000, RZ, 0xc0, !PT ;  /* 0xffff000009068812 */ /* 0x000fe200078ec0ff */
[C---:B------:R-:W-:Y:S02]  /*6260*/  @!P0 FMUL.FTZ R8, R4.reuse, R26 ;  /* 0x0000001a04088220 */ /* 0x040fe40000410000 */
[C---:B------:R-:W-:Y:S02]  /*6270*/  @!P0 IMAD.U32 R5, R13.reuse, 0x10000, RZ ;  /* 0x000100000d058824 */ /* 0x040fe400078e00ff */
[-C--:B------:R-:W-:Y:S02]  /*6280*/  @!P0 FMUL.FTZ R4, R4, R6.reuse ;  /* 0x0000000604048220 */ /* 0x080fe40000410000 */
[----:B------:R-:W-:Y:S01]  /*6290*/  @!P0 FFMA.FTZ R74, R32, R6, -R8 ;  /* 0x00000006204a8223 */ /* 0x000fe20000010808 */
[----:B------:R-:W-:Y:S01]  /*62a0*/  @!P0 LOP3.LUT R6, R13, 0xffff0000, RZ, 0xc0, !PT ;  /* 0xffff00000d068812 */ /* 0x000fe200078ec0ff */
[----:B------:R-:W-:Y:S02]  /*62b0*/  @!P0 IMAD.U32 R8, R10, 0x10000, RZ ;  /* 0x000100000a088824 */ /* 0x000fe400078e00ff */
[C---:B------:R-:W-:Y:S02]  /*62c0*/  @!P0 FMUL.FTZ R9, R5.reuse, R33 ;  /* 0x0000002105098220 */ /* 0x040fe40000410000 */
[-C--:B------:R-:W-:Y:S02]  /*62d0*/  @!P0 FMUL.FTZ R5, R5, R8.reuse ;  /* 0x0000000805058220 */ /* 0x080fe40000410000 */
[----:B------:R-:W-:Y:S01]  /*62e0*/  @!P0 FFMA.FTZ R73, R34, R8, -R9 ;  /* 0x0000000822498223 */ /* 0x000fe20000010809 */
[----:B------:R-:W-:Y:S01]  /*62f0*/  @!P0 LOP3.LUT R9, R10, 0xffff0000, RZ, 0xc0, !PT ;  /* 0xffff00000a098812 */ /* 0x000fe200078ec0ff */
[----:B------:R-:W-:Y:S02]  /*6300*/  @!P0 FMUL.FTZ R10, R6, R35 ;  /* 0x00000023060a8220 */ /* 0x000fe40000410000 */
        /* <DEDUP_REMOVED lines=9> */
[----:B------:R-:W-:Y:S02]  /*63a0*/  @!P0 FFMA.FTZ R72, R38, R10, -R24 ;  /* 0x0000000a26488223 */ /* 0x000fe40000010818 */
[----:B------:R-:W-:Y:S02]  /*63b0*/  @!P0 FMUL.FTZ R24, R9, R39 ;  /* 0x0000002709188220 */ /* 0x000fe40000410000 */
[----:B------:R-:W-:Y:S02]  /*63c0*/  @!P0 IMAD.U32 R10, R15, 0x10000, RZ ;  /* 0x000100000f0a8824 */ /* 0x000fe400078e00ff */
[----:B------:R-:W-:Y:S02]  /*63d0*/  @!P0 FFMA.FTZ R70, R40, R11, -R24 ;  /* 0x0000000b28468223 */ /* 0x000fe40000010818 */
[----:B------:R-:W-:Y:S02]  /*63e0*/  @!P0 IMAD.U32 R24, R25, 0x10000, RZ ;  /* 0x0001000019188824 */ /* 0x000fe400078e00ff */
[----:B------:R-:W-:Y:S02]  /*63f0*/  @!P0 FMUL.FTZ R44, R10, R41 ;  /* 0x000000290a2c8220 */ /* 0x000fe40000410000 */
[----:B------:R-:W-:Y:S01]  /*6400*/  @!P0 FFMA.FTZ R4, R26, R32, R4 ;  /* 0x000000201a048223 */ /* 0x000fe20000010004 */
[----:B------:R-:W-:Y:S01]  /*6410*/  @!P0 F2FP.BF16.PACK_AB R26, R70, R72 ;  /* 0x00000048461a823e */ /* 0x000fe200000010ff */
[----:B------:R-:W-:Y:S01]  /*6420*/  @!P0 FFMA.FTZ R5, R33, R34, R5 ;  /* 0x0000002221058223 */ /* 0x000fe20000010005 */
[----:B------:R-:W-:Y:S01]  /*6430*/  @!P0 F2FP.BF16.PACK_AB R32, R74, R75 ;  /* 0x0000004b4a20823e */ /* 0x000fe200000010ff */
[----:B------:R-:W-:Y:S01]  /*6440*/  @!P0 FMUL.FTZ R9, R9, R11 ;  /* 0x0000000b09098220 */ /* 0x000fe20000410000 */
[----:B------:R-:W-:Y:S01]  /*6450*/  @!P0 LOP3.LUT R11, R15, 0xffff0000, RZ, 0xc0, !PT ;  /* 0xffff00000f0b8812 */ /* 0x000fe200078ec0ff */
[----:B------:R-:W-:Y:S01]  /*6460*/  @!P0 FMUL.FTZ R10, R10, R24 ;  /* 0x000000180a0a8220 */ /* 0x000fe20000410000 */
[----:B------:R-:W-:Y:S01]  /*6470*/  @!P0 MOV R48, R32 ;  /* 0x0000002000308202 */ /* 0x000fe20000000f00 */
[----:B------:R-:W-:Y:S01]  /*6480*/  @!P0 FFMA.FTZ R71, R42, R24, -R44 ;  /* 0x000000182a478223 */ /* 0x000fe2000001082c */
[----:B------:R-:W-:Y:S01]  /*6490*/  @!P0 LOP3.LUT R24, R25, 0xffff0000, RZ, 0xc0, !PT ;  /* 0xffff000019188812 */ /* 0x000fe200078ec0ff */
[----:B------:R-:W-:Y:S01]  /*64a0*/  @!P0 FFMA.FTZ R6, R35, R36, R6 ;  /* 0x0000002423068223 */ /* 0x000fe20000010006 */
[----:B------:R-:W-:Y:S01]  /*64b0*/  @!P0 LOP3.LUT R44, R51, 0xffff0000, RZ, 0xc0, !PT ;  /* 0xffff0000332c8812 */ /* 0x000fe200078ec0ff */
[----:B------:R-:W-:Y:S02]  /*64c0*/  @!P0 FFMA.FTZ R8, R37, R38, R8 ;  /* 0x0000002625088223 */ /* 0x000fe40000010008 */
[C---:B------:R-:W-:Y:S01]  /*64d0*/  @!P0 FMUL.FTZ R25, R11.reuse, R43 ;  /* 0x0000002b0b198220 */ /* 0x040fe20000410000 */
[----:B------:R-:W-:Y:S01]  /*64e0*/  @!P0 F2FP.BF16.PACK_AB R5, R6, R5 ;  /* 0x000000050605823e */ /* 0x000fe200000010ff */
[----:B------:R-:W-:Y:S02]  /*64f0*/  @!P0 FMUL.FTZ R11, R11, R24 ;  /* 0x000000180b0b8220 */ /* 0x000fe40000410000 */
[----:B------:R-:W-:Y:S02]  /*6500*/  @!P0 FFMA.FTZ R9, R39, R40, R9 ;  /* 0x0000002827098223 */ /* 0x000fe40000010009 */
        /* <DEDUP_REMOVED lines=20> */
.L_x_1578:
[----:B------:R-:W-:Y:S05]  /*6650*/  BSYNC B0 ;  /* 0x0000000000007941 */ /* 0x000fea0003800000 */
.L_x_1577:
        /* <DEDUP_REMOVED lines=122> */
.L_x_1580:
[----:B------:R-:W-:Y:S05]  /*6e00*/  BSYNC B0 ;  /* 0x0000000000007941 */ /* 0x000fea0003800000 */
.L_x_1579:
        /* <DEDUP_REMOVED lines=125> */
.L_x_1560:
        /* <DEDUP_REMOVED lines=45> */
.L_x_1564:
[----:B------:R-:W-:Y:S05]  /*78b0*/  BSYNC B1 ;  /* 0x0000000000017941 */ /* 0x000fea0003800000 */
.L_x_1559:
[----:B-123-5:R-:W-:Y:S01]  /*78c0*/  IMAD.WIDE R4, R31, 0x30, R88 ;  /* 0x000000301f047825 */ /* 0x02efe200078e0258 */
        /* <DEDUP_REMOVED lines=31> */
[----:B------:R-:W-:Y:S02]  /*7ac0*/  IADD3 R3, P5, R102, R8, RZ ;  /* 0x0000000866037210 */ /* 0x000fe40007fbe0ff */
[----:B------:R-:W-:Y:S02]  /*7ad0*/  @P0 MOV R8, R82 ;  /* 0x0000005200080202 */ /* 0x000fe40000000f00 */
[----:B------:R-:W-:Y:S01]  /*7ae0*/  IADD3.X R12, R125, R9, R10, P5, !PT ;  /* 0x000000097d0c7210 */ /* 0x000fe20002ffe40a */
[----:B------:R-:W-:Y:S02]  /*7af0*/  @P0 IMAD R10, R11, c[0x0][0x258], RZ ;  /* 0x000096000b0a0a24 */ /* 0x000fe400078e02ff */
[----:B------:R-:W-:Y:S04]  /*7b00*/  @P0 IMAD.MOV.U32 R9, RZ, RZ, R81 ;  /* 0x000000ffff090224 */ /* 0x000fe800078e0051 */
        /* <DEDUP_REMOVED lines=16> */
[----:B------:R-:W-:Y:S03]  /*7c10*/  LOP3.LUT P4, RZ, R247, 0x4, RZ, 0xc0, !PT ;  /* 0x00000004f7ff7812 */ /* 0x000fe6000788c0ff */
[----:B-1----:R1:W2:Y:S01]  /*7c20*/  SHFL.IDX PT, R4, R6, RZ, 0x1e1f ;  /* 0x001e1fff06047589 */ /* 0x0022a200000e0000 */
[----:B------:R-:W-:Y:S03]  /*7c30*/  @P0 IMAD.SHL.U32 R3, R24, 0x2, RZ ;  /* 0x0000000218030824 */ /* 0x000fe600078e00ff */
[----:B------:R1:W3:Y:S06]  /*7c40*/  SHFL.IDX PT, R5, R8, RZ, 0x1e1f ;  /* 0x001e1fff08057589 */ /* 0x0002ec00000e0000 */
[----:B------:R1:W-:Y:S04]  /*7c50*/  @P0 LDGSTS.E.BYPASS.LTC128B.128 [R3+0x2080], [R10.64], !P4 ;  /* 0x020800000a030fae */ /* 0x0003e8000e101d48 */
[----:B------:R1:W-:Y:S04]  /*7c60*/  @P0 LDGSTS.E.BYPASS.LTC128B.128 [R3+0x2c80], [R10.64+0x40], !P5 ;  /* 0x02c800400a030fae */ /* 0x0003e8000e901d48 */
[----:B------:R1:W-:Y:S01]  /*7c70*/  @P0 LDGSTS.E.BYPASS.LTC128B.128 [R3+0x3880], [R10.64+0x80], !P6 ;  /* 0x038800800a030fae */ /* 0x0003e2000f101d48 */
[----:B------:R-:W-:Y:S03]  /*7c80*/  ISETP.GT.AND P0, PT, R76, R114, PT ;  /* 0x000000724c00720c */ /* 0x000fe60003f04270 */
[----:B------:R-:W0:Y:S01]  /*7c90*/  LDGDEPBAR ;  /* 0x00000000000079af */ /* 0x000e220000000000 */
[----:B------:R-:W-:Y:S04]  /*7ca0*/  DEPBAR.LE SB0, 0x0 ;  /* 0x000080000000791a */ /* 0x000fe80000000000 */
[----:B------:R-:W-:Y:S06]  /*7cb0*/  BAR.SYNC.DEFER_BLOCKING 0x0 ;  /* 0x0000000000007b1d */ /* 0x000fec0000010000 */
[----:B------:R-:W-:-:S05]  /*7cc0*/  @!P0 BRA `(.L_x_1582) ;  /* 0x0000026000008947 */ /* 0x000fca0003800000 */
[----:B-123--:R-:W2:Y:S01]  /*7cd0*/  LDL R17, [R1+0x5c] ;  /* 0x00005c0001117983 */ /* 0x00eea20000100800 */
[----:B------:R-:W-:Y:S02]  /*7ce0*/  ISETP.GE.AND P0, PT, R108, c[0x0][0x1d4], PT ;  /* 0x000075006c007a0c */ /* 0x000fe40003f06270 */
[----:B------:R-:W-:Y:S01]  /*7cf0*/  ISETP.GE.AND P5, PT, R252, c[0x0][0x1d4], PT ;  /* 0x00007500fc007a0c */ /* 0x000fe20003fa6270 */
[----:B------:R-:W3:Y:S04]  /*7d00*/  LDL R16, [R1+0x58] ;  /* 0x0000580001107983 */ /* 0x000ee80000100800 */
[----:B------:R-:W5:Y:S04]  /*7d10*/  LDL R20, [R1+0x30] ;  /* 0x0000300001147983 */ /* 0x000f680000100800 */
[----:B----4-:R-:W4:Y:S02]  /*7d20*/  LDL R15, [R1+0x2c] ;  /* 0x00002c00010f7983 */ /* 0x010f240000100800 */
[CC--:B------:R-:W-:Y:S02]  /*7d30*/  @!P0 LEA R8, P4, R108.reuse, R4.reuse, 0x1 ;  /* 0x000000046c088211 */ /* 0x0c0fe400078808ff */
[----:B------:R-:W3:Y:S02]  /*7d40*/  LDL R14, [R1+0x54] ;  /* 0x00005400010e7983 */ /* 0x000ee40000100800 */
[-C--:B------:R-:W-:Y:S02]  /*7d50*/  @!P0 LEA.HI.X R9, R108, R5.reuse, R109, 0x1, P4 ;  /* 0x000000056c098211 */ /* 0x080fe400020f0c6d */
[CC--:B------:R-:W-:Y:S04]  /*7d60*/  @!P5 LEA R12, P4, R252.reuse, R4.reuse, 0x1 ;  /* 0x00000004fc0cd211 */ /* 0x0c0fe800078808ff */
[-C--:B--2---:R-:W-:Y:S02]  /*7d70*/  @!P5 LEA.HI.X R13, R252, R5.reuse, R17, 0x1, P4 ;  /* 0x00000005fc0dd211 */ /* 0x084fe400020f0c11 */
[C---:B------:R-:W-:Y:S11]  /*7d80*/  ISETP.GE.AND P4, PT, R251.reuse, c[0x0][0x1d4], PT ;  /* 0x00007500fb007a0c */ /* 0x040ff60003f86270 */
[----:B------:R-:W-:Y:S02]  /*7d90*/  @!UPT UIADD3 URZ, URZ, URZ, URZ ;  /* 0x0000003f3f3ff290 */ /* 0x000fe4000fffe03f */
[CC--:B------:R-:W-:Y:S04]  /*7da0*/  @!P4 LEA R10, P6, R251.reuse, R4.reuse, 0x1 ;  /* 0x00000004fb0ac211 */ /* 0x0c0fe800078c08ff */
[-C--:B---3--:R-:W-:Y:S02]  /*7db0*/  @!P4 LEA.HI.X R11, R251, R5.reuse, R16, 0x1, P6 ;  /* 0x00000005fb0bc211 */ /* 0x088fe400030f0c10 */
[----:B------:R-:W1:Y:S04]  /*7dc0*/  @!P0 LDS.128 R16, [R248] ;  /* 0x00000000f8108984 */ /* 0x000e680000000c00 */
[----:B-1----:R1:W-:Y:S01]  /*7dd0*/  @!P0 ST.E.128 [R8.64], R16 ;  /* 0x0000001008008985 */ /* 0x0023e2000c101d08 */
[----:B------:R-:W-:Y:S11]  /*7de0*/  ISETP.GE.AND P0, PT, R113, c[0x0][0x1d4], PT ;  /* 0x0000750071007a0c */ /* 0x000ff60003f06270 */
[----:B------:R-:W-:Y:S02]  /*7df0*/  @!UPT UIADD3 URZ, URZ, URZ, URZ ;  /* 0x0000003f3f3ff290 */ /* 0x000fe4000fffe03f */
[----:B------:R-:W2:Y:S01]  /*7e00*/  @!P0 LDS.128 R16, [R249] ;  /* 0x00000000f9108984 */ /* 0x000ea20000000c00 */
[----:B-----5:R-:W-:Y:S04]  /*7e10*/  @!P0 IMAD.SHL.U32 R3, R20, 0x8, RZ ;  /* 0x0000000814038824 */ /* 0x020fe800078e00ff */
[--C-:B-1----:R-:W-:Y:S05]  /*7e20*/  @!P0 IMAD.WIDE R8, R3, 0x2, R4.reuse ;  /* 0x0000000203088825 */ /* 0x102fea00078e0204 */
[----:B--2---:R1:W-:Y:S01]  /*7e30*/  @!P0 ST.E.128 [R8.64], R16 ;  /* 0x0000001008008985 */ /* 0x0043e2000c101d08 */
[----:B------:R-:W-:Y:S11]  /*7e40*/  ISETP.GE.AND P0, PT, R112, c[0x0][0x1d4], PT ;  /* 0x0000750070007a0c */ /* 0x000ff60003f06270 */
[----:B------:R-:W-:Y:S02]  /*7e50*/  @!UPT UIADD3 URZ, URZ, URZ, URZ ;  /* 0x0000003f3f3ff290 */ /* 0x000fe4000fffe03f */
[----:B------:R-:W2:Y:S01]  /*7e60*/  @!P0 LDS.128 R20, [R248+0xc00] ;  /* 0x000c0000f8148984 */ /* 0x000ea20000000c00 */
[----:B----4-:R-:W-:Y:S04]  /*7e70*/  @!P0 IMAD.SHL.U32 R3, R15, 0x8, RZ ;  /* 0x000000080f038824 */ /* 0x010fe800078e00ff */
        /* <DEDUP_REMOVED lines=11> */
.L_x_1582:
[----:B-123--:R-:W-:Y:S05]  /*7f30*/  BSYNC B0 ;  /* 0x0000000000007941 */ /* 0x00efea0003800000 */
.L_x_1581:
[----:B------:R-:W-:Y:S01]  /*7f40*/  ISETP.GT.AND P5, PT, R31, R87, PT ;  /* 0x000000571f00720c */ /* 0x000fe20003fa4270 */
[----:B------:R-:W-:Y:S01]  /*7f50*/  @!UPT UIADD3 URZ, URZ, URZ, URZ ;  /* 0x0000003f3f3ff290 */ /* 0x000fe2000fffe03f */
[----:B------:R-:W-:Y:S11]  /*7f60*/  BSSY B0, `(.L_x_1583) ;  /* 0x0000029000007945 */ /* 0x000ff60003800000 */
[----:B------:R-:W-:-:S05]  /*7f70*/  @!P5 BRA `(.L_x_1584) ;  /* 0x000002700000d947 */ /* 0x000fca0003800000 */
[----:B------:R-:W-:Y:S01]  /*7f80*/  IADD3 R3, R31, -0x1, RZ ;  /* 0xffffffff1f037810 */ /* 0x000fe20007ffe0ff */
[----:B------:R-:W-:Y:S01]  /*7f90*/  IMAD.MOV.U32 R4, RZ, RZ, R92 ;  /* 0x000000ffff047224 */ /* 0x000fe200078e005c */
[----:B------:R-:W-:Y:S01]  /*7fa0*/  P2R R10, PR, RZ, 0x4 ;  /* 0x00000004ff0a7803 */ /* 0x000fe20000000000 */
[----:B------:R-:W-:Y:S01]  /*7fb0*/  IMAD.MOV.U32 R5, RZ, RZ, R91 ;  /* 0x000000ffff057224 */ /* 0x000fe200078e005b */
        /* <DEDUP_REMOVED lines=35> */
.L_x_1584:
[----:B------:R-:W-:Y:S05]  /*81f0*/  BSYNC B0 ;  /* 0x0000000000007941 */ /* 0x000fea0003800000 */
.L_x_1583:
[----:B------:R-:W0:Y:S01]  /*8200*/  LDGDEPBAR ;  /* 0x00000000000079af */ /* 0x000e220000000000 */
[----:B------:R-:W-:Y:S01]  /*8210*/  IADD3 R31, R31, -0x1, RZ ;  /* 0xffffffff1f1f7810 */ /* 0x000fe20007ffe0ff */
[----:B------:R-:W-:-:S05]  /*8220*/  @P5 BRA `(.L_x_1585) ;  /* 0xffffb79000005947 */ /* 0x000fca000383ffff */
[----:B------:R-:W-:Y:S01]  /*8230*/  WARPSYNC 0xffffffff ;  /* 0xffffffff00007948 */ /* 0x000fe20003800000 */
[----:B------:R-:W-:Y:S06]  /*8240*/  BAR.SYNC.DEFER_BLOCKING 0x0 ;  /* 0x0000000000007b1d */ /* 0x000fec0000010000 */
.L_x_1558:
[----:B------:R-:W2:Y:S01]  /*8250*/  LDL R11, [R1+0x64] ;  /* 0x00006400010b7983 */ /* 0x000ea20000100800 */
[----:B------:R-:W-:-:S05]  /*8260*/  IMAD.MOV.U32 R0, RZ, RZ, c[0x0][0x2c4] ;  /* 0x0000b100ff007624 */ /* 0x000fca00078e00ff */
[----:B------:R-:W-:Y:S01]  /*8270*/  ISETP.NE.AND P3, PT, R0, 0x1, PT ;  /* 0x000000010000780c */ /* 0x000fe20003f65270 */
[----:B------:R-:W-:Y:S01]  /*8280*/  BSSY B0, `(.L_x_1586) ;  /* 0x0000028000007945 */ /* 0x000fe20003800000 */
[----:B--2---:R-:W-:-:S11]  /*8290*/  IADD3 R0, R11, 0x7f, RZ ;  /* 0x0000007f0b007810 */ /* 0x004fd60007ffe0ff */
[----:B------:R-:W-:-:S05]  /*82a0*/  @P3 IMAD.HI.U32 R2, R0, c[0x0][0x2c8], RZ ;  /* 0x0000b20000023a27 */ /* 0x000fca00078e00ff */
[----:B------:R-:W-:-:S05]  /*82b0*/  @P3 SHF.R.U32.HI R0, RZ, c[0x0][0x2cc], R2 ;  /* 0x0000b300ff003a19 */ /* 0x000fca0000011602 */
[----:B------:R-:W-:-:S04]  /*82c0*/  IMAD.IADD R0, R138, 0x1, R0 ;  /* 0x000000018a007824 */ /* 0x000fc800078e0200 */
[----:B------:R-:W-:-:S05]  /*82d0*/  IMAD.HI R0, R0, 0x2aaaaaab, RZ ;  /* 0x2aaaaaab00007827 */ /* 0x000fca00078e02ff */
[----:B------:R-:W-:-:S04]  /*82e0*/  SHF.R.U32.HI R2, RZ, 0x1f, R0 ;  /* 0x0000001fff027819 */ /* 0x000fc80000011600 */
[----:B------:R-:W-:-:S04]  /*82f0*/  LEA.HI.SX32 R0, R0, R2, 0x1d ;  /* 0x0000000200007211 */ /* 0x000fc800078feaff */
[----:B------:R-:W-:-:S04]  /*8300*/  IMNMX R6, R137, R0, PT ;  /* 0x0000000089067217 */ /* 0x000fc80003800200 */
[----:B------:R-:W-:Y:S01]  /*8310*/  ISETP.GE.AND P0, PT, R6, 0x1, PT ;  /* 0x000000010600780c */ /* 0x000fe20003f06270 */
[----:B------:R-:W-:-:S12]  /*8320*/  IMAD.MOV.U32 R0, RZ, RZ, RZ ;  /* 0x000000ffff007224 */ /* 0x000fd800078e00ff */
[----:B------:R-:W-:Y:S05]  /*8330*/  @!P0 BRA `(.L_x_1587) ;  /* 0x000001c000008947 */ /* 0x000fea0003800000 */
[----:B------:R-:W-:Y:S01]  /*8340*/  IABS R2, R128 ;  /* 0x0000008000027213 */ /* 0x000fe20000000000 */
[----:B-1----:R-:W-:Y:S01]  /*8350*/  IMAD.MOV.U32 R4, RZ, RZ, RZ ;  /* 0x000000ffff047224 */ /* 0x002fe200078e00ff */
[----:B------:R-:W-:Y:S02]  /*8360*/  IADD3 R8, R128, -0x1, R6 ;  /* 0xffffffff80087810 */ /* 0x000fe40007ffe006 */
[----:B------:R-:W1:Y:S02]  /*8370*/  I2F.RP R0, R2 ;  /* 0x0000000200007306 */ /* 0x000e640000209400 */
[----:B------:R-:W-:-:S06]  /*8380*/  IABS R10, R8 ;  /* 0x00000008000a7213 */ /* 0x000fcc0000000000 */
[----:B-1----:R-:W1:Y:S02]  /*8390*/  MUFU.RCP R0, R0 ;  /* 0x0000000000007308 */ /* 0x002e640000001000 */
        /* <DEDUP_REMOVED lines=22> */
.L_x_1587:
[----:B------:R-:W-:Y:S05]  /*8500*/  BSYNC B0 ;  /* 0x0000000000007941 */ /* 0x000fea0003800000 */
.L_x_1586:
        /* <DEDUP_REMOVED lines=15> */
[----:B----4-:R-:W-:Y:S01]  /*8600*/  CS2R R66, SRZ ;  /* 0x0000000000427805 */ /* 0x010fe2000001ff00 */
        /* <DEDUP_REMOVED lines=35> */
[----:B-12---:R-:W-:-:S04]  /*8840*/  IMAD R3, R2, R0, RZ ;  /* 0x0000000002037224 */ /* 0x006fc800078e02ff */
[--C-:B------:R-:W-:Y:S01]  /*8850*/  IMAD.IADD R2, R3, 0x1, R0.reuse ;  /* 0x0000000103027824 */ /* 0x100fe200078e0200 */
[----:B------:R1:W-:Y:S01]  /*8860*/  STL [R1+0x14], R3 ;  /* 0x0000140301007387 */ /* 0x0003e20000100800 */
[----:B------:R-:W-:-:S03]  /*8870*/  PRMT R0, RZ, 0x7610, R0 ;  /* 0x00007610ff007816 */ /* 0x000fc60000000000 */
[----:B------:R-:W-:-:S04]  /*8880*/  IMNMX R211, R6, R2, PT ;  /* 0x0000000206d37217 */ /* 0x000fc80003800200 */
[----:B------:R-:W-:-:S13]  /*8890*/  ISETP.GT.AND P0, PT, R211, R3, PT ;  /* 0x00000003d300720c */ /* 0x000fda0003f04270 */
[----:B------:R-:W-:Y:S05]  /*88a0*/  @!P0 BRA `(.L_x_1588) ;  /* 0x0001154000008947 */ /* 0x000fea0003800000 */
[----:B-1----:R-:W2:Y:S04]  /*88b0*/  LDL R3, [R1+0x8c] ;  /* 0x00008c0001037983 */ /* 0x002ea80000100800 */
[----:B------:R-:W3:Y:S04]  /*88c0*/  LDL R10, [R1+0x90] ;  /* 0x00009000010a7983 */ /* 0x000ee80000100800 */
[----:B------:R-:W4:Y:S04]  /*88d0*/  LDL R8, [R1+0x78] ;  /* 0x0000780001087983 */ /* 0x000f280000100800 */
[----:B------:R-:W4:Y:S01]  /*88e0*/  LDL R4, [R1+0x8] ;  /* 0x0000080001047983 */ /* 0x000f220000100800 */
[----:B------:R-:W-:-:S03]  /*88f0*/  ISETP.NE.U32.AND P0, PT, RZ, c[0x0][0x340], PT ;  /* 0x0000d000ff007a0c */ /* 0x000fc60003f05070 */
[----:B------:R-:W4:Y:S01]  /*8900*/  LDL R5, [R1+0xd4] ;  /* 0x0000d40001057983 */ /* 0x000f220000100800 */
[----:B------:R-:W-:-:S03]  /*8910*/  ISETP.NE.AND.EX P1, PT, RZ, c[0x0][0x344], PT, P0 ;  /* 0x0000d100ff007a0c */ /* 0x000fc60003f25300 */
[----:B------:R-:W4:Y:S04]  /*8920*/  LDL R9, [R1+0x94] ;  /* 0x0000940001097983 */ /* 0x000f280000100800 */
[----:B------:R-:W4:Y:S04]  /*8930*/  LDL.64 R16, [R1] ;  /* 0x0000000001107983 */ /* 0x000f280000100a00 */
[----:B------:R-:W4:Y:S01]  /*8940*/  LDL R14, [R1+0x10] ;  /* 0x00001000010e7983 */ /* 0x000f220000100800 */
[----:B------:R-:W-:Y:S02]  /*8950*/  SHF.R.S32.HI R0, RZ, 0x1f, R136 ;  /* 0x0000001fff007819 */ /* 0x000fe40000011488 */
[----:B--2---:R-:W-:-:S04]  /*8960*/  @P1 IADD3 R2, P0, R3, c[0x0][0x340], RZ ;  /* 0x0000d00003021a10 */ /* 0x004fc80007f1e0ff */
[----:B---3--:R-:W-:Y:S02]  /*8970*/  @P1 IADD3.X R3, R10, c[0x0][0x344], RZ, P0, !PT ;  /* 0x0000d1000a031a10 */ /* 0x008fe400007fe4ff */
[----:B------:R-:W2:Y:S04]  /*8980*/  LDL R10, [R1+0xc] ;  /* 0x00000c00010a7983 */ /* 0x000ea80000100800 */
[----:B------:R1:W5:Y:S01]  /*8990*/  @P1 LDG.E R13, [R2.64] ;  /* 0x00000008020d1981 */ /* 0x000362000c1e1900 */
[----:B------:R-:W-:Y:S01]  /*89a0*/  IMAD R0, R0, c[0x0][0x178], RZ ;  /* 0x00005e0000007a24 */ /* 0x000fe200078e02ff */
[----:B------:R-:W-:Y:S02]  /*89b0*/  ISETP.NE.U32.AND P0, PT, RZ, c[0x0][0x348], PT ;  /* 0x0000d200ff007a0c */ /* 0x000fe40003f05070 */
[----:B----4-:R-:W-:Y:S01]  /*89c0*/  LOP3.LUT R88, R8, 0xffff, RZ, 0xc0, !PT ;  /* 0x0000ffff08587812 */ /* 0x010fe200078ec0ff */
[----:B------:R-:W-:Y:S01]  /*89d0*/  IMAD R0, R136, c[0x0][0x17c], R0 ;  /* 0x00005f0088007a24 */ /* 0x000fe200078e0200 */
[----:B------:R-:W-:Y:S01]  /*89e0*/  ISETP.NE.AND.EX P0, PT, RZ, c[0x0][0x34c], PT, P0 ;  /* 0x0000d300ff007a0c */ /* 0x000fe20003f05300 */
[----:B------:R-:W-:Y:S01]  /*89f0*/  IMAD.IADD R4, R4, 0x1, R11 ;  /* 0x0000000104047824 */ /* 0x000fe200078e020b */
[----:B------:R-:W3:Y:S02]  /*8a00*/  S2R R15, SR_TID.X ;  /* 0x00000000000f7919 */ /* 0x000ee40000002100 */
[----:B------:R-:W-:Y:S01]  /*8a10*/  SEL R6, R5, RZ, !P0 ;  /* 0x000000ff05067207 */ /* 0x000fe20004000000 */
[----:B------:R-:W-:Y:S01]  /*8a20*/  @P3 IMAD.HI.U32 R8, R4, c[0x0][0x2c8], RZ ;  /* 0x0000b20004083a27 */ /* 0x000fe200078e00ff */
[----:B------:R-:W-:-:S03]  /*8a30*/  SEL R5, R9, RZ, !P0 ;  /* 0x000000ff09057207 */ /* 0x000fc60004000000 */
[----:B-1----:R-:W-:-:S04]  /*8a40*/  IMAD.WIDE.U32 R2, R136, c[0x0][0x178], RZ ;  /* 0x00005e0088027a25 */ /* 0x002fc800078e00ff */
[----:B------:R-:W-:-:S04]  /*8a50*/  IMAD.IADD R3, R3, 0x1, R0 ;  /* 0x0000000103037824 */ /* 0x000fc800078e0200 */
        /* <DEDUP_REMOVED lines=21> */
[----:B------:R-:W-:Y:S02]  /*8bb0*/  LEA R12, P0, R2, c[0x0][0x160], 0x1 ;  /* 0x00005800020c7a11 */ /* 0x000fe400078008ff */
[----:B------:R-:W-:Y:S02]  /*8bc0*/  ISETP.GE.AND P3, PT, R14, c[0x0][0x198], PT ;  /* 0x000066000e007a0c */ /* 0x000fe40003f66270 */
[----:B------:R-:W-:Y:S02]  /*8bd0*/  LEA.HI.X R6, R2, c[0x0][0x164], R0, 0x1, P0 ;  /* 0x0000590002067a11 */ /* 0x000fe400000f0c00 */
[----:B------:R-:W-:Y:S02]  /*8be0*/  IADD3 R128, R211, -0x1, RZ ;  /* 0xffffffffd3807810 */ /* 0x000fe40007ffe0ff */
[----:B--2---:R-:W-:-:S02]  /*8bf0*/  ISETP.GE.AND P4, PT, R10, c[0x0][0x198], PT ;  /* 0x000066000a007a0c */ /* 0x004fc40003f86270 */
[----:B---3--:R-:W-:-:S04]  /*8c00*/  SHF.R.S32.HI R10, RZ, 0x1f, R15 ;  /* 0x0000001fff0a7819 */ /* 0x008fc8000001140f */
[----:B------:R-:W-:-:S04]  /*8c10*/  LEA.HI R10, R10, R15, RZ, 0x2 ;  /* 0x0000000f0a0a7211 */ /* 0x000fc800078f10ff */
[----:B------:R-:W-:Y:S02]  /*8c20*/  SHF.R.S32.HI R10, RZ, 0x2, R10 ;  /* 0x00000002ff0a7819 */ /* 0x000fe4000001140a */
[----:B------:R-:W-:-:S03]  /*8c30*/  @!P1 MOV R13, R9 ;  /* 0x00000009000d9202 */ /* 0x000fc60000000f00 */
[----:B------:R-:W-:Y:S01]  /*8c40*/  IMAD.IADD R5, R10, 0x1, R11 ;  /* 0x000000010a057824 */ /* 0x000fe200078e020b */
[----:B------:R-:W-:Y:S05]  /*8c50*/  BRA.DIV ~URZ, `(.L_x_1589) ;  /* 0x000162f27f007947 */ /* 0x000fea000b800000 */
[----:B------:R1:W2:Y:S02]  /*8c60*/  SHFL.IDX PT, R4, R6, RZ, 0x1c1f ;  /* 0x001c1fff06047589 */ /* 0x0002a400000e0000 */
.L_x_1758:
[----:B------:R-:W-:Y:S05]  /*8c70*/  BRA.DIV ~URZ, `(.L_x_1590) ;  /* 0x000163427f007947 */ /* 0x000fea000b800000 */
[----:B------:R3:W4:Y:S02]  /*8c80*/  SHFL.IDX PT, R0, R12, RZ, 0x1c1f ;  /* 0x001c1fff0c007589 */ /* 0x00072400000e0000 */
.L_x_1759:
[----:B------:R-:W-:Y:S01]  /*8c90*/  IMAD R38, R246, c[0x0][0x2c4], RZ ;  /* 0x0000b100f6267a24 */ /* 0x000fe200078e02ff */
[----:B------:R-:W-:Y:S04]  /*8ca0*/  BSSY B0, `(.L_x_1591) ;  /* 0x0000016000007945 */ /* 0x000fe80003800000 */
[----:B------:R-:W-:-:S13]  /*8cb0*/  ISETP.GE.AND P0, PT, R5, R38, PT ;  /* 0x000000260500720c */ /* 0x000fda0003f06270 */
[----:B------:R-:W-:Y:S05]  /*8cc0*/  @P0 BRA `(.L_x_1592) ;  /* 0x0000013000000947 */ /* 0x000fea0003800000 */
[----:B---3--:R-:W3:Y:S04]  /*8cd0*/  LDL.64 R20, [R1] ;  /* 0x0000000001147983 */ /* 0x008ee80000100a00 */
[----:B----4-:R-:W4:Y:S04]  /*8ce0*/  LDL R17, [R1+0xc] ;  /* 0x00000c0001117983 */ /* 0x010f280000100800 */
[----:B--2---:R-:W2:Y:S04]  /*8cf0*/  LDL R15, [R1+0x10] ;  /* 0x00001000010f7983 */ /* 0x004ea80000100800 */
[----:B------:R-:W2:Y:S04]  /*8d00*/  LDL R14, [R1+0x18] ;  /* 0x00001800010e7983 */ /* 0x000ea80000100800 */
[----:B------:R-:W2:Y:S04]  /*8d10*/  LDL R18, [R1+0x88] ;  /* 0x0000880001127983 */ /* 0x000ea80000100800 */
[----:B------:R-:W2:Y:S01]  /*8d20*/  LDL R16, [R1+0x84] ;  /* 0x0000840001107983 */ /* 0x000ea20000100800 */
[----:B---3--:R-:W-:-:S02]  /*8d30*/  LEA R10, P2, R20, R0, 0x1 ;  /* 0x00000000140a7211 */ /* 0x008fc400078408ff */
[----:B----4-:R-:W-:Y:S02]  /*8d40*/  LEA R8, P1, R17, R0, 0x1 ;  /* 0x0000000011087211 */ /* 0x010fe400078208ff */
[----:B------:R-:W-:Y:S02]  /*8d50*/  LEA.HI.X R11, R20, R4, R21, 0x1, P2 ;  /* 0x00000004140b7211 */ /* 0x000fe400010f0c15 */
[----:B--2---:R-:W-:Y:S01]  /*8d60*/  LEA R2, P0, R15, R0, 0x1 ;  /* 0x000000000f027211 */ /* 0x004fe200078008ff */
[----:B------:R-:W-:Y:S01]  /*8d70*/  IMAD.SHL.U32 R0, R14, 0x2, RZ ;  /* 0x000000020e007824 */ /* 0x000fe200078e00ff */
        /* <DEDUP_REMOVED lines=8> */
.L_x_1592:
[----:B------:R-:W-:Y:S05]  /*8e00*/  BSYNC B0 ;  /* 0x0000000000007941 */ /* 0x000fea0003800000 */
.L_x_1591:
[----:B------:R-:W-:Y:S05]  /*8e10*/  BRA.DIV ~URZ, `(.L_x_1593) ;  /* 0x000162127f007947 */ /* 0x000fea000b800000 */
[----:B--2---:R2:W1:Y:S04]  /*8e20*/  SHFL.IDX PT, R4, R6, 0x1, 0x1c1f ;  /* 0x003c1f0006047f89 */ /* 0x00446800000e0000 */
[----:B----4-:R2:W4:Y:S02]  /*8e30*/  SHFL.IDX PT, R0, R12, 0x1, 0x1c1f ;  /* 0x003c1f000c007f89 */ /* 0x01052400000e0000 */
.L_x_1760:
[----:B------:R-:W-:Y:S01]  /*8e40*/  IADD3 R2, R5, 0x20, RZ ;  /* 0x0000002005027810 */ /* 0x000fe20007ffe0ff */
[----:B------:R-:W-:Y:S03]  /*8e50*/  BSSY B0, `(.L_x_1594) ;  /* 0x0000016000007945 */ /* 0x000fe60003800000 */
[----:B------:R-:W-:-:S13]  /*8e60*/  ISETP.GE.AND P0, PT, R2, R38, PT ;  /* 0x000000260200720c */ /* 0x000fda0003f06270 */
[----:B------:R-:W-:Y:S05]  /*8e70*/  @P0 BRA `(.L_x_1595) ;  /* 0x0000013000000947 */ /* 0x000fea0003800000 */
[----:B--2---:R-:W2:Y:S04]  /*8e80*/  LDL.64 R20, [R1] ;  /* 0x0000000001147983 */ /* 0x004ea80000100a00 */
[----:B---3--:R-:W3:Y:S04]  /*8e90*/  LDL R17, [R1+0xc] ;  /* 0x00000c0001117983 */ /* 0x008ee80000100800 */
[----:B----4-:R-:W4:Y:S04]  /*8ea0*/  LDL R15, [R1+0x10] ;  /* 0x00001000010f7983 */ /* 0x010f280000100800 */
[----:B------:R-:W4:Y:S04]  /*8eb0*/  LDL R14, [R1+0x18] ;  /* 0x00001800010e7983 */ /* 0x000f280000100800 */
[----:B------:R-:W4:Y:S04]  /*8ec0*/  LDL R18, [R1+0x88] ;  /* 0x0000880001127983 */ /* 0x000f280000100800 */
[----:B------:R-:W4:Y:S01]  /*8ed0*/  LDL R16, [R1+0x84] ;  /* 0x0000840001107983 */ /* 0x000f220000100800 */
[----:B--2---:R-:W-:-:S02]  /*8ee0*/  LEA R10, P2, R20, R0, 0x1 ;  /* 0x00000000140a7211 */ /* 0x004fc400078408ff */
[----:B---3--:R-:W-:Y:S02]  /*8ef0*/  LEA R8, P1, R17, R0, 0x1 ;  /* 0x0000000011087211 */ /* 0x008fe400078208ff */
[----:B-1----:R-:W-:Y:S02]  /*8f00*/  LEA.HI.X R11, R20, R4, R21, 0x1, P2 ;  /* 0x00000004140b7211 */ /* 0x002fe400010f0c15 */
[----:B----4-:R-:W-:Y:S01]  /*8f10*/  LEA R2, P0, R15, R0, 0x1 ;  /* 0x000000000f027211 */ /* 0x010fe200078008ff */
        /* <DEDUP_REMOVED lines=9> */
.L_x_1595:
[----:B------:R-:W-:Y:S05]  /*8fb0*/  BSYNC B0 ;  /* 0x0000000000007941 */ /* 0x000fea0003800000 */
.L_x_1594:
[----:B------:R-:W-:Y:S05]  /*8fc0*/  BRA.DIV ~URZ, `(.L_x_1596) ;  /* 0x000161327f007947 */ /* 0x000fea000b800000 */
[----:B-1----:R1:W2:Y:S02]  /*8fd0*/  SHFL.IDX PT, R4, R6, 0x2, 0x1c1f ;  /* 0x005c1f0006047f89 */ /* 0x0022a400000e0000 */
.L_x_1761:
[----:B------:R-:W-:Y:S05]  /*8fe0*/  BRA.DIV ~URZ, `(.L_x_1597) ;  /* 0x000161827f007947 */ /* 0x000fea000b800000 */
[----:B----4-:R4:W1:Y:S02]  /*8ff0*/  SHFL.IDX PT, R0, R12, 0x2, 0x1c1f ;  /* 0x005c1f000c007f89 */ /* 0x01086400000e0000 */
.L_x_1762:
[----:B------:R-:W-:Y:S01]  /*9000*/  IADD3 R2, R5, 0x40, RZ ;  /* 0x0000004005027810 */ /* 0x000fe20007ffe0ff */
[----:B------:R-:W-:Y:S03]  /*9010*/  BSSY B0, `(.L_x_1598) ;  /* 0x0000016000007945 */ /* 0x000fe60003800000 */
        /* <DEDUP_REMOVED lines=8> */
[----:B-1-3--:R-:W-:-:S02]  /*90a0*/  LEA R10, P2, R20, R0, 0x1 ;  /* 0x00000000140a7211 */ /* 0x00afc400078408ff */
        /* <DEDUP_REMOVED lines=12> */
.L_x_1599:
[----:B------:R-:W-:Y:S05]  /*9170*/  BSYNC B0 ;  /* 0x0000000000007941 */ /* 0x000fea0003800000 */
.L_x_1598:
[----:B------:R-:W-:Y:S05]  /*9180*/  BRA.DIV ~URZ, `(.L_x_1600) ;  /* 0x000160527f007947 */ /* 0x000fea000b800000 */
[----:B--2---:R2:W3:Y:S04]  /*9190*/  SHFL.IDX PT, R4, R6, 0x3, 0x1c1f ;  /* 0x007c1f0006047f89 */ /* 0x0044e800000e0000 */
[----:B-1----:R2:W1:Y:S02]  /*91a0*/  SHFL.IDX PT, R0, R12, 0x3, 0x1c1f ;  /* 0x007c1f000c007f89 */ /* 0x00246400000e0000 */
.L_x_1763:
[----:B--2---:R-:W2:Y:S04]  /*91b0*/  LDL.64 R106, [R1] ;  /* 0x00000000016a7983 */ /* 0x004ea80000100a00 */
[----:B----4-:R-:W4:Y:S04]  /*91c0*/  LDL R101, [R1+0xc] ;  /* 0x00000c0001657983 */ /* 0x010f280000100800 */
[----:B---3--:R-:W3:Y:S04]  /*91d0*/  LDL R99, [R1+0x10] ;  /* 0x0000100001637983 */ /* 0x008ee80000100800 */
[----:B------:R-:W3:Y:S04]  /*91e0*/  LDL R104, [R1+0x18] ;  /* 0x0000180001687983 */ /* 0x000ee80000100800 */
[----:B------:R-:W3:Y:S04]  /*91f0*/  LDL R102, [R1+0x88] ;  /* 0x0000880001667983 */ /* 0x000ee80000100800 */
[----:B------:R-:W3:Y:S01]  /*9200*/  LDL R100, [R1+0x84] ;  /* 0x0000840001647983 */ /* 0x000ee20000100800 */
[----:B------:R-:W-:-:S04]  /*9210*/  IADD3 R2, R5, 0x60, RZ ;  /* 0x0000006005027810 */ /* 0x000fc80007ffe0ff */
[----:B------:R-:W-:Y:S01]  /*9220*/  ISETP.GE.AND P0, PT, R2, R38, PT ;  /* 0x000000260200720c */ /* 0x000fe20003f06270 */
[----:B-----5:R-:W-:-:S05]  /*9230*/  IMAD.WIDE.U32 R16, R13, c[0x0][0x2b0], RZ ;  /* 0x0000ac000d107a25 */ /* 0x020fca00078e00ff */
[----:B------:R1:W-:Y:S07]  /*9240*/  STL.64 [R1+0x48], R16 ;  /* 0x0000481001007387 */ /* 0x0003ee0000100a00 */
[CC--:B-12---:R-:W-:Y:S02]  /*9250*/  @!P0 LEA R10, P1, R106.reuse, R0.reuse, 0x1 ;  /* 0x000000006a0a8211 */ /* 0x0c6fe400078208ff */
[----:B----4-:R-:W-:Y:S02]  /*9260*/  @!P0 LEA R8, P2, R101, R0, 0x1 ;  /* 0x0000000065088211 */ /* 0x010fe400078408ff */
[----:B------:R-:W-:-:S02]  /*9270*/  @!P0 LEA.HI.X R11, R106, R4, R107, 0x1, P1 ;  /* 0x000000046a0b8211 */ /* 0x000fc400008f0c6b */
[----:B---3--:R-:W-:Y:S01]  /*9280*/  @!P0 LEA R2, P1, R99, R0, 0x1 ;  /* 0x0000000063028211 */ /* 0x008fe200078208ff */
[----:B------:R-:W-:Y:S01]  /*9290*/  @!P0 IMAD.SHL.U32 R0, R104, 0x2, RZ ;  /* 0x0000000268008824 */ /* 0x000fe200078e00ff */
[----:B------:R-:W-:-:S04]  /*92a0*/  @!P0 LEA.HI.X R9, R101, R4, R102, 0x1, P2 ;  /* 0x0000000465098211 */ /* 0x000fc800010f0c66 */
[----:B------:R-:W-:Y:S01]  /*92b0*/  @!PT LDS RZ, [RZ] ;  /* 0x00000000fffff984 */ /* 0x000fe20000000800 */
[----:B------:R-:W-:Y:S01]  /*92c0*/  @!PT LDS RZ, [RZ] ;  /* 0x00000000fffff984 */ /* 0x000fe20000000800 */
[----:B------:R-:W-:Y:S01]  /*92d0*/  @!PT LDS RZ, [RZ] ;  /* 0x00000000fffff984 */ /* 0x000fe20000000800 */
[----:B------:R1:W-:Y:S01]  /*92e0*/  @!P0 LDGSTS.E.BYPASS.LTC128B.128 [R0+0x7880], [R10.64], !P5 ;  /* 0x078800000a008fae */ /* 0x0003e2000e901d48 */
[----:B------:R-:W-:-:S03]  /*92f0*/  @!P0 LEA.HI.X R3, R99, R4, R100, 0x1, P1 ;  /* 0x0000000463038211 */ /* 0x000fc600008f0c64 */
[----:B------:R1:W-:Y:S04]  /*9300*/  @!P0 LDGSTS.E.BYPASS.LTC128B.128 [R0+0x9880], [R8.64], !P4 ;  /* 0x0988000008008fae */ /* 0x0003e8000e101d48 */
[----:B------:R1:W-:Y:S04]  /*9310*/  @!P0 LDGSTS.E.BYPASS.LTC128B.128 [R0+0xb880], [R2.64], !P3 ;  /* 0x0b88000002008fae */ /* 0x0003e8000d901d48 */
[----:B------:R-:W0:Y:S01]  /*9320*/  LDGDEPBAR ;  /* 0x00000000000079af */ /* 0x000e220000000000 */
[----:B-1----:R-:W-:-:S05]  /*9330*/  SHF.R.S32.HI R0, RZ, 0x1f, R13 ;  /* 0x0000001fff007819 */ /* 0x002fca000001140d */
[----:B------:R-:W-:-:S04]  /*9340*/  IMAD R0, R0, c[0x0][0x2b0], RZ ;  /* 0x0000ac0000007a24 */ /* 0x000fc800078e02ff */
[----:B------:R-:W-:-:S04]  /*9350*/  IMAD R0, R13, c[0x0][0x2b4], R0 ;  /* 0x0000ad000d007a24 */ /* 0x000fc800078e0200 */
[----:B------:R-:W-:-:S05]  /*9360*/  IMAD.IADD R6, R17, 0x1, R0 ;  /* 0x0000000111067824 */ /* 0x000fca00078e0200 */
[----:B------:R1:W-:Y:S01]  /*9370*/  STL [R1+0x50], R6 ;  /* 0x0000500601007387 */ /* 0x0003e20000100800 */
[----:B------:R-:W-:Y:S02]  /*9380*/  WARPSYNC 0xffffffff ;  /* 0xffffffff00007948 */ /* 0x000fe40003800000 */
[----:B------:R-:W2:Y:S04]  /*9390*/  LDL R12, [R1+0x8] ;  /* 0x00000800010c7983 */ /* 0x000ea80000100800 */
[----:B------:R-:W3:Y:S04]  /*93a0*/  LDL R14, [R1+0x6c] ;  /* 0x00006c00010e7983 */ /* 0x000ee80000100800 */
[----:B------:R-:W4:Y:S01]  /*93b0*/  LDL R15, [R1+0x60] ;  /* 0x00006000010f7983 */ /* 0x000f220000100800 */
[----:B------:R-:W-:-:S02]  /*93c0*/  IMAD.MOV.U32 R111, RZ, RZ, 0x30 ;  /* 0x00000030ff6f7424 */ /* 0x000fc400078e00ff */
[----:B------:R-:W-:Y:S02]  /*93d0*/  IMAD.MOV.U32 R0, RZ, RZ, c[0x0][0x2b8] ;  /* 0x0000ae00ff007624 */ /* 0x000fe400078e00ff */
[----:B------:R-:W-:Y:S01]  /*93e0*/  IMAD R111, R211, R111, -0x30 ;  /* 0xffffffd0d36f7424 */ /* 0x000fe200078e026f */
[----:B------:R-:W-:Y:S02]  /*93f0*/  BAR.SYNC.DEFER_BLOCKING 0x0 ;  /* 0x0000000000007b1d */ /* 0x000fe40000010000 */
[----:B------:R-:W-:Y:S02]  /*9400*/  ISETP.NE.AND P1, PT, R0, 0x1, PT ;  /* 0x000000010000780c */ /* 0x000fe40003f25270 */
[----:B------:R-:W-:Y:S01]  /*9410*/  LOP3.LUT R247, R247, 0xfffffffe, RZ, 0xc0, !PT ;  /* 0xfffffffef7f77812 */ /* 0x000fe200078ec0ff */
[----:B------:R-:W-:-:S10]  /*9420*/  IMAD.MOV.U32 R210, RZ, RZ, RZ ;  /* 0x000000ffffd27224 */ /* 0x000fd400078e00ff */
[----:B------:R-:W-:Y:S01]  /*9430*/  @P1 LOP3.LUT R247, R247, 0x1, RZ, 0xfc, !PT ;  /* 0x00000001f7f71812 */ /* 0x000fe200078efcff */
[----:B--2---:R-:W-:-:S05]  /*9440*/  IMAD.IADD R2, R12, 0x1, R111 ;  /* 0x000000010c027824 */ /* 0x004fca00078e026f */
[C---:B---3--:R-:W-:Y:S01]  /*9450*/  ISETP.GE.AND P0, PT, R2.reuse, R14, PT ;  /* 0x0000000e0200720c */ /* 0x048fe20003f06270 */
[----:B----4-:R-:W-:-:S03]  /*9460*/  IMAD.IADD R2, R2, 0x1, R15 ;  /* 0x0000000102027824 */ /* 0x010fc600078e020f */
        /* <DEDUP_REMOVED lines=18> */
[----:B------:R-:W-:Y:S01]  /*9590*/  IMAD R8, R88, c[0x0][0x1ec], R11 ;  /* 0x00007b0058087a24 */ /* 0x000fe200078e020b */
[----:B-1----:R-:W-:Y:S01]  /*95a0*/  SHF.R.S32.HI R103, RZ, 0x1f, R6 ;  /* 0x0000001fff677819 */ /* 0x002fe20000011406 */
[----:B------:R-:W-:-:S03]  /*95b0*/  IMAD R110, R128, -0x30, R14 ;  /* 0xffffffd0806e7824 */ /* 0x000fc600078e020e */
[----:B------:R-:W-:Y:S02]  /*95c0*/  LEA.HI R103, R103, R6, RZ, 0x2 ;  /* 0x0000000667677211 */ /* 0x000fe400078f10ff */
[----:B------:R-:W-:Y:S02]  /*95d0*/  IMNMX R6, R110, 0x30, PT ;  /* 0x000000306e067817 */ /* 0x000fe40003800200 */
[----:B------:R-:W-:-:S05]  /*95e0*/  SHF.R.S32.HI R103, RZ, 0x2, R103 ;  /* 0x00000002ff677819 */ /* 0x000fca0000011467 */
[----:B------:R-:W-:-:S05]  /*95f0*/  IMAD.IADD R6, R6, 0x1, -R103 ;  /* 0x0000000106067824 */ /* 0x000fca00078e0a67 */
[----:B------:R-:W-:Y:S01]  /*9600*/  ISETP.GE.AND P1, PT, R6, 0x1, PT ;  /* 0x000000010600780c */ /* 0x000fe20003f26270 */
[----:B------:R-:W-:Y:S04]  /*9610*/  STL.64 [R1+0x40], R10 ;  /* 0x0000400a01007387 */ /* 0x000fe80000100a00 */
[----:B------:R-:W-:Y:S08]  /*9620*/  STL [R1+0x3c], R8 ;  /* 0x00003c0801007387 */ /* 0x000ff00000100800 */
[----:B------:R-:W-:-:S02]  /*9630*/  @P1 ISETP.GE.AND P2, PT, R106, c[0x0][0x1d4], PT ;  /* 0x000075006a001a0c */ /* 0x000fc40003f46270 */
[----:B------:R-:W-:Y:S02]  /*9640*/  @P1 ISETP.GE.AND P4, PT, R101, c[0x0][0x1d4], PT ;  /* 0x0000750065001a0c */ /* 0x000fe40003f86270 */
[----:B------:R-:W-:Y:S02]  /*9650*/  ISETP.GT.AND P6, PT, R12, 0x2f, PT ;  /* 0x0000002f0c00780c */ /* 0x000fe40003fc4270 */
        /* <DEDUP_REMOVED lines=15> */
[----:B----4-:R-:W-:Y:S01]  /*9750*/  @P1 IMAD.SHL.U32 R0, R104, 0x2, RZ ;  /* 0x0000000268001824 */ /* 0x010fe200078e00ff */
[----:B------:R-:W-:-:S04]  /*9760*/  ISETP.GE.AND P0, PT, R6, 0x21, PT ;  /* 0x000000210600780c */ /* 0x000fc80003f06270 */
[----:B------:R1:W-:Y:S01]  /*9770*/  @P1 LDGSTS.E.BYPASS.LTC128B.128 [R0+0x3c80], [R8.64], !P2 ;  /* 0x03c8000008001fae */ /* 0x0003e2000d101d48 */
[----:B------:R-:W-:Y:S02]  /*9780*/  @P1 ISETP.GE.AND P2, PT, R99, c[0x0][0x1d4], PT ;  /* 0x0000750063001a0c */ /* 0x000fe40003f46270 */
[----:B------:R-:W-:-:S05]  /*9790*/  @P1 LEA.HI.X R11, R101, R4, R102, 0x1, P3 ;  /* 0x00000004650b1211 */ /* 0x000fca00018f0c66 */
[----:B------:R3:W-:Y:S01]  /*97a0*/  @P1 LDGSTS.E.BYPASS.LTC128B.128 [R0+0x4880], [R10.64], !P4 ;  /* 0x048800000a001fae */ /* 0x0007e2000e101d48 */
[----:B------:R-:W-:Y:S02]  /*97b0*/  @P0 ISETP.GE.AND P4, PT, R106, c[0x0][0x1d4], PT ;  /* 0x000075006a000a0c */ /* 0x000fe40003f86270 */
[----:B-1----:R-:W-:-:S04]  /*97c0*/  @P1 LEA R8, P3, R99, R3, 0x1 ;  /* 0x0000000363081211 */ /* 0x002fc800078608ff */
[----:B------:R-:W-:Y:S02]  /*97d0*/  @P1 LEA.HI.X R9, R99, R4, R100, 0x1, P3 ;  /* 0x0000000463091211 */ /* 0x000fe400018f0c64 */
[----:B------:R-:W-:-:S03]  /*97e0*/  @P0 ISETP.GE.AND P3, PT, R101, c[0x0][0x1d4], PT ;  /* 0x0000750065000a0c */ /* 0x000fc60003f66270 */
[----:B------:R1:W-:Y:S01]  /*97f0*/  @P1 LDGSTS.E.BYPASS.LTC128B.128 [R0+0x5480], [R8.64], !P2 ;  /* 0x0548000008001fae */ /* 0x0003e2000d101d48 */
[----:B------:R-:W-:Y:S02]  /*9800*/  @P0 ISETP.GE.AND P2, PT, R99, c[0x0][0x1d4], PT ;  /* 0x0000750063000a0c */ /* 0x000fe40003f46270 */
[----:B---3--:R-:W-:-:S04]  /*9810*/  @P0 LEA R10, P5, R106, R2, 0x1 ;  /* 0x000000026a0a0211 */ /* 0x008fc800078a08ff */
[----:B-----5:R-:W-:Y:S02]  /*9820*/  @P0 LEA.HI.X R11, R106, R5, R107, 0x1, P5 ;  /* 0x000000056a0b0211 */ /* 0x020fe400028f0c6b */
[----:B-1----:R-:W-:Y:S01]  /*9830*/  @P0 LEA R8, P1, R101, R2, 0x1 ;  /* 0x0000000265080211 */ /* 0x002fe200078208ff */
[----:B------:R-:W-:-:S03]  /*9840*/  @P0 IMAD.SHL.U32 R0, R104, 0x2, RZ ;  /* 0x0000000268000824 */ /* 0x000fc600078e00ff */
[-C--:B------:R-:W-:Y:S02]  /*9850*/  @P0 LEA.HI.X R9, R101, R5.reuse, R102, 0x1, P1 ;  /* 0x0000000565090211 */ /* 0x080fe400008f0c66 */
[C---:B------:R-:W-:Y:S01]  /*9860*/  @P0 LEA R2, P1, R99.reuse, R2, 0x1 ;  /* 0x0000000263020211 */ /* 0x040fe200078208ff */
[----:B------:R1:W-:Y:S03]  /*9870*/  @P0 LDGSTS.E.BYPASS.LTC128B.128 [R0+0x4480], [R10.64], !P4 ;  /* 0x044800000a000fae */ /* 0x0003e6000e101d48 */
[----:B------:R-:W-:Y:S01]  /*9880*/  @P0 LEA.HI.X R3, R99, R5, R100, 0x1, P1 ;  /* 0x0000000563030211 */ /* 0x000fe200008f0c64 */
[----:B------:R1:W-:Y:S04]  /*9890*/  @P0 LDGSTS.E.BYPASS.LTC128B.128 [R0+0x5080], [R8.64], !P3 ;  /* 0x0508000008000fae */ /* 0x0003e8000d901d48 */
[----:B------:R1:W-:Y:S01]  /*98a0*/  @P0 LDGSTS.E.BYPASS.LTC128B.128 [R0+0x5c80], [R2.64], !P2 ;  /* 0x05c8000002000fae */ /* 0x0003e2000d101d48 */
[----:B------:R-:W-:-:S03]  /*98b0*/  ISETP.LT.AND P0, PT, RZ, c[0x0][0x27c], PT ;  /* 0x00009f00ff007a0c */ /* 0x000fc60003f01270 */
[----:B------:R-:W0:Y:S10]  /*98c0*/  LDGDEPBAR ;  /* 0x00000000000079af */ /* 0x000e340000000000 */
[----:B------:R-:W-:Y:S05]  /*98d0*/  @P0 BRA `(.L_x_1601) ;  /* 0x0000002000000947 */ /* 0x000fea0003800000 */
[----:B------:R-:W-:-:S04]  /*98e0*/  DEPBAR.LE SB0, 0x1 ;  /* 0x000080400000791a */ /* 0x000fc80000000000 */
[----:B------:R-:W-:Y:S05]  /*98f0*/  BRA `(.L_x_1602) ;  /* 0x00006e0000007947 */ /* 0x000fea0003800000 */
.L_x_1601:
[----:B------:R-:W2:Y:S01]  /*9900*/  LDL R105, [R1+0x64] ;  /* 0x0000640001697983 */ /* 0x000ea20000100800 */
[----:B------:R-:W-:Y:S01]  /*9910*/  ULDC.U8 UR4, c[0x0][0x298] ;  /* 0x0000a60000047ab9 */ /* 0x000fe20000000000 */
[----:B-1----:R-:W-:Y:S01]  /*9920*/  SHF.R.S32.HI R0, RZ, 0x1f, R129 ;  /* 0x0000001fff007819 */ /* 0x002fe20000011481 */
[C---:B------:R-:W-:Y:S01]  /*9930*/  IMAD.WIDE.U32 R4, R129.reuse, c[0x0][0x280], RZ ;  /* 0x0000a00081047a25 */ /* 0x040fe200078e00ff */
        /* <DEDUP_REMOVED lines=59> */
[----:B------:R-:W-:-:S11]  /*9cf0*/  ISETP.GE.AND P2, PT, R166, c[0x0][0x27c], PT ;  /* 0x00009f00a6007a0c */ /* 0x000fd60003f46270 */
[C---:B------:R-:W-:Y:S01]  /*9d00*/  @!P0 IMAD.SHL.U32 R0, R169.reuse, 0x2, RZ ;  /* 0x00000002a9008824 */ /* 0x040fe200078e00ff */
[----:B-----5:R-:W-:Y:S01]  /*9d10*/  @!P0 SHF.L.U64.HI R6, R169, 0x1, R81 ;  /* 0x00000001a9068819 */ /* 0x020fe20000010251 */
[----:B------:R-:W-:Y:S01]  /*9d20*/  CS2R R24, SRZ ;  /* 0x0000000000187805 */ /* 0x000fe2000001ff00 */
[----:B------:R-:W-:Y:S02]  /*9d30*/  @!P2 IMAD.SHL.U32 R14, R166, 0x2, RZ ;  /* 0x00000002a60ea824 */ /* 0x000fe400078e00ff */
[-C--:B---3--:R-:W-:Y:S02]  /*9d40*/  @!P0 IADD3 R8, P3, R4, R0.reuse, RZ ;  /* 0x0000000004088210 */ /* 0x088fe40007f7e0ff */
[----:B------:R-:W-:-:S03]  /*9d50*/  @!P0 IADD3 R12, P1, R2, R0, RZ ;  /* 0x00000000020c8210 */ /* 0x000fc60007f3e0ff */
[--C-:B----4-:R-:W-:Y:S01]  /*9d60*/  @!P0 IMAD.X R9, R5, 0x1, R6.reuse, P3 ;  /* 0x0000000105098824 */ /* 0x110fe200018e0606 */
[----:B------:R-:W-:Y:S01]  /*9d70*/  ISETP.GE.AND P3, PT, R168, c[0x0][0x27c], PT ;  /* 0x00009f00a8007a0c */ /* 0x000fe20003f66270 */
[----:B-1----:R-:W-:Y:S01]  /*9d80*/  @!P0 IMAD.X R13, R3, 0x1, R6, P1 ;  /* 0x00000001030d8824 */ /* 0x002fe200008e0606 */
[----:B------:R-:W-:Y:S02]  /*9d90*/  ISETP.GE.AND P1, PT, R115, c[0x0][0x27c], PT ;  /* 0x00009f0073007a0c */ /* 0x000fe40003f26270 */
[----:B------:R1:W5:Y:S01]  /*9da0*/  @!P0 LD.E.64 R26, [R8.64] ;  /* 0x00000008081a8980 */ /* 0x000362000c101b00 */
[----:B------:R-:W-:Y:S02]  /*9db0*/  @!P2 SHF.L.U64.HI R0, R166, 0x1, R80 ;  /* 0x00000001a600a819 */ /* 0x000fe40000010250 */
[----:B------:R-:W-:Y:S01]  /*9dc0*/  @!P2 IADD3 R10, P4, R4, R14, RZ ;  /* 0x0000000e040aa210 */ /* 0x000fe20007f9e0ff */
[----:B------:R2:W5:Y:S01]  /*9dd0*/  @!P0 LD.E.64 R24, [R12.64] ;  /* 0x000000080c188980 */ /* 0x000562000c101b00 */
[----:B------:R-:W-:Y:S01]  /*9de0*/  CS2R R32, SRZ ;  /* 0x0000000000207805 */ /* 0x000fe2000001ff00 */
[----:B------:R-:W-:-:S02]  /*9df0*/  CS2R R28, SRZ ;  /* 0x00000000001c7805 */ /* 0x000fc4000001ff00 */
[----:B------:R-:W-:Y:S01]  /*9e00*/  @!P2 IMAD.X R11, R5, 0x1, R0, P4 ;  /* 0x00000001050ba824 */ /* 0x000fe200020e0600 */
[----:B------:R-:W-:-:S04]  /*9e10*/  @!P3 SHF.L.U64.HI R6, R168, 0x1, R79 ;  /* 0x00000001a806b819 */ /* 0x000fc8000001024f */
[----:B------:R3:W5:Y:S01]  /*9e20*/  @!P2 LD.E.64 R28, [R10.64] ;  /* 0x000000080a1ca980 */ /* 0x000762000c101b00 */
[----:B-1----:R-:W-:-:S05]  /*9e30*/  @!P2 IADD3 R8, P0, R2, R14, RZ ;  /* 0x0000000e0208a210 */ /* 0x002fca0007f1e0ff */
[----:B------:R-:W-:Y:S02]  /*9e40*/  @!P2 IMAD.X R9, R3, 0x1, R0, P0 ;  /* 0x000000010309a824 */ /* 0x000fe400000e0600 */
[----:B------:R-:W-:-:S03]  /*9e50*/  @!P3 IMAD.SHL.U32 R0, R168, 0x2, RZ ;  /* 0x00000002a800b824 */ /* 0x000fc600078e00ff */
[----:B------:R1:W5:Y:S02]  /*9e60*/  @!P2 LD.E.64 R32, [R8.64] ;  /* 0x000000080820a980 */ /* 0x000364000c101b00 */
[----:B------:R-:W-:-:S05]  /*9e70*/  @!P3 IADD3 R18, P0, R4, R0, RZ ;  /* 0x000000000412b210 */ /* 0x000fca0007f1e0ff */
[----:B------:R-:W-:Y:S01]  /*9e80*/  @!P3 IMAD.X R19, R5, 0x1, R6, P0 ;  /* 0x000000010513b824 */ /* 0x000fe200000e0606 */
[----:B------:R-:W-:Y:S01]  /*9e90*/  @!P3 IADD3 R16, P2, R2, R0, RZ ;  /* 0x000000000210b210 */ /* 0x000fe20007f5e0ff */
[C---:B-1----:R-:W-:Y:S01]  /*9ea0*/  @!P1 IMAD.SHL.U32 R8, R115.reuse, 0x2, RZ ;  /* 0x0000000273089824 */ /* 0x042fe200078e00ff */
[----:B------:R-:W-:-:S04]  /*9eb0*/  @!P1 SHF.L.U64.HI R9, R115, 0x1, R78 ;  /* 0x0000000173099819 */ /* 0x000fc8000001024e */
[----:B------:R-:W-:-:S05]  /*9ec0*/  @!P1 IADD3 R14, P0, R4, R8, RZ ;  /* 0x00000008040e9210 */ /* 0x000fca0007f1e0ff */
[----:B------:R-:W-:Y:S01]  /*9ed0*/  @!P1 IMAD.X R15, R5, 0x1, R9, P0 ;  /* 0x00000001050f9824 */ /* 0x000fe200000e0609 */
[----:B--2---:R-:W-:Y:S01]  /*9ee0*/  @!P1 IADD3 R12, P0, R2, R8, RZ ;  /* 0x00000008020c9210 */ /* 0x004fe20007f1e0ff */
[----:B------:R-:W-:Y:S01]  /*9ef0*/  @!P3 IMAD.X R17, R3, 0x1, R6, P2 ;  /* 0x000000010311b824 */ /* 0x000fe200010e0606 */
[----:B------:R-:W-:-:S03]  /*9f00*/  ISETP.GE.AND P2, PT, R164, c[0x0][0x27c], PT ;  /* 0x00009f00a4007a0c */ /* 0x000fc60003f46270 */
[----:B------:R-:W-:Y:S01]  /*9f10*/  @!P1 IMAD.X R13, R3, 0x1, R9, P0 ;  /* 0x00000001030d9824 */ /* 0x000fe200000e0609 */
[----:B------:R-:W-:Y:S01]  /*9f20*/  ISETP.GE.AND P0, PT, R167, c[0x0][0x27c], PT ;  /* 0x00009f00a7007a0c */ /* 0x000fe20003f06270 */
[----:B---3--:R-:W-:Y:S01]  /*9f30*/  CS2R R10, SRZ ;  /* 0x00000000000a7805 */ /* 0x008fe2000001ff00 */
[----:B------:R-:W-:-:S07]  /*9f40*/  CS2R R8, SRZ ;  /* 0x0000000000087805 */ /* 0x000fce000001ff00 */
[----:B------:R-:W-:-:S04]  /*9f50*/  @!P2 IMAD.WIDE R22, R164, 0x2, R4 ;  /* 0x00000002a416a825 */ /* 0x000fc800078e0204 */
[----:B------:R-:W-:Y:S01]  /*9f60*/  @!P2 IMAD.WIDE R20, R164, 0x2, R2 ;  /* 0x00000002a414a825 */ /* 0x000fe200078e0202 */
[----:B------:R1:W5:Y:S03]  /*9f70*/  @!P2 LD.E.64 R10, [R22.64] ;  /* 0x00000008160aa980 */ /* 0x000366000c101b00 */
        /* <DEDUP_REMOVED lines=10> */
[----:B------:R-:W-:Y:S01]  /*a020*/  CS2R R46, SRZ ;  /* 0x00000000002e7805 */ /* 0x000fe2000001ff00 */
[----:B------:R-:W-:Y:S01]  /*a030*/  CS2R R48, SRZ ;  /* 0x0000000000307805 */ /* 0x000fe2000001ff00 */
[----:B------:R-:W-:Y:S01]  /*a040*/  @!P0 IMAD.X R3, R3, 0x1, R6, P2 ;  /* 0x0000000103038824 */ /* 0x000fe200010e0606 */
[----:B------:R1:W5:Y:S04]  /*a050*/  @!P3 LD.E.64 R34, [R18.64] ;  /* 0x000000081222b980 */ /* 0x000368000c101b00 */
[----:B------:R1:W5:Y:S04]  /*a060*/  @!P3 LD.E.64 R36, [R16.64] ;  /* 0x000000081024b980 */ /* 0x000368000c101b00 */
[----:B------:R1:W5:Y:S04]  /*a070*/  @!P1 LD.E.64 R40, [R14.64] ;  /* 0x000000080e289980 */ /* 0x000368000c101b00 */
[----:B------:R1:W5:Y:S04]  /*a080*/  @!P1 LD.E.64 R42, [R12.64] ;  /* 0x000000080c2a9980 */ /* 0x000368000c101b00 */
[----:B------:R1:W5:Y:S04]  /*a090*/  @!P0 LD.E.64 R46, [R4.64] ;  /* 0x00000008042e8980 */ /* 0x000368000c101b00 */
[----:B------:R1:W5:Y:S02]  /*a0a0*/  @!P0 LD.E.64 R48, [R2.64] ;  /* 0x0000000802308980 */ /* 0x000364000c101b00 */
.L_x_1605:
[----:B--2---:R-:W-:Y:S05]  /*a0b0*/  BSYNC B0 ;  /* 0x0000000000007941 */ /* 0x004fea0003800000 */
.L_x_1604:
        /* <DEDUP_REMOVED lines=57> */
[----:B------:R-:W-:-:S11]  /*a450*/  ISETP.GE.AND P2, PT, R166, c[0x0][0x27c], PT ;  /* 0x00009f00a6007a0c */ /* 0x000fd60003f46270 */
[C---:B------:R-:W-:Y:S01]  /*a460*/  @!P0 IMAD.SHL.U32 R0, R169.reuse, 0x2, RZ ;  /* 0x00000002a9008824 */ /* 0x040fe200078e00ff */
[----:B------:R-:W-:Y:S01]  /*a470*/  @!P0 SHF.L.U64.HI R6, R169, 0x1, R81 ;  /* 0x00000001a9068819 */ /* 0x000fe20000010251 */
[----:B------:R-:W-:Y:S01]  /*a480*/  CS2R R50, SRZ ;  /* 0x0000000000327805 */ /* 0x000fe2000001ff00 */
[----:B------:R-:W-:Y:S02]  /*a490*/  @!P2 IMAD.SHL.U32 R18, R166, 0x2, RZ ;  /* 0x00000002a612a824 */ /* 0x000fe400078e00ff */
[-C--:B------:R-:W-:Y:S02]  /*a4a0*/  @!P0 IADD3 R12, P3, R4, R0.reuse, RZ ;  /* 0x00000000040c8210 */ /* 0x080fe40007f7e0ff */
[----:B------:R-:W-:-:S03]  /*a4b0*/  @!P0 IADD3 R16, P1, R2, R0, RZ ;  /* 0x0000000002108210 */ /* 0x000fc60007f3e0ff */
[--C-:B------:R-:W-:Y:S01]  /*a4c0*/  @!P0 IMAD.X R13, R5, 0x1, R6.reuse, P3 ;  /* 0x00000001050d8824 */ /* 0x100fe200018e0606 */
[----:B------:R-:W-:Y:S01]  /*a4d0*/  ISETP.GE.AND P3, PT, R168, c[0x0][0x27c], PT ;  /* 0x00009f00a8007a0c */ /* 0x000fe20003f66270 */
[----:B------:R-:W-:Y:S01]  /*a4e0*/  @!P0 IMAD.X R17, R3, 0x1, R6, P1 ;  /* 0x0000000103118824 */ /* 0x000fe200008e0606 */
[----:B------:R-:W-:Y:S02]  /*a4f0*/  ISETP.GE.AND P1, PT, R115, c[0x0][0x27c], PT ;  /* 0x00009f0073007a0c */ /* 0x000fe40003f26270 */
[----:B------:R1:W5:Y:S01]  /*a500*/  @!P0 LD.E.64 R52, [R12.64] ;  /* 0x000000080c348980 */ /* 0x000362000c101b00 */
[----:B------:R-:W-:Y:S02]  /*a510*/  @!P2 SHF.L.U64.HI R0, R166, 0x1, R80 ;  /* 0x00000001a600a819 */ /* 0x000fe40000010250 */
[----:B------:R-:W-:Y:S01]  /*a520*/  @!P2 IADD3 R14, P4, R4, R18, RZ ;  /* 0x00000012040ea210 */ /* 0x000fe20007f9e0ff */
[----:B------:R2:W5:Y:S01]  /*a530*/  @!P0 LD.E.64 R50, [R16.64] ;  /* 0x0000000810328980 */ /* 0x000562000c101b00 */
[----:B------:R-:W-:Y:S01]  /*a540*/  CS2R R56, SRZ ;  /* 0x0000000000387805 */ /* 0x000fe2000001ff00 */
[----:B------:R-:W-:-:S02]  /*a550*/  CS2R R54, SRZ ;  /* 0x0000000000367805 */ /* 0x000fc4000001ff00 */
[----:B------:R-:W-:-:S03]  /*a560*/  @!P2 IMAD.X R15, R5, 0x1, R0, P4 ;  /* 0x00000001050fa824 */ /* 0x000fc600020e0600 */
[----:B------:R-:W-:Y:S02]  /*a570*/  @!P1 IMAD.SHL.U32 R6, R115, 0x2, RZ ;  /* 0x0000000273069824 */ /* 0x000fe400078e00ff */
[----:B------:R3:W5:Y:S01]  /*a580*/  @!P2 LD.E.64 R54, [R14.64] ;  /* 0x000000080e36a980 */ /* 0x000762000c101b00 */
[----:B-1----:R-:W-:-:S05]  /*a590*/  @!P2 IADD3 R12, P0, R2, R18, RZ ;  /* 0x00000012020ca210 */ /* 0x002fca0007f1e0ff */
[----:B------:R-:W-:Y:S02]  /*a5a0*/  @!P2 IMAD.X R13, R3, 0x1, R0, P0 ;  /* 0x00000001030da824 */ /* 0x000fe400000e0600 */
[----:B------:R-:W-:-:S03]  /*a5b0*/  @!P3 IMAD.SHL.U32 R0, R168, 0x2, RZ ;  /* 0x00000002a800b824 */ /* 0x000fc600078e00ff */
[----:B------:R1:W5:Y:S02]  /*a5c0*/  @!P2 LD.E.64 R56, [R12.64] ;  /* 0x000000080c38a980 */ /* 0x000364000c101b00 */
[-C--:B------:R-:W-:Y:S02]  /*a5d0*/  @!P3 IADD3 R18, P0, R4, R0.reuse, RZ ;  /* 0x000000000412b210 */ /* 0x080fe40007f1e0ff */
[----:B--2---:R-:W-:Y:S02]  /*a5e0*/  @!P3 IADD3 R16, P2, R2, R0, RZ ;  /* 0x000000000210b210 */ /* 0x004fe40007f5e0ff */
[----:B-1----:R-:W-:Y:S02]  /*a5f0*/  @!P3 SHF.L.U64.HI R12, R168, 0x1, R79 ;  /* 0x00000001a80cb819 */ /* 0x002fe4000001024f */
[----:B------:R-:W-:-:S03]  /*a600*/  @!P1 SHF.L.U64.HI R13, R115, 0x1, R78 ;  /* 0x00000001730d9819 */ /* 0x000fc6000001024e */
[--C-:B------:R-:W-:Y:S01]  /*a610*/  @!P3 IMAD.X R19, R5, 0x1, R12.reuse, P0 ;  /* 0x000000010513b824 */ /* 0x100fe200000e060c */
[----:B---3--:R-:W-:Y:S01]  /*a620*/  @!P1 IADD3 R14, P0, R4, R6, RZ ;  /* 0x00000006040e9210 */ /* 0x008fe20007f1e0ff */
[----:B------:R-:W-:-:S04]  /*a630*/  @!P3 IMAD.X R17, R3, 0x1, R12, P2 ;  /* 0x000000010311b824 */ /* 0x000fc800010e060c */
[----:B------:R-:W-:Y:S01]  /*a640*/  @!P1 IMAD.X R15, R5, 0x1, R13, P0 ;  /* 0x00000001050f9824 */ /* 0x000fe200000e060d */
[----:B------:R-:W-:Y:S02]  /*a650*/  @!P1 IADD3 R12, P0, R2, R6, RZ ;  /* 0x00000006020c9210 */ /* 0x000fe40007f1e0ff */
[----:B------:R-:W-:-:S03]  /*a660*/  ISETP.GE.AND P2, PT, R164, c[0x0][0x27c], PT ;  /* 0x00009f00a4007a0c */ /* 0x000fc60003f46270 */
[----:B------:R-:W-:Y:S01]  /*a670*/  @!P1 IMAD.X R13, R3, 0x1, R13, P0 ;  /* 0x00000001030d9824 */ /* 0x000fe200000e060d */
[----:B------:R-:W-:Y:S01]  /*a680*/  ISETP.GE.AND P0, PT, R167, c[0x0][0x27c], PT ;  /* 0x00009f00a7007a0c */ /* 0x000fe20003f06270 */
[----:B------:R-:W-:Y:S01]  /*a690*/  CS2R R30, SRZ ;  /* 0x00000000001e7805 */ /* 0x000fe2000001ff00 */
        /* <DEDUP_REMOVED lines=15> */
[----:B------:R3:W5:Y:S01]  /*a790*/  @!P1 LD.E.64 R58, [R14.64] ;  /* 0x000000080e3a9980 */ /* 0x000762000c101b00 */
[----:B-1----:R-:W-:-:S03]  /*a7a0*/  CS2R R22, SRZ ;  /* 0x0000000000167805 */ /* 0x002fc6000001ff00 */
[----:B------:R3:W5:Y:S01]  /*a7b0*/  @!P1 LD.E.64 R60, [R12.64] ;  /* 0x000000080c3c9980 */ /* 0x000762000c101b00 */
[----:B--2---:R-:W-:-:S03]  /*a7c0*/  CS2R R20, SRZ ;  /* 0x0000000000147805 */ /* 0x004fc6000001ff00 */
[----:B------:R3:W5:Y:S04]  /*a7d0*/  @!P0 LD.E.64 R66, [R4.64] ;  /* 0x0000000804428980 */ /* 0x000768000c101b00 */
[----:B------:R3:W5:Y:S04]  /*a7e0*/  @!P3 LD.E.64 R22, [R16.64] ;  /* 0x000000081016b980 */ /* 0x000768000c101b00 */
[----:B------:R3:W5:Y:S04]  /*a7f0*/  @!P3 LD.E.64 R20, [R18.64] ;  /* 0x000000081214b980 */ /* 0x000768000c101b00 */
[----:B------:R3:W5:Y:S02]  /*a800*/  @!P0 LD.E.64 R62, [R2.64] ;  /* 0x00000008023e8980 */ /* 0x000764000c101b00 */
.L_x_1607:
[----:B---34-:R-:W-:Y:S05]  /*a810*/  BSYNC B0 ;  /* 0x0000000000007941 */ /* 0x018fea0003800000 */
.L_x_1606:
[----:B-----5:R-:W-:Y:S01]  /*a820*/  IMAD.MOV.U32 R0, RZ, RZ, R66 ;  /* 0x000000ffff007224 */ /* 0x020fe200078e0042 */
[----:B------:R-:W-:-:S04]  /*a830*/  DEPBAR.LE SB0, 0x1 ;  /* 0x000080400000791a */ /* 0x000fc80000000000 */
[----:B------:R-:W-:Y:S01]  /*a840*/  IMAD.MOV.U32 R4, RZ, RZ, R67 ;  /* 0x000000ffff047224 */ /* 0x000fe200078e0043 */
        /* <DEDUP_REMOVED lines=47> */
[----:B------:R-:W1:Y:S01]  /*ab40*/  LDS.128 R12, [R248+0x4800] ;  /* 0x00480000f80c7984 */ /* 0x000e620000000c00 */
        /* <DEDUP_REMOVED lines=9> */
[----:B------:R-:W-:Y:S02]  /*abe0*/  LOP3.LUT R17, R6, 0xffff0000, RZ, 0xc0, !PT ;  /* 0xffff000006117812 */ /* 0x000fe400078ec0ff */
        /* <DEDUP_REMOVED lines=35> */
.L_x_1611:
[----:B------:R-:W-:Y:S05]  /*ae20*/  BSYNC B0 ;  /* 0x0000000000007941 */ /* 0x000fea0003800000 */
.L_x_1610:
[----:B------:R-:W-:Y:S01]  /*ae30*/  ISETP.GE.AND P0, PT, R169, c[0x0][0x27c], PT ;  /* 0x00009f00a9007a0c */ /* 0x000fe20003f06270 */
[----:B------:R-:W-:-:S12]  /*ae40*/  BSSY B0, `(.L_x_1612) ;  /* 0x0000030000007945 */ /* 0x000fd80003800000 */
[----:B------:R-:W-:Y:S05]  /*ae50*/  @P0 BRA `(.L_x_1613) ;  /* 0x000002e000000947 */ /* 0x000fea0003800000 */
[----:B-1----:R-:W1:Y:S01]  /*ae60*/  LDS.128 R8, [R249+0x4800] ;  /* 0x00480000f9087984 */ /* 0x002e620000000c00 */
        /* <DEDUP_REMOVED lines=45> */
.L_x_1613:
[----:B------:R-:W-:Y:S05]  /*b140*/  BSYNC B0 ;  /* 0x0000000000007941 */ /* 0x000fea0003800000 */
.L_x_1612:
        /* <DEDUP_REMOVED lines=49> */
.L_x_1615:
[----:B------:R-:W-:Y:S05]  /*b460*/  BSYNC B0 ;  /* 0x0000000000007941 */ /* 0x000fea0003800000 */
.L_x_1614:
        /* <DEDUP_REMOVED lines=49> */
.L_x_1617:
[----:B------:R-:W-:Y:S05]  /*b780*/  BSYNC B0 ;  /* 0x0000000000007941 */ /* 0x000fea0003800000 */
.L_x_1616:
        /* <DEDUP_REMOVED lines=49> */
.L_x_1619:
[----:B------:R-:W-:Y:S05]  /*baa0*/  BSYNC B0 ;  /* 0x0000000000007941 */ /* 0x000fea0003800000 */
.L_x_1618:
[----:B------:R-:W-:-:S13]  /*bab0*/  ISETP.GE.AND P0, PT, R167, c[0x0][0x27c], PT ;  /* 0x00009f00a7007a0c */ /* 0x000fda0003f06270 */
        /* <DEDUP_REMOVED lines=47> */
.L_x_1609:
[----:B------:R-:W-:Y:S05]  /*bdb0*/  BSYNC B1 ;  /* 0x0000000000017941 */ /* 0x000fea0003800000 */
.L_x_1608:
[----:B------:R-:W-:-:S04]  /*bdc0*/  IADD3 R0, R114, 0x40, RZ ;  /* 0x0000004072007810 */ /* 0x000fc80007ffe0ff */
[----:B------:R-:W-:-:S13]  /*bdd0*/  ISETP.GE.AND P0, PT, R0, R19, PT ;  /* 0x000000130000720c */ /* 0x000fda0003f06270 */
[----:B------:R-:W-:Y:S05]  /*bde0*/  @P0 BRA `(.L_x_1620) ;  /* 0x0000490000000947 */ /* 0x000fea0003800000 */
        /* <DEDUP_REMOVED lines=49> */
.L_x_1622:
[----:B------:R-:W-:Y:S05]  /*c100*/  BSYNC B0 ;  /* 0x0000000000007941 */ /* 0x000fea0003800000 */
.L_x_1621:
        /* <DEDUP_REMOVED lines=49> */
.L_x_1624:
[----:B------:R-:W-:Y:S05]  /*c420*/  BSYNC B0 ;  /* 0x0000000000007941 */ /* 0x000fea0003800000 */
.L_x_1623:
        /* <DEDUP_REMOVED lines=49> */
.L_x_1626:
[----:B------:R-:W-:Y:S05]  /*c740*/  BSYNC B0 ;  /* 0x0000000000007941 */ /* 0x000fea0003800000 */
.L_x_1625:
        /* <DEDUP_REMOVED lines=49> */
.L_x_1628:
[----:B------:R-:W-:Y:S05]  /*ca60*/  BSYNC B0 ;  /* 0x0000000000007941 */ /* 0x000fea0003800000 */
.L_x_1627:
        /* <DEDUP_REMOVED lines=49> */
.L_x_1630:
[----:B------:R-:W-:Y:S05]  /*cd80*/  BSYNC B0 ;  /* 0x0000000000007941 */ /* 0x000fea0003800000 */
.L_x_1629:
        /* <DEDUP_REMOVED lines=49> */
.L_x_1603:
        /* <DEDUP_REMOVED lines=46> */
[----:B------:R-:W-:Y:S01]  /*d380*/  ISETP.GE.AND P1, PT, R112, c[0x0][0x27c], PT ;  /* 0x00009f0070007a0c */ /* 0x000fe20003f26270 */
[----:B------:R-:W-:Y:S01]  /*d390*/  CS2R R14, SRZ ;  /* 0x00000000000e7805 */ /* 0x000fe2000001ff00 */
[----:B------:R-:W-:Y:S01]  /*d3a0*/  CS2R R12, SRZ ;  /* 0x00000000000c7805 */ /* 0x000fe2000001ff00 */
[----:B------:R-:W-:Y:S01]  /*d3b0*/  CS2R R46, SRZ ;  /* 0x00000000002e7805 */ /* 0x000fe2000001ff00 */
[----:B------:R-:W-:-:S05]  /*d3c0*/  CS2R R44, SRZ ;  /* 0x00000000002c7805 */ /* 0x000fca000001ff00 */
[C---:B------:R-:W-:Y:S01]  /*d3d0*/  @!P0 IMAD.SHL.U32 R0, R108.reuse, 0x2, RZ ;  /* 0x000000026c008824 */ /* 0x040fe200078e00ff */
[----:B------:R-:W-:Y:S01]  /*d3e0*/  @!P0 SHF.L.U64.HI R8, R108, 0x1, R109 ;  /* 0x000000016c088819 */ /* 0x000fe2000001026d */
[----:B-----5:R-:W-:-:S03]  /*d3f0*/  @!P2 IMAD.SHL.U32 R6, R37, 0x8, RZ ;  /* 0x000000082506a824 */ /* 0x020fc600078e00ff */
[----:B---3--:R-:W-:Y:S01]  /*d400*/  @!P0 IADD3 R26, P3, R4, R0, RZ ;  /* 0x00000000041a8210 */ /* 0x008fe20007f7e0ff */
[----:B----4-:R-:W-:-:S03]  /*d410*/  @!P2 IMAD.WIDE R16, R6, 0x2, R4 ;  /* 0x000000020610a825 */ /* 0x010fc600078e0204 */
[----:B------:R-:W-:Y:S01]  /*d420*/  @!P0 IADD3.X R27, R5, R8, RZ, P3, !PT ;  /* 0x00000008051b8210 */ /* 0x000fe20001ffe4ff */
[----:B-1----:R-:W-:Y:S01]  /*d430*/  @!P2 IMAD.WIDE R10, R6, 0x2, R2 ;  /* 0x00000002060aa825 */ /* 0x002fe200078e0202 */
[----:B------:R-:W-:Y:S01]  /*d440*/  @!P0 IADD3 R24, P3, R2, R0, RZ ;  /* 0x0000000002188210 */ /* 0x000fe20007f7e0ff */
[----:B------:R1:W5:Y:S01]  /*d450*/  @!P2 LD.E.128 R20, [R16.64] ;  /* 0x000000081014a980 */ /* 0x000362000c101d00 */
[----:B------:R-:W-:Y:S01]  /*d460*/  @!P1 SHF.L.U32 R0, R36, 0x3, RZ ;  /* 0x0000000324009819 */ /* 0x000fe200000006ff */
[----:B------:R-:W-:Y:S01]  /*d470*/  CS2R R42, SRZ ;  /* 0x00000000002a7805 */ /* 0x000fe2000001ff00 */
[----:B------:R-:W-:Y:S01]  /*d480*/  CS2R R40, SRZ ;  /* 0x0000000000287805 */ /* 0x000fe2000001ff00 */
[----:B------:R-:W-:Y:S01]  /*d490*/  @!P0 IMAD.X R25, R3, 0x1, R8, P3 ;  /* 0x0000000103198824 */ /* 0x000fe200018e0608 */
[----:B------:R2:W5:Y:S01]  /*d4a0*/  @!P2 LD.E.128 R12, [R10.64] ;  /* 0x000000080a0ca980 */ /* 0x000562000c101d00 */
[----:B------:R-:W-:Y:S01]  /*d4b0*/  CS2R R18, SRZ ;  /* 0x0000000000127805 */ /* 0x000fe2000001ff00 */
[----:B------:R-:W-:Y:S01]  /*d4c0*/  CS2R R8, SRZ ;  /* 0x0000000000087805 */ /* 0x000fe2000001ff00 */
[----:B------:R-:W-:-:S04]  /*d4d0*/  @!P1 IMAD.WIDE R4, R0, 0x2, R4 ;  /* 0x0000000200049825 */ /* 0x000fc800078e0204 */
[----:B------:R-:W-:Y:S01]  /*d4e0*/  @!P1 IMAD.WIDE R28, R0, 0x2, R2 ;  /* 0x00000002001c9825 */ /* 0x000fe200078e0202 */
[----:B------:R3:W5:Y:S04]  /*d4f0*/  @!P1 LD.E.128 R44, [R4.64] ;  /* 0x00000008042c9980 */ /* 0x000768000c101d00 */
[----:B------:R3:W5:Y:S01]  /*d500*/  @!P1 LD.E.128 R40, [R28.64] ;  /* 0x000000081c289980 */ /* 0x000762000c101d00 */
[----:B-1----:R-:W-:Y:S01]  /*d510*/  CS2R R16, SRZ ;  /* 0x0000000000107805 */ /* 0x002fe2000001ff00 */
[----:B--2---:R-:W-:-:S05]  /*d520*/  CS2R R10, SRZ ;  /* 0x00000000000a7805 */ /* 0x004fca000001ff00 */
[----:B------:R3:W5:Y:S04]  /*d530*/  @!P0 LD.E.128 R16, [R26.64] ;  /* 0x000000081a108980 */ /* 0x000768000c101d00 */
[----:B------:R3:W5:Y:S02]  /*d540*/  @!P0 LD.E.128 R8, [R24.64] ;  /* 0x0000000818088980 */ /* 0x000764000c101d00 */
.L_x_1632:
[----:B--2---:R-:W-:Y:S05]  /*d550*/  BSYNC B0 ;  /* 0x0000000000007941 */ /* 0x004fea0003800000 */
.L_x_1631:
[----:B------:R-:W-:Y:S01]  /*d560*/  IADD3 R0, R30, 0x40, RZ ;  /* 0x000000401e007810 */ /* 0x000fe20007ffe0ff */
[----:B-----5:R-:W-:Y:S01]  /*d570*/  IMAD.MOV.U32 R2, RZ, RZ, R44 ;  /* 0x000000ffff027224 */ /* 0x020fe200078e002c */
[----:B------:R-:W-:Y:S01]  /*d580*/  MOV R6, R8 ;  /* 0x0000000800067202 */ /* 0x000fe20000000f00 */
[----:B---3--:R-:W-:Y:S01]  /*d590*/  IMAD.MOV.U32 R4, RZ, RZ, R46 ;  /* 0x000000ffff047224 */ /* 0x008fe200078e002e */
[----:B------:R-:W-:Y:S01]  /*d5a0*/  ISETP.GE.AND P0, PT, R0, R38, PT ;  /* 0x000000260000720c */ /* 0x000fe20003f06270 */
[----:B------:R-:W-:Y:S01]  /*d5b0*/  IMAD.MOV.U32 R0, RZ, RZ, R45 ;  /* 0x000000ffff007224 */ /* 0x000fe200078e002d */
[----:B----4-:R2:W3:Y:S01]  /*d5c0*/  SHFL.IDX PT, R5, R32, 0x1, 0x1e1f ;  /* 0x003e1f0020057f89 */ /* 0x0104e200000e0000 */
[----:B-1----:R-:W-:Y:S01]  /*d5d0*/  IMAD.MOV.U32 R3, RZ, RZ, R47 ;  /* 0x000000ffff037224 */ /* 0x002fe200078e002f */
        /* <DEDUP_REMOVED lines=37> */
[----:B------:R2:W1:Y:S01]  /*d830*/  SHFL.IDX PT, R2, R34, 0x1, 0x1e1f ;  /* 0x003e1f0022027f89 */ /* 0x00046200000e0000 */
[----:B------:R-:W-:Y:S01]  /*d840*/  CS2R R68, SRZ ;  /* 0x0000000000447805 */ /* 0x000fe2000001ff00 */
[----:B------:R-:W-:Y:S01]  /*d850*/  CS2R R66, SRZ ;  /* 0x0000000000427805 */ /* 0x000fe2000001ff00 */
[----:B------:R-:W-:Y:S01]  /*d860*/  PRMT R39, R0, 0x5410, R6 ;  /* 0x0000541000277816 */ /* 0x000fe20000000006 */
[----:B------:R2:W4:Y:S01]  /*d870*/  SHFL.IDX PT, R4, R33, 0x1, 0x1e1f ;  /* 0x003e1f0021047f89 */ /* 0x00052200000e0000 */
[----:B------:R-:W-:Y:S01]  /*d880*/  CS2R R64, SRZ ;  /* 0x0000000000407805 */ /* 0x000fe2000001ff00 */
[----:B------:R-:W-:Y:S01]  /*d890*/  CS2R R58, SRZ ;  /* 0x00000000003a7805 */ /* 0x000fe2000001ff00 */
[----:B------:R-:W-:Y:S01]  /*d8a0*/  CS2R R56, SRZ ;  /* 0x0000000000387805 */ /* 0x000fe2000001ff00 */
[----:B------:R2:W1:Y:S01]  /*d8b0*/  SHFL.IDX PT, R3, R31, 0x1, 0x1e1f ;  /* 0x003e1f001f037f89 */ /* 0x00046200000e0000 */
[----:B------:R-:W-:Y:S05]  /*d8c0*/  @P0 BRA `(.L_x_1634) ;  /* 0x0000021000000947 */ /* 0x000fea0003800000 */
[----:B---3--:R-:W-:Y:S01]  /*d8d0*/  ISETP.GE.AND P0, PT, R108, c[0x0][0x27c], PT ;  /* 0x00009f006c007a0c */ /* 0x008fe20003f06270 */
        /* <DEDUP_REMOVED lines=9> */
[----:B------:R-:W-:-:S03]  /*d970*/  @!P0 SHF.L.U64.HI R25, R108, 0x1, R109 ;  /* 0x000000016c198819 */ /* 0x000fc6000001026d */
[----:B------:R-:W-:Y:S01]  /*d980*/  @!P2 IMAD.SHL.U32 R6, R37, 0x8, RZ ;  /* 0x000000082506a824 */ /* 0x000fe200078e00ff */
[-C--:B----4-:R-:W-:Y:S01]  /*d990*/  @!P0 IADD3 R26, P3, R4, R0.reuse, RZ ;  /* 0x00000000041a8210 */ /* 0x090fe20007f7e0ff */
[----:B------:R-:W-:Y:S01]  /*d9a0*/  CS2R R70, SRZ ;  /* 0x0000000000467805 */ /* 0x000fe2000001ff00 */
[----:B------:R-:W-:Y:S01]  /*d9b0*/  CS2R R68, SRZ ;  /* 0x0000000000447805 */ /* 0x000fe2000001ff00 */
[----:B--2---:R-:W-:Y:S01]  /*d9c0*/  @!P2 IMAD.WIDE R32, R6, 0x2, R4 ;  /* 0x000000020620a825 */ /* 0x004fe200078e0204 */
[----:B------:R-:W-:Y:S02]  /*d9d0*/  @!P0 IADD3.X R27, R5, R25, RZ, P3, !PT ;  /* 0x00000019051b8210 */ /* 0x000fe40001ffe4ff */
[----:B-1----:R-:W-:Y:S01]  /*d9e0*/  @!P0 IADD3 R24, P3, R2, R0, RZ ;  /* 0x0000000002188210 */ /* 0x002fe20007f7e0ff */
[----:B------:R-:W-:Y:S01]  /*d9f0*/  CS2R R54, SRZ ;  /* 0x0000000000367805 */ /* 0x000fe2000001ff00 */
[----:B------:R-:W-:Y:S01]  /*da00*/  @!P1 SHF.L.U32 R0, R36, 0x3, RZ ;  /* 0x0000000324009819 */ /* 0x000fe200000006ff */
[----:B------:R-:W-:Y:S01]  /*da10*/  CS2R R52, SRZ ;  /* 0x0000000000347805 */ /* 0x000fe2000001ff00 */
[----:B------:R-:W-:Y:S01]  /*da20*/  CS2R R58, SRZ ;  /* 0x00000000003a7805 */ /* 0x000fe2000001ff00 */
[----:B------:R-:W-:Y:S01]  /*da30*/  CS2R R56, SRZ ;  /* 0x0000000000387805 */ /* 0x000fe2000001ff00 */
[----:B------:R-:W-:Y:S01]  /*da40*/  @!P2 IMAD.WIDE R30, R6, 0x2, R2 ;  /* 0x00000002061ea825 */ /* 0x000fe200078e0202 */
[----:B------:R1:W5:Y:S03]  /*da50*/  @!P2 LD.E.128 R60, [R32.64] ;  /* 0x00000008203ca980 */ /* 0x000366000c101d00 */
[C---:B------:R-:W-:Y:S01]  /*da60*/  @!P1 IMAD.WIDE R28, R0.reuse, 0x2, R4 ;  /* 0x00000002001c9825 */ /* 0x040fe200078e0204 */
[----:B------:R1:W5:Y:S03]  /*da70*/  @!P2 LD.E.128 R64, [R30.64] ;  /* 0x000000081e40a980 */ /* 0x000366000c101d00 */
[----:B------:R-:W-:Y:S01]  /*da80*/  @!P1 IMAD.WIDE R4, R0, 0x2, R2 ;  /* 0x0000000200049825 */ /* 0x000fe200078e0202 */
[----:B------:R1:W5:Y:S03]  /*da90*/  @!P1 LD.E.128 R72, [R28.64] ;  /* 0x000000081c489980 */ /* 0x000366000c101d00 */
[----:B------:R-:W-:Y:S01]  /*daa0*/  @!P0 IMAD.X R25, R3, 0x1, R25, P3 ;  /* 0x0000000103198824 */ /* 0x000fe200018e0619 */
[----:B------:R1:W5:Y:S04]  /*dab0*/  @!P1 LD.E.128 R68, [R4.64] ;  /* 0x0000000804449980 */ /* 0x000368000c101d00 */
[----:B------:R1:W5:Y:S04]  /*dac0*/  @!P0 LD.E.128 R52, [R26.64] ;  /* 0x000000081a348980 */ /* 0x000368000c101d00 */
[----:B------:R1:W5:Y:S02]  /*dad0*/  @!P0 LD.E.128 R56, [R24.64] ;  /* 0x0000000818388980 */ /* 0x000364000c101d00 */
.L_x_1634:
[----:B---3--:R-:W-:Y:S05]  /*dae0*/  BSYNC B0 ;  /* 0x0000000000007941 */ /* 0x008fea0003800000 */
.L_x_1633:
[----:B-----5:R-:W-:Y:S01]  /*daf0*/  IMAD.MOV.U32 R0, RZ, RZ, R74 ;  /* 0x000000ffff007224 */ /* 0x020fe200078e004a */
[----:B------:R-:W-:-:S04]  /*db00*/  DEPBAR.LE SB0, 0x1 ;  /* 0x000080400000791a */ /* 0x000fc80000000000 */
[----:B-1--4-:R-:W-:Y:S01]  /*db10*/  IMAD.MOV.U32 R4, RZ, RZ, R75 ;  /* 0x000000ffff047224 */ /* 0x012fe200078e004b */
        /* <DEDUP_REMOVED lines=49> */
[----:B------:R-:W3:Y:S01]  /*de30*/  LDL R117, [R1+0x12c] ;  /* 0x00012c0001757983 */ /* 0x000ee20000100800 */
[----:B------:R-:W-:Y:S01]  /*de40*/  IMAD.MOV.U32 R0, RZ, RZ, c[0x0][0x27c] ;  /* 0x00009f00ff007624 */ /* 0x000fe200078e00ff */
[----:B------:R-:W-:Y:S02]  /*de50*/  SHF.R.U64 R8, R8, 0x10, R9 ;  /* 0x0000001008087819 */ /* 0x000fe40000001209 */
[----:B------:R-:W-:Y:S02]  /*de60*/  SHF.R.U64 R5, R16, 0x10, R17 ;  /* 0x0000001010057819 */ /* 0x000fe40000001211 */
[----:B------:R-:W-:Y:S02]  /*de70*/  LEA.HI R0, R0, R170, RZ, 0x1d ;  /* 0x000000aa00007211 */ /* 0x000fe400078fe8ff */
[----:B--2---:R-:W-:Y:S02]  /*de80*/  PRMT R33, R39, 0x5432, R8 ;  /* 0x0000543227217816 */ /* 0x004fe40000000008 */
        /* <DEDUP_REMOVED lines=12> */
[----:B------:R-:W-:Y:S02]  /*df50*/  SHF.R.U32.HI R2, RZ, 0x10, R19 ;  /* 0x00000010ff027819 */ /* 0x000fe40000011613 */
[----:B------:R-:W-:Y:S01]  /*df60*/  PRMT R19, R49, 0x5432, R9 ;  /* 0x0000543231137816 */ /* 0x000fe20000000009 */
[----:B------:R-:W-:Y:S01]  /*df70*/  IMAD.SHL.U32 R48, R0, 0x2, RZ ;  /* 0x0000000200307824 */ /* 0x000fe200078e00ff */
[----:B------:R-:W-:Y:S02]  /*df80*/  SHF.R.U32.HI R0, RZ, 0x10, R17 ;  /* 0x00000010ff007819 */ /* 0x000fe40000011611 */
[----:B------:R-:W-:-:S02]  /*df90*/  SHF.R.U32.HI R4, RZ, 0x10, R11 ;  /* 0x00000010ff047819 */ /* 0x000fc4000001160b */
[----:B------:R-:W2:Y:S01]  /*dfa0*/  LDS.128 R24, [R48+0x6080] ;  /* 0x0060800030187984 */ /* 0x000ea20000000c00 */
[----:B------:R-:W-:Y:S02]  /*dfb0*/  PRMT R36, R35, 0x5410, R0 ;  /* 0x0000541023247816 */ /* 0x000fe40000000000 */
[----:B------:R-:W-:Y:S02]  /*dfc0*/  PRMT R32, R39, 0x5410, R3 ;  /* 0x0000541027207816 */ /* 0x000fe40000000003 */
[C---:B------:R-:W-:Y:S02]  /*dfd0*/  PRMT R35, R50.reuse, 0x5432, R6 ;  /* 0x0000543232237816 */ /* 0x040fe40000000006 */
[----:B------:R-:W-:Y:S02]  /*dfe0*/  PRMT R34, R50, 0x5410, R2 ;  /* 0x0000541032227816 */ /* 0x000fe40000000002 */
[----:B------:R-:W-:-:S05]  /*dff0*/  PRMT R18, R49, 0x5410, R4 ;  /* 0x0000541031127816 */ /* 0x000fca0000000004 */
[C---:B------:R-:W-:Y:S01]  /*e000*/  IMAD.U32 R50, R18.reuse, 0x10000, RZ ;  /* 0x0001000012327824 */ /* 0x040fe200078e00ff */
[----:B------:R-:W-:Y:S01]  /*e010*/  LOP3.LUT R18, R18, 0xffff0000, RZ, 0xc0, !PT ;  /* 0xffff000012127812 */ /* 0x000fe200078ec0ff */
[C---:B--2---:R-:W-:Y:S01]  /*e020*/  IMAD.U32 R9, R24.reuse, 0x10000, RZ ;  /* 0x0001000018097824 */ /* 0x044fe200078e00ff */
[----:B------:R-:W-:Y:S01]  /*e030*/  SHF.L.U32 R6, R25, 0x10, RZ ;  /* 0x0000001019067819 */ /* 0x000fe200000006ff */
[----:B------:R-:W-:Y:S01]  /*e040*/  IMAD.U32 R2, R27, 0x10000, RZ ;  /* 0x000100001b027824 */ /* 0x000fe200078e00ff */
[----:B------:R-:W-:Y:S02]  /*e050*/  LOP3.LUT R8, R24, 0xffff0000, RZ, 0xc0, !PT ;  /* 0xffff000018087812 */ /* 0x000fe400078ec0ff */
[----:B------:R-:W-:Y:S01]  /*e060*/  LOP3.LUT R5, R25, 0xffff0000, RZ, 0xc0, !PT ;  /* 0xffff000019057812 */ /* 0x000fe200078ec0ff */
[----:B------:R-:W-:Y:S01]  /*e070*/  IMAD.U32 R25, R37, 0x10000, RZ ;  /* 0x0001000025197824 */ /* 0x000fe200078e00ff */
[----:B------:R-:W-:Y:S01]  /*e080*/  LOP3.LUT R0, R27, 0xffff0000, RZ, 0xc0, !PT ;  /* 0xffff00001b007812 */ /* 0x000fe200078ec0ff */
[----:B------:R-:W-:Y:S01]  /*e090*/  IMAD.U32 R27, R32, 0x10000, RZ ;  /* 0x00010000201b7824 */ /* 0x000fe200078e00ff */
[----:B------:R-:W-:-:S02]  /*e0a0*/  SHF.L.U32 R4, R26, 0x10, RZ ;  /* 0x000000101a047819 */ /* 0x000fc400000006ff */
[----:B------:R-:W-:Y:S02]  /*e0b0*/  LOP3.LUT R3, R26, 0xffff0000, RZ, 0xc0, !PT ;  /* 0xffff00001a037812 */ /* 0x000fe400078ec0ff */
[----:B------:R-:W-:Y:S01]  /*e0c0*/  SHF.L.U32 R26, R34, 0x10, RZ ;  /* 0x00000010221a7819 */ /* 0x000fe200000006ff */
[----:B---3--:R-:W2:Y:S02]  /*e0d0*/  LDS.128 R28, [R117] ;  /* 0x00000000751c7984 */ /* 0x008ea40000000c00 */
        /* <DEDUP_REMOVED lines=61> */
.L_x_1638:
[----:B------:R-:W-:Y:S05]  /*e4b0*/  BSYNC B0 ;  /* 0x0000000000007941 */ /* 0x000fea0003800000 */
.L_x_1637:
        /* <DEDUP_REMOVED lines=10> */
[----:B------:R-:W-:Y:S02]  /*e560*/  PRMT R29, R79, 0x5432, R6 ;  /* 0x000054324f1d7816 */ /* 0x000fe40000000006 */
        /* <DEDUP_REMOVED lines=97> */
.L_x_1640:
[----:B------:R-:W-:Y:S05]  /*eb80*/  BSYNC B0 ;  /* 0x0000000000007941 */ /* 0x000fea0003800000 */
.L_x_1639:
[----:B------:R-:W-:-:S13]  /*eb90*/  ISETP.GE.AND P0, PT, R112, c[0x0][0x27c], PT ;  /* 0x00009f0070007a0c */ /* 0x000fda0003f06270 */
[----:B------:R-:W-:Y:S05]  /*eba0*/  @P0 BRA `(.L_x_1636) ;  /* 0x0000069000000947 */ /* 0x000fea0003800000 */
[----:B------:R-:W3:Y:S04]  /*ebb0*/  LDL R2, [R1+0x2c] ;  /* 0x00002c0001027983 */ /* 0x000ee80000100800 */
[----:B------:R-:W4:Y:S01]  /*ebc0*/  LDL R35, [R1+0x134] ;  /* 0x0001340001237983 */ /* 0x000f220000100800 */
[----:B------:R-:W-:Y:S01]  /*ebd0*/  IMAD.MOV.U32 R0, RZ, RZ, c[0x0][0x27c] ;  /* 0x00009f00ff007624 */ /* 0x000fe200078e00ff */
[--C-:B------:R-:W-:Y:S02]  /*ebe0*/  SHF.R.U64 R5, R40, 0x10, R41.reuse ;  /* 0x0000001028057819 */ /* 0x100fe40000001229 */
[----:B------:R-:W-:Y:S02]  /*ebf0*/  SHF.R.U32.HI R6, RZ, 0x10, R41 ;  /* 0x00000010ff067819 */ /* 0x000fe40000011629 */
[----:B--2---:R-:W-:-:S02]  /*ec00*/  PRMT R19, R80, 0x5432, R5 ;  /* 0x0000543250137816 */ /* 0x004fc40000000005 */
[--C-:B------:R-:W-:Y:S02]  /*ec10*/  SHF.R.U64 R16, R42, 0x10, R43.reuse ;  /* 0x000000102a107819 */ /* 0x100fe4000000122b */
[----:B------:R-:W-:Y:S01]  /*ec20*/  SHF.R.U32.HI R17, RZ, 0x10, R43 ;  /* 0x00000010ff117819 */ /* 0x000fe2000001162b */
[----:B------:R-:W-:Y:S01]  /*ec30*/  IMAD.U32 R31, R19, 0x10000, RZ ;  /* 0x00010000131f7824 */ /* 0x000fe200078e00ff */
        /* <DEDUP_REMOVED lines=11> */
[----:B----4-:R-:W2:Y:S02]  /*ecf0*/  LDS.128 R12, [R35] ;  /* 0x00000000230c7984 */ /* 0x010ea40000000c00 */
        /* <DEDUP_REMOVED lines=36> */
[C---:B------:R-:W-:Y:S02]  /*ef40*/  FMUL.FTZ R10, R6.reuse, R34 ;  /* 0x00000022060a7220 */ /* 0x040fe40000410000 */
        /* <DEDUP_REMOVED lines=47> */
.L_x_1636:
[----:B------:R-:W-:Y:S05]  /*f240*/  BSYNC B1 ;  /* 0x0000000000017941 */ /* 0x000fea0003800000 */
.L_x_1635:
        /* <DEDUP_REMOVED lines=18> */
[----:B------:R-:W-:Y:S01]  /*f370*/  IMAD.U32 R31, R19, 0x10000, RZ ;  /* 0x00010000131f7824 */ /* 0x000fe200078e00ff */
        /* <DEDUP_REMOVED lines=45> */
[C---:B------:R-:W-:Y:S02]  /*f650*/  FFMA.FTZ R32, R23.reuse, R15, -R10 ;  /* 0x0000000f17207223 */ /* 0x040fe4000001080a */
[C---:B------:R-:W-:Y:S02]  /*f660*/  FMUL.FTZ R10, R6.reuse, R34 ;  /* 0x00000022060a7220 */ /* 0x040fe40000410000 */
        /* <DEDUP_REMOVED lines=47> */
.L_x_1642:
[----:B------:R-:W-:Y:S05]  /*f960*/  BSYNC B0 ;  /* 0x0000000000007941 */ /* 0x000fea0003800000 */
.L_x_1641:
[----:B------:R-:W-:Y:S01]  /*f970*/  ISETP.GE.AND P0, PT, R113, c[0x0][0x27c], PT ;  /* 0x00009f0071007a0c */ /* 0x000fe20003f06270 */
[----:B------:R-:W-:-:S12]  /*f980*/  BSSY B0, `(.L_x_1643) ;  /* 0x000006b000007945 */ /* 0x000fd80003800000 */
[----:B------:R-:W-:Y:S05]  /*f990*/  @P0 BRA `(.L_x_1644) ;  /* 0x0000069000000947 */ /* 0x000fea0003800000 */
[----:B------:R-:W4:Y:S04]  /*f9a0*/  LDL R2, [R1+0x30] ;  /* 0x0000300001027983 */ /* 0x000f280000100800 */
[----:B--2---:R-:W2:Y:S01]  /*f9b0*/  LDL R35, [R1+0x138] ;  /* 0x0001380001237983 */ /* 0x004ea20000100800 */
[----:B------:R-:W-:Y:S01]  /*f9c0*/  IMAD.MOV.U32 R0, RZ, RZ, c[0x0][0x27c] ;  /* 0x00009f00ff007624 */ /* 0x000fe200078e00ff */
[--C-:B------:R-:W-:Y:S02]  /*f9d0*/  SHF.R.U64 R5, R64, 0x10, R65.reuse ;  /* 0x0000001040057819 */ /* 0x100fe40000001241 */
[----:B------:R-:W-:Y:S02]  /*f9e0*/  SHF.R.U32.HI R6, RZ, 0x10, R65 ;  /* 0x00000010ff067819 */ /* 0x000fe40000011641 */
[----:B------:R-:W-:-:S02]  /*f9f0*/  PRMT R19, R89, 0x5432, R5 ;  /* 0x0000543259137816 */ /* 0x000fc40000000005 */
        /* <DEDUP_REMOVED lines=11> */
[----:B----4-:R-:W-:-:S04]  /*fab0*/  LEA.HI R0, R0, R2, RZ, 0x1d ;  /* 0x0000000200007211 */ /* 0x010fc800078fe8ff */
        /* <DEDUP_REMOVED lines=15> */
[----:B------:R-:W4:Y:S01]  /*fbb0*/  LDS.128 R8, [R30+0x6080] ;  /* 0x006080001e087984 */ /* 0x000f220000000c00 */
        /* <DEDUP_REMOVED lines=10> */
[----:B----4-:R-:W-:Y:S01]  /*fc60*/  IMAD.U32 R12, R8, 0x10000, RZ ;  /* 0x00010000080c7824 */ /* 0x010fe200078e00ff */
        /* <DEDUP_REMOVED lines=60> */
.L_x_1644:
[----:B------:R-:W-:Y:S05]  /*10030*/  BSYNC B0 ;  /* 0x0000000000007941 */ /* 0x000fea0003800000 */
.L_x_1643:
[----:B------:R-:W-:-:S13]  /*10040*/  ISETP.GE.AND P0, PT, R112, c[0x0][0x27c], PT ;  /* 0x00009f0070007a0c */ /* 0x000fda0003f06270 */
        /* <DEDUP_REMOVED lines=106> */
.L_x_1620:
[----:B------:R-:W-:Y:S05]  /*106f0*/  BSYNC B2 ;  /* 0x0000000000027941 */ /* 0x000fea0003800000 */
.L_x_1602:
[----:B-1----:R-:W-:Y:S01]  /*10700*/  IMAD R0, R97, c[0x0][0x208], RZ ;  /* 0x0000820061007a24 */ /* 0x002fe200078e02ff */
[----:B------:R-:W-:-:S04]  /*10710*/  DEPBAR.LE SB0, 0x0 ;  /* 0x000080000000791a */ /* 0x000fc80000000000 */
[----:B------:R-:W-:Y:S01]  /*10720*/  IMAD.WIDE.U32 R2, R212, c[0x0][0x208], RZ ;  /* 0x00008200d4027a25 */ /* 0x000fe200078e00ff */
[----:B------:R-:W-:Y:S01]  /*10730*/  BAR.SYNC.DEFER_BLOCKING 0x0 ;  /* 0x0000000000007b1d */ /* 0x000fe20000010000 */
[----:B------:R-:W-:Y:S02]  /*10740*/  ISETP.GE.AND P3, PT, R106, c[0x0][0x1d4], PT ;  /* 0x000075006a007a0c */ /* 0x000fe40003f66270 */
[----:B------:R-:W-:Y:S01]  /*10750*/  IMAD R0, R212, c[0x0][0x20c], R0 ;  /* 0x00008300d4007a24 */ /* 0x000fe200078e0200 */
[----:B------:R-:W-:Y:S01]  /*10760*/  SHF.L.U64.HI R228, R106, 0x1, R107 ;  /* 0x000000016ae47819 */ /* 0x000fe2000001026b */
[----:B--2---:R-:W-:Y:S01]  /*10770*/  IMAD.WIDE.U32 R8, R88, c[0x0][0x210], RZ ;  /* 0x0000840058087a25 */ /* 0x004fe200078e00ff */
[----:B------:R-:W-:Y:S01]  /*10780*/  SHF.L.U64.HI R225, R101, 0x1, R102 ;  /* 0x0000000165e17819 */ /* 0x000fe20000010266 */
[----:B------:R-:W1:Y:S01]  /*10790*/  S2R R25, SR_TID.X ;  /* 0x0000000000197919 */ /* 0x000e620000002100 */
[----:B------:R-:W-:Y:S01]  /*107a0*/  SHF.L.U64.HI R226, R99, 0x1, R100 ;  /* 0x0000000163e27819 */ /* 0x000fe20000010264 */
[----:B------:R-:W-:Y:S01]  /*107b0*/  IMAD.IADD R3, R3, 0x1, R0 ;  /* 0x0000000103037824 */ /* 0x000fe200078e0200 */
[----:B------:R-:W-:Y:S01]  /*107c0*/  ISETP.GE.AND P4, PT, R101, c[0x0][0x1d4], PT ;  /* 0x0000750065007a0c */ /* 0x000fe20003f86270 */
[----:B------:R-:W-:Y:S01]  /*107d0*/  IMAD R0, R98, c[0x0][0x218], RZ ;  /* 0x0000860062007a24 */ /* 0x000fe200078e02ff */
[----:B------:R-:W-:Y:S01]  /*107e0*/  STL.64 [R1+0x20], R8 ;  /* 0x0000200801007387 */ /* 0x000fe20000100a00 */
[C---:B------:R-:W-:Y:S01]  /*107f0*/  IMAD.WIDE.U32 R2, R210.reuse, c[0x0][0x218], R2 ;  /* 0x00008600d2027a25 */ /* 0x040fe200078e0002 */
[----:B------:R-:W-:Y:S03]  /*10800*/  BSSY B0, `(.L_x_1645) ;  /* 0x000003d000007945 */ /* 0x000fe60003800000 */
[----:B------:R-:W-:Y:S01]  /*10810*/  IMAD R4, R210, c[0x0][0x21c], R0 ;  /* 0x00008700d2047a24 */ /* 0x000fe200078e0200 */
[----:B------:R-:W-:Y:S01]  /*10820*/  IADD3 R0, P0, R2, R8, RZ ;  /* 0x0000000802007210 */ /* 0x000fe20007f1e0ff */
[----:B------:R-:W-:-:S02]  /*10830*/  IMAD R5, R88, c[0x0][0x214], R9 ;  /* 0x0000850058057a24 */ /* 0x000fc400078e0209 */
[----:B------:R-:W-:Y:S02]  /*10840*/  IMAD.SHL.U32 R229, R106, 0x2, RZ ;  /* 0x000000026ae57824 */ /* 0x000fe400078e00ff */
[----:B------:R-:W-:Y:S01]  /*10850*/  IMAD.SHL.U32 R209, R104, 0x2, RZ ;  /* 0x0000000268d17824 */ /* 0x000fe200078e00ff */
[----:B------:R-:W-:Y:S01]  /*10860*/  IADD3.X R2, R5, R3, R4, P0, !PT ;  /* 0x0000000305027210 */ /* 0x000fe200007fe404 */
[----:B------:R-:W-:Y:S01]  /*10870*/  STL [R1+0x28], R5 ;  /* 0x0000280501007387 */ /* 0x000fe20000100800 */
[C---:B------:R-:W-:Y:S01]  /*10880*/  LEA R24, P0, R0.reuse, c[0x0][0x1f8], 0x1 ;  /* 0x00007e0000187a11 */ /* 0x040fe200078008ff */
[----:B------:R-:W-:Y:S02]  /*10890*/  IMAD.SHL.U32 R230, R101, 0x2, RZ ;  /* 0x0000000265e67824 */ /* 0x000fe400078e00ff */
[----:B------:R-:W-:Y:S01]  /*108a0*/  LDSM.16.M88.4 R16, [R198] ;  /* 0x00000000c610783b */ /* 0x000fe20000000200 */
[----:B------:R-:W-:Y:S01]  /*108b0*/  LEA.HI.X R6, R0, c[0x0][0x1fc], R2, 0x1, P0 ;  /* 0x00007f0000067a11 */ /* 0x000fe200000f0c02 */
[----:B------:R-:W-:-:S02]  /*108c0*/  IMAD.IADD R0, R110, 0x1, -R103 ;  /* 0x000000016e007824 */ /* 0x000fc400078e0a67 */
[----:B------:R-:W2:Y:S01]  /*108d0*/  SHFL.IDX PT, R2, R24, RZ, 0x1c1f ;  /* 0x001c1fff18027589 */ /* 0x000ea200000e0000 */
[----:B------:R-:W-:Y:S02]  /*108e0*/  IMAD.SHL.U32 R227, R99, 0x2, RZ ;  /* 0x0000000263e37824 */ /* 0x000fe400078e00ff */
[C---:B------:R-:W-:Y:S01]  /*108f0*/  ISETP.LT.OR P1, PT, R0.reuse, 0x1, P3 ;  /* 0x000000010000780c */ /* 0x040fe20001f21670 */
[----:B------:R-:W4:Y:S01]  /*10900*/  SHFL.IDX PT, R3, R6, RZ, 0x1c1f ;  /* 0x001c1fff06037589 */ /* 0x000f2200000e0000 */
[----:B------:R-:W-:-:S03]  /*10910*/  ISETP.LT.OR P2, PT, R0, 0x1, P4 ;  /* 0x000000010000780c */ /* 0x000fc60002741670 */
[----:B------:R3:W1:Y:S04]  /*10920*/  LDSM.16.M88.4 R12, [R198+0x1000] ;  /* 0x00100000c60c783b */ /* 0x0006680000000200 */
[----:B-----5:R3:W1:Y:S04]  /*10930*/  LDSM.16.M88.4 R36, [R171] ;  /* 0x00000000ab24783b */ /* 0x0206680000000200 */
[----:B------:R3:W1:Y:S04]  /*10940*/  LDSM.16.M88.4 R32, [R171+0x400] ;  /* 0x00040000ab20783b */ /* 0x0006680000000200 */
[----:B------:R3:W1:Y:S01]  /*10950*/  LDSM.16.M88.4 R28, [R171+0x800] ;  /* 0x00080000ab1c783b */ /* 0x0006620000000200 */
[----:B--2---:R-:W-:-:S03]  /*10960*/  IADD3 R4, P0, R2, R229, RZ ;  /* 0x000000e502047210 */ /* 0x004fc60007f1e0ff */
[----:B------:R3:W2:Y:S02]  /*10970*/  LDSM.16.M88.4 R20, [R199] ;  /* 0x00000000c714783b */ /* 0x0006a40000000200 */
[----:B----4-:R-:W-:Y:S02]  /*10980*/  IMAD.X R5, R3, 0x1, R228, P0 ;  /* 0x0000000103057824 */ /* 0x010fe400000e06e4 */
[----:B------:R3:W4:Y:S04]  /*10990*/  LDSM.16.M88.4 R8, [R199+0x1000] ;  /* 0x00100000c708783b */ /* 0x0007280000000200 */
[----:B------:R3:W1:Y:S04]  /*109a0*/  LDSM.16.M88.4 R40, [R200] ;  /* 0x00000000c828783b */ /* 0x0006680000000200 */
[----:B------:R3:W1:Y:S04]  /*109b0*/  LDSM.16.M88.4 R48, [R208] ;  /* 0x00000000d030783b */ /* 0x0006680000000200 */
[----:B------:R3:W1:Y:S04]  /*109c0*/  LDSM.16.M88.4 R64, [R207] ;  /* 0x00000000cf40783b */ /* 0x0006680000000200 */
[----:B------:R-:W-:Y:S01]  /*109d0*/  @!PT LDS RZ, [RZ] ;  /* 0x00000000fffff984 */ /* 0x000fe20000000800 */
[----:B------:R-:W-:Y:S01]  /*109e0*/  @!PT LDS RZ, [RZ] ;  /* 0x00000000fffff984 */ /* 0x000fe20000000800 */
[----:B------:R-:W-:Y:S01]  /*109f0*/  @!PT LDS RZ, [RZ] ;  /* 0x00000000fffff984 */ /* 0x000fe20000000800 */
[----:B------:R2:W-:Y:S01]  /*10a00*/  LDGSTS.E.BYPASS.LTC128B.128 [R209+0x1880], [R4.64], !P1 ;  /* 0x0188000004d17fae */ /* 0x0005e2000c901d48 */
[----:B------:R-:W-:-:S02]  /*10a10*/  ISETP.GE.AND P1, PT, R99, c[0x0][0x1d4], PT ;  /* 0x0000750063007a0c */ /* 0x000fc40003f26270 */
[----:B--2---:R-:W-:-:S05]  /*10a20*/  IADD3 R4, P0, R2, R230, RZ ;  /* 0x000000e602047210 */ /* 0x004fca0007f1e0ff */
[----:B------:R-:W-:Y:S01]  /*10a30*/  IMAD.X R5, R3, 0x1, R225, P0 ;  /* 0x0000000103057824 */ /* 0x000fe200000e06e1 */
[----:B------:R-:W-:-:S04]  /*10a40*/  IADD3 R2, P0, R2, R227, RZ ;  /* 0x000000e302027210 */ /* 0x000fc80007f1e0ff */
[----:B------:R3:W-:Y:S01]  /*10a50*/  LDGSTS.E.BYPASS.LTC128B.128 [R209+0x2480], [R4.64], !P2 ;  /* 0x0248000004d17fae */ /* 0x0007e2000d101d48 */
[----:B------:R-:W-:Y:S01]  /*10a60*/  IMAD.X R3, R3, 0x1, R226, P0 ;  /* 0x0000000103037824 */ /* 0x000fe200000e06e2 */
[----:B------:R-:W-:-:S13]  /*10a70*/  ISETP.LT.OR P0, PT, R0, 0x1, P1 ;  /* 0x000000010000780c */ /* 0x000fda0000f01670 */
[----:B------:R3:W-:Y:S01]  /*10a80*/  LDGSTS.E.BYPASS.LTC128B.128 [R209+0x3080], [R2.64], !P0 ;  /* 0x0308000002d17fae */ /* 0x0007e2000c101d48 */
[----:B-1----:R-:W-:-:S13]  /*10a90*/  ISETP.GT.AND P0, PT, R25, 0x3f, PT ;  /* 0x0000003f1900780c */ /* 0x002fda0003f04270 */
[----:B------:R-:W-:Y:S05]  /*10aa0*/  @P0 BRA `(.L_x_1646) ;  /* 0x0000012000000947 */ /* 0x000fea0003800000 */
[----:B----4-:R-:W-:Y:S05]  /*10ab0*/  BRA.DIV ~URZ, `(.L_x_1647) ;  /* 0x0000e7f27f007947 */ /* 0x010fea000b800000 */
[----:B---3--:R1:W2:Y:S04]  /*10ac0*/  SHFL.IDX PT, R4, R6, 0x1, 0x1c1f ;  /* 0x003c1f0006047f89 */ /* 0x0082a800000e0000 */
[----:B------:R1:W3:Y:S02]  /*10ad0*/  SHFL.IDX PT, R2, R24, 0x1, 0x1c1f ;  /* 0x003c1f0018027f89 */ /* 0x0002e400000e0000 */
.L_x_1764:
[----:B---3--:R-:W-:Y:S02]  /*10ae0*/  IADD3 R26, P0, R2, R229, RZ ;  /* 0x000000e5021a7210 */ /* 0x008fe40007f1e0ff */
[C---:B------:R-:W-:Y:S02]  /*10af0*/  ISETP.LT.OR P3, PT, R0.reuse, 0x21, P3 ;  /* 0x000000210000780c */ /* 0x040fe40001f61670 */
[----:B------:R-:W-:Y:S01]  /*10b00*/  ISETP.LT.OR P2, PT, R0, 0x21, P4 ;  /* 0x000000210000780c */ /* 0x000fe20002741670 */
[----:B--2---:R-:W-:Y:S01]  /*10b10*/  IMAD.X R27, R4, 0x1, R228, P0 ;  /* 0x00000001041b7824 */ /* 0x004fe200000e06e4 */
[----:B-1----:R-:W-:-:S02]  /*10b20*/  IADD3 R24, P0, R2, R230, RZ ;  /* 0x000000e602187210 */ /* 0x002fc40007f1e0ff */
[----:B------:R-:W-:-:S03]  /*10b30*/  ISETP.LT.OR P1, PT, R0, 0x21, P1 ;  /* 0x000000210000780c */ /* 0x000fc60000f21670 */
[----:B------:R-:W-:Y:S01]  /*10b40*/  IMAD.X R25, R4, 0x1, R225, P0 ;  /* 0x0000000104197824 */ /* 0x000fe200000e06e1 */
[----:B------:R-:W-:-:S03]  /*10b50*/  IADD3 R2, P0, R2, R227, RZ ;  /* 0x000000e302027210 */ /* 0x000fc60007f1e0ff */
[----:B------:R-:W-:Y:S01]  /*10b60*/  @!PT LDS RZ, [RZ] ;  /* 0x00000000fffff984 */ /* 0x000fe20000000800 */
[----:B------:R-:W-:Y:S01]  /*10b70*/  @!PT LDS RZ, [RZ] ;  /* 0x00000000fffff984 */ /* 0x000fe20000000800 */
[----:B------:R-:W-:Y:S01]  /*10b80*/  @!PT LDS RZ, [RZ] ;  /* 0x00000000fffff984 */ /* 0x000fe20000000800 */
[----:B------:R1:W-:Y:S02]  /*10b90*/  LDGSTS.E.BYPASS.LTC128B.128 [R209+0x2080], [R26.64], !P3 ;  /* 0x020800001ad17fae */ /* 0x0003e4000d901d48 */
[----:B------:R-:W-:Y:S02]  /*10ba0*/  IMAD.X R3, R4, 0x1, R226, P0 ;  /* 0x0000000104037824 */ /* 0x000fe400000e06e2 */
[----:B------:R1:W-:Y:S04]  /*10bb0*/  LDGSTS.E.BYPASS.LTC128B.128 [R209+0x2c80], [R24.64], !P2 ;  /* 0x02c8000018d17fae */ /* 0x0003e8000d101d48 */
[----:B------:R1:W-:Y:S02]  /*10bc0*/  LDGSTS.E.BYPASS.LTC128B.128 [R209+0x3880], [R2.64], !P1 ;  /* 0x0388000002d17fae */ /* 0x0003e4000c901d48 */
.L_x_1646:
[----:B----4-:R-:W-:Y:S05]  /*10bd0*/  BSYNC B0 ;  /* 0x0000000000007941 */ /* 0x010fea0003800000 */
.L_x_1645:
[----:B------:R-:W2:Y:S04]  /*10be0*/  LDL R0, [R1+0x14] ;  /* 0x0000140001007983 */ /* 0x000ea80000100800 */
[----:B------:R-:W0:Y:S01]  /*10bf0*/  LDGDEPBAR ;  /* 0x00000000000079af */ /* 0x000e220000000000 */
[----:B------:R-:W-:Y:S01]  /*10c00*/  WARPSYNC 0xffffffff ;  /* 0xffffffff00007948 */ /* 0x000fe20003800000 */
[C---:B------:R-:W-:Y:S01]  /*10c10*/  HMMA.16816.F32.BF16 R60, R12.reuse, R36, RZ ;  /* 0x000000240c3c723c */ /* 0x040fe200000418ff */
[----:B------:R-:W-:Y:S07]  /*10c20*/  BSSY B1, `(.L_x_1648) ;  /* 0x00000b9000017945 */ /* 0x000fee0003800000 */
[C---:B------:R-:W-:Y:S08]  /*10c30*/  HMMA.16816.F32.BF16 R52, R12.reuse, R32, RZ ;  /* 0x000000200c34723c */ /* 0x040ff000000418ff */
[C---:B-1----:R-:W-:Y:S08]  /*10c40*/  HMMA.16816.F32.BF16 R24, R12.reuse, R28, RZ ;  /* 0x0000001c0c18723c */ /* 0x042ff000000418ff */
        /* <DEDUP_REMOVED lines=13> */
[----:B------:R-:W-:Y:S07]  /*10d20*/  LDSM.16.M88.4 R60, [R204] ;  /* 0x00000000cc3c783b */ /* 0x000fee0000000200 */
        /* <DEDUP_REMOVED lines=9> */
[----:B------:R-:W4:Y:S03]  /*10dc0*/  LDSM.16.M88.4 R12, [R198+0x2000] ;  /* 0x00200000c60c783b */ /* 0x000f260000000200 */
[C---:B------:R-:W-:Y:S08]  /*10dd0*/  HMMA.16816.F32.BF16 R72, R20.reuse, R40, R68 ;  /* 0x000000281448723c */ /* 0x040ff00000041844 */
[C---:B------:R-:W-:Y:S08]  /*10de0*/  HMMA.16816.F32.BF16 R40, R20.reuse, R42, R88 ;  /* 0x0000002a1428723c */ /* 0x040ff00000041858 */
[C---:B------:R-:W-:Y:S08]  /*10df0*/  HMMA.16816.F32.BF16 R44, R20.reuse, R48, R76 ;  /* 0x00000030142c723c */ /* 0x040ff0000004184c */
[C---:B------:R-:W-:Y:S08]  /*10e00*/  HMMA.16816.F32.BF16 R68, R20.reuse, R64, R84 ;  /* 0x000000401444723c */ /* 0x040ff00000041854 */
[C---:B------:R-:W-:Y:S08]  /*10e10*/  HMMA.16816.F32.BF16 R48, R20.reuse, R50, R92 ;  /* 0x000000321430723c */ /* 0x040ff0000004185c */
[----:B------:R-:W-:Y:S01]  /*10e20*/  HMMA.16816.F32.BF16 R20, R20, R66, R28 ;  /* 0x000000421414723c */ /* 0x000fe2000004181c */
[----:B------:R-:W5:Y:S07]  /*10e30*/  LDSM.16.M88.4 R28, [R199+0x2000] ;  /* 0x00200000c71c783b */ /* 0x000f6e0000000200 */
[C---:B-1----:R-:W-:Y:S08]  /*10e40*/  HMMA.16816.F32.BF16 R64, R8.reuse, R36, R120 ;  /* 0x000000240840723c */ /* 0x042ff00000041878 */
[C---:B------:R-:W-:Y:S08]  /*10e50*/  HMMA.16816.F32.BF16 R116, R8.reuse, R32, R116 ;  /* 0x000000200874723c */ /* 0x040ff00000041874 */
[----:B------:R-:W-:Y:S08]  /*10e60*/  HMMA.16816.F32.BF16 R100, R8, R38, R100 ;  /* 0x000000260864723c */ /* 0x000ff00000041864 */
[----:B----4-:R-:W-:Y:S08]  /*10e70*/  HMMA.16816.F32.BF16 R76, R12, R36, R72 ;  /* 0x000000240c4c723c */ /* 0x010ff00000041848 */
[C---:B------:R-:W-:Y:S08]  /*10e80*/  HMMA.16816.F32.BF16 R104, R8.reuse, R16, R104 ;  /* 0x000000100868723c */ /* 0x040ff00000041868 */
[----:B------:R-:W-:Y:S08]  /*10e90*/  HMMA.16816.F32.BF16 R96, R8, R34, R96 ;  /* 0x000000220860723c */ /* 0x000ff00000041860 */
[----:B------:R-:W-:Y:S01]  /*10ea0*/  HMMA.16816.F32.BF16 R72, R12, R38, R40 ;  /* 0x000000260c48723c */ /* 0x000fe20000041828 */
[----:B------:R-:W-:Y:S07]  /*10eb0*/  LDSM.16.M88.4 R40, [R171+0x2000] ;  /* 0x00200000ab28783b */ /* 0x000fee0000000200 */
        /* <DEDUP_REMOVED lines=8> */
[----:B------:R-:W4:Y:S03]  /*10f40*/  LDSM.16.M88.4 R20, [R198+0x4000] ;  /* 0x00400000c614783b */ /* 0x000f260000000200 */
[----:B------:R-:W-:Y:S01]  /*10f50*/  HMMA.16816.F32.BF16 R68, R24, R56, R64 ;  /* 0x000000381844723c */ /* 0x000fe20000041840 */
[----:B--2---:R-:W-:-:S07]  /*10f60*/  ISETP.GT.AND P0, PT, R128, R0, PT ;  /* 0x000000008000720c */ /* 0x004fce0003f04270 */
[C---:B------:R-:W-:Y:S08]  /*10f70*/  HMMA.16816.F32.BF16 R64, R24.reuse, R58, R100 ;  /* 0x0000003a1840723c */ /* 0x040ff00000041864 */
[C---:B------:R-:W-:Y:S08]  /*10f80*/  HMMA.16816.F32.BF16 R120, R24.reuse, R52, R116 ;  /* 0x000000341878723c */ /* 0x040ff00000041874 */
[C---:B------:R-:W-:Y:S08]  /*10f90*/  HMMA.16816.F32.BF16 R116, R24.reuse, R54, R96 ;  /* 0x000000361874723c */ /* 0x040ff00000041860 */
[----:B------:R-:W-:Y:S08]  /*10fa0*/  HMMA.16816.F32.BF16 R124, R24, R60, R104 ;  /* 0x0000003c187c723c */ /* 0x000ff00000041868 */
[----:B-----5:R-:W-:Y:S08]  /*10fb0*/  HMMA.16816.F32.BF16 R100, R28, R56, R76 ;  /* 0x000000381c64723c */ /* 0x020ff0000004184c */
[----:B------:R-:W-:Y:S01]  /*10fc0*/  HMMA.16816.F32.BF16 R104, R24, R62, R80 ;  /* 0x0000003e1868723c */ /* 0x000fe20000041850 */
[----:B------:R-:W-:Y:S07]  /*10fd0*/  LDSM.16.M88.4 R24, [R201] ;  /* 0x00000000c918783b */ /* 0x000fee0000000200 */
[C---:B------:R-:W-:Y:S08]  /*10fe0*/  HMMA.16816.F32.BF16 R96, R28.reuse, R58, R72 ;  /* 0x0000003a1c60723c */ /* 0x040ff00000041848 */
[C---:B------:R-:W-:Y:S01]  /*10ff0*/  HMMA.16816.F32.BF16 R92, R28.reuse, R52, R36 ;  /* 0x000000341c5c723c */ /* 0x040fe20000041824 */
[----:B------:R-:W-:Y:S07]  /*11000*/  LDSM.16.M88.4 R36, [R203] ;  /* 0x00000000cb24783b */ /* 0x000fee0000000200 */
[C---:B------:R-:W-:Y:S01]  /*11010*/  HMMA.16816.F32.BF16 R88, R28.reuse, R54, R32 ;  /* 0x000000361c58723c */ /* 0x040fe20000041820 */
[----:B------:R-:W-:Y:S07]  /*11020*/  LDSM.16.M88.4 R32, [R202] ;  /* 0x00000000ca20783b */ /* 0x000fee0000000200 */
[C---:B------:R-:W-:Y:S01]  /*11030*/  HMMA.16816.F32.BF16 R84, R28.reuse, R60, R8 ;  /* 0x0000003c1c54723c */ /* 0x040fe20000041808 */
[----:B------:R-:W2:Y:S07]  /*11040*/  LDSM.16.M88.4 R8, [R199+0x5000] ;  /* 0x00500000c708783b */ /* 0x000eae0000000200 */
[----:B------:R-:W-:Y:S01]  /*11050*/  HMMA.16816.F32.BF16 R80, R28, R62, R12 ;  /* 0x0000003e1c50723c */ /* 0x000fe2000004180c */
[----:B------:R-:W5:Y:S01]  /*11060*/  LDSM.16.M88.4 R12, [R199+0x4000] ;  /* 0x00400000c70c783b */ /* 0x000f620000000200 */
[----:B------:R-:W-:-:S06]  /*11070*/  DEPBAR.LE SB0, 0x0 ;  /* 0x000080000000791a */ /* 0x000fcc0000000000 */
[C---:B-1----:R-:W-:Y:S08]  /*11080*/  HMMA.16816.F32.BF16 R76, R16.reuse, R48, R68 ;  /* 0x00000030104c723c */ /* 0x042ff00000041844 */
        /* <DEDUP_REMOVED lines=10> */
[----:B------:R-:W-:Y:S08]  /*11130*/  HMMA.16816.F32.BF16 R20, R20, R42, R80 ;  /* 0x0000002a1414723c */ /* 0x000ff00000041850 */
[C---:B--2---:R-:W-:Y:S08]  /*11140*/  HMMA.16816.F32.BF16 R76, R8.reuse, R36, R76 ;  /* 0x00000024084c723c */ /* 0x044ff0000004184c */
[----:B------:R-:W-:Y:S08]  /*11150*/  HMMA.16816.F32.BF16 R72, R8, R38, R72 ;  /* 0x000000260848723c */ /* 0x000ff00000041848 */
[C---:B-----5:R-:W-:Y:S08]  /*11160*/  HMMA.16816.F32.BF16 R52, R12.reuse, R36, R52 ;  /* 0x000000240c34723c */ /* 0x060ff00000041834 */
        /* <DEDUP_REMOVED lines=12> */
[----:B---3--:R-:W2:Y:S04]  /*11230*/  LDL R2, [R1+0x60] ;  /* 0x0000600001027983 */ /* 0x008ea80000100800 */
        /* <DEDUP_REMOVED lines=8> */
[----:B--2---:R-:W-:-:S04]  /*112c0*/  IADD3 R2, R0, R111, R2 ;  /* 0x0000006f00027210 */ /* 0x004fc80007ffe002 */
        /* <DEDUP_REMOVED lines=32> */
.L_x_1765:
[----:B------:R-:W-:Y:S05]  /*114d0*/  BRA.DIV ~URZ, `(.L_x_1651) ;  /* 0x0000df127f007947 */ /* 0x000fea000b800000 */
[----:B------:R3:W4:Y:S02]  /*114e0*/  SHFL.IDX PT, R0, R6, RZ, 0x1c1f ;  /* 0x001c1fff06007589 */ /* 0x00072400000e0000 */
.L_x_1766:
[----:B------:R-:W-:Y:S01]  /*114f0*/  BSSY B0, `(.L_x_1652) ;  /* 0x0000014000007945 */ /* 0x000fe20003800000 */
[----:B------:R-:W-:Y:S05]  /*11500*/  @!P0 BRA `(.L_x_1653) ;  /* 0x0000012000008947 */ /* 0x000fea0003800000 */
[----:B------:R-:W5:Y:S04]  /*11510*/  LDL.64 R8, [R1] ;  /* 0x0000000001087983 */ /* 0x000f680000100a00 */
[----:B---3--:R-:W3:Y:S04]  /*11520*/  LDL R3, [R1+0xc] ;  /* 0x00000c0001037983 */ /* 0x008ee80000100800 */
[----:B----4-:R-:W4:Y:S01]  /*11530*/  LDL R2, [R1+0x10] ;  /* 0x0000100001027983 */ /* 0x010f220000100800 */
[----:B------:R-:W-:-:S05]  /*11540*/  IADD3 R10, P0, R0, R229, RZ ;  /* 0x000000e5000a7210 */ /* 0x000fca0007f1e0ff */
[----:B--2---:R-:W-:Y:S01]  /*11550*/  IMAD.X R11, R4, 0x1, R228, P0 ;  /* 0x00000001040b7824 */ /* 0x004fe200000e06e4 */
[----:B-----5:R-:W-:Y:S02]  /*11560*/  ISETP.GE.AND P3, PT, R8, c[0x0][0x1d4], PT ;  /* 0x0000750008007a0c */ /* 0x020fe40003f66270 */
[----:B------:R-:W-:Y:S02]  /*11570*/  IADD3 R8, P1, R0, R230, RZ ;  /* 0x000000e600087210 */ /* 0x000fe40007f3e0ff */
[----:B---3--:R-:W-:-:S03]  /*11580*/  ISETP.GE.AND P2, PT, R3, c[0x0][0x1d4], PT ;  /* 0x0000750003007a0c */ /* 0x008fc60003f46270 */
[----:B------:R-:W-:Y:S01]  /*11590*/  IMAD.X R9, R4, 0x1, R225, P1 ;  /* 0x0000000104097824 */ /* 0x000fe200008e06e1 */
[----:B----4-:R-:W-:Y:S02]  /*115a0*/  ISETP.GE.AND P0, PT, R2, c[0x0][0x1d4], PT ;  /* 0x0000750002007a0c */ /* 0x010fe40003f06270 */
        /* <DEDUP_REMOVED lines=8> */
.L_x_1653:
[----:B------:R-:W-:Y:S05]  /*11630*/  BSYNC B0 ;  /* 0x0000000000007941 */ /* 0x000fea0003800000 */
.L_x_1652:
[----:B------:R-:W-:Y:S01]  /*11640*/  ISETP.GE.AND P0, PT, R12, 0x21, PT ;  /* 0x000000210c00780c */ /* 0x000fe20003f06270 */
[----:B------:R-:W-:Y:S06]  /*11650*/  BRA.DIV ~URZ, `(.L_x_1654) ;  /* 0x0000de027f007947 */ /* 0x000fec000b800000 */
[----:B--2---:R2:W1:Y:S04]  /*11660*/  SHFL.IDX PT, R4, R5, 0x1, 0x1c1f ;  /* 0x003c1f0005047f89 */ /* 0x00446800000e0000 */
[----:B----4-:R2:W4:Y:S02]  /*11670*/  SHFL.IDX PT, R0, R6, 0x1, 0x1c1f ;  /* 0x003c1f0006007f89 */ /* 0x01052400000e0000 */
.L_x_1767:
[----:B------:R-:W-:Y:S05]  /*11680*/  @!P0 BRA `(.L_x_1649) ;  /* 0x0000012000008947 */ /* 0x000fea0003800000 */
[----:B------:R-:W5:Y:S04]  /*11690*/  LDL.64 R8, [R1] ;  /* 0x0000000001087983 */ /* 0x000f680000100a00 */
[----:B--2---:R-:W2:Y:S04]  /*116a0*/  LDL R3, [R1+0xc] ;  /* 0x00000c0001037983 */ /* 0x004ea80000100800 */
[----:B---3--:R-:W3:Y:S01]  /*116b0*/  LDL R2, [R1+0x10] ;  /* 0x0000100001027983 */ /* 0x008ee20000100800 */
[----:B----4-:R-:W-:-:S05]  /*116c0*/  IADD3 R10, P0, R0, R229, RZ ;  /* 0x000000e5000a7210 */ /* 0x010fca0007f1e0ff */
[----:B-1----:R-:W-:Y:S01]  /*116d0*/  IMAD.X R11, R4, 0x1, R228, P0 ;  /* 0x00000001040b7824 */ /* 0x002fe200000e06e4 */
[----:B-----5:R-:W-:Y:S02]  /*116e0*/  ISETP.GE.AND P3, PT, R8, c[0x0][0x1d4], PT ;  /* 0x0000750008007a0c */ /* 0x020fe40003f66270 */
[----:B------:R-:W-:Y:S02]  /*116f0*/  IADD3 R8, P1, R0, R230, RZ ;  /* 0x000000e600087210 */ /* 0x000fe40007f3e0ff */
[----:B--2---:R-:W-:-:S03]  /*11700*/  ISETP.GE.AND P2, PT, R3, c[0x0][0x1d4], PT ;  /* 0x0000750003007a0c */ /* 0x004fc60003f46270 */
[----:B------:R-:W-:Y:S01]  /*11710*/  IMAD.X R9, R4, 0x1, R225, P1 ;  /* 0x0000000104097824 */ /* 0x000fe200008e06e1 */
[----:B---3--:R-:W-:Y:S02]  /*11720*/  ISETP.GE.AND P0, PT, R2, c[0x0][0x1d4], PT ;  /* 0x0000750002007a0c */ /* 0x008fe40003f06270 */
        /* <DEDUP_REMOVED lines=8> */
.L_x_1649:
[----:B------:R-:W-:Y:S05]  /*117b0*/  BSYNC B1 ;  /* 0x0000000000017941 */ /* 0x000fea0003800000 */
.L_x_1648:
[----:B-1-3--:R-:W3:Y:S01]  /*117c0*/  LDL R2, [R1+0x64] ;  /* 0x0000640001027983 */ /* 0x00aee20000100800 */
[----:B------:R-:W-:-:S03]  /*117d0*/  IMAD.MOV.U32 R3, RZ, RZ, c[0x0][0x2c4] ;  /* 0x0000b100ff037624 */ /* 0x000fc600078e00ff */
[----:B----4-:R-:W3:Y:S04]  /*117e0*/  LDL R0, [R1+0x80] ;  /* 0x0000800001007983 */ /* 0x010ee80000100800 */
[----:B------:R-:W4:Y:S01]  /*117f0*/  LDL R4, [R1+0x68] ;  /* 0x0000680001047983 */ /* 0x000f220000100800 */
[----:B------:R-:W-:-:S03]  /*11800*/  ISETP.NE.AND P0, PT, R3, 0x1, PT ;  /* 0x000000010300780c */ /* 0x000fc60003f05270 */
[----:B------:R-:W0:Y:S01]  /*11810*/  LDGDEPBAR ;  /* 0x00000000000079af */ /* 0x000e220000000000 */
[----:B---3--:R-:W-:-:S09]  /*11820*/  IMAD.IADD R0, R0, 0x1, R2 ;  /* 0x0000000100007824 */ /* 0x008fd200078e0202 */
[----:B------:R-:W-:Y:S01]  /*11830*/  @P0 IMAD.HI.U32 R3, R0, c[0x0][0x2c8], RZ ;  /* 0x0000b20000030a27 */ /* 0x000fe200078e00ff */
[C---:B----4-:R-:W-:Y:S02]  /*11840*/  IADD3 R2, -R4.reuse, 0x1, R110 ;  /* 0x0000000104027810 */ /* 0x050fe40007ffe16e */
[----:B--2---:R-:W-:Y:S02]  /*11850*/  IADD3 R5, -R4, R110, RZ ;  /* 0x0000006e04057210 */ /* 0x004fe40007ffe1ff */
[----:B------:R-:W-:Y:S01]  /*11860*/  @P0 SHF.R.U32.HI R0, RZ, c[0x0][0x2cc], R3 ;  /* 0x0000b300ff000a19 */ /* 0x000fe20000011603 */
[----:B------:R-:W-:Y:S01]  /*11870*/  IMAD.IADD R4, R2, 0x1, -R246 ;  /* 0x0000000102047824 */ /* 0x000fe200078e0af6 */
[----:B------:R-:W-:Y:S05]  /*11880*/  BRA.DIV ~URZ, `(.L_x_1655) ;  /* 0x0000dca27f007947 */ /* 0x000fea000b800000 */
[----:B------:R1:W2:Y:S02]  /*11890*/  SHFL.IDX PT, R2, R0, RZ, 0x1c1f ;  /* 0x001c1fff00027589 */ /* 0x0002a400000e0000 */
.L_x_1768:
[----:B--2---:R-:W-:-:S05]  /*118a0*/  IMAD.IADD R2, R4, 0x1, R2 ;  /* 0x0000000104027824 */ /* 0x004fca00078e0202 */
[----:B------:R-:W-:-:S04]  /*118b0*/  IMNMX R2, R5, R2, PT ;  /* 0x0000000205027217 */ /* 0x000fc80003800200 */
[C---:B------:R-:W-:Y:S02]  /*118c0*/  ISETP.GT.AND P1, PT, R2.reuse, RZ, PT ;  /* 0x000000ff0200720c */ /* 0x040fe40003f24270 */
[----:B------:R-:W-:Y:S02]  /*118d0*/  ISETP.GT.AND P0, PT, R2, 0x1, PT ;  /* 0x000000010200780c */ /* 0x000fe40003f04270 */
[----:B------:R-:W-:Y:S02]  /*118e0*/  FSEL R11, R52, -INF , P1 ;  /* 0xff800000340b7808 */ /* 0x000fe40000800000 */
[----:B------:R-:W-:Y:S02]  /*118f0*/  FSEL R12, R53, -INF , P0 ;  /* 0xff800000350c7808 */ /* 0x000fe40000000000 */
[C---:B------:R-:W-:Y:S02]  /*11900*/  ISETP.GT.AND P3, PT, R2.reuse, 0x8, PT ;  /* 0x000000080200780c */ /* 0x040fe40003f64270 */
[----:B------:R-:W-:-:S02]  /*11910*/  ISETP.GT.AND P4, PT, R2, 0x9, PT ;  /* 0x000000090200780c */ /* 0x000fc40003f84270 */
[C---:B------:R-:W-:Y:S02]  /*11920*/  ISETP.GT.AND P2, PT, R2.reuse, 0x10, PT ;  /* 0x000000100200780c */ /* 0x040fe40003f44270 */
[C---:B------:R-:W-:Y:S02]  /*11930*/  ISETP.GT.AND P1, PT, R2.reuse, 0x11, PT ;  /* 0x000000110200780c */ /* 0x040fe40003f24270 */
[----:B------:R-:W-:Y:S02]  /*11940*/  ISETP.GT.AND P0, PT, R2, 0x18, PT ;  /* 0x000000180200780c */ /* 0x000fe40003f04270 */
        /* <DEDUP_REMOVED lines=26> */
[C---:B------:R-:W-:Y:S02]  /*11af0*/  ISETP.GT.AND P0, PT, R3.reuse, 0x19, PT ;  /* 0x000000190300780c */ /* 0x040fe40003f04270 */
[----:B------:R-:W-:Y:S02]  /*11b00*/  ISETP.GT.AND P2, PT, R3, 0x1, PT ;  /* 0x000000010300780c */ /* 0x000fe40003f44270 */
[----:B------:R-:W-:-:S02]  /*11b10*/  FSEL R28, R47, -INF , P0 ;  /* 0xff8000002f1c7808 */ /* 0x000fc40000000000 */
[----:B------:R-:W-:Y:S02]  /*11b20*/  ISETP.GT.AND P0, PT, R3, 0x21, PT ;  /* 0x000000210300780c */ /* 0x000fe40003f04270 */
[----:B------:R-:W-:Y:S02]  /*11b30*/  IMNMX R2, R5, R2, PT ;  /* 0x0000000205027217 */ /* 0x000fe40003800200 */
[----:B------:R-:W-:Y:S02]  /*11b40*/  FSEL R18, R50, -INF , P1 ;  /* 0xff80000032127808 */ /* 0x000fe40000800000 */
[----:B------:R-:W-:Y:S02]  /*11b50*/  FSEL R14, R55, -INF , P2 ;  /* 0xff800000370e7808 */ /* 0x000fe40001000000 */
[----:B------:R-:W-:Y:S02]  /*11b60*/  ISETP.GT.AND P1, PT, R3, 0x18, PT ;  /* 0x000000180300780c */ /* 0x000fe40003f24270 */
[----:B------:R-:W-:-:S02]  /*11b70*/  FSEL R84, R35, -INF , P0 ;  /* 0xff80000023547808 */ /* 0x000fc40000000000 */
[----:B------:R-:W-:Y:S02]  /*11b80*/  ISETP.GT.AND P2, PT, R3, 0x11, PT ;  /* 0x000000110300780c */ /* 0x000fe40003f44270 */
[----:B------:R-:W-:Y:S02]  /*11b90*/  ISETP.GT.AND P0, PT, R2, RZ, PT ;  /* 0x000000ff0200720c */ /* 0x000fe40003f04270 */
[----:B------:R-:W-:Y:S02]  /*11ba0*/  IMNMX R0, R5, R0, PT ;  /* 0x0000000005007217 */ /* 0x000fe40003800200 */
[----:B------:R-:W-:Y:S02]  /*11bb0*/  FSEL R27, R46, -INF , P1 ;  /* 0xff8000002e1b7808 */ /* 0x000fe40000800000 */
[----:B------:R-:W-:Y:S02]  /*11bc0*/  ISETP.GT.AND P3, PT, R3, RZ, PT ;  /* 0x000000ff0300720c */ /* 0x000fe40003f64270 */
[----:B------:R-:W-:-:S02]  /*11bd0*/  FSEL R23, R39, -INF , P2 ;  /* 0xff80000027177808 */ /* 0x000fc40001000000 */
[C---:B------:R-:W-:Y:S02]  /*11be0*/  ISETP.GT.AND P1, PT, R3.reuse, 0x20, PT ;  /* 0x000000200300780c */ /* 0x040fe40003f24270 */
[----:B------:R-:W-:Y:S02]  /*11bf0*/  FSEL R24, R76, -INF , P0 ;  /* 0xff8000004c187808 */ /* 0x000fe40000000000 */
[----:B------:R-:W-:Y:S02]  /*11c00*/  ISETP.GT.AND P2, PT, R3, 0x29, PT ;  /* 0x000000290300780c */ /* 0x000fe40003f44270 */
[----:B------:R-:W-:Y:S02]  /*11c10*/  ISETP.GT.AND P0, PT, R0, 0x1, PT ;  /* 0x000000010000780c */ /* 0x000fe40003f04270 */
[----:B------:R-:W-:Y:S02]  /*11c20*/  FSEL R13, R54, -INF , P3 ;  /* 0xff800000360d7808 */ /* 0x000fe40001800000 */
[----:B------:R-:W-:-:S02]  /*11c30*/  FSEL R85, R34, -INF , P1 ;  /* 0xff80000022557808 */ /* 0x000fc40000800000 */
[----:B------:R-:W-:Y:S02]  /*11c40*/  ISETP.GT.AND P3, PT, R3, 0x10, PT ;  /* 0x000000100300780c */ /* 0x000fe40003f64270 */
[----:B------:R-:W-:Y:S02]  /*11c50*/  FSEL R82, R31, -INF , P2 ;  /* 0xff8000001f527808 */ /* 0x000fe40001000000 */
[----:B------:R-:W-:Y:S02]  /*11c60*/  FSEL R34, R79, -INF , P0 ;  /* 0xff8000004f227808 */ /* 0x000fe40000000000 */
[----:B------:R-:W-:Y:S02]  /*11c70*/  ISETP.GT.AND P2, PT, R2, 0x1, PT ;  /* 0x000000010200780c */ /* 0x000fe40003f44270 */
[----:B------:R-:W-:Y:S02]  /*11c80*/  ISETP.GT.AND P1, PT, R0, RZ, PT ;  /* 0x000000ff0000720c */ /* 0x000fe40003f24270 */
[----:B------:R-:W-:-:S02]  /*11c90*/  ISETP.GT.AND P0, PT, R2, 0x10, PT ;  /* 0x000000100200780c */ /* 0x000fc40003f04270 */
[----:B------:R-:W-:Y:S02]  /*11ca0*/  FSEL R21, R38, -INF , P3 ;  /* 0xff80000026157808 */ /* 0x000fe40001800000 */
[----:B------:R-:W-:Y:S02]  /*11cb0*/  ISETP.GT.AND P3, PT, R3, 0x28, PT ;  /* 0x000000280300780c */ /* 0x000fe40003f64270 */
[----:B------:R-:W-:Y:S02]  /*11cc0*/  FSEL R26, R77, -INF , P2 ;  /* 0xff8000004d1a7808 */ /* 0x000fe40001000000 */
[----:B------:R-:W-:Y:S02]  /*11cd0*/  FSEL R33, R78, -INF , P1 ;  /* 0xff8000004e217808 */ /* 0x000fe40000800000 */
[----:B------:R-:W-:Y:S02]  /*11ce0*/  FSEL R31, R68, -INF , P0 ;  /* 0xff800000441f7808 */ /* 0x000fe40000000000 */
[----:B------:R-:W-:-:S02]  /*11cf0*/  ISETP.GT.AND P2, PT, R2, 0x8, PT ;  /* 0x000000080200780c */ /* 0x000fc40003f44270 */
[----:B------:R-:W-:Y:S02]  /*11d00*/  ISETP.GT.AND P1, PT, R2, 0x9, PT ;  /* 0x000000090200780c */ /* 0x000fe40003f24270 */
[----:B------:R-:W-:Y:S02]  /*11d10*/  ISETP.GT.AND P0, PT, R0, 0x11, PT ;  /* 0x000000110000780c */ /* 0x000fe40003f04270 */
[----:B------:R-:W-:Y:S02]  /*11d20*/  FSEL R83, R30, -INF , P3 ;  /* 0xff8000001e537808 */ /* 0x000fe40001800000 */
[----:B------:R-:W-:Y:S02]  /*11d30*/  FSEL R29, R72, -INF , P2 ;  /* 0xff800000481d7808 */ /* 0x000fe40001000000 */
[----:B------:R-:W-:Y:S02]  /*11d40*/  FSEL R30, R73, -INF , P1 ;  /* 0xff800000491e7808 */ /* 0x000fe40000800000 */
[----:B------:R-:W-:-:S02]  /*11d50*/  FSEL R40, R71, -INF , P0 ;  /* 0xff80000047287808 */ /* 0x000fc40000000000 */
[C---:B------:R-:W-:Y:S02]  /*11d60*/  ISETP.GT.AND P2, PT, R0.reuse, 0x9, PT ;  /* 0x000000090000780c */ /* 0x040fe40003f44270 */
[----:B------:R-:W-:Y:S02]  /*11d70*/  ISETP.GT.AND P1, PT, R0, 0x10, PT ;  /* 0x000000100000780c */ /* 0x000fe40003f24270 */
[----:B------:R-:W-:Y:S02]  /*11d80*/  ISETP.GT.AND P0, PT, R2, 0x19, PT ;  /* 0x000000190200780c */ /* 0x000fe40003f04270 */
[----:B------:R-:W-:Y:S02]  /*11d90*/  FSEL R38, R75, -INF , P2 ;  /* 0xff8000004b267808 */ /* 0x000fe40001000000 */
[----:B------:R-:W-:Y:S02]  /*11da0*/  FSEL R39, R70, -INF , P1 ;  /* 0xff80000046277808 */ /* 0x000fe40000800000 */
[----:B------:R-:W-:-:S02]  /*11db0*/  FSEL R37, R65, -INF , P0 ;  /* 0xff80000041257808 */ /* 0x000fc40000000000 */
[C---:B------:R-:W-:Y:S02]  /*11dc0*/  ISETP.GT.AND P1, PT, R2.reuse, 0x18, PT ;  /* 0x000000180200780c */ /* 0x040fe40003f24270 */
[----:B------:R-:W-:Y:S02]  /*11dd0*/  ISETP.GT.AND P2, PT, R2, 0x20, PT ;  /* 0x000000200200780c */ /* 0x000fe40003f44270 */
[----:B------:R-:W-:Y:S02]  /*11de0*/  ISETP.GT.AND P0, PT, R0, 0x19, PT ;  /* 0x000000190000780c */ /* 0x000fe40003f04270 */
[----:B------:R-:W-:Y:S02]  /*11df0*/  ISETP.GT.AND P4, PT, R2, 0x11, PT ;  /* 0x000000110200780c */ /* 0x000fe40003f84270 */
[----:B------:R-:W-:Y:S02]  /*11e00*/  ISETP.GT.AND P3, PT, R0, 0x8, PT ;  /* 0x000000080000780c */ /* 0x000fe40003f64270 */
[----:B------:R-:W-:-:S02]  /*11e10*/  FMNMX.FTZ R3, R11, R12, !PT ;  /* 0x0000000c0b037209 */ /* 0x000fc40007810000 */
[----:B------:R-:W-:Y:S02]  /*11e20*/  FSEL R35, R64, -INF , P1 ;  /* 0xff80000040237808 */ /* 0x000fe40000800000 */
[----:B------:R-:W-:Y:S02]  /*11e30*/  FSEL R81, R60, -INF , P2 ;  /* 0xff8000003c517808 */ /* 0x000fe40001000000 */
[----:B------:R-:W-:Y:S02]  /*11e40*/  FSEL R49, R67, -INF , P0 ;  /* 0xff80000043317808 */ /* 0x000fe40000000000 */
[----:B------:R-:W-:Y:S02]  /*11e50*/  FSEL R36, R74, -INF , P3 ;  /* 0xff8000004a247808 */ /* 0x000fe40001800000 */
[----:B------:R-:W-:Y:S02]  /*11e60*/  FSEL R32, R69, -INF , P4 ;  /* 0xff80000045207808 */ /* 0x000fe40002000000 */
[----:B------:R-:W-:-:S02]  /*11e70*/  ISETP.GT.AND P1, PT, R0, 0x18, PT ;  /* 0x000000180000780c */ /* 0x000fc40003f24270 */
[----:B------:R-:W-:Y:S02]  /*11e80*/  ISETP.GT.AND P2, PT, R2, 0x28, PT ;  /* 0x000000280200780c */ /* 0x000fe40003f44270 */
[----:B------:R-:W-:Y:S02]  /*11e90*/  ISETP.GT.AND P0, PT, R0, 0x20, PT ;  /* 0x000000200000780c */ /* 0x000fe40003f04270 */
[C---:B------:R-:W-:Y:S02]  /*11ea0*/  ISETP.GT.AND P3, PT, R2.reuse, 0x21, PT ;  /* 0x000000210200780c */ /* 0x040fe40003f64270 */
[----:B------:R-:W-:Y:S02]  /*11eb0*/  ISETP.GT.AND P4, PT, R2, 0x29, PT ;  /* 0x000000290200780c */ /* 0x000fe40003f84270 */
[----:B------:R-:W-:Y:S02]  /*11ec0*/  FMNMX.FTZ R2, R15, R3, !PT ;  /* 0x000000030f027209 */ /* 0x000fe40007810000 */
[----:B------:R-:W-:-:S02]  /*11ed0*/  FSEL R48, R66, -INF , P1 ;  /* 0xff80000042307808 */ /* 0x000fc40000800000 */
[----:B------:R-:W-:Y:S02]  /*11ee0*/  FSEL R80, R56, -INF , P2 ;  /* 0xff80000038507808 */ /* 0x000fe40001000000 */
[----:B------:R-:W-:Y:S02]  /*11ef0*/  FSEL R53, R62, -INF , P0 ;  /* 0xff8000003e357808 */ /* 0x000fe40000000000 */
[C---:B------:R-:W-:Y:S02]  /*11f00*/  ISETP.GT.AND P2, PT, R0.reuse, 0x21, PT ;  /* 0x000000210000780c */ /* 0x040fe40003f44270 */
[C---:B------:R-:W-:Y:S02]  /*11f10*/  ISETP.GT.AND P1, PT, R0.reuse, 0x28, PT ;  /* 0x000000280000780c */ /* 0x040fe40003f24270 */
[----:B------:R-:W-:Y:S02]  /*11f20*/  ISETP.GT.AND P0, PT, R0, 0x29, PT ;  /* 0x000000290000780c */ /* 0x000fe40003f04270 */
        /* <DEDUP_REMOVED lines=62> */
.L_x_1769:
[C---:B------:R-:W-:Y:S01]  /*12310*/  FMUL.FTZ R0, R106.reuse, c[0x0][0x2d0] ;  /* 0x0000b4006a007a20 */ /* 0x040fe20000410000 */
[----:B------:R-:W-:Y:S01]  /*12320*/  FSETP.NEU.FTZ.AND P0, PT, R106, -INF , PT ;  /* 0xff8000006a00780b */ /* 0x000fe20003f1d000 */
[----:B------:R-:W2:Y:S03]  /*12330*/  LDL R194, [R1+0x64] ;  /* 0x0000640001c27983 */ /* 0x000ea60000100800 */
[----:B------:R-:W-:Y:S01]  /*12340*/  FSEL R4, R0, RZ, P0 ;  /* 0x000000ff00047208 */ /* 0x000fe20000000000 */
[----:B------:R-:W3:Y:S04]  /*12350*/  LDL R193, [R1+0x6c] ;  /* 0x00006c0001c17983 */ /* 0x000ee80000100800 */
[--C-:B------:R-:W-:Y:S01]  /*12360*/  FFMA.FTZ R0, R11, c[0x0][0x2d0], -R4.reuse ;  /* 0x0000b4000b007a23 */ /* 0x100fe20000010804 */
[----:B------:R-:W5:Y:S01]  /*12370*/  LDL R192, [R1+0x14] ;  /* 0x0000140001c07983 */ /* 0x000f620000100800 */
[C---:B------:R-:W-:Y:S01]  /*12380*/  FMUL.FTZ R3, R105.reuse, c[0x0][0x2d0] ;  /* 0x0000b40069037a20 */ /* 0x040fe20000410000 */
[----:B------:R-:W-:Y:S01]  /*12390*/  FSETP.NEU.FTZ.AND P0, PT, R105, -INF , PT ;  /* 0xff8000006900780b */ /* 0x000fe20003f1d000 */
[----:B------:R1:W-:Y:S01]  /*123a0*/  MUFU.EX2 R107, R0 ;  /* 0x00000000006b7308 */ /* 0x0003e20000000800 */
[----:B------:R-:W-:Y:S01]  /*123b0*/  FFMA.FTZ R2, R22, c[0x0][0x2d0], -R4 ;  /* 0x0000b40016027a23 */ /* 0x000fe20000010804 */
[----:B------:R-:W-:Y:S01]  /*123c0*/  WARPSYNC 0xffffffff ;  /* 0xffffffff00007948 */ /* 0x000fe20003800000 */
[----:B------:R-:W-:Y:S01]  /*123d0*/  FSEL R3, R3, RZ, P0 ;  /* 0x000000ff03037208 */ /* 0x000fe20000000000 */
[----:B------:R-:W-:Y:S01]  /*123e0*/  LDSM.16.MT88.4 R56, [R197] ;  /* 0x00000000c538783b */ /* 0x000fe20000004200 */
[----:B------:R-:W-:-:S02]  /*123f0*/  FSETP.NEU.FTZ.AND P0, PT, R104, -INF , PT ;  /* 0xff8000006800780b */ /* 0x000fc40003f1d000 */
[----:B------:R-:W-:Y:S01]  /*12400*/  MOV R195, c[0x0][0x2c4] ;  /* 0x0000b10000c37a02 */ /* 0x000fe20000000f00 */
[----:B------:R4:W-:Y:S01]  /*12410*/  MUFU.EX2 R145, R2 ;  /* 0x0000000200917308 */ /* 0x0009e20000000800 */
[----:B------:R-:W-:Y:S01]  /*12420*/  FFMA.FTZ R5, R27, c[0x0][0x2d0], -R3 ;  /* 0x0000b4001b057a23 */ /* 0x000fe20000010803 */
[----:B------:R-:W4:Y:S01]  /*12430*/  LDSM.16.MT88.4 R44, [R196] ;  /* 0x00000000c42c783b */ /* 0x000f220000004200 */
[----:B------:R-:W-:Y:S02]  /*12440*/  ISETP.NE.AND P1, PT, R195, 0x1, PT ;  /* 0x00000001c300780c */ /* 0x000fe40003f25270 */
[----:B------:R-:W-:Y:S01]  /*12450*/  IADD3 R211, R211, -0x2, RZ ;  /* 0xfffffffed3d37810 */ /* 0x000fe20007ffe0ff */
[----:B------:R-:W-:Y:S01]  /*12460*/  LDSM.16.MT88.4 R68, [R196+0xc00] ;  /* 0x000c0000c444783b */ /* 0x000fe20000004200 */
[----:B-1----:R-:W-:Y:S01]  /*12470*/  FFMA.FTZ R0, R12, c[0x0][0x2d0], -R4 ;  /* 0x0000b4000c007a23 */ /* 0x002fe20000010804 */
[----:B------:R1:W-:Y:S02]  /*12480*/  MUFU.EX2 R135, R5 ;  /* 0x0000000500877308 */ /* 0x0003e40000000800 */
[----:B------:R-:W-:Y:S04]  /*12490*/  LDSM.16.MT88.4 R72, [R197+0x400] ;  /* 0x00040000c548783b */ /* 0x000fe80000004200 */
[----:B------:R-:W2:Y:S01]  /*124a0*/  LDSM.16.MT88.4 R60, [R196+0x400] ;  /* 0x00040000c43c783b */ /* 0x000ea20000004200 */
[----:B----4-:R-:W-:Y:S01]  /*124b0*/  FMUL.FTZ R2, R104, c[0x0][0x2d0] ;  /* 0x0000b40068027a20 */ /* 0x010fe20000410000 */
[----:B------:R4:W-:Y:S02]  /*124c0*/  MUFU.EX2 R103, R0 ;  /* 0x0000000000677308 */ /* 0x0009e40000000800 */
[----:B------:R-:W2:Y:S02]  /*124d0*/  LDSM.16.MT88.4 R76, [R196+0x1000] ;  /* 0x00100000c44c783b */ /* 0x000ea40000004200 */
[----:B------:R-:W-:-:S02]  /*124e0*/  FSEL R2, R2, RZ, P0 ;  /* 0x000000ff02027208 */ /* 0x000fc40000000000 */
[----:B------:R-:W2:Y:S01]  /*124f0*/  LDSM.16.MT88.4 R64, [R197+0xc00] ;  /* 0x000c0000c540783b */ /* 0x000ea20000004200 */
[----:B-1----:R-:W-:Y:S02]  /*12500*/  FMNMX.FTZ R5, R10, R9, !PT ;  /* 0x000000090a057209 */ /* 0x002fe40007810000 */
[----:B------:R-:W-:Y:S02]  /*12510*/  FFMA.FTZ R6, R35, c[0x0][0x2d0], -R2 ;  /* 0x0000b40023067a23 */ /* 0x000fe40000010802 */
[----:B------:R-:W-:Y:S02]  /*12520*/  FSETP.NEU.FTZ.AND P0, PT, R5, -INF , PT ;  /* 0xff8000000500780b */ /* 0x000fe40003f1d000 */
[----:B------:R1:W-:Y:S01]  /*12530*/  MUFU.EX2 R132, R6 ;  /* 0x0000000600847308 */ /* 0x0003e20000000800 */
[----:B----4-:R-:W-:-:S07]  /*12540*/  FFMA.FTZ R0, R15, c[0x0][0x2d0], -R4 ;  /* 0x0000b4000f007a23 */ /* 0x010fce0000010804 */
[----:B------:R4:W-:Y:S01]  /*12550*/  MUFU.EX2 R111, R0 ;  /* 0x00000000006f7308 */ /* 0x0009e20000000800 */
[----:B-1----:R-:W-:-:S07]  /*12560*/  FFMA.FTZ R6, R37, c[0x0][0x2d0], -R2 ;  /* 0x0000b40025067a23 */ /* 0x002fce0000010802 */
[----:B------:R-:W-:Y:S01]  /*12570*/  MUFU.EX2 R133, R6 ;  /* 0x0000000600857308 */ /* 0x000fe20000000800 */
[----:B----4-:R-:W-:-:S07]  /*12580*/  FFMA.FTZ R0, R16, c[0x0][0x2d0], -R4 ;  /* 0x0000b40010007a23 */ /* 0x010fce0000010804 */
        /* <DEDUP_REMOVED lines=8> */
[----:B------:R1:W4:Y:S02]  /*12610*/  MUFU.EX2 R146, R0 ;  /* 0x0000000000927308 */ /* 0x0003240000000800 */
[----:B-1----:R-:W-:-:S06]  /*12620*/  FFMA.FTZ R0, R13, c[0x0][0x2d0], -R3 ;  /* 0x0000b4000d007a23 */ /* 0x002fcc0000010803 */
[----:B------:R1:W-:Y:S02]  /*12630*/  MUFU.EX2 R99, R0 ;  /* 0x0000000000637308 */ /* 0x0003e40000000800 */
[----:B-1----:R-:W-:Y:S01]  /*12640*/  FFMA.FTZ R0, R14, c[0x0][0x2d0], -R3 ;  /* 0x0000b4000e007a23 */ /* 0x002fe20000010803 */
[----:B----4-:R-:W-:-:S05]  /*12650*/  F2FP.BF16.PACK_AB R14, R146, R145 ;  /* 0x00000091920e723e */ /* 0x010fca00000010ff */
[----:B------:R1:W4:Y:S02]  /*12660*/  MUFU.EX2 R98, R0 ;  /* 0x0000000000627308 */ /* 0x0003240000000800 */
[----:B-1----:R-:W-:-:S06]  /*12670*/  FFMA.FTZ R0, R18, c[0x0][0x2d0], -R3 ;  /* 0x0000b40012007a23 */ /* 0x002fcc0000010803 */
[----:B------:R1:W-:Y:S02]  /*12680*/  MUFU.EX2 R101, R0 ;  /* 0x0000000000657308 */ /* 0x0003e40000000800 */
[----:B-1----:R-:W-:Y:S01]  /*12690*/  FFMA.FTZ R0, R20, c[0x0][0x2d0], -R3 ;  /* 0x0000b40014007a23 */ /* 0x002fe20000010803 */
[----:B------:R-:W-:-:S05]  /*126a0*/  F2FP.BF16.PACK_AB R20, R103, R107 ;  /* 0x0000006b6714723e */ /* 0x000fca00000010ff */
[----:B------:R1:W1:Y:S02]  /*126b0*/  MUFU.EX2 R116, R0 ;  /* 0x0000000000747308 */ /* 0x0002640000000800 */
[----:B-1----:R-:W-:Y:S01]  /*126c0*/  FFMA.FTZ R0, R21, c[0x0][0x2d0], -R3 ;  /* 0x0000b40015007a23 */ /* 0x002fe20000010803 */
[----:B----4-:R-:W-:-:S05]  /*126d0*/  F2FP.BF16.PACK_AB R21, R98, R99 ;  /* 0x000000636215723e */ /* 0x010fca00000010ff */
[----:B------:R1:W-:Y:S02]  /*126e0*/  MUFU.EX2 R117, R0 ;  /* 0x0000000000757308 */ /* 0x0003e40000000800 */
[----:B-1----:R-:W-:Y:S01]  /*126f0*/  FFMA.FTZ R0, R23, c[0x0][0x2d0], -R3 ;  /* 0x0000b40017007a23 */ /* 0x002fe20000010803 */
[----:B------:R-:W-:-:S05]  /*12700*/  F2FP.BF16.PACK_AB R23, R116, R101 ;  /* 0x000000657417723e */ /* 0x000fca00000010ff */
[----:B------:R1:W4:Y:S02]  /*12710*/  MUFU.EX2 R125, R0 ;  /* 0x00000000007d7308 */ /* 0x0003240000000800 */
[----:B------:R-:W-:Y:S01]  /*12720*/  HMMA.16816.F32.BF16 R8, R20, R44, RZ ;  /* 0x0000002c1408723c */ /* 0x000fe200000418ff */
[----:B-1----:R-:W-:Y:S01]  /*12730*/  FFMA.FTZ R0, R28, c[0x0][0x2d0], -R3 ;  /* 0x0000b4001c007a23 */ /* 0x002fe20000010803 */
[----:B----4-:R-:W-:-:S04]  /*12740*/  F2FP.BF16.PACK_AB R13, R125, R117 ;  /* 0x000000757d0d723e */ /* 0x010fc800000010ff */
[----:B------:R1:W4:Y:S02]  /*12750*/  MUFU.EX2 R144, R0 ;  /* 0x0000000000907308 */ /* 0x0003240000000800 */
[----:B-1----:R-:W-:Y:S01]  /*12760*/  FFMA.FTZ R0, R24, c[0x0][0x2d0], -R2 ;  /* 0x0000b40018007a23 */ /* 0x002fe20000010802 */
[----:B----4-:R-:W-:-:S05]  /*12770*/  F2FP.BF16.PACK_AB R15, R144, R135 ;  /* 0x00000087900f723e */ /* 0x010fca00000010ff */
[----:B------:R1:W-:Y:S10]  /*12780*/  MUFU.EX2 R94, R0 ;  /* 0x00000000005e7308 */ /* 0x0003f40000000800 */
[----:B--2---:R-:W-:Y:S07]  /*12790*/  HMMA.16816.F32.BF16 R140, R12, R60, R8 ;  /* 0x0000003c0c8c723c */ /* 0x004fee0000041808 */
[----:B------:R-:W-:Y:S01]  /*127a0*/  F2FP.BF16.PACK_AB R10, R133, R132 ;  /* 0x00000084850a723e */ /* 0x000fe200000010ff */
        /* <DEDUP_REMOVED lines=12> */
[----:B-1----:R-:W-:Y:S01]  /*12870*/  FMUL.FTZ R0, R5, c[0x0][0x2d0] ;  /* 0x0000b40005007a20 */ /* 0x002fe20000410000 */
[----:B--2---:R-:W-:-:S04]  /*12880*/  F2FP.BF16.PACK_AB R8, R110, R102 ;  /* 0x000000666e08723e */ /* 0x004fc800000010ff */
[----:B------:R-:W-:-:S05]  /*12890*/  FSEL R0, R0, RZ, P0 ;  /* 0x000000ff00007208 */ /* 0x000fca0000000000 */
        /* <DEDUP_REMOVED lines=9> */
[--C-:B-1----:R-:W-:Y:S01]  /*12930*/  FFMA.FTZ R6, R39, c[0x0][0x2d0], -R0.reuse ;  /* 0x0000b40027067a23 */ /* 0x102fe20000010800 */
[----:B--2---:R-:W-:Y:S01]  /*12940*/  F2FP.BF16.PACK_AB R19, R95, R92 ;  /* 0x0000005c5f13723e */ /* 0x004fe200000010ff */
[----:B------:R-:W-:Y:S04]  /*12950*/  HMMA.16816.F32.BF16 R36, R20, R68, RZ ;  /* 0x000000441424723c */ /* 0x000fe800000418ff */
[----:B------:R1:W-:Y:S04]  /*12960*/  MUFU.EX2 R97, R6 ;  /* 0x0000000600617308 */ /* 0x0003e80000000800 */
[C---:B------:R-:W-:Y:S08]  /*12970*/  HMMA.16816.F32.BF16 R28, R16.reuse, R56, RZ ;  /* 0x00000038101c723c */ /* 0x040ff000000418ff */
[----:B------:R-:W-:Y:S01]  /*12980*/  HMMA.16816.F32.BF16 R24, R16, R68, RZ ;  /* 0x000000441018723c */ /* 0x000fe200000418ff */
[----:B-1----:R-:W-:-:S04]  /*12990*/  FFMA.FTZ R6, R40, c[0x0][0x2d0], -R0 ;  /* 0x0000b40028067a23 */ /* 0x002fc80000010800 */
[----:B------:R1:W2:Y:S02]  /*129a0*/  MUFU.EX2 R119, R6 ;  /* 0x0000000600777308 */ /* 0x0002a40000000800 */
[--C-:B------:R-:W-:Y:S01]  /*129b0*/  FFMA.FTZ R69, R89, c[0x0][0x2d0], -R4.reuse ;  /* 0x0000b40059457a23 */ /* 0x100fe20000010804 */
[----:B------:R-:W-:Y:S01]  /*129c0*/  HMMA.16816.F32.BF16 R40, R20, R56, RZ ;  /* 0x000000381428723c */ /* 0x000fe200000418ff */
[----:B------:R-:W-:-:S06]  /*129d0*/  FFMA.FTZ R68, R88, c[0x0][0x2d0], -R4 ;  /* 0x0000b40058447a23 */ /* 0x000fcc0000010804 */
[--C-:B------:R-:W-:Y:S01]  /*129e0*/  FFMA.FTZ R57, R83, c[0x0][0x2d0], -R3.reuse ;  /* 0x0000b40053397a23 */ /* 0x100fe20000010803 */
[----:B------:R-:W-:Y:S01]  /*129f0*/  HMMA.16816.F32.BF16 R156, R12, R76, R36 ;  /* 0x0000004c0c9c723c */ /* 0x000fe20000041824 */
[----:B------:R-:W-:Y:S01]  /*12a00*/  LDSM.16.MT88.4 R36, [R196+0x1800] ;  /* 0x00180000c424783b */ /* 0x000fe20000004200 */
[----:B------:R-:W-:-:S03]  /*12a10*/  FFMA.FTZ R56, R82, c[0x0][0x2d0], -R3 ;  /* 0x0000b40052387a23 */ /* 0x000fc60000010803 */
[----:B------:R-:W-:Y:S01]  /*12a20*/  MUFU.EX2 R57, R57 ;  /* 0x0000003900397308 */ /* 0x000fe20000000800 */
[----:B-1----:R-:W-:Y:S01]  /*12a30*/  FFMA.FTZ R6, R48, c[0x0][0x2d0], -R0 ;  /* 0x0000b40030067a23 */ /* 0x002fe20000010800 */
[----:B--2---:R-:W-:Y:S01]  /*12a40*/  F2FP.BF16.PACK_AB R9, R119, R97 ;  /* 0x000000617709723e */ /* 0x004fe200000010ff */
[----:B------:R-:W-:Y:S05]  /*12a50*/  HMMA.16816.F32.BF16 R32, R16, R44, RZ ;  /* 0x0000002c1020723c */ /* 0x000fea00000418ff */
[----:B------:R1:W-:Y:S02]  /*12a60*/  MUFU.EX2 R118, R6 ;  /* 0x0000000600767308 */ /* 0x0003e40000000800 */
[--C-:B------:R-:W-:Y:S01]  /*12a70*/  FFMA.FTZ R44, R55, c[0x0][0x2d0], -R2.reuse ;  /* 0x0000b400372c7a23 */ /* 0x100fe20000010802 */
[----:B------:R-:W-:Y:S01]  /*12a80*/  HMMA.16816.F32.BF16 R148, R12, R72, R40 ;  /* 0x000000480c94723c */ /* 0x000fe20000041828 */
[----:B------:R-:W2:Y:S01]  /*12a90*/  LDSM.16.MT88.4 R40, [R197+0x1000] ;  /* 0x00100000c528783b */ /* 0x000ea20000004200 */
[----:B------:R-:W-:-:S03]  /*12aa0*/  FFMA.FTZ R45, R81, c[0x0][0x2d0], -R2 ;  /* 0x0000b400512d7a23 */ /* 0x000fc60000010802 */
[----:B------:R-:W-:Y:S01]  /*12ab0*/  MUFU.EX2 R56, R56 ;  /* 0x0000003800387308 */ /* 0x000fe20000000800 */
[----:B-1----:R-:W-:-:S07]  /*12ac0*/  FFMA.FTZ R6, R49, c[0x0][0x2d0], -R0 ;  /* 0x0000b40031067a23 */ /* 0x002fce0000010800 */
[----:B------:R-:W-:Y:S08]  /*12ad0*/  MUFU.EX2 R45, R45 ;  /* 0x0000002d002d7308 */ /* 0x000ff00000000800 */
[----:B------:R-:W1:Y:S08]  /*12ae0*/  MUFU.EX2 R124, R6 ;  /* 0x00000006007c7308 */ /* 0x000e700000000800 */
[----:B------:R-:W4:Y:S01]  /*12af0*/  MUFU.EX2 R44, R44 ;  /* 0x0000002c002c7308 */ /* 0x000f220000000800 */
[----:B-1----:R-:W-:-:S07]  /*12b00*/  F2FP.BF16.PACK_AB R11, R124, R118 ;  /* 0x000000767c0b723e */ /* 0x002fce00000010ff */
[----:B------:R-:W-:Y:S07]  /*12b10*/  HMMA.16816.F32.BF16 R128, R8, R72, R28 ;  /* 0x000000480880723c */ /* 0x000fee000004181c */
[--C-:B------:R-:W-:Y:S01]  /*12b20*/  FFMA.FTZ R72, R53, c[0x0][0x2d0], -R0.reuse ;  /* 0x0000b40035487a23 */ /* 0x100fe20000010800 */
[----:B------:R-:W-:Y:S01]  /*12b30*/  HMMA.16816.F32.BF16 R28, R20, R64, RZ ;  /* 0x00000040141c723c */ /* 0x000fe200000418ff */
[----:B------:R-:W-:-:S07]  /*12b40*/  FFMA.FTZ R73, R52, c[0x0][0x2d0], -R0 ;  /* 0x0000b40034497a23 */ /* 0x000fce0000010800 */
[C---:B------:R-:W-:Y:S07]  /*12b50*/  HMMA.16816.F32.BF16 R120, R8.reuse, R76, R24 ;  /* 0x0000004c0878723c */ /* 0x040fee0000041818 */
[--C-:B------:R-:W-:Y:S01]  /*12b60*/  FFMA.FTZ R76, R51, c[0x0][0x2d0], -R0.reuse ;  /* 0x0000b400334c7a23 */ /* 0x100fe20000010800 */
[----:B------:R-:W-:Y:S01]  /*12b70*/  HMMA.16816.F32.BF16 R136, R8, R60, R32 ;  /* 0x0000003c0888723c */ /* 0x000fe20000041820 */
[----:B------:R-:W-:Y:S02]  /*12b80*/  FFMA.FTZ R77, R50, c[0x0][0x2d0], -R0 ;  /* 0x0000b400324d7a23 */ /* 0x000fe40000010800 */
[----:B------:R-:W-:-:S04]  /*12b90*/  FADD.FTZ R0, R94, R93 ;  /* 0x0000005d5e007221 */ /* 0x000fc80000010000 */
[--C-:B------:R-:W-:Y:S01]  /*12ba0*/  FFMA.FTZ R61, R85, c[0x0][0x2d0], -R3.reuse ;  /* 0x0000b400553d7a23 */ /* 0x100fe20000010803 */
[----:B--2---:R-:W-:Y:S01]  /*12bb0*/  HMMA.16816.F32.BF16 R188, R12, R40, R28 ;  /* 0x000000280cbc723c */ /* 0x004fe2000004181c */
[----:B------:R-:W1:Y:S01]  /*12bc0*/  LDSM.16.MT88.4 R28, [R196+0x1c00] ;  /* 0x001c0000c41c783b */ /* 0x000e620000004200 */
[----:B------:R-:W-:Y:S02]  /*12bd0*/  FFMA.FTZ R60, R84, c[0x0][0x2d0], -R3 ;  /* 0x0000b400543c7a23 */ /* 0x000fe40000010803 */
[----:B------:R-:W-:Y:S01]  /*12be0*/  FADD.FTZ R3, R107, R103 ;  /* 0x000000676b037221 */ /* 0x000fe20000010000 */
[----:B------:R-:W-:Y:S01]  /*12bf0*/  F2FP.BF16.PACK_AB R103, R56, R57 ;  /* 0x000000393867723e */ /* 0x000fe200000010ff */
[----:B------:R-:W-:Y:S01]  /*12c00*/  FADD.FTZ R0, R96, R0 ;  /* 0x0000000060007221 */ /* 0x000fe20000010000 */
[----:B----4-:R-:W-:Y:S01]  /*12c10*/  F2FP.BF16.PACK_AB R96, R44, R45 ;  /* 0x0000002d2c60723e */ /* 0x010fe200000010ff */
[----:B------:R-:W-:Y:S01]  /*12c20*/  HMMA.16816.F32.BF16 R24, R16, R64, RZ ;  /* 0x000000401018723c */ /* 0x000fe200000418ff */
[----:B------:R-:W-:-:S02]  /*12c30*/  FADD.FTZ R3, R111, R3 ;  /* 0x000000036f037221 */ /* 0x000fc40000010000 */
[----:B------:R-:W-:Y:S02]  /*12c40*/  FADD.FTZ R0, R100, R0 ;  /* 0x0000000064007221 */ /* 0x000fe40000010000 */
[----:B------:R-:W-:Y:S02]  /*12c50*/  FADD.FTZ R3, R126, R3 ;  /* 0x000000037e037221 */ /* 0x000fe40000010000 */
[--C-:B------:R-:W-:Y:S01]  /*12c60*/  FFMA.FTZ R65, R87, c[0x0][0x2d0], -R4.reuse ;  /* 0x0000b40057417a23 */ /* 0x100fe20000010804 */
[----:B------:R-:W-:Y:S01]  /*12c70*/  HMMA.16816.F32.BF16 R32, R20, R36, RZ ;  /* 0x000000241420723c */ /* 0x000fe200000418ff */
[----:B------:R-:W-:Y:S02]  /*12c80*/  FFMA.FTZ R64, R86, c[0x0][0x2d0], -R4 ;  /* 0x0000b40056407a23 */ /* 0x000fe40000010804 */
[----:B------:R-:W-:Y:S02]  /*12c90*/  FADD.FTZ R4, R91, R90 ;  /* 0x0000005a5b047221 */ /* 0x000fe40000010000 */
[----:B------:R-:W-:Y:S01]  /*12ca0*/  FADD.FTZ R3, R127, R3 ;  /* 0x000000037f037221 */ /* 0x000fe20000010000 */
[----:B------:R-:W-:Y:S01]  /*12cb0*/  MUFU.EX2 R65, R65 ;  /* 0x0000004100417308 */ /* 0x000fe20000000800 */
[----:B------:R-:W-:Y:S01]  /*12cc0*/  FADD.FTZ R4, R92, R4 ;  /* 0x000000045c047221 */ /* 0x000fe20000010000 */
[----:B------:R-:W-:Y:S01]  /*12cd0*/  HMMA.16816.F32.BF16 R88, R16, R46, RZ ;  /* 0x0000002e1058723c */ /* 0x000fe200000418ff */
[----:B------:R-:W-:-:S02]  /*12ce0*/  FADD.FTZ R0, R102, R0 ;  /* 0x0000000066007221 */ /* 0x000fc40000010000 */
[----:B------:R-:W-:Y:S02]  /*12cf0*/  FADD.FTZ R6, R134, R3 ;  /* 0x0000000386067221 */ /* 0x000fe40000010000 */
[----:B------:R-:W-:Y:S01]  /*12d00*/  FADD.FTZ R3, R110, R0 ;  /* 0x000000006e037221 */ /* 0x000fe20000010000 */
[----:B------:R-:W2:Y:S01]  /*12d10*/  MUFU.EX2 R64, R64 ;  /* 0x0000004000407308 */ /* 0x000ea20000000800 */
[----:B------:R-:W-:Y:S01]  /*12d20*/  FADD.FTZ R0, R145, R6 ;  /* 0x0000000691007221 */ /* 0x000fe20000010000 */
[----:B------:R-:W-:Y:S01]  /*12d30*/  HMMA.16816.F32.BF16 R184, R8, R40, R24 ;  /* 0x0000002808b8723c */ /* 0x000fe20000041818 */
[----:B------:R-:W-:Y:S02]  /*12d40*/  FADD.FTZ R6, R132, R3 ;  /* 0x0000000384067221 */ /* 0x000fe40000010000 */
[----:B------:R-:W-:Y:S02]  /*12d50*/  FADD.FTZ R0, R146, R0 ;  /* 0x0000000092007221 */ /* 0x000fe40000010000 */
[----:B------:R-:W-:-:S02]  /*12d60*/  FADD.FTZ R6, R133, R6 ;  /* 0x0000000685067221 */ /* 0x000fc40000010000 */
[--C-:B------:R-:W-:Y:S01]  /*12d70*/  FFMA.FTZ R40, R54, c[0x0][0x2d0], -R2.reuse ;  /* 0x0000b40036287a23 */ /* 0x100fe20000010802 */
[----:B------:R-:W-:Y:S01]  /*12d80*/  HMMA.16816.F32.BF16 R24, R16, R36, RZ ;  /* 0x000000241018723c */ /* 0x000fe200000418ff */
[----:B------:R-:W-:Y:S01]  /*12d90*/  FFMA.FTZ R41, R80, c[0x0][0x2d0], -R2 ;  /* 0x0000b40050297a23 */ /* 0x000fe20000010802 */
[----:B------:R-:W4:Y:S01]  /*12da0*/  MUFU.EX2 R37, R69 ;  /* 0x0000004500257308 */ /* 0x000f220000000800 */
[----:B------:R-:W-:Y:S01]  /*12db0*/  FADD.FTZ R2, R99, R98 ;  /* 0x0000006263027221 */ /* 0x000fe20000010000 */
[----:B--2---:R-:W-:-:S03]  /*12dc0*/  F2FP.BF16.PACK_AB R102, R64, R65 ;  /* 0x000000414066723e */ /* 0x004fc600000010ff */
[----:B------:R-:W-:Y:S01]  /*12dd0*/  FADD.FTZ R2, R101, R2 ;  /* 0x0000000265027221 */ /* 0x000fe20000010000 */
[----:B-1----:R-:W-:Y:S01]  /*12de0*/  HMMA.16816.F32.BF16 R176, R12, R28, R32 ;  /* 0x0000001c0cb0723c */ /* 0x002fe20000041820 */
[----:B------:R-:W1:Y:S01]  /*12df0*/  LDSM.16.MT88.4 R32, [R197+0x1800] ;  /* 0x00180000c520783b */ /* 0x000e620000004200 */
[----:B------:R-:W2:Y:S01]  /*12e00*/  MUFU.EX2 R36, R68 ;  /* 0x0000004400247308 */ /* 0x000ea20000000800 */
[----:B------:R-:W-:-:S04]  /*12e10*/  FADD.FTZ R2, R116, R2 ;  /* 0x0000000274027221 */ /* 0x000fc80000010000 */
[----:B------:R-:W-:Y:S01]  /*12e20*/  FADD.FTZ R2, R117, R2 ;  /* 0x0000000275027221 */ /* 0x000fe20000010000 */
[----:B------:R-:W-:Y:S01]  /*12e30*/  HMMA.16816.F32.BF16 R84, R16, R58, RZ ;  /* 0x0000003a1054723c */ /* 0x000fe200000418ff */
[----:B----4-:R-:W-:Y:S01]  /*12e40*/  FADD.FTZ R0, R37, R0 ;  /* 0x0000000025007221 */ /* 0x010fe20000010000 */
[----:B------:R-:W-:Y:S06]  /*12e50*/  MUFU.EX2 R41, R41 ;  /* 0x0000002900297308 */ /* 0x000fec0000000800 */
[----:B------:R-:W-:Y:S01]  /*12e60*/  HMMA.16816.F32.BF16 R180, R8, R28, R24 ;  /* 0x0000001c08b4723c */ /* 0x000fe20000041818 */
[----:B------:R-:W4:Y:S01]  /*12e70*/  LDSM.16.MT88.4 R24, [R197+0x1c00] ;  /* 0x001c0000c518783b */ /* 0x000f220000004200 */
[C---:B--2---:R-:W-:Y:S01]  /*12e80*/  FADD.FTZ R0, R36.reuse, R0 ;  /* 0x0000000024007221 */ /* 0x044fe20000010000 */
[----:B------:R-:W2:Y:S01]  /*12e90*/  MUFU.EX2 R29, R40 ;  /* 0x00000028001d7308 */ /* 0x000ea20000000800 */
[----:B------:R-:W-:-:S02]  /*12ea0*/  F2FP.BF16.PACK_AB R100, R36, R37 ;  /* 0x000000252464723e */ /* 0x000fc400000010ff */
[----:B------:R-:W-:Y:S02]  /*12eb0*/  FADD.FTZ R0, R65, R0 ;  /* 0x0000000041007221 */ /* 0x000fe40000010000 */
[----:B------:R-:W-:Y:S01]  /*12ec0*/  FADD.FTZ R28, R95, R4 ;  /* 0x000000045f1c7221 */ /* 0x000fe20000010000 */
[----:B------:R-:W-:Y:S01]  /*12ed0*/  HMMA.16816.F32.BF16 R80, R16, R70, RZ ;  /* 0x000000461050723c */ /* 0x000fe200000418ff */
[----:B------:R-:W-:Y:S02]  /*12ee0*/  FADD.FTZ R4, R125, R2 ;  /* 0x000000027d047221 */ /* 0x000fe40000010000 */
[----:B------:R-:W-:Y:S02]  /*12ef0*/  FADD.FTZ R2, R97, R28 ;  /* 0x0000001c61027221 */ /* 0x000fe40000010000 */
[----:B------:R-:W-:Y:S01]  /*12f00*/  FADD.FTZ R214, R64, R0 ;  /* 0x0000000040d67221 */ /* 0x000fe20000010000 */
[----:B------:R-:W-:Y:S01]  /*12f10*/  MUFU.EX2 R28, R72 ;  /* 0x00000048001c7308 */ /* 0x000fe20000000800 */
[----:B------:R-:W-:Y:S01]  /*12f20*/  FADD.FTZ R2, R119, R2 ;  /* 0x0000000277027221 */ /* 0x000fe20000010000 */
[----:B------:R-:W-:Y:S01]  /*12f30*/  HMMA.16816.F32.BF16 R88, R8, R62, R88 ;  /* 0x0000003e0858723c */ /* 0x000fe20000041858 */
[----:B------:R-:W-:Y:S01]  /*12f40*/  FADD.FTZ R4, R135, R4 ;  /* 0x0000000487047221 */ /* 0x000fe20000010000 */
[----:B--2---:R-:W-:Y:S01]  /*12f50*/  F2FP.BF16.PACK_AB R98, R29, R41 ;  /* 0x000000291d62723e */ /* 0x004fe200000010ff */
[----:B------:R-:W-:Y:S01]  /*12f60*/  FADD.FTZ R3, R118, R2 ;  /* 0x0000000276037221 */ /* 0x000fe20000010000 */
[----:B------:R-:W-:Y:S01]  /*12f70*/  LDSM.16.MT88.4 R132, [R196+0x800] ;  /* 0x00080000c484783b */ /* 0x000fe20000004200 */
[----:B------:R-:W-:-:S02]  /*12f80*/  FADD.FTZ R2, R144, R4 ;  /* 0x0000000490027221 */ /* 0x000fc40000010000 */
[----:B------:R-:W-:Y:S01]  /*12f90*/  MUFU.EX2 R4, R77 ;  /* 0x0000004d00047308 */ /* 0x000fe20000000800 */
[-C--:B-1----:R-:W-:Y:S01]  /*12fa0*/  HMMA.16816.F32.BF16 R52, R20, R32.reuse, RZ ;  /* 0x000000201434723c */ /* 0x082fe200000418ff */
[----:B------:R-:W1:Y:S01]  /*12fb0*/  LDSM.16.MT88.4 R116, [R196+0x1400] ;  /* 0x00140000c474783b */ /* 0x000e620000004200 */
[----:B------:R-:W-:Y:S02]  /*12fc0*/  FADD.FTZ R0, R45, R6 ;  /* 0x000000062d007221 */ /* 0x000fe40000010000 */
[----:B------:R-:W-:Y:S02]  /*12fd0*/  FADD.FTZ R3, R124, R3 ;  /* 0x000000037c037221 */ /* 0x000fe40000010000 */
[----:B------:R-:W-:Y:S01]  /*12fe0*/  FADD.FTZ R0, R44, R0 ;  /* 0x000000002c007221 */ /* 0x000fe20000010000 */
[----:B------:R-:W-:Y:S01]  /*12ff0*/  LDSM.16.MT88.4 R124, [R197+0x800] ;  /* 0x00080000c57c783b */ /* 0x000fe20000004200 */
[----:B------:R-:W-:Y:S01]  /*13000*/  HMMA.16816.F32.BF16 R48, R16, R32, RZ ;  /* 0x000000201030723c */ /* 0x000fe200000418ff */
[----:B------:R-:W2:Y:S01]  /*13010*/  MUFU.EX2 R33, R61 ;  /* 0x0000003d00217308 */ /* 0x000ea20000000800 */
[----:B------:R-:W-:-:S04]  /*13020*/  FADD.FTZ R0, R41, R0 ;  /* 0x0000000029007221 */ /* 0x000fc80000010000 */
[----:B------:R-:W-:Y:S02]  /*13030*/  FADD.FTZ R231, R29, R0 ;  /* 0x000000001de77221 */ /* 0x000fe40000010000 */
[----:B------:R-:W-:Y:S01]  /*13040*/  HMMA.16816.F32.BF16 R84, R8, R74, R84 ;  /* 0x0000004a0854723c */ /* 0x000fe20000041854 */
[----:B------:R-:W3:Y:S07]  /*13050*/  MUFU.EX2 R32, R60 ;  /* 0x0000003c00207308 */ /* 0x000eee0000000800 */
[----:B----4-:R-:W-:Y:S01]  /*13060*/  HMMA.16816.F32.BF16 R92, R12, R24, R52 ;  /* 0x000000180c5c723c */ /* 0x010fe20000041834 */
[----:B--2---:R-:W-:-:S07]  /*13070*/  FADD.FTZ R2, R33, R2 ;  /* 0x0000000221027221 */ /* 0x004fce0000010000 */
[----:B------:R-:W-:Y:S01]  /*13080*/  HMMA.16816.F32.BF16 R172, R8, R24, R48 ;  /* 0x0000001808ac723c */ /* 0x000fe20000041830 */
[----:B------:R-:W2:Y:S01]  /*13090*/  MUFU.EX2 R25, R73 ;  /* 0x0000004900197308 */ /* 0x000ea20000000800 */
[C---:B---3--:R-:W-:Y:S01]  /*130a0*/  FADD.FTZ R2, R32.reuse, R2 ;  /* 0x0000000220027221 */ /* 0x048fe20000010000 */
[----:B------:R-:W-:-:S03]  /*130b0*/  F2FP.BF16.PACK_AB R101, R32, R33 ;  /* 0x000000212065723e */ /* 0x000fc600000010ff */
[----:B------:R-:W-:Y:S02]  /*130c0*/  FADD.FTZ R2, R57, R2 ;  /* 0x0000000239027221 */ /* 0x000fe40000010000 */
[----:B------:R-:W-:Y:S01]  /*130d0*/  HMMA.16816.F32.BF16 R52, R16, R66, RZ ;  /* 0x000000421034723c */ /* 0x000fe200000418ff */
[----:B------:R-:W3:Y:S01]  /*130e0*/  MUFU.EX2 R24, R76 ;  /* 0x0000004c00187308 */ /* 0x000ee20000000800 */
[----:B------:R-:W-:Y:S02]  /*130f0*/  FADD.FTZ R213, R56, R2 ;  /* 0x0000000238d57221 */ /* 0x000fe40000010000 */
[----:B------:R-:W-:-:S04]  /*13100*/  FADD.FTZ R2, R28, R3 ;  /* 0x000000031c027221 */ /* 0x000fc80000010000 */
[----:B------:R-:W-:Y:S01]  /*13110*/  HMMA.16816.F32.BF16 R48, R16, R38, RZ ;  /* 0x000000261030723c */ /* 0x000fe200000418ff */
[C---:B--2---:R-:W-:Y:S01]  /*13120*/  F2FP.BF16.PACK_AB R97, R25.reuse, R28 ;  /* 0x0000001c1961723e */ /* 0x044fe200000010ff */
[----:B------:R-:W-:-:S06]  /*13130*/  FADD.FTZ R2, R25, R2 ;  /* 0x0000000219027221 */ /* 0x000fcc0000010000 */
[----:B------:R-:W-:Y:S01]  /*13140*/  HMMA.16816.F32.BF16 R16, R16, R34, RZ ;  /* 0x000000221010723c */ /* 0x000fe200000418ff */
[----:B---3--:R-:W-:Y:S01]  /*13150*/  F2FP.BF16.PACK_AB R99, R4, R24 ;  /* 0x000000180463723e */ /* 0x008fe200000010ff */
[----:B------:R-:W-:Y:S02]  /*13160*/  FADD.FTZ R0, R24, R2 ;  /* 0x0000000218007221 */ /* 0x000fe40000010000 */
[----:B------:R-:W-:-:S04]  /*13170*/  @P1 IMAD.HI.U32 R2, R194, c[0x0][0x2c8], RZ ;  /* 0x0000b200c2021a27 */ /* 0x000fc800078e00ff */
[----:B------:R-:W-:Y:S01]  /*13180*/  HMMA.16816.F32.BF16 R80, R8, R78, R80 ;  /* 0x0000004e0850723c */ /* 0x000fe20000041850 */
[----:B------:R-:W-:Y:S01]  /*13190*/  FADD.FTZ R232, R4, R0 ;  /* 0x0000000004e87221 */ /* 0x000fe20000010000 */
[----:B------:R-:W-:Y:S02]  /*131a0*/  MOV R0, R194 ;  /* 0x000000c200007202 */ /* 0x000fe40000000f00 */
[----:B------:R-:W-:-:S04]  /*131b0*/  @P1 SHF.R.U32.HI R0, RZ, c[0x0][0x2cc], R2 ;  /* 0x0000b300ff001a19 */ /* 0x000fc80000011602 */
[----:B------:R-:W-:Y:S01]  /*131c0*/  HMMA.16816.F32.BF16 R52, R8, R42, R52 ;  /* 0x0000002a0834723c */ /* 0x000fe20000041834 */
[----:B------:R-:W-:-:S05]  /*131d0*/  IADD3 R0, R0, R193, -R246 ;  /* 0x000000c100007210 */ /* 0x000fca0007ffe8f6 */
[----:B------:R-:W-:Y:S02]  /*131e0*/  IMAD.HI R0, R0, 0x2aaaaaab, RZ ;  /* 0x2aaaaaab00007827 */ /* 0x000fe400078e02ff */
[----:B------:R-:W-:Y:S03]  /*131f0*/  HMMA.16816.F32.BF16 R48, R8, R30, R48 ;  /* 0x0000001e0830723c */ /* 0x000fe60000041830 */
[----:B------:R-:W-:-:S04]  /*13200*/  SHF.R.U32.HI R2, RZ, 0x1f, R0 ;  /* 0x0000001fff027819 */ /* 0x000fc80000011600 */
[----:B------:R-:W-:Y:S01]  /*13210*/  LEA.HI.SX32 R0, R0, R2, 0x1d ;  /* 0x0000000200007211 */ /* 0x000fe200078feaff */
[----:B------:R-:W-:Y:S03]  /*13220*/  HMMA.16816.F32.BF16 R16, R8, R26, R16 ;  /* 0x0000001a0810723c */ /* 0x000fe60000041810 */
[----:B-----5:R-:W-:-:S04]  /*13230*/  IMNMX R245, R192, R0, !PT ;  /* 0x00000000c0f57217 */ /* 0x020fc80007800200 */
[----:B------:R-:W-:Y:S01]  /*13240*/  ISETP.GE.AND P0, PT, R211, R245, PT ;  /* 0x000000f5d300720c */ /* 0x000fe20003f06270 */
[C---:B------:R-:W-:Y:S08]  /*13250*/  HMMA.16816.F32.BF16 R8, R20.reuse, R58, RZ ;  /* 0x0000003a1408723c */ /* 0x040ff000000418ff */
[C---:B------:R-:W-:Y:S08]  /*13260*/  HMMA.16816.F32.BF16 R44, R20.reuse, R46, RZ ;  /* 0x0000002e142c723c */ /* 0x040ff000000418ff */
[----:B------:R-:W-:Y:S08]  /*13270*/  HMMA.16816.F32.BF16 R36, R20, R38, RZ ;  /* 0x000000261424723c */ /* 0x000ff000000418ff */
[----:B------:R-:W-:Y:S08]  /*13280*/  HMMA.16816.F32.BF16 R152, R12, R74, R8 ;  /* 0x0000004a0c98723c */ /* 0x000ff00000041808 */
[----:B------:R-:W-:Y:S08]  /*13290*/  HMMA.16816.F32.BF16 R8, R20, R70, RZ ;  /* 0x000000461408723c */ /* 0x000ff000000418ff */
[-C--:B-1----:R-:W-:Y:S08]  /*132a0*/  HMMA.16816.F32.BF16 R156, R100, R116.reuse, R156 ;  /* 0x00000074649c723c */ /* 0x082ff0000004189c */
[----:B------:R-:W-:Y:S08]  /*132b0*/  HMMA.16816.F32.BF16 R120, R96, R116, R120 ;  /* 0x000000746078723c */ /* 0x000ff00000041878 */
[----:B------:R-:W-:Y:S08]  /*132c0*/  HMMA.16816.F32.BF16 R160, R12, R78, R8 ;  /* 0x0000004e0ca0723c */ /* 0x000ff00000041808 */
[C---:B------:R-:W-:Y:S01]  /*132d0*/  HMMA.16816.F32.BF16 R8, R20.reuse, R66, RZ ;  /* 0x000000421408723c */ /* 0x040fe200000418ff */
[----:B------:R-:W1:Y:S07]  /*132e0*/  LDSM.16.MT88.4 R64, [R197+0x1400] ;  /* 0x00140000c540783b */ /* 0x000e6e0000004200 */
[----:B------:R-:W-:Y:S08]  /*132f0*/  HMMA.16816.F32.BF16 R20, R20, R34, RZ ;  /* 0x000000221414723c */ /* 0x000ff000000418ff */
[----:B------:R-:W-:Y:S08]  /*13300*/  HMMA.16816.F32.BF16 R160, R100, R118, R160 ;  /* 0x0000007664a0723c */ /* 0x000ff000000418a0 */
[----:B------:R-:W-:Y:S08]  /*13310*/  HMMA.16816.F32.BF16 R8, R12, R42, R8 ;  /* 0x0000002a0c08723c */ /* 0x000ff00000041808 */
[----:B------:R-:W-:Y:S01]  /*13320*/  HMMA.16816.F32.BF16 R116, R96, R118, R80 ;  /* 0x000000766074723c */ /* 0x000fe20000041850 */
[----:B------:R-:W2:Y:S07]  /*13330*/  LDSM.16.MT88.4 R80, [R196+0x2000] ;  /* 0x00200000c450783b */ /* 0x000eae0000004200 */
[----:B------:R-:W-:Y:S08]  /*13340*/  HMMA.16816.F32.BF16 R44, R12, R62, R44 ;  /* 0x0000003e0c2c723c */ /* 0x000ff0000004182c */
[----:B-1----:R-:W-:Y:S01]  /*13350*/  HMMA.16816.F32.BF16 R68, R100, R66, R8 ;  /* 0x000000426444723c */ /* 0x002fe20000041808 */
[----:B------:R-:W1:Y:S07]  /*13360*/  LDSM.16.MT88.4 R8, [R197+0x2000] ;  /* 0x00200000c508783b */ /* 0x000e6e0000004200 */
[C---:B------:R-:W-:Y:S08]  /*13370*/  HMMA.16816.F32.BF16 R36, R12.reuse, R30, R36 ;  /* 0x0000001e0c24723c */ /* 0x040ff00000041824 */
[----:B------:R-:W-:Y:S08]  /*13380*/  HMMA.16816.F32.BF16 R20, R12, R26, R20 ;  /* 0x0000001a0c14723c */ /* 0x000ff00000041814 */
[-C--:B------:R-:W-:Y:S08]  /*13390*/  HMMA.16816.F32.BF16 R140, R100, R132.reuse, R140 ;  /* 0x00000084648c723c */ /* 0x080ff0000004188c */
[----:B------:R-:W-:Y:S08]  /*133a0*/  HMMA.16816.F32.BF16 R136, R96, R132, R136 ;  /* 0x000000846088723c */ /* 0x000ff00000041888 */
[C---:B------:R-:W-:Y:S08]  /*133b0*/  HMMA.16816.F32.BF16 R144, R100.reuse, R134, R44 ;  /* 0x000000866490723c */ /* 0x040ff0000004182c */
[-C--:B------:R-:W-:Y:S08]  /*133c0*/  HMMA.16816.F32.BF16 R148, R100, R124.reuse, R148 ;  /* 0x0000007c6494723c */ /* 0x080ff00000041894 */
[----:B------:R-:W-:Y:S08]  /*133d0*/  HMMA.16816.F32.BF16 R128, R96, R124, R128 ;  /* 0x0000007c6080723c */ /* 0x000ff00000041880 */
[----:B------:R-:W-:Y:S08]  /*133e0*/  HMMA.16816.F32.BF16 R152, R100, R126, R152 ;  /* 0x0000007e6498723c */ /* 0x000ff00000041898 */
        /* <DEDUP_REMOVED lines=13> */
[----:B------:R-:W-:Y:S02]  /*134c0*/  @!UPT UIADD3 URZ, URZ, URZ, URZ ;  /* 0x0000003f3f3ff290 */ /* 0x000fe4000fffe03f */
[----:B------:R-:W-:Y:S11]  /*134d0*/  @!P0 BRA `(.L_x_1657) ;  /* 0x0000345000008947 */ /* 0x000ff60003800000 */
[----:B------:R-:W-:Y:S01]  /*134e0*/  IMAD.MOV.U32 R107, RZ, RZ, R105 ;  /* 0x000000ffff6b7224 */ /* 0x000fe200078e0069 */
[----:B------:R-:W-:Y:S01]  /*134f0*/  MOV R111, R5 ;  /* 0x00000005006f7202 */ /* 0x000fe20000000f00 */
[----:B------:R-:W-:Y:S01]  /*13500*/  IMAD.MOV.U32 R6, RZ, RZ, R106 ;  /* 0x000000ffff067224 */ /* 0x000fe200078e006a */
[----:B------:R-:W-:-:S07]  /*13510*/  MOV R110, R104 ;  /* 0x00000068006e7202 */ /* 0x000fce0000000f00 */
.L_x_1670:
        /* <DEDUP_REMOVED lines=18> */
[----:B-1-34-:R-:W-:Y:S01]  /*13640*/  IMAD.WIDE.U32 R2, R212, c[0x0][0x208], RZ ;  /* 0x00008200d4027a25 */ /* 0x01afe200078e00ff */
[----:B------:R-:W-:Y:S01]  /*13650*/  SHF.R.S32.HI R0, RZ, 0x1f, R212 ;  /* 0x0000001fff007819 */ /* 0x000fe200000114d4 */
[----:B------:R-:W2:Y:S04]  /*13660*/  LDL.64 R8, [R1+0x20] ;  /* 0x0000200001087983 */ /* 0x000ea80000100a00 */
[----:B------:R-:W-:Y:S02]  /*13670*/  IMAD R0, R0, c[0x0][0x208], RZ ;  /* 0x0000820000007a24 */ /* 0x000fe400078e02ff */
[----:B------:R-:W3:Y:S02]  /*13680*/  LDL R5, [R1+0x28] ;  /* 0x0000280001057983 */ /* 0x000ee40000100800 */
[----:B------:R-:W-:Y:S05]  /*13690*/  IMAD R0, R212, c[0x0][0x20c], R0 ;  /* 0x00008300d4007a24 */ /* 0x000fea00078e0200 */
[----:B------:R-:W-:Y:S02]  /*136a0*/  IADD3 R3, R3, R0, RZ ;  /* 0x0000000003037210 */ /* 0x000fe40007ffe0ff */
[----:B------:R-:W-:Y:S03]  /*136b0*/  SHF.R.S32.HI R0, RZ, 0x1f, R210 ;  /* 0x0000001fff007819 */ /* 0x000fe600000114d2 */
[----:B------:R-:W-:Y:S04]  /*136c0*/  IMAD.WIDE.U32 R2, R210, c[0x0][0x218], R2 ;  /* 0x00008600d2027a25 */ /* 0x000fe800078e0002 */
        /* <DEDUP_REMOVED lines=8> */
.L_x_1770:
[----:B------:R-:W-:-:S05]  /*13750*/  BRA.DIV ~URZ, `(.L_x_1661) ;  /* 0x0000c9d27f007947 */ /* 0x000fca000b800000 */
[----:B------:R3:W4:Y:S02]  /*13760*/  SHFL.IDX PT, R0, R10, RZ, 0x1c1f ;  /* 0x001c1fff0a007589 */ /* 0x00072400000e0000 */
.L_x_1771:
[----:B------:R-:W5:Y:S04]  /*13770*/  LDL.64 R2, [R1] ;  /* 0x0000000001027983 */ /* 0x000f680000100a00 */
[----:B---3--:R-:W3:Y:S04]  /*13780*/  LDL R11, [R1+0x10] ;  /* 0x00001000010b7983 */ /* 0x008ee80000100800 */
[----:B----4-:R-:W4:Y:S02]  /*13790*/  LDL R8, [R1+0xc] ;  /* 0x00000c0001087983 */ /* 0x010f240000100800 */
[----:B----4-:R-:W-:Y:S02]  /*137a0*/  ISETP.GE.AND P3, PT, R8, c[0x0][0x1d4], PT ;  /* 0x0000750008007a0c */ /* 0x010fe40003f66270 */
[----:B-----5:R-:W-:Y:S02]  /*137b0*/  ISETP.GE.AND P1, PT, R2, c[0x0][0x1d4], PT ;  /* 0x0000750002007a0c */ /* 0x020fe40003f26270 */
[----:B------:R-:W-:Y:S02]  /*137c0*/  IADD3 R2, P0, R0, R229, RZ ;  /* 0x000000e500027210 */ /* 0x000fe40007f1e0ff */
[----:B---3--:R-:W-:Y:S02]  /*137d0*/  ISETP.GE.AND P2, PT, R11, c[0x0][0x1d4], PT ;  /* 0x000075000b007a0c */ /* 0x008fe40003f46270 */
[----:B------:R-:W3:Y:S01]  /*137e0*/  S2R R11, SR_TID.X ;  /* 0x00000000000b7919 */ /* 0x000ee20000002100 */
[----:B--2---:R-:W-:Y:S01]  /*137f0*/  IMAD.X R3, R4, 0x1, R228, P0 ;  /* 0x0000000104037824 */ /* 0x004fe200000e06e4 */
[----:B------:R-:W-:Y:S05]  /*13800*/  IADD3 R8, P0, R0, R230, RZ ;  /* 0x000000e600087210 */ /* 0x000fea0007f1e0ff */
[----:B------:R-:W-:Y:S01]  /*13810*/  @!PT LDS RZ, [RZ] ;  /* 0x00000000fffff984 */ /* 0x000fe20000000800 */
[----:B------:R-:W-:Y:S01]  /*13820*/  @!PT LDS RZ, [RZ] ;  /* 0x00000000fffff984 */ /* 0x000fe20000000800 */
[----:B------:R-:W-:Y:S01]  /*13830*/  @!PT LDS RZ, [RZ] ;  /* 0x00000000fffff984 */ /* 0x000fe20000000800 */
[----:B------:R2:W-:Y:S01]  /*13840*/  LDGSTS.E.BYPASS.LTC128B.128 [R209+0x1880], [R2.64], !P1 ;  /* 0x0188000002d17fae */ /* 0x0005e2000c901d48 */
[----:B------:R-:W-:Y:S05]  /*13850*/  IMAD.X R9, R4, 0x1, R225, P0 ;  /* 0x0000000104097824 */ /* 0x000fea00000e06e1 */
[----:B------:R4:W-:Y:S01]  /*13860*/  LDGSTS.E.BYPASS.LTC128B.128 [R209+0x2480], [R8.64], !P3 ;  /* 0x0248000008d17fae */ /* 0x0009e2000d901d48 */
[----:B--2---:R-:W-:Y:S05]  /*13870*/  IADD3 R2, P0, R0, R227, RZ ;  /* 0x000000e300027210 */ /* 0x004fea0007f1e0ff */
[----:B------:R-:W-:Y:S01]  /*13880*/  IMAD.X R3, R4, 0x1, R226, P0 ;  /* 0x0000000104037824 */ /* 0x000fe200000e06e2 */
[----:B---3--:R-:W-:Y:S04]  /*13890*/  ISETP.GT.AND P0, PT, R11, 0x3f, PT ;  /* 0x0000003f0b00780c */ /* 0x008fe80003f04270 */
[----:B------:R4:W-:Y:S09]  /*138a0*/  LDGSTS.E.BYPASS.LTC128B.128 [R209+0x3080], [R2.64], !P2 ;  /* 0x0308000002d17fae */ /* 0x0009f2000d101d48 */
[----:B------:R-:W-:-:S05]  /*138b0*/  @P0 BRA `(.L_x_1659) ;  /* 0x000000f000000947 */ /* 0x000fca0003800000 */
[----:B------:R-:W-:-:S05]  /*138c0*/  BRA.DIV ~URZ, `(.L_x_1662) ;  /* 0x0000c8d27f007947 */ /* 0x000fca000b800000 */
[----:B------:R2:W3:Y:S04]  /*138d0*/  SHFL.IDX PT, R4, R5, 0x1, 0x1c1f ;  /* 0x003c1f0005047f89 */ /* 0x0004e800000e0000 */
[----:B------:R2:W1:Y:S02]  /*138e0*/  SHFL.IDX PT, R0, R10, 0x1, 0x1c1f ;  /* 0x003c1f000a007f89 */ /* 0x00046400000e0000 */
.L_x_1772:
[----:B-1--4-:R-:W-:Y:S05]  /*138f0*/  IADD3 R2, P0, R0, R229, RZ ;  /* 0x000000e500027210 */ /* 0x012fea0007f1e0ff */
[----:B---3--:R-:W-:Y:S01]  /*13900*/  IMAD.X R3, R4, 0x1, R228, P0 ;  /* 0x0000000104037824 */ /* 0x008fe200000e06e4 */
[----:B------:R-:W-:Y:S04]  /*13910*/  IADD3 R8, P0, R0, R230, RZ ;  /* 0x000000e600087210 */ /* 0x000fe80007f1e0ff */
[----:B------:R-:W-:Y:S01]  /*13920*/  @!PT LDS RZ, [RZ] ;  /* 0x00000000fffff984 */ /* 0x000fe20000000800 */
[----:B------:R-:W-:Y:S01]  /*13930*/  @!PT LDS RZ, [RZ] ;  /* 0x00000000fffff984 */ /* 0x000fe20000000800 */
[----:B------:R-:W-:Y:S01]  /*13940*/  @!PT LDS RZ, [RZ] ;  /* 0x00000000fffff984 */ /* 0x000fe20000000800 */
[----:B------:R1:W-:Y:S01]  /*13950*/  LDGSTS.E.BYPASS.LTC128B.128 [R209+0x2080], [R2.64], !P1 ;  /* 0x0208000002d17fae */ /* 0x0003e2000c901d48 */
[----:B------:R-:W-:Y:S05]  /*13960*/  IMAD.X R9, R4, 0x1, R225, P0 ;  /* 0x0000000104097824 */ /* 0x000fea00000e06e1 */
[----:B------:R3:W-:Y:S01]  /*13970*/  LDGSTS.E.BYPASS.LTC128B.128 [R209+0x2c80], [R8.64], !P3 ;  /* 0x02c8000008d17fae */ /* 0x0007e2000d901d48 */
[----:B-1----:R-:W-:Y:S05]  /*13980*/  IADD3 R2, P0, R0, R227, RZ ;  /* 0x000000e300027210 */ /* 0x002fea0007f1e0ff */
[----:B------:R-:W-:Y:S05]  /*13990*/  IMAD.X R3, R4, 0x1, R226, P0 ;  /* 0x0000000104037824 */ /* 0x000fea00000e06e2 */
[----:B------:R3:W-:Y:S03]  /*139a0*/  LDGSTS.E.BYPASS.LTC128B.128 [R209+0x3880], [R2.64], !P2 ;  /* 0x0388000002d17fae */ /* 0x0007e6000d101d48 */
.L_x_1659:
[----:B-1-34-:R-:W-:Y:S05]  /*139b0*/  BSYNC B0 ;  /* 0x0000000000007941 */ /* 0x01afea0003800000 */
.L_x_1658:
        /* <DEDUP_REMOVED lines=109> */
[----:B------:R-:W5:Y:S04]  /*14090*/  LDL R104, [R1+0x3c] ;  /* 0x00003c0001687983 */ /* 0x000f680000100800 */
[----:B------:R-:W1:Y:S01]  /*140a0*/  S2R R105, SR_TID.X ;  /* 0x0000000000697919 */ /* 0x000e620000002100 */
[----:B--2---:R-:W-:Y:S05]  /*140b0*/  IMAD R2, R211, 0x30, R2 ;  /* 0x00000030d3027824 */ /* 0x004fea00078e0202 */
[----:B---3--:R-:W-:Y:S05]  /*140c0*/  IADD3 R2, R2, -0x30, R0 ;  /* 0xffffffd002027810 */ /* 0x008fea0007ffe000 */
        /* <DEDUP_REMOVED lines=30> */
.L_x_1773:
[----:B------:R-:W-:-:S05]  /*142b0*/  BRA.DIV ~URZ, `(.L_x_1666) ;  /* 0x0000c0227f007947 */ /* 0x000fca000b800000 */
[----:B------:R3:W4:Y:S02]  /*142c0*/  SHFL.IDX PT, R0, R172, RZ, 0x1c1f ;  /* 0x001c1fffac007589 */ /* 0x00072400000e0000 */
.L_x_1774:
[----:B------:R-:W5:Y:S04]  /*142d0*/  LDL.64 R2, [R1] ;  /* 0x0000000001027983 */ /* 0x000f680000100a00 */
[----:B---3--:R-:W3:Y:S04]  /*142e0*/  LDL R104, [R1+0xc] ;  /* 0x00000c0001687983 */ /* 0x008ee80000100800 */
[----:B----4-:R-:W4:Y:S01]  /*142f0*/  LDL R173, [R1+0x10] ;  /* 0x0000100001ad7983 */ /* 0x010f220000100800 */
[----:B-----5:R-:W-:Y:S02]  /*14300*/  @P0 ISETP.GE.AND P1, PT, R2, c[0x0][0x1d4], PT ;  /* 0x0000750002000a0c */ /* 0x020fe40003f26270 */
[----:B------:R-:W-:Y:S02]  /*14310*/  @P0 IADD3 R2, P2, R0, R229, RZ ;  /* 0x000000e500020210 */ /* 0x000fe40007f5e0ff */
[----:B---3--:R-:W-:Y:S03]  /*14320*/  @P0 ISETP.GE.AND P3, PT, R104, c[0x0][0x1d4], PT ;  /* 0x0000750068000a0c */ /* 0x008fe60003f66270 */
[----:B--2---:R-:W-:Y:S01]  /*14330*/  @P0 IMAD.X R3, R4, 0x1, R228, P2 ;  /* 0x0000000104030824 */ /* 0x004fe200010e06e4 */
[----:B----4-:R-:W-:Y:S05]  /*14340*/  @P0 ISETP.GE.AND P2, PT, R173, c[0x0][0x1d4], PT ;  /* 0x00007500ad000a0c */ /* 0x010fea0003f46270 */
[----:B------:R-:W-:Y:S01]  /*14350*/  @!PT LDS RZ, [RZ] ;  /* 0x00000000fffff984 */ /* 0x000fe20000000800 */
[----:B------:R-:W-:Y:S01]  /*14360*/  @!PT LDS RZ, [RZ] ;  /* 0x00000000fffff984 */ /* 0x000fe20000000800 */
[----:B------:R-:W-:Y:S01]  /*14370*/  @!PT LDS RZ, [RZ] ;  /* 0x00000000fffff984 */ /* 0x000fe20000000800 */
[----:B------:R2:W-:Y:S01]  /*14380*/  @P0 LDGSTS.E.BYPASS.LTC128B.128 [R209+0x3c80], [R2.64], !P1 ;  /* 0x03c8000002d10fae */ /* 0x0005e2000c901d48 */
[----:B------:R-:W-:Y:S05]  /*14390*/  @P0 IADD3 R104, P1, R0, R230, RZ ;  /* 0x000000e600680210 */ /* 0x000fea0007f3e0ff */
[----:B------:R-:W-:Y:S05]  /*143a0*/  @P0 IMAD.X R105, R4, 0x1, R225, P1 ;  /* 0x0000000104690824 */ /* 0x000fea00008e06e1 */
[----:B------:R3:W-:Y:S01]  /*143b0*/  @P0 LDGSTS.E.BYPASS.LTC128B.128 [R209+0x4880], [R104.64], !P3 ;  /* 0x0488000068d10fae */ /* 0x0007e2000d901d48 */
[----:B--2---:R-:W-:Y:S05]  /*143c0*/  @P0 IADD3 R2, P1, R0, R227, RZ ;  /* 0x000000e300020210 */ /* 0x004fea0007f3e0ff */
[----:B------:R-:W-:Y:S05]  /*143d0*/  @P0 IMAD.X R3, R4, 0x1, R226, P1 ;  /* 0x0000000104030824 */ /* 0x000fea00008e06e2 */
[----:B------:R3:W-:Y:S01]  /*143e0*/  @P0 LDGSTS.E.BYPASS.LTC128B.128 [R209+0x5480], [R2.64], !P2 ;  /* 0x0548000002d10fae */ /* 0x0007e2000d101d48 */
[----:B------:R-:W-:Y:S01]  /*143f0*/  ISETP.GE.AND P0, PT, R5, 0x21, PT ;  /* 0x000000210500780c */ /* 0x000fe20003f06270 */
[----:B------:R-:W-:-:S06]  /*14400*/  BRA.DIV ~URZ, `(.L_x_1667) ;  /* 0x0000bf427f007947 */ /* 0x000fcc000b800000 */
[----:B------:R2:W4:Y:S04]  /*14410*/  SHFL.IDX PT, R4, R106, 0x1, 0x1c1f ;  /* 0x003c1f006a047f89 */ /* 0x00052800000e0000 */
[----:B------:R2:W1:Y:S02]  /*14420*/  SHFL.IDX PT, R0, R172, 0x1, 0x1c1f ;  /* 0x003c1f00ac007f89 */ /* 0x00046400000e0000 */
.L_x_1775:
[----:B---3--:R-:W3:Y:S04]  /*14430*/  LDL.64 R2, [R1] ;  /* 0x0000000001027983 */ /* 0x008ee80000100a00 */
[----:B------:R-:W5:Y:S04]  /*14440*/  LDL R104, [R1+0xc] ;  /* 0x00000c0001687983 */ /* 0x000f680000100800 */
[----:B--2---:R-:W2:Y:S01]  /*14450*/  LDL R5, [R1+0x10] ;  /* 0x0000100001057983 */ /* 0x004ea20000100800 */
[----:B---3--:R-:W-:Y:S02]  /*14460*/  @P0 ISETP.GE.AND P1, PT, R2, c[0x0][0x1d4], PT ;  /* 0x0000750002000a0c */ /* 0x008fe40003f26270 */
[----:B-1----:R-:W-:Y:S02]  /*14470*/  @P0 IADD3 R2, P2, R0, R229, RZ ;  /* 0x000000e500020210 */ /* 0x002fe40007f5e0ff */
[----:B-----5:R-:W-:Y:S03]  /*14480*/  @P0 ISETP.GE.AND P3, PT, R104, c[0x0][0x1d4], PT ;  /* 0x0000750068000a0c */ /* 0x020fe60003f66270 */
[----:B----4-:R-:W-:Y:S01]  /*14490*/  @P0 IMAD.X R3, R4, 0x1, R228, P2 ;  /* 0x0000000104030824 */ /* 0x010fe200010e06e4 */
[----:B--2---:R-:W-:Y:S05]  /*144a0*/  @P0 ISETP.GE.AND P2, PT, R5, c[0x0][0x1d4], PT ;  /* 0x0000750005000a0c */ /* 0x004fea0003f46270 */
[----:B------:R-:W-:Y:S01]  /*144b0*/  @!PT LDS RZ, [RZ] ;  /* 0x00000000fffff984 */ /* 0x000fe20000000800 */
[----:B------:R-:W-:Y:S01]  /*144c0*/  @!PT LDS RZ, [RZ] ;  /* 0x00000000fffff984 */ /* 0x000fe20000000800 */
[----:B------:R-:W-:Y:S01]  /*144d0*/  @!PT LDS RZ, [RZ] ;  /* 0x00000000fffff984 */ /* 0x000fe20000000800 */
[----:B------:R1:W-:Y:S01]  /*144e0*/  @P0 LDGSTS.E.BYPASS.LTC128B.128 [R209+0x4480], [R2.64], !P1 ;  /* 0x0448000002d10fae */ /* 0x0003e2000c901d48 */
[----:B------:R-:W-:Y:S05]  /*144f0*/  @P0 IADD3 R104, P1, R0, R230, RZ ;  /* 0x000000e600680210 */ /* 0x000fea0007f3e0ff */
[----:B------:R-:W-:Y:S05]  /*14500*/  @P0 IMAD.X R105, R4, 0x1, R225, P1 ;  /* 0x0000000104690824 */ /* 0x000fea00008e06e1 */
[----:B------:R2:W-:Y:S01]  /*14510*/  @P0 LDGSTS.E.BYPASS.LTC128B.128 [R209+0x5080], [R104.64], !P3 ;  /* 0x0508000068d10fae */ /* 0x0005e2000d901d48 */
[----:B-1----:R-:W-:Y:S05]  /*14520*/  @P0 IADD3 R2, P1, R0, R227, RZ ;  /* 0x000000e300020210 */ /* 0x002fea0007f3e0ff */
[----:B------:R-:W-:Y:S05]  /*14530*/  @P0 IMAD.X R3, R4, 0x1, R226, P1 ;  /* 0x0000000104030824 */ /* 0x000fea00008e06e2 */
[----:B------:R2:W-:Y:S03]  /*14540*/  @P0 LDGSTS.E.BYPASS.LTC128B.128 [R209+0x5c80], [R2.64], !P2 ;  /* 0x05c8000002d10fae */ /* 0x0005e6000d101d48 */
.L_x_1664:
[----:B------:R-:W-:Y:S05]  /*14550*/  BSYNC B0 ;  /* 0x0000000000007941 */ /* 0x000fea0003800000 */
.L_x_1663:
[----:B------:R-:W3:Y:S01]  /*14560*/  LDL R4, [R1+0x64] ;  /* 0x0000640001047983 */ /* 0x000ee20000100800 */
[----:B------:R-:W-:Y:S03]  /*14570*/  IMAD.MOV.U32 R5, RZ, RZ, c[0x0][0x2c4] ;  /* 0x0000b100ff057624 */ /* 0x000fe600078e00ff */
[----:B------:R-:W3:Y:S02]  /*14580*/  LDL R0, [R1+0x80] ;  /* 0x0000800001007983 */ /* 0x000ee40000100800 */
[----:B------:R-:W-:Y:S02]  /*14590*/  ISETP.NE.AND P0, PT, R5, 0x1, PT ;  /* 0x000000010500780c */ /* 0x000fe40003f05270 */
[----:B--2---:R-:W2:Y:S04]  /*145a0*/  LDL R3, [R1+0x68] ;  /* 0x0000680001037983 */ /* 0x004ea80000100800 */
[----:B------:R-:W4:Y:S04]  /*145b0*/  LDL R2, [R1+0x6c] ;  /* 0x00006c0001027983 */ /* 0x000f280000100800 */
[----:B------:R-:W0:Y:S01]  /*145c0*/  LDGDEPBAR ;  /* 0x00000000000079af */ /* 0x000e220000000000 */
[----:B---3--:R-:W-:Y:S04]  /*145d0*/  IMAD.IADD R4, R0, 0x1, R4 ;  /* 0x0000000100047824 */ /* 0x008fe800078e0204 */
[----:B------:R-:W-:Y:S05]  /*145e0*/  @P0 IMAD.HI.U32 R0, R4, c[0x0][0x2c8], RZ ;  /* 0x0000b20004000a27 */ /* 0x000fea00078e00ff */
[----:B------:R-:W-:Y:S01]  /*145f0*/  @P0 SHF.R.U32.HI R4, RZ, c[0x0][0x2cc], R0 ;  /* 0x0000b300ff040a19 */ /* 0x000fe20000011600 */
[----:B------:R-:W-:Y:S05]  /*14600*/  IMAD R0, R211, -0x30, RZ ;  /* 0xffffffd0d3007824 */ /* 0x000fea00078e02ff */
[----:B--2---:R-:W-:Y:S04]  /*14610*/  IADD3 R0, -R3, 0x1, R0 ;  /* 0x0000000103007810 */ /* 0x004fe80007ffe100 */
[----:B----4-:R-:W-:Y:S01]  /*14620*/  IADD3 R5, -R246, R0, R2 ;  /* 0x00000000f6057210 */ /* 0x010fe20007ffe102 */
[----:B------:R-:W-:-:S05]  /*14630*/  BRA.DIV ~URZ, `(.L_x_1668) ;  /* 0x0000bde27f007947 */ /* 0x000fca000b800000 */
[----:B------:R1:W2:Y:S02]  /*14640*/  SHFL.IDX PT, R0, R4, RZ, 0x1c1f ;  /* 0x001c1fff04007589 */ /* 0x0002a400000e0000 */
.L_x_1776:
        /* <DEDUP_REMOVED lines=8> */
[C---:B------:R-:W-:Y:S02]  /*146d0*/  ISETP.GT.AND P1, PT, R0.reuse, 0x11, PT ;  /* 0x000000110000780c */ /* 0x040fe40003f24270 */
[----:B------:R-:W-:Y:S02]  /*146e0*/  ISETP.GT.AND P0, PT, R0, 0x18, PT ;  /* 0x000000180000780c */ /* 0x000fe40003f04270 */
[----:B------:R-:W-:Y:S02]  /*146f0*/  FSEL R186, R20, -INF , P3 ;  /* 0xff80000014ba7808 */ /* 0x000fe40001800000 */
        /* <DEDUP_REMOVED lines=8> */
[----:B------:R-:W-:Y:S02]  /*14780*/  ISETP.GT.AND P0, PT, R0, 0x29, PT ;  /* 0x000000290000780c */ /* 0x000fe40003f04270 */
[----:B------:R-:W-:Y:S02]  /*14790*/  FSEL R181, R37, -INF , P4 ;  /* 0xff80000025b57808 */ /* 0x000fe40002000000 */
[----:B------:R-:W-:Y:S02]  /*147a0*/  FSEL R175, R40, -INF , P3 ;  /* 0xff80000028af7808 */ /* 0x000fe40001800000 */
[----:B------:R-:W-:Y:S02]  /*147b0*/  FSEL R173, R41, -INF , P2 ;  /* 0xff80000029ad7808 */ /* 0x000fe40001000000 */
[----:B------:R-:W-:Y:S02]  /*147c0*/  FSEL R172, R52, -INF , P1 ;  /* 0xff80000034ac7808 */ /* 0x000fe40000800000 */
[----:B------:R-:W-:Y:S01]  /*147d0*/  FSEL R41, R53, -INF , P0 ;  /* 0xff80000035297808 */ /* 0x000fe20000000000 */
[----:B------:R-:W-:-:S05]  /*147e0*/  BRA.DIV ~URZ, `(.L_x_1669) ;  /* 0x0000bca27f007947 */ /* 0x000fca000b800000 */
[----:B------:R-:W-:Y:S08]  /*147f0*/  SHFL.IDX PT, R3, R4, 0x1, 0x1c1f ;  /* 0x003c1f0004037f89 */ /* 0x000ff000000e0000 */
[----:B------:R-:W-:Y:S08]  /*14800*/  SHFL.IDX PT, R0, R4, 0x2, 0x1c1f ;  /* 0x005c1f0004007f89 */ /* 0x000ff000000e0000 */
[----:B------:R-:W2:Y:S02]  /*14810*/  SHFL.IDX PT, R2, R4, 0x3, 0x1c1f ;  /* 0x007c1f0004027f89 */ /* 0x000ea400000e0000 */
[C---:B--2---:R-:W-:Y:S02]  /*14820*/  IMAD.IADD R2, R5.reuse, 0x1, R2 ;  /* 0x0000000105027824 */ /* 0x044fe400078e0202 */
[C---:B------:R-:W-:Y:S02]  /*14830*/  IMAD.IADD R3, R5.reuse, 0x1, R3 ;  /* 0x0000000105037824 */ /* 0x040fe400078e0203 */
[----:B------:R-:W-:Y:S01]  /*14840*/  IMAD.IADD R0, R5, 0x1, R0 ;  /* 0x0000000105007824 */ /* 0x000fe200078e0200 */
[----:B------:R-:W-:Y:S02]  /*14850*/  ISETP.GT.AND P4, PT, R2, 0x20, PT ;  /* 0x000000200200780c */ /* 0x000fe40003f84270 */
[C---:B------:R-:W-:Y:S02]  /*14860*/  ISETP.GT.AND P3, PT, R3.reuse, RZ, PT ;  /* 0x000000ff0300720c */ /* 0x040fe40003f64270 */
[C---:B------:R-:W-:Y:S02]  /*14870*/  ISETP.GT.AND P1, PT, R3.reuse, 0x8, PT ;  /* 0x000000080300780c */ /* 0x040fe40003f24270 */
[C---:B------:R-:W-:Y:S02]  /*14880*/  ISETP.GT.AND P0, PT, R3.reuse, 0x9, PT ;  /* 0x000000090300780c */ /* 0x040fe40003f04270 */
[----:B------:R-:W-:Y:S02]  /*14890*/  ISETP.GT.AND P2, PT, R3, 0x1, PT ;  /* 0x000000010300780c */ /* 0x000fe40003f44270 */
[----:B------:R-:W-:Y:S02]  /*148a0*/  FSEL R37, R10, -INF , P3 ;  /* 0xff8000000a257808 */ /* 0x000fe40001800000 */
[----:B------:R-:W-:Y:S02]  /*148b0*/  FSEL R179, R22, -INF , P1 ;  /* 0xff80000016b37808 */ /* 0x000fe40000800000 */
[----:B------:R-:W-:Y:S02]  /*148c0*/  FSEL R178, R23, -INF , P0 ;  /* 0xff80000017b27808 */ /* 0x000fe40000000000 */
[C---:B------:R-:W-:Y:S02]  /*148d0*/  ISETP.GT.AND P3, PT, R3.reuse, 0x10, PT ;  /* 0x000000100300780c */ /* 0x040fe40003f64270 */
[C---:B------:R-:W-:Y:S02]  /*148e0*/  ISETP.GT.AND P1, PT, R3.reuse, 0x18, PT ;  /* 0x000000180300780c */ /* 0x040fe40003f24270 */
[----:B------:R-:W-:Y:S02]  /*148f0*/  ISETP.GT.AND P0, PT, R3, 0x19, PT ;  /* 0x000000190300780c */ /* 0x000fe40003f04270 */
[----:B------:R-:W-:Y:S02]  /*14900*/  FSEL R180, R11, -INF , P2 ;  /* 0xff8000000bb47808 */ /* 0x000fe40001000000 */
        /* <DEDUP_REMOVED lines=12> */
[----:B------:R-:W-:Y:S02]  /*149d0*/  ISETP.GT.AND P3, PT, R0, RZ, PT ;  /* 0x000000ff0000720c */ /* 0x000fe40003f64270 */
[C---:B------:R-:W-:Y:S02]  /*149e0*/  ISETP.GT.AND P1, PT, R2.reuse, RZ, PT ;  /* 0x000000ff0200720c */ /* 0x040fe40003f24270 */
[----:B------:R-:W-:Y:S02]  /*149f0*/  ISETP.GT.AND P0, PT, R2, 0x1, PT ;  /* 0x000000010200780c */ /* 0x000fe40003f04270 */
[----:B------:R-:W-:Y:S02]  /*14a00*/  FSEL R25, R43, -INF , P2 ;  /* 0xff8000002b197808 */ /* 0x000fe40001000000 */
[----:B------:R-:W-:Y:S02]  /*14a10*/  ISETP.GT.AND P2, PT, R0, 0x1, PT ;  /* 0x000000010000780c */ /* 0x000fe40003f44270 */
[----:B------:R-:W-:Y:S02]  /*14a20*/  FSEL R12, R12, -INF , P3 ;  /* 0xff8000000c0c7808 */ /* 0x000fe40001800000 */
[----:B------:R-:W-:Y:S02]  /*14a30*/  FSEL R26, R14, -INF , P1 ;  /* 0xff8000000e1a7808 */ /* 0x000fe40000800000 */
[----:B------:R-:W-:Y:S02]  /*14a40*/  FSEL R54, R15, -INF , P0 ;  /* 0xff8000000f367808 */ /* 0x000fe40000000000 */
[----:B------:R-:W-:Y:S02]  /*14a50*/  ISETP.GT.AND P3, PT, R0, 0x8, PT ;  /* 0x000000080000780c */ /* 0x000fe40003f64270 */
[C---:B------:R-:W-:Y:S02]  /*14a60*/  ISETP.GT.AND P1, PT, R2.reuse, 0x8, PT ;  /* 0x000000080200780c */ /* 0x040fe40003f24270 */
        /* <DEDUP_REMOVED lines=101> */
.L_x_1777:
        /* <DEDUP_REMOVED lines=61> */
[----:B------:R-:W3:Y:S01]  /*15490*/  MUFU.EX2 R25, R32 ;  /* 0x0000002000197308 */ /* 0x000ee20000000800 */
[C---:B------:R-:W-:Y:S02]  /*154a0*/  FMUL.FTZ R88, R4.reuse, R88 ;  /* 0x0000005804587220 */ /* 0x040fe40000410000 */
[----:B------:R-:W-:Y:S02]  /*154b0*/  FMUL.FTZ R89, R4, R89 ;  /* 0x0000005904597220 */ /* 0x000fe40000410000 */
[C---:B-1----:R-:W-:Y:S02]  /*154c0*/  FFMA.FTZ R0, R3.reuse, R213, R22 ;  /* 0x000000d503007223 */ /* 0x042fe40000010016 */
[C---:B------:R-:W-:Y:S02]  /*154d0*/  FMUL.FTZ R55, R3.reuse, R163 ;  /* 0x000000a303377220 */ /* 0x040fe40000410000 */
[C---:B------:R-:W-:Y:S01]  /*154e0*/  FMUL.FTZ R58, R3.reuse, R58 ;  /* 0x0000003a033a7220 */ /* 0x040fe20000410000 */
[----:B------:R-:W-:Y:S01]  /*154f0*/  MUFU.EX2 R234, R41 ;  /* 0x0000002900ea7308 */ /* 0x000fe20000000800 */
[C---:B------:R-:W-:Y:S02]  /*15500*/  FMUL.FTZ R59, R3.reuse, R59 ;  /* 0x0000003b033b7220 */ /* 0x040fe40000410000 */
[C---:B------:R-:W-:Y:S01]  /*15510*/  FMUL.FTZ R70, R3.reuse, R70 ;  /* 0x0000004603467220 */ /* 0x040fe20000410000 */
[C---:B--2---:R-:W-:Y:S01]  /*15520*/  F2FP.BF16.PACK_AB R173, R2.reuse, R22 ;  /* 0x0000001602ad723e */ /* 0x044fe200000010ff */
[----:B------:R-:W-:Y:S01]  /*15530*/  FADD.FTZ R40, R2, R0 ;  /* 0x0000000002287221 */ /* 0x000fe20000010000 */
[C---:B------:R-:W-:Y:S01]  /*15540*/  FSEL R0, R104.reuse, RZ, P0 ;  /* 0x000000ff68007208 */ /* 0x040fe20000000000 */
[----:B------:R-:W-:Y:S02]  /*15550*/  FMUL.FTZ R2, R104, c[0x0][0x2d0] ;  /* 0x0000b40068027a20 */ /* 0x000fe40000410000 */
[C---:B------:R-:W-:Y:S01]  /*15560*/  FMUL.FTZ R71, R3.reuse, R71 ;  /* 0x0000004703477220 */ /* 0x040fe20000410000 */
[----:B------:R-:W-:Y:S01]  /*15570*/  MUFU.EX2 R237, R187 ;  /* 0x000000bb00ed7308 */ /* 0x000fe20000000800 */
[----:B------:R-:W-:Y:S01]  /*15580*/  FADD.FTZ R0, -R0, R110 ;  /* 0x0000006e00007221 */ /* 0x000fe20000010100 */
[----:B------:R-:W-:Y:S01]  /*15590*/  FSEL R2, R2, RZ, P0 ;  /* 0x000000ff02027208 */ /* 0x000fe20000000000 */
[----:B------:R-:W-:Y:S01]  /*155a0*/  FMUL.FTZ R74, R3, R74 ;  /* 0x0000004a034a7220 */ /* 0x000fe20000410000 */
[----:B------:R-:W-:Y:S01]  /*155b0*/  FSETP.NEU.FTZ.AND P0, PT, R5, -INF , PT ;  /* 0xff8000000500780b */ /* 0x000fe20003f1d000 */
[----:B------:R-:W-:Y:S01]  /*155c0*/  FMUL.FTZ R0, R0, c[0x0][0x2d0] ;  /* 0x0000b40000007a20 */ /* 0x000fe20000410000 */
[----:B---3--:R-:W-:Y:S01]  /*155d0*/  F2FP.BF16.PACK_AB R174, R25, R31 ;  /* 0x0000001f19ae723e */ /* 0x008fe200000010ff */
        /* <DEDUP_REMOVED lines=14> */
[----:B------:R-:W-:Y:S01]  /*156c0*/  FSEL R2, R5, RZ, P0 ;  /* 0x000000ff05027208 */ /* 0x000fe20000000000 */
[----:B------:R-:W-:Y:S01]  /*156d0*/  MUFU.EX2 R24, R12 ;  /* 0x0000000c00187308 */ /* 0x000fe20000000800 */
[----:B------:R-:W-:Y:S02]  /*156e0*/  FMUL.FTZ R53, R4, R161 ;  /* 0x000000a104357220 */ /* 0x000fe40000410000 */
[C---:B------:R-:W-:Y:S02]  /*156f0*/  FMUL.FTZ R75, R3.reuse, R75 ;  /* 0x0000004b034b7220 */ /* 0x040fe40000410000 */
[----:B------:R-:W-:Y:S02]  /*15700*/  FADD.FTZ R2, -R2, R111 ;  /* 0x0000006f02027221 */ /* 0x000fe40000010100 */
[C---:B------:R-:W-:Y:S02]  /*15710*/  FMUL.FTZ R86, R3.reuse, R86 ;  /* 0x0000005603567220 */ /* 0x040fe40000410000 */
[----:B------:R-:W-:Y:S01]  /*15720*/  FMUL.FTZ R2, R2, c[0x0][0x2d0] ;  /* 0x0000b40002027a20 */ /* 0x000fe20000410000 */
[----:B------:R-:W2:Y:S01]  /*15730*/  MUFU.EX2 R0, R0 ;  /* 0x0000000000007308 */ /* 0x000ea20000000800 */
[----:B------:R-:W-:Y:S02]  /*15740*/  FMUL.FTZ R87, R3, R87 ;  /* 0x0000005703577220 */ /* 0x000fe40000410000 */
[----:B-1----:R-:W-:Y:S02]  /*15750*/  FMUL.FTZ R6, R5, c[0x0][0x2d0] ;  /* 0x0000b40005067a20 */ /* 0x002fe40000410000 */
[C---:B------:R-:W-:Y:S02]  /*15760*/  FMUL.FTZ R90, R3.reuse, R90 ;  /* 0x0000005a035a7220 */ /* 0x040fe40000410000 */
[C---:B------:R-:W-:Y:S01]  /*15770*/  FMUL.FTZ R91, R3.reuse, R91 ;  /* 0x0000005b035b7220 */ /* 0x040fe20000410000 */
[----:B------:R-:W-:Y:S01]  /*15780*/  FSEL R6, R6, RZ, P0 ;  /* 0x000000ff06067208 */ /* 0x000fe20000000000 */
[C---:B------:R-:W-:Y:S01]  /*15790*/  FMUL.FTZ R102, R3.reuse, R102 ;  /* 0x0000006603667220 */ /* 0x040fe20000410000 */
[----:B------:R-:W-:Y:S01]  /*157a0*/  MUFU.EX2 R2, R2 ;  /* 0x0000000200027308 */ /* 0x000fe20000000800 */
[----:B------:R-:W-:Y:S01]  /*157b0*/  FMUL.FTZ R103, R3, R103 ;  /* 0x0000006703677220 */ /* 0x000fe20000410000 */
[C---:B------:R-:W-:Y:S01]  /*157c0*/  ISETP.GT.AND P0, PT, R211.reuse, R245, PT ;  /* 0x000000f5d300720c */ /* 0x040fe20003f04270 */
[--C-:B------:R-:W-:Y:S01]  /*157d0*/  FFMA.FTZ R22, R38, c[0x0][0x2d0], -R6.reuse ;  /* 0x0000b40026167a23 */ /* 0x100fe20000010806 */
[----:B------:R-:W-:Y:S01]  /*157e0*/  IADD3 R211, R211, -0x1, RZ ;  /* 0xffffffffd3d37810 */ /* 0x000fe20007ffe0ff */
        /* <DEDUP_REMOVED lines=9> */
[----:B------:R2:W-:Y:S01]  /*15880*/  MUFU.EX2 R233, R43 ;  /* 0x0000002b00e97308 */ /* 0x0005e20000000800 */
[C---:B------:R-:W-:Y:S02]  /*15890*/  FMUL.FTZ R29, R0.reuse, R129 ;  /* 0x00000081001d7220 */ /* 0x040fe40000410000 */
[C---:B------:R-:W-:Y:S02]  /*158a0*/  FMUL.FTZ R32, R0.reuse, R124 ;  /* 0x0000007c00207220 */ /* 0x040fe40000410000 */
[C---:B------:R-:W-:Y:S02]  /*158b0*/  FMUL.FTZ R33, R0.reuse, R125 ;  /* 0x0000007d00217220 */ /* 0x040fe40000410000 */
[C---:B------:R-:W-:Y:S02]  /*158c0*/  FMUL.FTZ R44, R0.reuse, R120 ;  /* 0x00000078002c7220 */ /* 0x040fe40000410000 */
[----:B------:R-:W-:Y:S01]  /*158d0*/  FMUL.FTZ R45, R0, R121 ;  /* 0x00000079002d7220 */ /* 0x000fe20000410000 */
[----:B------:R-:W-:Y:S01]  /*158e0*/  MUFU.EX2 R243, R37 ;  /* 0x0000002500f37308 */ /* 0x000fe20000000800 */
[--C-:B------:R-:W-:Y:S02]  /*158f0*/  FFMA.FTZ R183, R18, c[0x0][0x2d0], -R6.reuse ;  /* 0x0000b40012b77a23 */ /* 0x100fe40000010806 */
[----:B------:R-:W-:Y:S01]  /*15900*/  FMUL.FTZ R12, R0, R136 ;  /* 0x00000088000c7220 */ /* 0x000fe20000410000 */
[----:B-1----:R-:W-:Y:S01]  /*15910*/  F2FP.BF16.PACK_AB R175, R234, R38 ;  /* 0x00000026eaaf723e */ /* 0x002fe200000010ff */
[----:B------:R-:W-:Y:S01]  /*15920*/  FMUL.FTZ R48, R0, R116 ;  /* 0x0000007400307220 */ /* 0x000fe20000410000 */
[----:B------:R-:W-:Y:S01]  /*15930*/  F2FP.BF16.PACK_AB R116, R24, R27 ;  /* 0x0000001b1874723e */ /* 0x000fe200000010ff */
        /* <DEDUP_REMOVED lines=11> */
[--C-:B------:R-:W-:Y:S02]  /*159f0*/  FFMA.FTZ R184, R15, c[0x0][0x2d0], -R6.reuse ;  /* 0x0000b4000fb87a23 */ /* 0x100fe40000010806 */
[--C-:B------:R-:W-:Y:S02]  /*15a00*/  FFMA.FTZ R194, R11, c[0x0][0x2d0], -R6.reuse ;  /* 0x0000b4000bc27a23 */ /* 0x100fe40000010806 */
[--C-:B------:R-:W-:Y:S01]  /*15a10*/  FFMA.FTZ R214, R10, c[0x0][0x2d0], -R6.reuse ;  /* 0x0000b4000ad67a23 */ /* 0x100fe20000010806 */
[----:B------:R-:W-:Y:S01]  /*15a20*/  MUFU.EX2 R240, R186 ;  /* 0x000000ba00f07308 */ /* 0x000fe20000000800 */
[--C-:B------:R-:W-:Y:S02]  /*15a30*/  FFMA.FTZ R216, R9, c[0x0][0x2d0], -R6.reuse ;  /* 0x0000b40009d87a23 */ /* 0x100fe40000010806 */
[----:B------:R-:W-:Y:S02]  /*15a40*/  FFMA.FTZ R6, R8, c[0x0][0x2d0], -R6 ;  /* 0x0000b40008067a23 */ /* 0x000fe40000010806 */
[C---:B------:R-:W-:Y:S02]  /*15a50*/  FFMA.FTZ R8, R0.reuse, R231, R27 ;  /* 0x000000e700087223 */ /* 0x040fe4000001001b */
[C---:B------:R-:W-:Y:S02]  /*15a60*/  FMUL.FTZ R13, R0.reuse, R137 ;  /* 0x00000089000d7220 */ /* 0x040fe40000410000 */
[C---:B------:R-:W-:Y:S01]  /*15a70*/  FMUL.FTZ R92, R0.reuse, R92 ;  /* 0x0000005c005c7220 */ /* 0x040fe20000410000 */
[----:B------:R-:W-:Y:S01]  /*15a80*/  MUFU.EX2 R231, R36 ;  /* 0x0000002400e77308 */ /* 0x000fe20000000800 */
[C---:B------:R-:W-:Y:S02]  /*15a90*/  FMUL.FTZ R93, R0.reuse, R93 ;  /* 0x0000005d005d7220 */ /* 0x040fe40000410000 */
[C---:B------:R-:W-:Y:S02]  /*15aa0*/  FMUL.FTZ R96, R0.reuse, R96 ;  /* 0x0000006000607220 */ /* 0x040fe40000410000 */
[----:B------:R-:W-:Y:S02]  /*15ab0*/  FMUL.FTZ R97, R0, R97 ;  /* 0x0000006100617220 */ /* 0x000fe40000410000 */
[----:B------:R-:W-:Y:S02]  /*15ac0*/  FADD.FTZ R10, R31, R30 ;  /* 0x0000001e1f0a7221 */ /* 0x000fe40000010000 */
[----:B------:R-:W-:Y:S01]  /*15ad0*/  FMUL.FTZ R14, R2, R138 ;  /* 0x0000008a020e7220 */ /* 0x000fe20000410000 */
[----:B------:R-:W3:Y:S01]  /*15ae0*/  MUFU.EX2 R0, R20 ;  /* 0x0000001400007308 */ /* 0x000ee20000000800 */
[----:B------:R-:W-:Y:S02]  /*15af0*/  FADD.FTZ R181, R25, R10 ;  /* 0x0000000a19b57221 */ /* 0x000fe40000010000 */
[----:B------:R-:W-:Y:S02]  /*15b00*/  FADD.FTZ R138, R24, R8 ;  /* 0x00000008188a7221 */ /* 0x000fe40000010000 */
[----:B------:R-:W4:Y:S01]  /*15b10*/  LDSM.16.MT88.4 R24, [R196] ;  /* 0x00000000c418783b */ /* 0x000f220000004200 */
[C---:B------:R-:W-:Y:S02]  /*15b20*/  FMUL.FTZ R9, R4.reuse, R141 ;  /* 0x0000008d04097220 */ /* 0x040fe40000410000 */
[C---:B------:R-:W-:Y:S02]  /*15b30*/  FMUL.FTZ R10, R3.reuse, R142 ;  /* 0x0000008e030a7220 */ /* 0x040fe40000410000 */
[C---:B------:R-:W-:Y:S01]  /*15b40*/  FMUL.FTZ R11, R3.reuse, R143 ;  /* 0x0000008f030b7220 */ /* 0x040fe20000410000 */
[----:B------:R-:W-:Y:S01]  /*15b50*/  MUFU.EX2 R241, R185 ;  /* 0x000000b900f17308 */ /* 0x000fe20000000800 */
[----:B------:R-:W-:Y:S02]  /*15b60*/  FMUL.FTZ R8, R4, R140 ;  /* 0x0000008c04087220 */ /* 0x000fe40000410000 */
[----:B------:R-:W-:Y:S02]  /*15b70*/  FADD.FTZ R136, R38, R40 ;  /* 0x0000002826887221 */ /* 0x000fe40000010000 */
[----:B--2---:R-:W2:Y:S01]  /*15b80*/  LDSM.16.MT88.4 R40, [R197] ;  /* 0x00000000c528783b */ /* 0x004ea20000004200 */
[C---:B------:R-:W-:Y:S02]  /*15b90*/  FMUL.FTZ R18, R2.reuse, R134 ;  /* 0x0000008602127220 */ /* 0x040fe40000410000 */
[----:B------:R-:W-:Y:S02]  /*15ba0*/  FMUL.FTZ R19, R2, R135 ;  /* 0x0000008702137220 */ /* 0x000fe40000410000 */
[----:B------:R-:W-:Y:S01]  /*15bb0*/  FMUL.FTZ R21, R4, R145 ;  /* 0x0000009104157220 */ /* 0x000fe20000410000 */
[----:B------:R-:W-:Y:S01]  /*15bc0*/  MUFU.EX2 R140, R188 ;  /* 0x000000bc008c7308 */ /* 0x000fe20000000800 */
[----:B-1----:R-:W-:Y:S01]  /*15bd0*/  FMUL.FTZ R22, R3, R146 ;  /* 0x0000009203167220 */ /* 0x002fe20000410000 */
[----:B------:R-:W-:Y:S01]  /*15be0*/  LDSM.16.MT88.4 R132, [R196+0x1000] ;  /* 0x00100000c484783b */ /* 0x000fe20000004200 */
[----:B---3--:R-:W-:Y:S01]  /*15bf0*/  FFMA.FTZ R137, R2, R232, R0 ;  /* 0x000000e802897223 */ /* 0x008fe20000010000 */
[----:B------:R-:W-:Y:S01]  /*15c00*/  F2FP.BF16.PACK_AB R117, R231, R0 ;  /* 0x00000000e775723e */ /* 0x000fe200000010ff */
[----:B------:R-:W-:Y:S02]  /*15c10*/  FMUL.FTZ R20, R4, R144 ;  /* 0x0000009004147220 */ /* 0x000fe40000410000 */
[C---:B------:R-:W-:Y:S02]  /*15c20*/  FMUL.FTZ R46, R2.reuse, R122 ;  /* 0x0000007a022e7220 */ /* 0x040fe40000410000 */
[C---:B------:R-:W-:Y:S01]  /*15c30*/  FMUL.FTZ R47, R2.reuse, R123 ;  /* 0x0000007b022f7220 */ /* 0x040fe20000410000 */
[----:B------:R-:W1:Y:S01]  /*15c40*/  MUFU.EX2 R232, R23 ;  /* 0x0000001700e87308 */ /* 0x000e620000000800 */
        /* <DEDUP_REMOVED lines=9> */
[-C--:B----4-:R-:W-:Y:S04]  /*15ce0*/  HMMA.16816.F32.BF16 R8, R172, R24.reuse, R8 ;  /* 0x00000018ac08723c */ /* 0x090fe80000041808 */
[----:B------:R-:W-:Y:S01]  /*15cf0*/  LDSM.16.MT88.4 R124, [R196+0x400] ;  /* 0x00040000c47c783b */ /* 0x000fe20000004200 */
[C---:B------:R-:W-:Y:S01]  /*15d00*/  FMUL.FTZ R50, R2.reuse, R118 ;  /* 0x0000007602327220 */ /* 0x040fe20000410000 */
[----:B------:R-:W-:Y:S01]  /*15d10*/  F2FP.BF16.PACK_AB R118, R243, R233 ;  /* 0x000000e9f376723e */ /* 0x000fe200000010ff */
[C---:B------:R-:W-:Y:S01]  /*15d20*/  FMUL.FTZ R51, R2.reuse, R119 ;  /* 0x0000007702337220 */ /* 0x040fe20000410000 */
[----:B------:R-:W-:Y:S01]  /*15d30*/  MUFU.EX2 R239, R179 ;  /* 0x000000b300ef7308 */ /* 0x000fe20000000800 */
[----:B------:R-:W-:Y:S03]  /*15d40*/  FMUL.FTZ R15, R2, R139 ;  /* 0x0000008b020f7220 */ /* 0x000fe60000410000 */
[----:B-1----:R-:W-:Y:S01]  /*15d50*/  F2FP.BF16.PACK_AB R119, R244, R232 ;  /* 0x000000e8f477723e */ /* 0x002fe200000010ff */
[C---:B------:R-:W-:Y:S02]  /*15d60*/  FMUL.FTZ R23, R3.reuse, R147 ;  /* 0x0000009303177220 */ /* 0x040fe40000410000 */
[----:B------:R-:W-:Y:S01]  /*15d70*/  LDSM.16.MT88.4 R144, [R196+0x800] ;  /* 0x00080000c490783b */ /* 0x000fe20000004200 */
[C---:B------:R-:W-:Y:S02]  /*15d80*/  FMUL.FTZ R38, R3.reuse, R154 ;  /* 0x0000009a03267220 */ /* 0x040fe40000410000 */
[C---:B------:R-:W-:Y:S01]  /*15d90*/  FMUL.FTZ R39, R3.reuse, R155 ;  /* 0x0000009b03277220 */ /* 0x040fe20000410000 */
[C---:B------:R-:W-:Y:S01]  /*15da0*/  HMMA.16816.F32.BF16 R12, R116.reuse, R24, R12 ;  /* 0x00000018740c723c */ /* 0x040fe2000004180c */
[----:B------:R-:W-:Y:S03]  /*15db0*/  MUFU.EX2 R139, R182 ;  /* 0x000000b6008b7308 */ /* 0x000fe60000000800 */
[----:B------:R-:W-:Y:S01]  /*15dc0*/  LDSM.16.MT88.4 R152, [R197+0x800] ;  /* 0x00080000c598783b */ /* 0x000fe20000004200 */
[C---:B------:R-:W-:Y:S02]  /*15dd0*/  FMUL.FTZ R54, R3.reuse, R162 ;  /* 0x000000a203367220 */ /* 0x040fe40000410000 */
[C---:B------:R-:W-:Y:S01]  /*15de0*/  FMUL.FTZ R62, R2.reuse, R62 ;  /* 0x0000003e023e7220 */ /* 0x040fe20000410000 */
[-C--:B------:R-:W-:Y:S03]  /*15df0*/  HMMA.16816.F32.BF16 R16, R116, R26.reuse, R16 ;  /* 0x0000001a7410723c */ /* 0x080fe60000041810 */
[----:B------:R-:W-:Y:S01]  /*15e00*/  MUFU.EX2 R242, R177 ;  /* 0x000000b100f27308 */ /* 0x000fe20000000800 */
[----:B------:R-:W-:Y:S01]  /*15e10*/  LDSM.16.MT88.4 R160, [R196+0x1400] ;  /* 0x00140000c4a0783b */ /* 0x000fe20000004200 */
[C---:B------:R-:W-:Y:S02]  /*15e20*/  FMUL.FTZ R63, R2.reuse, R63 ;  /* 0x0000003f023f7220 */ /* 0x040fe40000410000 */
[----:B------:R-:W-:Y:S01]  /*15e30*/  FMUL.FTZ R66, R2, R66 ;  /* 0x0000004202427220 */ /* 0x000fe20000410000 */
[C---:B------:R-:W-:Y:S04]  /*15e40*/  HMMA.16816.F32.BF16 R20, R172.reuse, R26, R20 ;  /* 0x0000001aac14723c */ /* 0x040fe80000041814 */
        /* <DEDUP_REMOVED lines=9> */
[-C--:B--2---:R-:W-:Y:S03]  /*15ee0*/  HMMA.16816.F32.BF16 R24, R172, R40.reuse, R24 ;  /* 0x00000028ac18723c */ /* 0x084fe60000041818 */
        /* <DEDUP_REMOVED lines=13> */
[----:B------:R-:W-:Y:S02]  /*15fc0*/  FADD.FTZ R4, R234, R136 ;  /* 0x00000088ea047221 */ /* 0x000fe40000010000 */
[----:B------:R-:W-:Y:S02]  /*15fd0*/  FMUL.FTZ R99, R2, R99 ;  /* 0x0000006302637220 */ /* 0x000fe40000410000 */
[C---:B------:R-:W-:Y:S04]  /*15fe0*/  FMUL.FTZ R42, R3.reuse, R158 ;  /* 0x0000009e032a7220 */ /* 0x040fe80000410000 */
[----:B------:R-:W-:Y:S01]  /*15ff0*/  FMUL.FTZ R43, R3, R159 ;  /* 0x0000009f032b7220 */ /* 0x000fe20000410000 */
[----:B------:R-:W-:Y:S01]  /*16000*/  MUFU.EX2 R136, R221 ;  /* 0x000000dd00887308 */ /* 0x000fe20000000800 */
[----:B------:R-:W-:Y:S02]  /*16010*/  FADD.FTZ R3, R233, R138 ;  /* 0x0000008ae9037221 */ /* 0x000fe40000010000 */
[----:B------:R-:W-:Y:S03]  /*16020*/  FADD.FTZ R0, R107, R181 ;  /* 0x000000b56b007221 */ /* 0x000fe60000010000 */
[-C--:B---3--:R-:W-:Y:S04]  /*16030*/  HMMA.16816.F32.BF16 R40, R172, R120.reuse, R40 ;  /* 0x00000078ac28723c */ /* 0x088fe80000041828 */
[----:B------:R-:W1:Y:S04]  /*16040*/  MUFU.EX2 R2, R191 ;  /* 0x000000bf00027308 */ /* 0x000e680000000800 */
[C---:B------:R-:W-:Y:S06]  /*16050*/  HMMA.16816.F32.BF16 R44, R116.reuse, R120, R44 ;  /* 0x00000078742c723c */ /* 0x040fec000004182c */
[----:B------:R-:W-:Y:S02]  /*16060*/  MUFU.EX2 R191, R184 ;  /* 0x000000b800bf7308 */ /* 0x000fe40000000800 */
[-C--:B------:R-:W-:Y:S08]  /*16070*/  HMMA.16816.F32.BF16 R48, R116, R122.reuse, R48 ;  /* 0x0000007a7430723c */ /* 0x080ff00000041830 */
[C---:B------:R-:W-:Y:S01]  /*16080*/  HMMA.16816.F32.BF16 R52, R172.reuse, R122, R52 ;  /* 0x0000007aac34723c */ /* 0x040fe20000041834 */
[----:B------:R-:W2:Y:S01]  /*16090*/  LDSM.16.MT88.4 R120, [R197+0xc00] ;  /* 0x000c0000c578783b */ /* 0x000ea20000004200 */
[----:B------:R-:W-:Y:S02]  /*160a0*/  MUFU.EX2 R189, R218 ;  /* 0x000000da00bd7308 */ /* 0x000fe40000000800 */
[----:B-1----:R-:W-:Y:S04]  /*160b0*/  FADD.FTZ R0, R2, R0 ;  /* 0x0000000002007221 */ /* 0x002fe80000010000 */
[----:B------:R-:W-:Y:S04]  /*160c0*/  FADD.FTZ R0, R111, R0 ;  /* 0x000000006f007221 */ /* 0x000fe80000010000 */
[----:B------:R-:W-:Y:S10]  /*160d0*/  MUFU.EX2 R190, R217 ;  /* 0x000000d900be7308 */ /* 0x000ff40000000800 */
[----:B------:R-:W-:Y:S10]  /*160e0*/  MUFU.EX2 R181, R214 ;  /* 0x000000d600b57308 */ /* 0x000ff40000000800 */
[----:B------:R-:W-:Y:S01]  /*160f0*/  MUFU.EX2 R184, R213 ;  /* 0x000000d500b87308 */ /* 0x000fe20000000800 */
[-C--:B--2---:R-:W-:Y:S09]  /*16100*/  HMMA.16816.F32.BF16 R56, R172, R120.reuse, R56 ;  /* 0x00000078ac38723c */ /* 0x084ff20000041838 */
[----:B------:R-:W1:Y:S01]  /*16110*/  MUFU.EX2 R187, R195 ;  /* 0x000000c300bb7308 */ /* 0x000e620000000800 */
[C---:B------:R-:W-:Y:S09]  /*16120*/  HMMA.16816.F32.BF16 R60, R116.reuse, R120, R60 ;  /* 0x00000078743c723c */ /* 0x040ff2000004183c */
[----:B------:R-:W-:Y:S01]  /*16130*/  MUFU.EX2 R188, R193 ;  /* 0x000000c100bc7308 */ /* 0x000fe20000000800 */
[-C--:B------:R-:W-:Y:S09]  /*16140*/  HMMA.16816.F32.BF16 R64, R116, R122.reuse, R64 ;  /* 0x0000007a7440723c */ /* 0x080ff20000041840 */
[----:B------:R-:W2:Y:S01]  /*16150*/  MUFU.EX2 R183, R215 ;  /* 0x000000d700b77308 */ /* 0x000ea20000000800 */
[C---:B------:R-:W-:Y:S01]  /*16160*/  HMMA.16816.F32.BF16 R68, R172.reuse, R122, R68 ;  /* 0x0000007aac44723c */ /* 0x040fe20000041844 */
[----:B------:R-:W3:Y:S03]  /*16170*/  LDSM.16.MT88.4 R120, [R196+0x1800] ;  /* 0x00180000c478783b */ /* 0x000ee60000004200 */
[----:B-1----:R-:W-:Y:S05]  /*16180*/  F2FP.BF16.PACK_AB R176, R187, R184 ;  /* 0x000000b8bbb0723e */ /* 0x002fea00000010ff */
[----:B------:R-:W1:Y:S10]  /*16190*/  MUFU.EX2 R182, R194 ;  /* 0x000000c200b67308 */ /* 0x000e740000000800 */
[----:B------:R-:W-:Y:S01]  /*161a0*/  MUFU.EX2 R180, R216 ;  /* 0x000000d800b47308 */ /* 0x000fe20000000800 */
[----:B--2---:R-:W-:Y:S09]  /*161b0*/  F2FP.BF16.PACK_AB R178, R183, R188 ;  /* 0x000000bcb7b2723e */ /* 0x004ff200000010ff */
[----:B------:R-:W2:Y:S01]  /*161c0*/  MUFU.EX2 R6, R6 ;  /* 0x0000000600067308 */ /* 0x000ea20000000800 */
[----:B-1----:R-:W-:Y:S01]  /*161d0*/  F2FP.BF16.PACK_AB R177, R181, R182 ;  /* 0x000000b6b5b1723e */ /* 0x002fe200000010ff */
[-C--:B---3--:R-:W-:Y:S08]  /*161e0*/  HMMA.16816.F32.BF16 R72, R172, R120.reuse, R72 ;  /* 0x00000078ac48723c */ /* 0x088ff00000041848 */
        /* <DEDUP_REMOVED lines=45> */
[----:B------:R-:W-:Y:S02]  /*164c0*/  FADD.FTZ R214, R136, R0 ;  /* 0x0000000088d67221 */ /* 0x000fe40000010000 */
        /* <DEDUP_REMOVED lines=34> */
[----:B------:R-:W-:Y:S01]  /*166f0*/  FADD.FTZ R232, R6, R0 ;  /* 0x0000000006e87221 */ /* 0x000fe20000010000 */
[----:B------:R-:W-:Y:S03]  /*16700*/  MOV R6, R106 ;  /* 0x0000006a00067202 */ /* 0x000fe60000000f00 */
        /* <DEDUP_REMOVED lines=34> */
.L_x_1657:
[----:B------:R-:W2:Y:S02]  /*16930*/  LDL R0, [R1+0x14] ;  /* 0x0000140001007983 */ /* 0x000ea40000100800 */
[----:B--2---:R-:W-:-:S13]  /*16940*/  ISETP.GE.AND P0, PT, R211, R0, PT ;  /* 0x00000000d300720c */ /* 0x004fda0003f06270 */
[----:B------:R-:W-:Y:S05]  /*16950*/  @!P0 BRA `(.L_x_1671) ;  /* 0x00002b2000008947 */ /* 0x000fea0003800000 */
.L_x_1683:
        /* <DEDUP_REMOVED lines=9> */
[----:B------:R-:W-:Y:S01]  /*169f0*/  MOV R110, R105 ;  /* 0x00000069006e7202 */ /* 0x000fe20000000f00 */
[----:B------:R-:W-:Y:S01]  /*16a00*/  IMAD.MOV.U32 R107, RZ, RZ, R106 ;  /* 0x000000ffff6b7224 */ /* 0x000fe200078e006a */
[----:B------:R-:W-:Y:S01]  /*16a10*/  MOV R111, R104 ;  /* 0x00000068006f7202 */ /* 0x000fe20000000f00 */
[----:B------:R-:W-:Y:S02]  /*16a20*/  IMAD R0, R212, c[0x0][0x20c], R0 ;  /* 0x00008300d4007a24 */ /* 0x000fe400078e0200 */
        /* <DEDUP_REMOVED lines=20> */
.L_x_1778:
[----:B------:R-:W3:Y:S01]  /*16b70*/  LDL.64 R8, [R1] ;  /* 0x0000000001087983 */ /* 0x000ee20000100a00 */
[----:B------:R-:W-:Y:S03]  /*16b80*/  BSSY B0, `(.L_x_1673) ;  /* 0x0000024000007945 */ /* 0x000fe60003800000 */
[----:B------:R-:W4:Y:S04]  /*16b90*/  LDL R10, [R1+0xc] ;  /* 0x00000c00010a7983 */ /* 0x000f280000100800 */
[----:B------:R-:W5:Y:S04]  /*16ba0*/  LDL R3, [R1+0x10] ;  /* 0x0000100001037983 */ /* 0x000f680000100800 */
[----:B------:R-:W1:Y:S01]  /*16bb0*/  SHFL.IDX PT, R2, R6, RZ, 0x1c1f ;  /* 0x001c1fff06027589 */ /* 0x000e6200000e0000 */
[----:B-----5:R-:W-:Y:S02]  /*16bc0*/  ISETP.GE.AND P3, PT, R3, c[0x0][0x1d4], PT ;  /* 0x0000750003007a0c */ /* 0x020fe40003f66270 */
[----:B---3--:R-:W-:Y:S02]  /*16bd0*/  ISETP.GE.AND P2, PT, R8, c[0x0][0x1d4], PT ;  /* 0x0000750008007a0c */ /* 0x008fe40003f46270 */
[----:B-1----:R-:W-:Y:S02]  /*16be0*/  IADD3 R8, P0, R2, R229, RZ ;  /* 0x000000e502087210 */ /* 0x002fe40007f1e0ff */
[----:B----4-:R-:W-:Y:S02]  /*16bf0*/  ISETP.GE.AND P4, PT, R10, c[0x0][0x1d4], PT ;  /* 0x000075000a007a0c */ /* 0x010fe40003f86270 */
[----:B------:R-:W1:Y:S01]  /*16c00*/  S2R R10, SR_TID.X ;  /* 0x00000000000a7919 */ /* 0x000e620000002100 */
[----:B--2---:R-:W-:Y:S06]  /*16c10*/  IMAD.X R9, R0, 0x1, R228, P0 ;  /* 0x0000000100097824 */ /* 0x004fec00000e06e4 */
[----:B------:R-:W-:Y:S01]  /*16c20*/  @!PT LDS RZ, [RZ] ;  /* 0x00000000fffff984 */ /* 0x000fe20000000800 */
[----:B------:R-:W-:Y:S01]  /*16c30*/  @!PT LDS RZ, [RZ] ;  /* 0x00000000fffff984 */ /* 0x000fe20000000800 */
[----:B------:R2:W-:Y:S02]  /*16c40*/  LDGSTS.E.BYPASS.LTC128B.128 [R209+0x1880], [R8.64], !P2 ;  /* 0x0188000008d17fae */ /* 0x0005e4000d101d48 */
[----:B--2---:R-:W-:Y:S05]  /*16c50*/  IADD3 R8, P0, R2, R230, RZ ;  /* 0x000000e602087210 */ /* 0x004fea0007f1e0ff */
[----:B------:R-:W-:Y:S01]  /*16c60*/  IMAD.X R9, R0, 0x1, R225, P0 ;  /* 0x0000000100097824 */ /* 0x000fe200000e06e1 */
[----:B------:R-:W-:Y:S04]  /*16c70*/  IADD3 R2, P0, R2, R227, RZ ;  /* 0x000000e302027210 */ /* 0x000fe80007f1e0ff */
[----:B------:R2:W-:Y:S01]  /*16c80*/  LDGSTS.E.BYPASS.LTC128B.128 [R209+0x2480], [R8.64], !P4 ;  /* 0x0248000008d17fae */ /* 0x0005e2000e101d48 */
[----:B------:R-:W-:Y:S01]  /*16c90*/  IMAD.X R3, R0, 0x1, R226, P0 ;  /* 0x0000000100037824 */ /* 0x000fe200000e06e2 */
[----:B-1----:R-:W-:Y:S04]  /*16ca0*/  ISETP.GT.AND P0, PT, R10, 0x3f, PT ;  /* 0x0000003f0a00780c */ /* 0x002fe80003f04270 */
[----:B------:R2:W-:Y:S09]  /*16cb0*/  LDGSTS.E.BYPASS.LTC128B.128 [R209+0x3080], [R2.64], !P3 ;  /* 0x0308000002d17fae */ /* 0x0005f2000d901d48 */
[----:B------:R-:W-:-:S05]  /*16cc0*/  @P0 BRA `(.L_x_1674) ;  /* 0x000000f000000947 */ /* 0x000fca0003800000 */
[----:B------:R-:W-:-:S05]  /*16cd0*/  BRA.DIV ~URZ, `(.L_x_1675) ;  /* 0x0000a2f27f007947 */ /* 0x000fca000b800000 */
[----:B------:R-:W1:Y:S04]  /*16ce0*/  SHFL.IDX PT, R4, R4, 0x1, 0x1c1f ;  /* 0x003c1f0004047f89 */ /* 0x000e6800000e0000 */
[----:B------:R3:W4:Y:S02]  /*16cf0*/  SHFL.IDX PT, R0, R6, 0x1, 0x1c1f ;  /* 0x003c1f0006007f89 */ /* 0x00072400000e0000 */
.L_x_1779:
[----:B--2-4-:R-:W-:Y:S05]  /*16d00*/  IADD3 R2, P0, R0, R229, RZ ;  /* 0x000000e500027210 */ /* 0x014fea0007f1e0ff */
[----:B-1----:R-:W-:Y:S01]  /*16d10*/  IMAD.X R3, R4, 0x1, R228, P0 ;  /* 0x0000000104037824 */ /* 0x002fe200000e06e4 */
        /* <DEDUP_REMOVED lines=10> */
.L_x_1674:
[----:B------:R-:W-:Y:S05]  /*16dc0*/  BSYNC B0 ;  /* 0x0000000000007941 */ /* 0x000fea0003800000 */
.L_x_1673:
        /* <DEDUP_REMOVED lines=51> */
[----:B--2---:R-:W-:Y:S03]  /*17100*/  ISETP.GT.AND P0, PT, R211, R0, PT ;  /* 0x00000000d300720c */ /* 0x004fe60003f04270 */
        /* <DEDUP_REMOVED lines=14> */
[----:B------:R-:W4:Y:S07]  /*171f0*/  LDSM.16.M88.4 R176, [R171+0x1c00] ;  /* 0x001c0000abb0783b */ /* 0x000f2e0000000200 */
[-C--:B--2---:R-:W-:Y:S01]  /*17200*/  HMMA.16816.F32.BF16 R8, R172, R180.reuse, R8 ;  /* 0x000000b4ac08723c */ /* 0x084fe20000041808 */
[----:B------:R-:W2:Y:S07]  /*17210*/  LDSM.16.M88.4 R188, [R171+0x2000] ;  /* 0x00200000abbc783b */ /* 0x000eae0000000200 */
        /* <DEDUP_REMOVED lines=14> */
[----:B------:R-:W4:Y:S07]  /*17300*/  LDSM.16.M88.4 R172, [R202] ;  /* 0x00000000caac783b */ /* 0x000f2e0000000200 */
[-C--:B-1----:R-:W-:Y:S01]  /*17310*/  HMMA.16816.F32.BF16 R8, R176, R180.reuse, R8 ;  /* 0x000000b4b008723c */ /* 0x082fe20000041808 */
[----:B------:R-:W1:Y:S01]  /*17320*/  LDSM.16.M88.4 R188, [R201] ;  /* 0x00000000c9bc783b */ /* 0x000e620000000200 */
[----:B------:R-:W-:Y:S07]  /*17330*/  DEPBAR.LE SB0, 0x0 ;  /* 0x000080000000791a */ /* 0x000fee0000000000 */
[----:B------:R-:W-:Y:S01]  /*17340*/  BAR.SYNC.DEFER_BLOCKING 0x0 ;  /* 0x0000000000007b1d */ /* 0x000fe20000010000 */
[C---:B--2---:R-:W-:Y:S08]  /*17350*/  HMMA.16816.F32.BF16 R12, R184.reuse, R180, R12 ;  /* 0x000000b4b80c723c */ /* 0x044ff0000004180c */
        /* <DEDUP_REMOVED lines=15> */
[----:B------:R-:W4:Y:S02]  /*17450*/  LDL R0, [R1+0x8] ;  /* 0x0000080001007983 */ /* 0x000f240000100800 */
[----:B------:R-:W-:Y:S02]  /*17460*/  ISETP.NE.AND P1, PT, R3, 0x1, PT ;  /* 0x000000010300780c */ /* 0x000fe40003f25270 */
[----:B------:R-:W5:Y:S04]  /*17470*/  LDL.64 R218, [R1+0x48] ;  /* 0x0000480001da7983 */ /* 0x000f680000100a00 */
[----:B---3--:R-:W3:Y:S04]  /*17480*/  LDL R6, [R1+0x50] ;  /* 0x0000500001067983 */ /* 0x008ee80000100800 */
[----:B------:R-:W3:Y:S04]  /*17490*/  LDL.64 R216, [R1+0x40] ;  /* 0x0000400001d87983 */ /* 0x000ee80000100a00 */
[----:B------:R-:W3:Y:S04]  /*174a0*/  LDL R172, [R1+0x3c] ;  /* 0x00003c0001ac7983 */ /* 0x000ee80000100800 */
[----:B------:R-:W1:Y:S01]  /*174b0*/  S2R R215, SR_TID.X ;  /* 0x0000000000d77919 */ /* 0x000e620000002100 */
[----:B--2---:R-:W-:Y:S05]  /*174c0*/  IMAD R2, R211, 0x30, R2 ;  /* 0x00000030d3027824 */ /* 0x004fea00078e0202 */
[----:B----4-:R-:W-:Y:S05]  /*174d0*/  IADD3 R2, R2, -0x30, R0 ;  /* 0xffffffd002027810 */ /* 0x010fea0007ffe000 */
[----:B------:R-:W-:Y:S04]  /*174e0*/  @P1 IMAD.HI.U32 R3, R2, c[0x0][0x2bc], RZ ;  /* 0x0000af0002031a27 */ /* 0x000fe800078e00ff */
[----:B------:R-:W-:Y:S01]  /*174f0*/  IMAD.MOV.U32 R0, RZ, RZ, R2 ;  /* 0x000000ffff007224 */ /* 0x000fe200078e0002 */
[----:B------:R-:W-:Y:S04]  /*17500*/  @P1 SHF.R.U32.HI R0, RZ, c[0x0][0x2c0], R3 ;  /* 0x0000b000ff001a19 */ /* 0x000fe80000011603 */
[C---:B-----5:R-:W-:Y:S01]  /*17510*/  @!P6 IADD3 R3, P0, R0.reuse, R218, RZ ;  /* 0x000000da0003e210 */ /* 0x060fe20007f1e0ff */
[----:B------:R-:W-:Y:S03]  /*17520*/  IMAD.MOV R4, RZ, RZ, -R0 ;  /* 0x000000ffff047224 */ /* 0x000fe600078e0a00 */
[----:B---3--:R-:W-:Y:S01]  /*17530*/  @!P6 LEA.HI.X.SX32 R0, R0, R6, 0x1, P0 ;  /* 0x000000060000e211 */ /* 0x008fe200000f0eff */
        /* <DEDUP_REMOVED lines=9> */
[----:B------:R-:W-:Y:S01]  /*175d0*/  IMAD R0, R212, c[0x0][0x1e4], R0 ;  /* 0x00007900d4007a24 */ /* 0x000fe200078e0200 */
        /* <DEDUP_REMOVED lines=14> */
.L_x_1780:
[----:B------:R-:W-:-:S05]  /*176c0*/  BRA.DIV ~URZ, `(.L_x_1679) ;  /* 0x00009a427f007947 */ /* 0x000fca000b800000 */
[----:B------:R3:W4:Y:S02]  /*176d0*/  SHFL.IDX PT, R0, R175, RZ, 0x1c1f ;  /* 0x001c1fffaf007589 */ /* 0x00072400000e0000 */
.L_x_1781:
        /* <DEDUP_REMOVED lines=16> */
.L_x_1782:
[----:B---34-:R-:W-:Y:S05]  /*177e0*/  @P0 IADD3 R2, P1, R0, R229, RZ ;  /* 0x000000e500020210 */ /* 0x018fea0007f3e0ff */
[----:B-1----:R-:W-:Y:S01]  /*177f0*/  @P0 IMAD.X R3, R4, 0x1, R228, P1 ;  /* 0x0000000104030824 */ /* 0x002fe200008e06e4 */
[----:B------:R-:W-:Y:S04]  /*17800*/  @P0 IADD3 R172, P1, R0, R230, RZ ;  /* 0x000000e600ac0210 */ /* 0x000fe80007f3e0ff */
[----:B------:R-:W-:Y:S01]  /*17810*/  @!PT LDS RZ, [RZ] ;  /* 0x00000000fffff984 */ /* 0x000fe20000000800 */
[----:B------:R-:W-:Y:S01]  /*17820*/  @!PT LDS RZ, [RZ] ;  /* 0x00000000fffff984 */ /* 0x000fe20000000800 */
[----:B------:R-:W-:Y:S01]  /*17830*/  @!PT LDS RZ, [RZ] ;  /* 0x00000000fffff984 */ /* 0x000fe20000000800 */
[----:B------:R1:W-:Y:S01]  /*17840*/  @P0 LDGSTS.E.BYPASS.LTC128B.128 [R209+0x4480], [R2.64], !P2 ;  /* 0x0448000002d10fae */ /* 0x0003e2000d101d48 */
[----:B------:R-:W-:Y:S05]  /*17850*/  @P0 IMAD.X R173, R4, 0x1, R225, P1 ;  /* 0x0000000104ad0824 */ /* 0x000fea00008e06e1 */
[----:B------:R3:W-:Y:S01]  /*17860*/  @P0 LDGSTS.E.BYPASS.LTC128B.128 [R209+0x5080], [R172.64], !P4 ;  /* 0x05080000acd10fae */ /* 0x0007e2000e101d48 */
[----:B-1----:R-:W-:Y:S05]  /*17870*/  @P0 IADD3 R2, P1, R0, R227, RZ ;  /* 0x000000e300020210 */ /* 0x002fea0007f3e0ff */
[----:B------:R-:W-:Y:S05]  /*17880*/  @P0 IMAD.X R3, R4, 0x1, R226, P1 ;  /* 0x0000000104030824 */ /* 0x000fea00008e06e2 */
[----:B------:R3:W-:Y:S03]  /*17890*/  @P0 LDGSTS.E.BYPASS.LTC128B.128 [R209+0x5c80], [R2.64], !P3 ;  /* 0x05c8000002d10fae */ /* 0x0007e6000d901d48 */
.L_x_1677:
[----:B------:R-:W-:Y:S05]  /*178a0*/  BSYNC B0 ;  /* 0x0000000000007941 */ /* 0x000fea0003800000 */
.L_x_1676:
        /* <DEDUP_REMOVED lines=51> */
.L_x_1783:
        /* <DEDUP_REMOVED lines=15> */
.L_x_1784:
        /* <DEDUP_REMOVED lines=62> */
[----:B---3--:R-:W-:Y:S02]  /*180b0*/  FFMA.FTZ R0, R3, R213, R10 ;  /* 0x000000d503007223 */ /* 0x008fe4000001000a */
[----:B------:R-:W-:Y:S02]  /*180c0*/  FFMA.FTZ R213, R49, c[0x0][0x2d0], -R8 ;  /* 0x0000b40031d57a23 */ /* 0x000fe40000010808 */
[C---:B------:R-:W-:Y:S02]  /*180d0*/  FMUL.FTZ R56, R4.reuse, R56 ;  /* 0x0000003804387220 */ /* 0x040fe40000410000 */
[----:B------:R-:W3:Y:S01]  /*180e0*/  MUFU.EX2 R27, R20 ;  /* 0x00000014001b7308 */ /* 0x000ee20000000800 */
[----:B------:R-:W-:Y:S02]  /*180f0*/  FMUL.FTZ R57, R4, R57 ;  /* 0x0000003904397220 */ /* 0x000fe40000410000 */
[C---:B------:R-:W-:Y:S01]  /*18100*/  FMUL.FTZ R58, R3.reuse, R58 ;  /* 0x0000003a033a7220 */ /* 0x040fe20000410000 */
[C---:B----4-:R-:W-:Y:S01]  /*18110*/  F2FP.BF16.PACK_AB R173, R2.reuse, R10 ;  /* 0x0000000a02ad723e */ /* 0x050fe200000010ff */
        /* <DEDUP_REMOVED lines=23> */
[--C-:B------:R-:W-:Y:S02]  /*18290*/  FFMA.FTZ R220, R51, c[0x0][0x2d0], -R8.reuse ;  /* 0x0000b40033dc7a23 */ /* 0x100fe40000010808 */
        /* <DEDUP_REMOVED lines=92> */
[C---:B------:R-:W-:Y:S01]  /*18860*/  FMUL.FTZ R75, R3.reuse, R75 ;  /* 0x0000004b034b7220 */ /* 0x040fe20000410000 */
[----:B-1----:R-:W1:Y:S01]  /*18870*/  LDSM.16.MT88.4 R24, [R196] ;  /* 0x00000000c418783b */ /* 0x002e620000004200 */
[----:B--2---:R-:W-:Y:S01]  /*18880*/  F2FP.BF16.PACK_AB R175, R234, R0 ;  /* 0x00000000eaaf723e */ /* 0x004fe200000010ff */
[----:B------:R-:W-:Y:S02]  /*18890*/  FADD.FTZ R136, R0, R37 ;  /* 0x0000002500887221 */ /* 0x000fe40000010000 */
[C---:B------:R-:W-:Y:S02]  /*188a0*/  FMUL.FTZ R37, R4.reuse, R153 ;  /* 0x0000009904257220 */ /* 0x040fe40000410000 */
[C---:B------:R-:W-:Y:S01]  /*188b0*/  FMUL.FTZ R84, R4.reuse, R84 ;  /* 0x0000005404547220 */ /* 0x040fe20000410000 */
[----:B------:R-:W2:Y:S01]  /*188c0*/  MUFU.EX2 R2, R190 ;  /* 0x000000be00027308 */ /* 0x000ea20000000800 */
[----:B------:R-:W-:Y:S01]  /*188d0*/  LDSM.16.MT88.4 R152, [R197+0x800] ;  /* 0x00080000c598783b */ /* 0x000fe20000004200 */
[----:B------:R-:W-:Y:S01]  /*188e0*/  FMUL.FTZ R85, R4, R85 ;  /* 0x0000005504557220 */ /* 0x000fe20000410000 */
        /* <DEDUP_REMOVED lines=185> */
.L_x_1671:
[----:B------:R-:W-:Y:S05]  /*19480*/  BRA.DIV ~URZ, `(.L_x_1684) ;  /* 0x00007ff27f007947 */ /* 0x000fea000b800000 */
[----:B------:R1:W2:Y:S02]  /*19490*/  SHFL.BFLY PT, R0, R214, 0x2, 0x1f ;  /* 0x0c401f00d6007f89 */ /* 0x0002a400000e0000 */
.L_x_1785:
        /* <DEDUP_REMOVED lines=15> */
.L_x_1786:
[----:B------:R-:W-:Y:S01]  /*19590*/  FSETP.NE.FTZ.AND P3, PT, R9, RZ, PT ;  /* 0x000000ff0900720b */ /* 0x000fe20003f75000 */
[----:B------:R-:W-:Y:S01]  /*195a0*/  CS2R R2, SRZ ;  /* 0x0000000000027805 */ /* 0x000fe2000001ff00 */
[----:B------:R-:W-:Y:S01]  /*195b0*/  MOV R0, RZ ;  /* 0x000000ff00007202 */ /* 0x000fe20000000f00 */
[----:B-1----:R-:W-:Y:S01]  /*195c0*/  FADD.FTZ R4, R12, R10 ;  /* 0x0000000a0c047221 */ /* 0x002fe20000010000 */
        /* <DEDUP_REMOVED lines=38> */
[----:B-1--4-:R-:W-:-:S02]  /*19830*/  @P2 FMUL.FTZ R10, R8, 0.69314718246459960938 ;  /* 0x3f317218080a2820 */ /* 0x012fc40000410000 */
        /* <DEDUP_REMOVED lines=91> */
.L_x_1588:
[----:B------:R2:W5:Y:S04]  /*19df0*/  LDL R6, [R1+0x70] ;  /* 0x0000700001067983 */ /* 0x0005680000100800 */
[----:B------:R-:W3:Y:S01]  /*19e00*/  S2R R2, SR_TID.X ;  /* 0x0000000000027919 */ /* 0x000ee20000002100 */
[----:B------:R-:W-:Y:S01]  /*19e10*/  BSSY B0, `(.L_x_1686) ;  /* 0x0000011000007945 */ /* 0x000fe20003800000 */
[----:B---3--:R-:W-:-:S13]  /*19e20*/  LOP3.LUT P0, RZ, R2, 0x7f, RZ, 0xc0, !PT ;  /* 0x0000007f02ff7812 */ /* 0x008fda000780c0ff */
[----:B------:R-:W-:Y:S05]  /*19e30*/  @P0 BRA `(.L_x_1687) ;  /* 0x000000e000000947 */ /* 0x000fea0003800000 */
[----:B--2---:R-:W2:Y:S01]  /*19e40*/  S2R R4, SR_LANEID ;  /* 0x0000000000047919 */ /* 0x004ea20000000000 */
[----:B------:R-:W-:Y:S01]  /*19e50*/  VOTEU.ANY UR4, UPT, PT ;  /* 0x0000000000047886 */ /* 0x000fe200038e0100 */
[----:B------:R-:W-:Y:S01]  /*19e60*/  IMAD.MOV.U32 R5, RZ, RZ, c[0x0][0x564] ;  /* 0x00015900ff057624 */ /* 0x000fe200078e00ff */
        /* <DEDUP_REMOVED lines=11> */
.L_x_1687:
[----:B--2---:R-:W-:Y:S05]  /*19f20*/  BSYNC B0 ;  /* 0x0000000000007941 */ /* 0x004fea0003800000 */
.L_x_1686:
[----:B------:R-:W-:Y:S01]  /*19f30*/  PRMT R0, R0, 0x9910, RZ ;  /* 0x0000991000007816 */ /* 0x000fe200000000ff */
[----:B------:R-:W-:Y:S01]  /*19f40*/  BSSY B1, `(.L_x_1688) ;  /* 0x00003b1000017945 */ /* 0x000fe20003800000 */
[----:B-----5:R-:W-:Y:S02]  /*19f50*/  IMAD.MOV.U32 R76, RZ, RZ, R6 ;  /* 0x000000ffff4c7224 */ /* 0x020fe400078e0006 */
[----:B------:R-:W-:-:S13]  /*19f60*/  ISETP.NE.AND P0, PT, R0, RZ, PT ;  /* 0x000000ff0000720c */ /* 0x000fda0003f05270 */
[----:B------:R-:W-:Y:S05]  /*19f70*/  @!P0 BRA `(.L_x_1689) ;  /* 0x00002ce000008947 */ /* 0x000fea0003800000 */
[----:B-1----:R-:W2:Y:S04]  /*19f80*/  LDL R6, [R1+0x98] ;  /* 0x0000980001067983 */ /* 0x002ea80000100800 */
[----:B------:R-:W3:Y:S04]  /*19f90*/  LDL R8, [R1+0x9c] ;  /* 0x00009c0001087983 */ /* 0x000ee80000100800 */
[----:B------:R-:W4:Y:S04]  /*19fa0*/  LDL R13, [R1+0xd0] ;  /* 0x0000d000010d7983 */ /* 0x000f280000100800 */
[----:B------:R-:W4:Y:S04]  /*19fb0*/  LDL.LU R12, [R1+0x8c] ;  /* 0x00008c00010c7983 */ /* 0x000f280000300800 */
[----:B------:R-:W4:Y:S04]  /*19fc0*/  LDL R11, [R1+0xcc] ;  /* 0x0000cc00010b7983 */ /* 0x000f280000100800 */
[----:B------:R-:W4:Y:S01]  /*19fd0*/  LDL.LU R10, [R1+0x90] ;  /* 0x00009000010a7983 */ /* 0x000f220000300800 */
        /* <DEDUP_REMOVED lines=11> */
[----:B--2---:R1:W-:Y:S04]  /*1a090*/  STS [R6+0x80], R0 ;  /* 0x0000800006007388 */ /* 0x0043e80000000800 */
[----:B------:R2:W-:Y:S04]  /*1a0a0*/  STS [R6+0x280], R3 ;  /* 0x0002800306007388 */ /* 0x0005e80000000800 */
[----:B---3--:R3:W-:Y:S01]  /*1a0b0*/  STS [R8], R2 ;  /* 0x0000000208007388 */ /* 0x0087e20000000800 */
[----:B-1----:R-:W-:-:S02]  /*1a0c0*/  F2FP.BF16.PACK_AB R0, R147, R146 ;  /* 0x000000929300723e */ /* 0x002fc400000010ff */
[----:B--2---:R-:W-:-:S03]  /*1a0d0*/  F2FP.BF16.PACK_AB R3, R35, R34 ;  /* 0x000000222303723e */ /* 0x004fc600000010ff */
[----:B------:R1:W-:Y:S01]  /*1a0e0*/  STS [R8+0x200], R0 ;  /* 0x0002000008007388 */ /* 0x0003e20000000800 */
[----:B---3--:R-:W-:-:S03]  /*1a0f0*/  F2FP.BF16.PACK_AB R2, R53, R52 ;  /* 0x000000343502723e */ /* 0x008fc600000010ff */
[----:B------:R2:W-:Y:S04]  /*1a100*/  STS [R6+0x1080], R3 ;  /* 0x0010800306007388 */ /* 0x0005e80000000800 */
[----:B------:R3:W-:Y:S01]  /*1a110*/  STS [R6+0x1280], R2 ;  /* 0x0012800206007388 */ /* 0x0007e20000000800 */
[----:B-1----:R-:W-:Y:S02]  /*1a120*/  F2FP.BF16.PACK_AB R0, R37, R36 ;  /* 0x000000242500723e */ /* 0x002fe400000010ff */
[----:B--2---:R-:W-:-:S03]  /*1a130*/  F2FP.BF16.PACK_AB R3, R177, R176 ;  /* 0x000000b0b103723e */ /* 0x004fc600000010ff */
[----:B------:R1:W-:Y:S01]  /*1a140*/  STS [R8+0x1000], R0 ;  /* 0x0010000008007388 */ /* 0x0003e20000000800 */
[----:B---3--:R-:W-:-:S03]  /*1a150*/  F2FP.BF16.PACK_AB R2, R151, R150 ;  /* 0x000000969702723e */ /* 0x008fc600000010ff */
[----:B------:R2:W-:Y:S04]  /*1a160*/  STS [R8+0x1200], R4 ;  /* 0x0012000408007388 */ /* 0x0005e80000000800 */
[----:B----4-:R3:W-:Y:S04]  /*1a170*/  STS [R13+0x80], R3 ;  /* 0x000080030d007388 */ /* 0x0107e80000000800 */
        /* <DEDUP_REMOVED lines=93> */
.L_x_1690:
        /* <DEDUP_REMOVED lines=25> */
[----:B------:R-:W-:Y:S02]  /*1a8e0*/  IMAD R14, R8, R6, R0 ;  /* 0x00000006080e7224 */ /* 0x000fe400078e0200 */
[----:B------:R-:W-:Y:S02]  /*1a8f0*/  IMAD.IADD R4, R4, 0x1, R77 ;  /* 0x0000000104047824 */ /* 0x000fe400078e024d */
        /* <DEDUP_REMOVED lines=99> */
[----:B------:R1:W1:Y:S01]  /*1af30*/  LDS.128 R32, [R9+0x2880] ;  /* 0x0028800009207984 */ /* 0x0002620000000c00 */
[----:B------:R-:W-:Y:S02]  /*1af40*/  IADD3 R5, R13, R77, RZ ;  /* 0x0000004d0d057210 */ /* 0x000fe40007ffe0ff */
[----:B------:R-:W-:Y:S01]  /*1af50*/  IADD3 R3, R3, R8, RZ ;  /* 0x0000000803037210 */ /* 0x000fe20007ffe0ff */
[----:B------:R1:W1:Y:S01]  /*1af60*/  LDS.128 R44, [R9+0x3080] ;  /* 0x00308000092c7984 */ /* 0x0002620000000c00 */
[----:B------:R-:W-:-:S03]  /*1af70*/  IMAD R4, R4, c[0x0][0x3d8], RZ ;  /* 0x0000f60004047a24 */ /* 0x000fc600078e02ff */
[----:B------:R1:W1:Y:S01]  /*1af80*/  LDS.128 R56, [R9+0x3880] ;  /* 0x0038800009387984 */ /* 0x0002620000000c00 */
[----:B------:R-:W-:-:S03]  /*1af90*/  IMAD.WIDE.U32 R2, R6, c[0x0][0x3d8], R2 ;  /* 0x0000f60006027a25 */ /* 0x000fc600078e0002 */
[----:B------:R1:W1:Y:S01]  /*1afa0*/  LDS.128 R16, [R9+0x4080] ;  /* 0x0040800009107984 */ /* 0x0002620000000c00 */
[----:B------:R-:W-:Y:S01]  /*1afb0*/  IMAD R6, R6, c[0x0][0x3dc], R4 ;  /* 0x0000f70006067a24 */ /* 0x000fe200078e0204 */
[C---:B------:R-:W-:Y:S02]  /*1afc0*/  LEA R12, P0, R2.reuse, c[0x0][0x380], 0x1 ;  /* 0x0000e000020c7a11 */ /* 0x040fe400078008ff */
[----:B------:R1:W1:Y:S02]  /*1afd0*/  LDS.128 R28, [R9+0x4880] ;  /* 0x00488000091c7984 */ /* 0x0002640000000c00 */
[----:B------:R-:W-:Y:S02]  /*1afe0*/  IADD3 R3, R3, R6, RZ ;  /* 0x0000000603037210 */ /* 0x000fe40007ffe0ff */
[----:B------:R1:W1:Y:S02]  /*1aff0*/  LDS.128 R40, [R9+0x5080] ;  /* 0x0050800009287984 */ /* 0x0002640000000c00 */
[----:B------:R-:W-:-:S02]  /*1b000*/  LEA.HI.X R6, R2, c[0x0][0x384], R3, 0x1, P0 ;  /* 0x0000e10002067a11 */ /* 0x000fc400000f0c03 */
[----:B------:R1:W1:Y:S01]  /*1b010*/  LDS.128 R52, [R9+0x5880] ;  /* 0x0058800009347984 */ /* 0x0002620000000c00 */
[----:B------:R-:W-:Y:S05]  /*1b020*/  BRA.DIV ~URZ, `(.L_x_1692) ;  /* 0x000066d27f007947 */ /* 0x000fea000b800000 */
[----:B--23--:R2:W3:Y:S02]  /*1b030*/  SHFL.IDX PT, R4, R6, RZ, 0x1c1f ;  /* 0x001c1fff06047589 */ /* 0x00c4e400000e0000 */
.L_x_1787:
[----:B------:R-:W-:Y:S05]  /*1b040*/  BRA.DIV ~URZ, `(.L_x_1693) ;  /* 0x000067227f007947 */ /* 0x000fea000b800000 */
[----:B------:R2:W4:Y:S02]  /*1b050*/  SHFL.IDX PT, R2, R12, RZ, 0x1c1f ;  /* 0x001c1fff0c027589 */ /* 0x00052400000e0000 */
.L_x_1788:
[----:B------:R-:W-:Y:S01]  /*1b060*/  ISETP.GE.AND P0, PT, R5, R0, PT ;  /* 0x000000000500720c */ /* 0x000fe20003f06270 */
[----:B------:R-:W-:-:S12]  /*1b070*/  BSSY B0, `(.L_x_1694) ;  /* 0x0000013000007945 */ /* 0x000fd80003800000 */
[----:B------:R-:W-:Y:S05]  /*1b080*/  @P0 BRA `(.L_x_1695) ;  /* 0x0000011000000947 */ /* 0x000fea0003800000 */
[----:B------:R-:W5:Y:S04]  /*1b090*/  LDL.64 R66, [R1] ;  /* 0x0000000001427983 */ /* 0x000f680000100a00 */
[----:B--2---:R-:W2:Y:S04]  /*1b0a0*/  LDL R15, [R1+0xc] ;  /* 0x00000c00010f7983 */ /* 0x004ea80000100800 */
[----:B----4-:R-:W4:Y:S04]  /*1b0b0*/  LDL R13, [R1+0x10] ;  /* 0x00001000010d7983 */ /* 0x010f280000100800 */
[----:B---3--:R-:W3:Y:S04]  /*1b0c0*/  LDL R64, [R1+0x88] ;  /* 0x0000880001407983 */ /* 0x008ee80000100800 */
[----:B------:R-:W3:Y:S01]  /*1b0d0*/  LDL R14, [R1+0x84] ;  /* 0x00008400010e7983 */ /* 0x000ee20000100800 */
[----:B-----5:R-:W-:-:S02]  /*1b0e0*/  ISETP.GE.AND P2, PT, R66, c[0x0][0x3c8], PT ;  /* 0x0000f20042007a0c */ /* 0x020fc40003f46270 */
[----:B--2---:R-:W-:Y:S02]  /*1b0f0*/  ISETP.GE.AND P1, PT, R15, c[0x0][0x3c8], PT ;  /* 0x0000f2000f007a0c */ /* 0x004fe40003f26270 */
[----:B----4-:R-:W-:-:S09]  /*1b100*/  ISETP.GE.AND P0, PT, R13, c[0x0][0x3c8], PT ;  /* 0x0000f2000d007a0c */ /* 0x010fd20003f06270 */
[CC--:B------:R-:W-:Y:S02]  /*1b110*/  @!P2 LEA R10, P5, R66.reuse, R2.reuse, 0x1 ;  /* 0x00000002420aa211 */ /* 0x0c0fe400078a08ff */
[----:B------:R-:W-:Y:S02]  /*1b120*/  @!P1 LEA R8, P4, R15, R2, 0x1 ;  /* 0x000000020f089211 */ /* 0x000fe400078808ff */
[----:B------:R-:W-:Y:S02]  /*1b130*/  @!P2 LEA.HI.X R11, R66, R4, R67, 0x1, P5 ;  /* 0x00000004420ba211 */ /* 0x000fe400028f0c43 */
[----:B------:R-:W-:Y:S02]  /*1b140*/  @!P0 LEA R2, P3, R13, R2, 0x1 ;  /* 0x000000020d028211 */ /* 0x000fe400078608ff */
[-C--:B-1-3--:R-:W-:Y:S02]  /*1b150*/  @!P1 LEA.HI.X R9, R15, R4.reuse, R64, 0x1, P4 ;  /* 0x000000040f099211 */ /* 0x08afe400020f0c40 */
[----:B------:R-:W-:Y:S01]  /*1b160*/  @!P0 LEA.HI.X R3, R13, R4, R14, 0x1, P3 ;  /* 0x000000040d038211 */ /* 0x000fe200018f0c0e */
[----:B------:R1:W-:Y:S04]  /*1b170*/  @!P2 ST.E.128 [R10.64], R24 ;  /* 0x000000180a00a985 */ /* 0x0003e8000c101d08 */
[----:B------:R1:W-:Y:S04]  /*1b180*/  @!P1 ST.E.128 [R8.64], R20 ;  /* 0x0000001408009985 */ /* 0x0003e8000c101d08 */
[----:B------:R1:W-:Y:S02]  /*1b190*/  @!P0 ST.E.128 [R2.64], R16 ;  /* 0x0000001002008985 */ /* 0x0003e4000c101d08 */
.L_x_1695:
[----:B------:R-:W-:Y:S05]  /*1b1a0*/  BSYNC B0 ;  /* 0x0000000000007941 */ /* 0x000fea0003800000 */
.L_x_1694:
[----:B------:R-:W-:Y:S05]  /*1b1b0*/  BRA.DIV ~URZ, `(.L_x_1696) ;  /* 0x000066227f007947 */ /* 0x000fea000b800000 */
[----:B---3--:R3:W2:Y:S04]  /*1b1c0*/  SHFL.IDX PT, R4, R6, 0x1, 0x1c1f ;  /* 0x003c1f0006047f89 */ /* 0x0086a800000e0000 */
[----:B-1--4-:R3:W1:Y:S02]  /*1b1d0*/  SHFL.IDX PT, R2, R12, 0x1, 0x1c1f ;  /* 0x003c1f000c027f89 */ /* 0x01266400000e0000 */
.L_x_1789:
[----:B------:R-:W-:Y:S01]  /*1b1e0*/  IADD3 R3, R5, 0x20, RZ ;  /* 0x0000002005037810 */ /* 0x000fe20007ffe0ff */
[----:B------:R-:W-:Y:S03]  /*1b1f0*/  BSSY B0, `(.L_x_1697) ;  /* 0x0000014000007945 */ /* 0x000fe60003800000 */
[----:B------:R-:W-:-:S13]  /*1b200*/  ISETP.GE.AND P0, PT, R3, R0, PT ;  /* 0x000000000300720c */ /* 0x000fda0003f06270 */
[----:B------:R-:W-:Y:S05]  /*1b210*/  @P0 BRA `(.L_x_1698) ;  /* 0x0000011000000947 */ /* 0x000fea0003800000 */
[----:B------:R-:W4:Y:S04]  /*1b220*/  LDL.64 R18, [R1] ;  /* 0x0000000001127983 */ /* 0x000f280000100a00 */
[----:B------:R-:W5:Y:S04]  /*1b230*/  LDL R15, [R1+0xc] ;  /* 0x00000c00010f7983 */ /* 0x000f680000100800 */
[----:B---3--:R-:W3:Y:S04]  /*1b240*/  LDL R13, [R1+0x10] ;  /* 0x00001000010d7983 */ /* 0x008ee80000100800 */
[----:B--2---:R-:W2:Y:S04]  /*1b250*/  LDL R16, [R1+0x88] ;  /* 0x0000880001107983 */ /* 0x004ea80000100800 */
[----:B------:R-:W2:Y:S01]  /*1b260*/  LDL R14, [R1+0x84] ;  /* 0x00008400010e7983 */ /* 0x000ea20000100800 */
[----:B----4-:R-:W-:-:S02]  /*1b270*/  ISETP.GE.AND P2, PT, R18, c[0x0][0x3c8], PT ;  /* 0x0000f20012007a0c */ /* 0x010fc40003f46270 */
[----:B-----5:R-:W-:Y:S02]  /*1b280*/  ISETP.GE.AND P1, PT, R15, c[0x0][0x3c8], PT ;  /* 0x0000f2000f007a0c */ /* 0x020fe40003f26270 */
[----:B---3--:R-:W-:-:S09]  /*1b290*/  ISETP.GE.AND P0, PT, R13, c[0x0][0x3c8], PT ;  /* 0x0000f2000d007a0c */ /* 0x008fd20003f06270 */
[CC--:B-1----:R-:W-:Y:S02]  /*1b2a0*/  @!P2 LEA R10, P5, R18.reuse, R2.reuse, 0x1 ;  /* 0x00000002120aa211 */ /* 0x0c2fe400078a08ff */
[----:B------:R-:W-:Y:S02]  /*1b2b0*/  @!P1 LEA R8, P4, R15, R2, 0x1 ;  /* 0x000000020f089211 */ /* 0x000fe400078808ff */
[----:B------:R-:W-:Y:S02]  /*1b2c0*/  @!P2 LEA.HI.X R11, R18, R4, R19, 0x1, P5 ;  /* 0x00000004120ba211 */ /* 0x000fe400028f0c13 */
[----:B------:R-:W-:Y:S02]  /*1b2d0*/  @!P0 LEA R2, P3, R13, R2, 0x1 ;  /* 0x000000020d028211 */ /* 0x000fe400078608ff */
[-C--:B--2---:R-:W-:Y:S02]  /*1b2e0*/  @!P1 LEA.HI.X R9, R15, R4.reuse, R16, 0x1, P4 ;  /* 0x000000040f099211 */ /* 0x084fe400020f0c10 */
[----:B------:R-:W-:Y:S01]  /*1b2f0*/  @!P0 LEA.HI.X R3, R13, R4, R14, 0x1, P3 ;  /* 0x000000040d038211 */ /* 0x000fe200018f0c0e */
[----:B------:R1:W-:Y:S04]  /*1b300*/  @!P2 ST.E.128 [R10.64], R36 ;  /* 0x000000240a00a985 */ /* 0x0003e8000c101d08 */
[----:B------:R1:W-:Y:S04]  /*1b310*/  @!P1 ST.E.128 [R8.64], R32 ;  /* 0x0000002008009985 */ /* 0x0003e8000c101d08 */
[----:B------:R1:W-:Y:S02]  /*1b320*/  @!P0 ST.E.128 [R2.64], R28 ;  /* 0x0000001c02008985 */ /* 0x0003e4000c101d08 */
.L_x_1698:
[----:B------:R-:W-:Y:S05]  /*1b330*/  BSYNC B0 ;  /* 0x0000000000007941 */ /* 0x000fea0003800000 */
.L_x_1697:
[----:B------:R-:W-:Y:S05]  /*1b340*/  BRA.DIV ~URZ, `(.L_x_1699) ;  /* 0x000065627f007947 */ /* 0x000fea000b800000 */
[----:B--2---:R2:W4:Y:S02]  /*1b350*/  SHFL.IDX PT, R4, R6, 0x2, 0x1c1f ;  /* 0x005c1f0006047f89 */ /* 0x00452400000e0000 */
.L_x_1790:
[----:B------:R-:W-:Y:S05]  /*1b360*/  BRA.DIV ~URZ, `(.L_x_1700) ;  /* 0x000065b27f007947 */ /* 0x000fea000b800000 */
[----:B-1----:R1:W2:Y:S02]  /*1b370*/  SHFL.IDX PT, R2, R12, 0x2, 0x1c1f ;  /* 0x005c1f000c027f89 */ /* 0x0022a400000e0000 */
.L_x_1791:
[----:B------:R-:W-:Y:S01]  /*1b380*/  IADD3 R3, R5, 0x40, RZ ;  /* 0x0000004005037810 */ /* 0x000fe20007ffe0ff */
[----:B------:R-:W-:Y:S03]  /*1b390*/  BSSY B0, `(.L_x_1701) ;  /* 0x0000014000007945 */ /* 0x000fe60003800000 */
[----:B------:R-:W-:-:S13]  /*1b3a0*/  ISETP.GE.AND P0, PT, R3, R0, PT ;  /* 0x000000000300720c */ /* 0x000fda0003f06270 */
[----:B------:R-:W-:Y:S05]  /*1b3b0*/  @P0 BRA `(.L_x_1702) ;  /* 0x0000011000000947 */ /* 0x000fea0003800000 */
[----:B------:R-:W5:Y:S04]  /*1b3c0*/  LDL.64 R18, [R1] ;  /* 0x0000000001127983 */ /* 0x000f680000100a00 */
[----:B---3--:R-:W3:Y:S04]  /*1b3d0*/  LDL R15, [R1+0xc] ;  /* 0x00000c00010f7983 */ /* 0x008ee80000100800 */
[----:B----4-:R-:W4:Y:S04]  /*1b3e0*/  LDL R13, [R1+0x10] ;  /* 0x00001000010d7983 */ /* 0x010f280000100800 */
[----:B--2---:R-:W2:Y:S04]  /*1b3f0*/  LDL R16, [R1+0x88] ;  /* 0x0000880001107983 */ /* 0x004ea80000100800 */
[----:B------:R-:W2:Y:S01]  /*1b400*/  LDL R14, [R1+0x84] ;  /* 0x00008400010e7983 */ /* 0x000ea20000100800 */
[----:B-----5:R-:W-:-:S02]  /*1b410*/  ISETP.GE.AND P2, PT, R18, c[0x0][0x3c8], PT ;  /* 0x0000f20012007a0c */ /* 0x020fc40003f46270 */
[----:B---3--:R-:W-:Y:S02]  /*1b420*/  ISETP.GE.AND P1, PT, R15, c[0x0][0x3c8], PT ;  /* 0x0000f2000f007a0c */ /* 0x008fe40003f26270 */
[----:B----4-:R-:W-:-:S09]  /*1b430*/  ISETP.GE.AND P0, PT, R13, c[0x0][0x3c8], PT ;  /* 0x0000f2000d007a0c */ /* 0x010fd20003f06270 */
[CC--:B------:R-:W-:Y:S02]  /*1b440*/  @!P2 LEA R10, P5, R18.reuse, R2.reuse, 0x1 ;  /* 0x00000002120aa211 */ /* 0x0c0fe400078a08ff */
        /* <DEDUP_REMOVED lines=8> */
.L_x_1702:
[----:B------:R-:W-:Y:S05]  /*1b4d0*/  BSYNC B0 ;  /* 0x0000000000007941 */ /* 0x000fea0003800000 */
.L_x_1701:
[----:B------:R-:W-:Y:S05]  /*1b4e0*/  BRA.DIV ~URZ, `(.L_x_1703) ;  /* 0x000064a27f007947 */ /* 0x000fea000b800000 */
[----:B----4-:R4:W1:Y:S04]  /*1b4f0*/  SHFL.IDX PT, R4, R6, 0x3, 0x1c1f ;  /* 0x007c1f0006047f89 */ /* 0x01086800000e0000 */
[----:B--2---:R4:W2:Y:S02]  /*1b500*/  SHFL.IDX PT, R2, R12, 0x3, 0x1c1f ;  /* 0x007c1f000c027f89 */ /* 0x0048a400000e0000 */
.L_x_1792:
[----:B------:R-:W-:-:S04]  /*1b510*/  IADD3 R3, R5, 0x60, RZ ;  /* 0x0000006005037810 */ /* 0x000fc80007ffe0ff */
[----:B------:R-:W-:-:S13]  /*1b520*/  ISETP.GE.AND P0, PT, R3, R0, PT ;  /* 0x000000000300720c */ /* 0x000fda0003f06270 */
[----:B------:R-:W-:Y:S05]  /*1b530*/  @P0 BRA `(.L_x_1704) ;  /* 0x0000251000000947 */ /* 0x000fea0003800000 */
[----:B------:R-:W5:Y:S04]  /*1b540*/  LDL.64 R14, [R1] ;  /* 0x00000000010e7983 */ /* 0x000f680000100a00 */
[----:B-1-34-:R-:W3:Y:S04]  /*1b550*/  LDL R12, [R1+0xc] ;  /* 0x00000c00010c7983 */ /* 0x01aee80000100800 */
[----:B------:R-:W4:Y:S04]  /*1b560*/  LDL R13, [R1+0x88] ;  /* 0x00008800010d7983 */ /* 0x000f280000100800 */
[----:B--2---:R-:W2:Y:S01]  /*1b570*/  LDL R6, [R1+0x10] ;  /* 0x0000100001067983 */ /* 0x004ea20000100800 */
[----:B-----5:R-:W-:-:S02]  /*1b580*/  ISETP.GE.AND P1, PT, R14, c[0x0][0x3c8], PT ;  /* 0x0000f2000e007a0c */ /* 0x020fc40003f26270 */
[----:B---3--:R-:W-:-:S11]  /*1b590*/  ISETP.GE.AND P0, PT, R12, c[0x0][0x3c8], PT ;  /* 0x0000f2000c007a0c */ /* 0x008fd60003f06270 */
[-C--:B------:R-:W-:Y:S02]  /*1b5a0*/  @!P1 LEA R10, P3, R14, R2.reuse, 0x1 ;  /* 0x000000020e0a9211 */ /* 0x080fe400078608ff */
[----:B------:R-:W-:Y:S02]  /*1b5b0*/  @!P0 LEA R8, P2, R12, R2, 0x1 ;  /* 0x000000020c088211 */ /* 0x000fe400078408ff */
[-C--:B------:R-:W-:Y:S02]  /*1b5c0*/  @!P1 LEA.HI.X R11, R14, R4.reuse, R15, 0x1, P3 ;  /* 0x000000040e0b9211 */ /* 0x080fe400018f0c0f */
[----:B----4-:R-:W-:-:S03]  /*1b5d0*/  @!P0 LEA.HI.X R9, R12, R4, R13, 0x1, P2 ;  /* 0x000000040c098211 */ /* 0x010fc600010f0c0d */
[----:B------:R1:W-:Y:S04]  /*1b5e0*/  @!P1 ST.E.128 [R10.64], R60 ;  /* 0x0000003c0a009985 */ /* 0x0003e8000c101d08 */
[----:B------:R1:W-:Y:S01]  /*1b5f0*/  @!P0 ST.E.128 [R8.64], R56 ;  /* 0x0000003808008985 */ /* 0x0003e2000c101d08 */
[----:B--2---:R-:W-:-:S13]  /*1b600*/  ISETP.GE.AND P0, PT, R6, c[0x0][0x3c8], PT ;  /* 0x0000f20006007a0c */ /* 0x004fda0003f06270 */
[----:B------:R-:W-:Y:S05]  /*1b610*/  @P0 BRA `(.L_x_1704) ;  /* 0x0000243000000947 */ /* 0x000fea0003800000 */
[----:B------:R-:W2:Y:S01]  /*1b620*/  LDL R12, [R1+0x84] ;  /* 0x00008400010c7983 */ /* 0x000ea20000100800 */
[----:B------:R-:W-:-:S04]  /*1b630*/  LEA R2, P0, R6, R2, 0x1 ;  /* 0x0000000206027211 */ /* 0x000fc800078008ff */
[----:B--2---:R-:W-:-:S05]  /*1b640*/  LEA.HI.X R3, R6, R4, R12, 0x1, P0 ;  /* 0x0000000406037211 */ /* 0x004fca00000f0c0c */
[----:B------:R2:W-:Y:S01]  /*1b650*/  ST.E.128 [R2.64], R52 ;  /* 0x0000003402007985 */ /* 0x0005e2000c101d08 */
[----:B------:R-:W-:Y:S05]  /*1b660*/  BRA `(.L_x_1704) ;  /* 0x000023e000007947 */ /* 0x000fea0003800000 */
.L_x_1691:
        /* <DEDUP_REMOVED lines=33> */
.L_x_1793:
[----:B------:R-:W-:Y:S05]  /*1b880*/  BRA.DIV ~URZ, `(.L_x_1706) ;  /* 0x000062427f007947 */ /* 0x000fea000b800000 */
[----:B------:R3:W4:Y:S02]  /*1b890*/  SHFL.IDX PT, R0, R6, RZ, 0x1c1f ;  /* 0x001c1fff06007589 */ /* 0x00072400000e0000 */
.L_x_1794:
        /* <DEDUP_REMOVED lines=25> */
[----:B------:R-:W-:-:S04]  /*1ba30*/  @!P1 LEA R2, P0, R8, R0, 0x2 ;  /* 0x0000000008029211 */ /* 0x000fc800078010ff */
[----:B--2---:R-:W-:Y:S02]  /*1ba40*/  @!P1 LEA.HI.X R3, R8, R4, R9, 0x2, P0 ;  /* 0x0000000408039211 */ /* 0x004fe400000f1409 */
[----:B------:R-:W-:-:S04]  /*1ba50*/  @!P2 LEA R8, P0, R11, R0, 0x2 ;  /* 0x000000000b08a211 */ /* 0x000fc800078010ff */
[----:B------:R-:W-:Y:S02]  /*1ba60*/  @!P2 LEA.HI.X R9, R11, R4, R17, 0x2, P0 ;  /* 0x000000040b09a211 */ /* 0x000fe400000f1411 */
[----:B------:R-:W2:Y:S04]  /*1ba70*/  LDL R11, [R1+0xe8] ;  /* 0x0000e800010b7983 */ /* 0x000ea80000100800 */
[----:B------:R3:W-:Y:S04]  /*1ba80*/  @!P1 ST.E.64 [R2.64], R172 ;  /* 0x000000ac02009985 */ /* 0x0007e8000c101b08 */
[----:B------:R-:W4:Y:S01]  /*1ba90*/  LDL R17, [R1+0xe4] ;  /* 0x0000e40001117983 */ /* 0x000f220000100800 */
[----:B---3--:R-:W-:-:S04]  /*1baa0*/  @!P4 LEA R2, P0, R13, R0, 0x2 ;  /* 0x000000000d02c211 */ /* 0x008fc800078010ff */
[----:B------:R-:W-:Y:S02]  /*1bab0*/  @!P4 LEA.HI.X R3, R13, R4, R15, 0x2, P0 ;  /* 0x000000040d03c211 */ /* 0x000fe400000f140f */
[----:B------:R-:W3:Y:S04]  /*1bac0*/  LDL R15, [R1+0xe0] ;  /* 0x0000e000010f7983 */ /* 0x000ee80000100800 */
[----:B------:R-:W5:Y:S01]  /*1bad0*/  LDL R13, [R1+0xdc] ;  /* 0x0000dc00010d7983 */ /* 0x000f620000100800 */
[----:B------:R-:W-:Y:S02]  /*1bae0*/  ISETP.GE.AND P3, PT, R77, c[0x0][0x3c8], PT ;  /* 0x0000f2004d007a0c */ /* 0x000fe40003f66270 */
[----:B------:R-:W-:Y:S01]  /*1baf0*/  ISETP.GE.AND P1, PT, R24, c[0x0][0x3c8], PT ;  /* 0x0000f20018007a0c */ /* 0x000fe20003f26270 */
[----:B------:R1:W-:Y:S04]  /*1bb00*/  @!P2 ST.E.64 [R8.64], R174 ;  /* 0x000000ae0800a985 */ /* 0x0003e8000c101b08 */
[----:B------:R1:W-:Y:S01]  /*1bb10*/  @!P4 ST.E.64 [R2.64], R176 ;  /* 0x000000b00200c985 */ /* 0x0003e2000c101b08 */
[----:B------:R-:W-:-:S02]  /*1bb20*/  ISETP.GE.AND P4, PT, R22, c[0x0][0x3c8], PT ;  /* 0x0000f20016007a0c */ /* 0x000fc40003f86270 */
[----:B------:R-:W-:-:S03]  /*1bb30*/  ISETP.GE.AND P2, PT, R20, c[0x0][0x3c8], PT ;  /* 0x0000f20014007a0c */ /* 0x000fc60003f46270 */
[----:B-1----:R-:W-:-:S04]  /*1bb40*/  @!P3 LEA R8, P0, R77, R0, 0x2 ;  /* 0x000000004d08b211 */ /* 0x002fc800078010ff */
[----:B------:R-:W-:Y:S02]  /*1bb50*/  @!P3 LEA.HI.X R9, R77, R4, R78, 0x2, P0 ;  /* 0x000000044d09b211 */ /* 0x000fe400000f144e */
[----:B------:R-:W-:-:S04]  /*1bb60*/  @!P1 LEA R2, P0, R24, R0, 0x2 ;  /* 0x0000000018029211 */ /* 0x000fc800078010ff */
[----:B------:R-:W-:Y:S01]  /*1bb70*/  @!P1 LEA.HI.X R3, R24, R4, R25, 0x2, P0 ;  /* 0x0000000418039211 */ /* 0x000fe200000f1419 */
[----:B------:R1:W-:Y:S04]  /*1bb80*/  @!P3 ST.E.64 [R8.64], R152 ;  /* 0x000000980800b985 */ /* 0x0003e8000c101b08 */
[----:B------:R1:W-:Y:S01]  /*1bb90*/  @!P1 ST.E.64 [R2.64], R156 ;  /* 0x0000009c02009985 */ /* 0x0003e2000c101b08 */
[----:B------:R-:W-:Y:S02]  /*1bba0*/  ISETP.GE.AND P1, PT, R18, c[0x0][0x3c8], PT ;  /* 0x0000f20012007a0c */ /* 0x000fe40003f26270 */
[----:B------:R-:W-:Y:S02]  /*1bbb0*/  ISETP.GE.AND P3, PT, R16, c[0x0][0x3c8], PT ;  /* 0x0000f20010007a0c */ /* 0x000fe40003f66270 */
        /* <DEDUP_REMOVED lines=8> */
[----:B-1----:R-:W-:-:S04]  /*1bc40*/  @!P1 LEA R8, P0, R18, R0, 0x2 ;  /* 0x0000000012089211 */ /* 0x002fc800078010ff */
[----:B------:R-:W-:Y:S02]  /*1bc50*/  @!P1 LEA.HI.X R9, R18, R4, R19, 0x2, P0 ;  /* 0x0000000412099211 */ /* 0x000fe400000f1413 */
[----:B------:R-:W-:-:S03]  /*1bc60*/  @!P4 LEA R2, P0, R10, R0, 0x2 ;  /* 0x000000000a02c211 */ /* 0x000fc600078010ff */
[----:B------:R1:W-:Y:S01]  /*1bc70*/  @!P1 ST.E.64 [R8.64], R180 ;  /* 0x000000b408009985 */ /* 0x0003e2000c101b08 */
[----:B------:R-:W-:Y:S02]  /*1bc80*/  ISETP.GE.AND P1, PT, R12, c[0x0][0x3c8], PT ;  /* 0x0000f2000c007a0c */ /* 0x000fe40003f26270 */
[----:B--2---:R-:W-:Y:S02]  /*1bc90*/  @!P4 LEA.HI.X R3, R10, R4, R11, 0x2, P0 ;  /* 0x000000040a03c211 */ /* 0x004fe400000f140b */
[----:B------:R-:W-:-:S04]  /*1bca0*/  @!P3 LEA R10, P0, R16, R0, 0x2 ;  /* 0x00000000100ab211 */ /* 0x000fc800078010ff */
[----:B----4-:R-:W-:Y:S02]  /*1bcb0*/  @!P3 LEA.HI.X R11, R16, R4, R17, 0x2, P0 ;  /* 0x00000004100bb211 */ /* 0x010fe400000f1411 */
[C---:B-1----:R-:W-:Y:S01]  /*1bcc0*/  @!P2 LEA R8, P0, R14.reuse, R0, 0x2 ;  /* 0x000000000e08a211 */ /* 0x042fe200078010ff */
[----:B------:R1:W-:Y:S04]  /*1bcd0*/  @!P4 ST.E.64 [R2.64], R110 ;  /* 0x0000006e0200c985 */ /* 0x0003e8000c101b08 */
[----:B------:R2:W-:Y:S01]  /*1bce0*/  @!P3 ST.E.64 [R10.64], R184 ;  /* 0x000000b80a00b985 */ /* 0x0005e2000c101b08 */
[----:B---3--:R-:W-:Y:S02]  /*1bcf0*/  @!P2 LEA.HI.X R9, R14, R4, R15, 0x2, P0 ;  /* 0x000000040e09a211 */ /* 0x008fe400000f140f */
[----:B-1----:R-:W-:-:S04]  /*1bd00*/  @!P1 LEA R2, P0, R12, R0, 0x2 ;  /* 0x000000000c029211 */ /* 0x002fc800078010ff */
[----:B-----5:R-:W-:Y:S01]  /*1bd10*/  @!P1 LEA.HI.X R3, R12, R4, R13, 0x2, P0 ;  /* 0x000000040c039211 */ /* 0x020fe200000f140d */
[----:B------:R2:W-:Y:S04]  /*1bd20*/  @!P2 ST.E.64 [R8.64], R182 ;  /* 0x000000b60800a985 */ /* 0x0005e8000c101b08 */
[----:B------:R2:W-:Y:S04]  /*1bd30*/  @!P1 ST.E.64 [R2.64], R84 ;  /* 0x0000005402009985 */ /* 0x0005e8000c101b08 */
.L_x_1708:
[----:B------:R-:W-:Y:S05]  /*1bd40*/  BSYNC B0 ;  /* 0x0000000000007941 */ /* 0x000fea0003800000 */
.L_x_1707:
[----:B------:R-:W-:Y:S05]  /*1bd50*/  BRA.DIV ~URZ, `(.L_x_1709) ;  /* 0x00005de27f007947 */ /* 0x000fea000b800000 */
[----:B--2---:R2:W1:Y:S04]  /*1bd60*/  SHFL.IDX PT, R4, R5, 0x1, 0x1c1f ;  /* 0x003c1f0005047f89 */ /* 0x00446800000e0000 */
[----:B----4-:R2:W4:Y:S02]  /*1bd70*/  SHFL.IDX PT, R0, R6, 0x1, 0x1c1f ;  /* 0x003c1f0006007f89 */ /* 0x01052400000e0000 */
.L_x_1795:
[----:B------:R-:W-:Y:S01]  /*1bd80*/  BSSY B0, `(.L_x_1710) ;  /* 0x000004a000007945 */ /* 0x000fe20003800000 */
[----:B------:R-:W-:Y:S05]  /*1bd90*/  @P6 BRA `(.L_x_1711) ;  /* 0x0000048000006947 */ /* 0x000fea0003800000 */
[----:B------:R-:W5:Y:S04]  /*1bda0*/  LDL R8, [R1+0x68] ;  /* 0x0000680001087983 */ /* 0x000f680000100800 */
[----:B--2---:R-:W2:Y:S04]  /*1bdb0*/  LDL R15, [R1+0xc8] ;  /* 0x0000c800010f7983 */ /* 0x004ea80000100800 */
[----:B---3--:R-:W3:Y:S04]  /*1bdc0*/  LDL R9, [R1+0x108] ;  /* 0x0001080001097983 */ /* 0x008ee80000100800 */
[----:B----4-:R-:W4:Y:S04]  /*1bdd0*/  LDL R17, [R1+0x104] ;  /* 0x0001040001117983 */ /* 0x010f280000100800 */
        /* <DEDUP_REMOVED lines=20> */
[----:B------:R-:W-:-:S04]  /*1bf20*/  @!P1 LEA R2, P2, R8, R0, 0x2 ;  /* 0x0000000008029211 */ /* 0x000fc800078410ff */
[----:B-1-3--:R-:W-:Y:S02]  /*1bf30*/  @!P1 LEA.HI.X R3, R8, R4, R9, 0x2, P2 ;  /* 0x0000000408039211 */ /* 0x00afe400010f1409 */
[----:B------:R-:W-:-:S04]  /*1bf40*/  @!P0 LEA R8, P2, R15, R0, 0x2 ;  /* 0x000000000f088211 */ /* 0x000fc800078410ff */
[----:B----4-:R-:W-:Y:S02]  /*1bf50*/  @!P0 LEA.HI.X R9, R15, R4, R17, 0x2, P2 ;  /* 0x000000040f098211 */ /* 0x010fe400010f1411 */
[----:B------:R-:W2:Y:S04]  /*1bf60*/  LDL R17, [R1+0xe0] ;  /* 0x0000e00001117983 */ /* 0x000ea80000100800 */
[----:B------:R-:W3:Y:S01]  /*1bf70*/  LDL R15, [R1+0xdc] ;  /* 0x0000dc00010f7983 */ /* 0x000ee20000100800 */
[----:B------:R-:W-:Y:S02]  /*1bf80*/  ISETP.GE.AND P3, PT, R79, c[0x0][0x3c8], PT ;  /* 0x0000f2004f007a0c */ /* 0x000fe40003f66270 */
        /* <DEDUP_REMOVED lines=19> */
[----:B----4-:R-:W-:Y:S02]  /*1c0c0*/  @!P0 LEA R8, P2, R22, R0, 0x2 ;  /* 0x0000000016088211 */ /* 0x010fe400078410ff */
[----:B------:R-:W-:Y:S01]  /*1c0d0*/  ISETP.GE.AND P3, PT, R18, c[0x0][0x3c8], PT ;  /* 0x0000f20012007a0c */ /* 0x000fe20003f66270 */
[----:B------:R4:W-:Y:S01]  /*1c0e0*/  @!P1 ST.E.64 [R10.64], R140 ;  /* 0x0000008c0a009985 */ /* 0x0009e2000c101b08 */
[----:B------:R-:W-:Y:S02]  /*1c0f0*/  @!P0 LEA.HI.X R9, R22, R4, R23, 0x2, P2 ;  /* 0x0000000416098211 */ /* 0x000fe400010f1417 */
[----:B------:R-:W-:-:S03]  /*1c100*/  ISETP.GE.AND P2, PT, R16, c[0x0][0x3c8], PT ;  /* 0x0000f20010007a0c */ /* 0x000fc60003f46270 */
[----:B------:R5:W-:Y:S01]  /*1c110*/  @!P0 ST.E.64 [R8.64], R142 ;  /* 0x0000008e08008985 */ /* 0x000be2000c101b08 */
[----:B-1----:R-:W-:-:S04]  /*1c120*/  @!P4 LEA R2, P1, R12, R0, 0x2 ;  /* 0x000000000c02c211 */ /* 0x002fc800078210ff */
[----:B------:R-:W-:Y:S02]  /*1c130*/  @!P4 LEA.HI.X R3, R12, R4, R13, 0x2, P1 ;  /* 0x000000040c03c211 */ /* 0x000fe400008f140d */
[----:B------:R-:W-:Y:S02]  /*1c140*/  @!P5 LEA R12, P0, R20, R0, 0x2 ;  /* 0x00000000140cd211 */ /* 0x000fe400078010ff */
[----:B------:R-:W-:Y:S02]  /*1c150*/  ISETP.GE.AND P1, PT, R14, c[0x0][0x3c8], PT ;  /* 0x0000f2000e007a0c */ /* 0x000fe40003f26270 */
[----:B------:R-:W-:Y:S02]  /*1c160*/  @!P5 LEA.HI.X R13, R20, R4, R21, 0x2, P0 ;  /* 0x00000004140dd211 */ /* 0x000fe400000f1415 */
[----:B----4-:R-:W-:-:S04]  /*1c170*/  @!P3 LEA R10, P0, R18, R0, 0x2 ;  /* 0x00000000120ab211 */ /* 0x010fc800078010ff */
[----:B------:R-:W-:Y:S02]  /*1c180*/  @!P3 LEA.HI.X R11, R18, R4, R19, 0x2, P0 ;  /* 0x00000004120bb211 */ /* 0x000fe400000f1413 */
[C---:B-----5:R-:W-:Y:S01]  /*1c190*/  @!P2 LEA R8, P0, R16.reuse, R0, 0x2 ;  /* 0x000000001008a211 */ /* 0x060fe200078010ff */
[----:B------:R1:W-:Y:S04]  /*1c1a0*/  @!P4 ST.E.64 [R2.64], R144 ;  /* 0x000000900200c985 */ /* 0x0003e8000c101b08 */
[----:B------:R4:W-:Y:S04]  /*1c1b0*/  @!P5 ST.E.64 [R12.64], R158 ;  /* 0x0000009e0c00d985 */ /* 0x0009e8000c101b08 */
[----:B------:R4:W-:Y:S01]  /*1c1c0*/  @!P3 ST.E.64 [R10.64], R154 ;  /* 0x0000009a0a00b985 */ /* 0x0009e2000c101b08 */
[----:B--2---:R-:W-:-:S02]  /*1c1d0*/  @!P2 LEA.HI.X R9, R16, R4, R17, 0x2, P0 ;  /* 0x000000041009a211 */ /* 0x004fc400000f1411 */
[----:B-1----:R-:W-:-:S04]  /*1c1e0*/  @!P1 LEA R2, P0, R14, R0, 0x2 ;  /* 0x000000000e029211 */ /* 0x002fc800078010ff */
[----:B---3--:R-:W-:Y:S01]  /*1c1f0*/  @!P1 LEA.HI.X R3, R14, R4, R15, 0x2, P0 ;  /* 0x000000040e039211 */ /* 0x008fe200000f140f */
[----:B------:R4:W-:Y:S04]  /*1c200*/  @!P2 ST.E.64 [R8.64], R86 ;  /* 0x000000560800a985 */ /* 0x0009e8000c101b08 */
[----:B------:R4:W-:Y:S04]  /*1c210*/  @!P1 ST.E.64 [R2.64], R74 ;  /* 0x0000004a02009985 */ /* 0x0009e8000c101b08 */
.L_x_1711:
[----:B------:R-:W-:Y:S05]  /*1c220*/  BSYNC B0 ;  /* 0x0000000000007941 */ /* 0x000fea0003800000 */
.L_x_1710:
[----:B------:R-:W-:Y:S05]  /*1c230*/  BRA.DIV ~URZ, `(.L_x_1712) ;  /* 0x000059d27f007947 */ /* 0x000fea000b800000 */
[----:B-1----:R1:W2:Y:S02]  /*1c240*/  SHFL.IDX PT, R4, R5, 0x2, 0x1c1f ;  /* 0x005c1f0005047f89 */ /* 0x0022a400000e0000 */
.L_x_1796:
[----:B------:R-:W-:Y:S05]  /*1c250*/  BRA.DIV ~URZ, `(.L_x_1713) ;  /* 0x00005a227f007947 */ /* 0x000fea000b800000 */
[----:B----4-:R4:W1:Y:S02]  /*1c260*/  SHFL.IDX PT, R0, R6, 0x2, 0x1c1f ;  /* 0x005c1f0006007f89 */ /* 0x01086400000e0000 */
.L_x_1797:
        /* <DEDUP_REMOVED lines=25> */
[----:B-----5:R-:W-:-:S13]  /*1c400*/  ISETP.GE.AND P0, PT, R13, c[0x0][0x3c8], PT ;  /* 0x0000f2000d007a0c */ /* 0x020fda0003f06270 */
[----:B-1----:R-:W-:-:S04]  /*1c410*/  @!P0 LEA R2, P5, R13, R0, 0x2 ;  /* 0x000000000d028211 */ /* 0x002fc800078a10ff */
[----:B---3--:R-:W-:Y:S02]  /*1c420*/  @!P0 LEA.HI.X R3, R13, R4, R15, 0x2, P5 ;  /* 0x000000040d038211 */ /* 0x008fe400028f140f */
[----:B------:R-:W3:Y:S04]  /*1c430*/  LDL R13, [R1+0xec] ;  /* 0x0000ec00010d7983 */ /* 0x000ee80000100800 */
[----:B------:R-:W5:Y:S01]  /*1c440*/  LDL R15, [R1+0xdc] ;  /* 0x0000dc00010f7983 */ /* 0x000f620000100800 */
[----:B----4-:R-:W-:Y:S02]  /*1c450*/  ISETP.GE.AND P2, PT, R8, c[0x0][0x3c8], PT ;  /* 0x0000f20008007a0c */ /* 0x010fe40003f46270 */
[----:B--2---:R-:W-:Y:S02]  /*1c460*/  ISETP.GE.AND P4, PT, R79, c[0x0][0x3c8], PT ;  /* 0x0000f2004f007a0c */ /* 0x004fe40003f86270 */
[----:B------:R-:W-:Y:S01]  /*1c470*/  ISETP.GE.AND P3, PT, R77, c[0x0][0x3c8], PT ;  /* 0x0000f2004d007a0c */ /* 0x000fe20003f66270 */
[----:B------:R1:W-:Y:S01]  /*1c480*/  @!P0 ST.E.64 [R2.64], R34 ;  /* 0x0000002202008985 */ /* 0x0003e2000c101b08 */
[----:B------:R-:W-:-:S07]  /*1c490*/  ISETP.GE.AND P0, PT, R24, c[0x0][0x3c8], PT ;  /* 0x0000f20018007a0c */ /* 0x000fce0003f06270 */
[----:B------:R-:W-:-:S04]  /*1c4a0*/  @!P2 LEA R10, P1, R8, R0, 0x2 ;  /* 0x00000000080aa211 */ /* 0x000fc800078210ff */
[----:B------:R-:W-:Y:S02]  /*1c4b0*/  @!P2 LEA.HI.X R11, R8, R4, R9, 0x2, P1 ;  /* 0x00000004080ba211 */ /* 0x000fe400008f1409 */
[----:B------:R-:W-:Y:S02]  /*1c4c0*/  ISETP.GE.AND P1, PT, R74, c[0x0][0x3c8], PT ;  /* 0x0000f2004a007a0c */ /* 0x000fe40003f26270 */
[C---:B------:R-:W-:Y:S01]  /*1c4d0*/  @!P4 LEA R8, P5, R79.reuse, R0, 0x2 ;  /* 0x000000004f08c211 */ /* 0x040fe200078a10ff */
[----:B------:R2:W-:Y:S01]  /*1c4e0*/  @!P2 ST.E.64 [R10.64], R36 ;  /* 0x000000240a00a985 */ /* 0x0005e2000c101b08 */
[----:B------:R-:W-:Y:S02]  /*1c4f0*/  ISETP.GE.AND P6, PT, R22, c[0x0][0x3c8], PT ;  /* 0x0000f20016007a0c */ /* 0x000fe40003fc6270 */
[----:B------:R-:W-:Y:S02]  /*1c500*/  @!P4 LEA.HI.X R9, R79, R4, R80, 0x2, P5 ;  /* 0x000000044f09c211 */ /* 0x000fe400028f1450 */
[----:B-1----:R-:W-:-:S03]  /*1c510*/  @!P3 LEA R2, P2, R77, R0, 0x2 ;  /* 0x000000004d02b211 */ /* 0x002fc600078410ff */
[----:B------:R1:W-:Y:S01]  /*1c520*/  @!P4 ST.E.64 [R8.64], R38 ;  /* 0x000000260800c985 */ /* 0x0003e2000c101b08 */
[----:B------:R-:W-:Y:S02]  /*1c530*/  @!P3 LEA.HI.X R3, R77, R4, R78, 0x2, P2 ;  /* 0x000000044d03b211 */ /* 0x000fe400010f144e */
[----:B------:R-:W-:-:S03]  /*1c540*/  ISETP.GE.AND P4, PT, R12, c[0x0][0x3c8], PT ;  /* 0x0000f2000c007a0c */ /* 0x000fc60003f86270 */
[----:B------:R4:W-:Y:S01]  /*1c550*/  @!P3 ST.E.64 [R2.64], R40 ;  /* 0x000000280200b985 */ /* 0x0009e2000c101b08 */
[----:B------:R-:W-:Y:S02]  /*1c560*/  ISETP.GE.AND P3, PT, R20, c[0x0][0x3c8], PT ;  /* 0x0000f20014007a0c */ /* 0x000fe40003f66270 */
[----:B--2---:R-:W-:-:S04]  /*1c570*/  @!P1 LEA R10, P5, R74, R0, 0x2 ;  /* 0x000000004a0a9211 */ /* 0x004fc800078a10ff */
[----:B------:R-:W-:-:S05]  /*1c580*/  @!P1 LEA.HI.X R11, R74, R4, R75, 0x2, P5 ;  /* 0x000000044a0b9211 */ /* 0x000fca00028f144b */
[----:B------:R-:W-:Y:S01]  /*1c590*/  @!P1 ST.E.64 [R10.64], R68 ;  /* 0x000000440a009985 */ /* 0x000fe2000c101b08 */
[-C--:B-1----:R-:W-:Y:S02]  /*1c5a0*/  @!P6 LEA R8, P5, R22, R0.reuse, 0x2 ;  /* 0x000000001608e211 */ /* 0x082fe400078a10ff */
[----:B----4-:R-:W-:-:S04]  /*1c5b0*/  @!P0 LEA R2, P2, R24, R0, 0x2 ;  /* 0x0000000018028211 */ /* 0x010fc800078410ff */
[-C--:B------:R-:W-:Y:S02]  /*1c5c0*/  @!P0 LEA.HI.X R3, R24, R4.reuse, R25, 0x2, P2 ;  /* 0x0000000418038211 */ /* 0x080fe400010f1419 */
[----:B------:R-:W-:Y:S02]  /*1c5d0*/  ISETP.GE.AND P2, PT, R18, c[0x0][0x3c8], PT ;  /* 0x0000f20012007a0c */ /* 0x000fe40003f46270 */
[----:B------:R-:W-:Y:S01]  /*1c5e0*/  @!P6 LEA.HI.X R9, R22, R4, R23, 0x2, P5 ;  /* 0x000000041609e211 */ /* 0x000fe200028f1417 */
[----:B------:R1:W-:Y:S01]  /*1c5f0*/  @!P0 ST.E.64 [R2.64], R42 ;  /* 0x0000002a02008985 */ /* 0x0003e2000c101b08 */
[----:B------:R-:W-:Y:S02]  /*1c600*/  ISETP.GE.AND P1, PT, R16, c[0x0][0x3c8], PT ;  /* 0x0000f20010007a0c */ /* 0x000fe40003f26270 */
[----:B------:R-:W-:Y:S01]  /*1c610*/  ISETP.GE.AND P0, PT, R14, c[0x0][0x3c8], PT ;  /* 0x0000f2000e007a0c */ /* 0x000fe20003f06270 */
        /* <DEDUP_REMOVED lines=9> */
[----:B------:R-:W-:Y:S01]  /*1c6b0*/  @!P1 LEA.HI.X R9, R16, R4, R17, 0x2, P5 ;  /* 0x0000000410099211 */ /* 0x000fe200028f1411 */
[----:B------:R2:W-:Y:S04]  /*1c6c0*/  @!P3 ST.E.64 [R12.64], R70 ;  /* 0x000000460c00b985 */ /* 0x0005e8000c101b08 */
[----:B------:R2:W-:Y:S04]  /*1c6d0*/  @!P2 ST.E.64 [R10.64], R60 ;  /* 0x0000003c0a00a985 */ /* 0x0005e8000c101b08 */
[----:B------:R2:W-:Y:S01]  /*1c6e0*/  @!P1 ST.E.64 [R8.64], R48 ;  /* 0x0000003008009985 */ /* 0x0005e2000c101b08 */
[----:B-1----:R-:W-:-:S04]  /*1c6f0*/  @!P0 LEA R2, P4, R14, R0, 0x2 ;  /* 0x000000000e028211 */ /* 0x002fc800078810ff */
[----:B-----5:R-:W-:-:S05]  /*1c700*/  @!P0 LEA.HI.X R3, R14, R4, R15, 0x2, P4 ;  /* 0x000000040e038211 */ /* 0x020fca00020f140f */
[----:B------:R2:W-:Y:S04]  /*1c710*/  @!P0 ST.E.64 [R2.64], R26 ;  /* 0x0000001a02008985 */ /* 0x0005e8000c101b08 */
.L_x_1715:
[----:B------:R-:W-:Y:S05]  /*1c720*/  BSYNC B0 ;  /* 0x0000000000007941 */ /* 0x000fea0003800000 */
.L_x_1714:
[----:B------:R-:W-:Y:S05]  /*1c730*/  BRA.DIV ~URZ, `(.L_x_1716) ;  /* 0x000055b27f007947 */ /* 0x000fea000b800000 */
[----:B--2---:R2:W3:Y:S04]  /*1c740*/  SHFL.IDX PT, R4, R5, 0x3, 0x1c1f ;  /* 0x007c1f0005047f89 */ /* 0x0044e800000e0000 */
[----:B-1----:R2:W1:Y:S02]  /*1c750*/  SHFL.IDX PT, R0, R6, 0x3, 0x1c1f ;  /* 0x007c1f0006007f89 */ /* 0x00246400000e0000 */
.L_x_1798:
        /* <DEDUP_REMOVED lines=25> */
[-C--:B-1----:R-:W-:Y:S02]  /*1c8f0*/  @!P4 LEA R8, P6, R14, R0.reuse, 0x2 ;  /* 0x000000000e08c211 */ /* 0x082fe400078c10ff */
[----:B------:R-:W-:Y:S02]  /*1c900*/  @!P3 LEA R2, P5, R10, R0, 0x2 ;  /* 0x000000000a02b211 */ /* 0x000fe400078a10ff */
[-C--:B---3--:R-:W-:Y:S02]  /*1c910*/  @!P4 LEA.HI.X R9, R14, R4.reuse, R16, 0x2, P6 ;  /* 0x000000040e09c211 */ /* 0x088fe400030f1410 */
[----:B------:R-:W-:Y:S01]  /*1c920*/  @!P3 LEA.HI.X R3, R10, R4, R11, 0x2, P5 ;  /* 0x000000040a03b211 */ /* 0x000fe200028f140b */
[----:B------:R-:W2:Y:S04]  /*1c930*/  LDL R16, [R1+0xe4] ;  /* 0x0000e40001107983 */ /* 0x000ea80000100800 */
[----:B------:R1:W-:Y:S04]  /*1c940*/  @!P4 ST.E.64 [R8.64], R52 ;  /* 0x000000340800c985 */ /* 0x0003e8000c101b08 */
[----:B------:R-:W3:Y:S04]  /*1c950*/  LDL R14, [R1+0xe0] ;  /* 0x0000e000010e7983 */ /* 0x000ee80000100800 */
[----:B------:R4:W-:Y:S01]  /*1c960*/  @!P3 ST.E.64 [R2.64], R28 ;  /* 0x0000001c0200b985 */ /* 0x0009e2000c101b08 */
[----:B------:R-:W-:-:S04]  /*1c970*/  @!P2 LEA R10, P3, R5, R0, 0x2 ;  /* 0x00000000050aa211 */ /* 0x000fc800078610ff */
[----:B------:R-:W-:Y:S02]  /*1c980*/  @!P2 LEA.HI.X R11, R5, R4, R27, 0x2, P3 ;  /* 0x00000004050ba211 */ /* 0x000fe400018f141b */
[----:B------:R-:W5:Y:S01]  /*1c990*/  LDL R5, [R1+0xa0] ;  /* 0x0000a00001057983 */ /* 0x000f620000100800 */
[----:B------:R-:W-:Y:S02]  /*1c9a0*/  ISETP.GE.AND P1, PT, R25, c[0x0][0x3c8], PT ;  /* 0x0000f20019007a0c */ /* 0x000fe40003f26270 */
[----:B------:R-:W-:-:S11]  /*1c9b0*/  ISETP.GE.AND P0, PT, R23, c[0x0][0x3c8], PT ;  /* 0x0000f20017007a0c */ /* 0x000fd60003f06270 */
[-C--:B-1----:R-:W-:Y:S02]  /*1c9c0*/  @!P1 LEA R8, P4, R25, R0.reuse, 0x2 ;  /* 0x0000000019089211 */ /* 0x082fe400078810ff */
[----:B------:R-:W-:Y:S02]  /*1c9d0*/  ISETP.GE.AND P5, PT, R21, c[0x0][0x3c8], PT ;  /* 0x0000f20015007a0c */ /* 0x000fe40003fa6270 */
[----:B----4-:R-:W-:-:S09]  /*1c9e0*/  @!P0 LEA R2, P6, R23, R0, 0x2 ;  /* 0x0000000017028211 */ /* 0x010fd200078c10ff */
        /* <DEDUP_REMOVED lines=13> */
[----:B----4-:R-:W-:-:S03]  /*1cac0*/  @!P4 LEA R2, P6, R12, R0, 0x2 ;  /* 0x000000000c02c211 */ /* 0x010fc600078c10ff */
        /* <DEDUP_REMOVED lines=11> */
[----:B------:R-:W-:-:S03]  /*1cb80*/  @!P0 LEA R2, P4, R6, R0, 0x2 ;  /* 0x0000000006028211 */ /* 0x000fc600078810ff */
[----:B------:R1:W-:Y:S04]  /*1cb90*/  @!P3 ST.E.64 [R12.64], R72 ;  /* 0x000000480c00b985 */ /* 0x0003e8000c101b08 */
[----:B------:R1:W-:Y:S01]  /*1cba0*/  @!P2 ST.E.64 [R10.64], R66 ;  /* 0x000000420a00a985 */ /* 0x0003e2000c101b08 */
[-C--:B--2---:R-:W-:Y:S02]  /*1cbb0*/  @!P1 LEA.HI.X R9, R15, R4.reuse, R16, 0x2, P5 ;  /* 0x000000040f099211 */ /* 0x084fe400028f1410 */
[----:B---3--:R-:W-:-:S03]  /*1cbc0*/  @!P0 LEA.HI.X R3, R6, R4, R14, 0x2, P4 ;  /* 0x0000000406038211 */ /* 0x008fc600020f140e */
[----:B------:R1:W-:Y:S04]  /*1cbd0*/  @!P1 ST.E.64 [R8.64], R62 ;  /* 0x0000003e08009985 */ /* 0x0003e8000c101b08 */
[----:B------:R1:W-:Y:S01]  /*1cbe0*/  @!P0 ST.E.64 [R2.64], R50 ;  /* 0x0000003202008985 */ /* 0x0003e2000c101b08 */
[----:B-----5:R-:W-:-:S13]  /*1cbf0*/  ISETP.GE.AND P0, PT, R5, c[0x0][0x3c8], PT ;  /* 0x0000f20005007a0c */ /* 0x020fda0003f06270 */
[----:B------:R-:W-:Y:S05]  /*1cc00*/  @P0 BRA `(.L_x_1704) ;  /* 0x00000e4000000947 */ /* 0x000fea0003800000 */
[----:B------:R-:W2:Y:S01]  /*1cc10*/  LDL R6, [R1+0xdc] ;  /* 0x0000dc0001067983 */ /* 0x000ea20000100800 */
[----:B-1----:R-:W-:-:S04]  /*1cc20*/  LEA R2, P0, R5, R0, 0x2 ;  /* 0x0000000005027211 */ /* 0x002fc800078010ff */
[----:B--2---:R-:W-:-:S05]  /*1cc30*/  LEA.HI.X R3, R5, R4, R6, 0x2, P0 ;  /* 0x0000000405037211 */ /* 0x004fca00000f1406 */
[----:B------:R1:W-:Y:S01]  /*1cc40*/  ST.E.64 [R2.64], R32 ;  /* 0x0000002002007985 */ /* 0x0003e2000c101b08 */
[----:B------:R-:W-:Y:S05]  /*1cc50*/  BRA `(.L_x_1704) ;  /* 0x00000df000007947 */ /* 0x000fea0003800000 */
.L_x_1689:
[----:B------:R-:W2:Y:S04]  /*1cc60*/  LDL.LU R0, [R1+0x8c] ;  /* 0x00008c0001007983 */ /* 0x000ea80000300800 */
[----:B------:R-:W3:Y:S01]  /*1cc70*/  LDL.LU R8, [R1+0x90] ;  /* 0x0000900001087983 */ /* 0x000ee20000300800 */
[----:B------:R-:W-:Y:S02]  /*1cc80*/  ISETP.NE.U32.AND P0, PT, RZ, c[0x0][0x508], PT ;  /* 0x00014200ff007a0c */ /* 0x000fe40003f05070 */
[----:B------:R-:W-:Y:S01]  /*1cc90*/  ISETP.NE.U32.AND P3, PT, RZ, c[0x0][0x500], PT ;  /* 0x00014000ff007a0c */ /* 0x000fe20003f65070 */
[----:B-1----:R-:W4:Y:S01]  /*1cca0*/  LDL.LU R6, [R1+0x74] ;  /* 0x0000740001067983 */ /* 0x002f220000300800 */
[----:B------:R-:W-:Y:S01]  /*1ccb0*/  ISETP.NE.AND.EX P2, PT, RZ, c[0x0][0x50c], PT, P0 ;  /* 0x00014300ff007a0c */ /* 0x000fe20003f45300 */
[----:B------:R-:W-:Y:S01]  /*1ccc0*/  IMAD.MOV.U32 R19, RZ, RZ, c[0x0][0x388] ;  /* 0x0000e200ff137624 */ /* 0x000fe200078e00ff */
[----:B------:R-:W-:-:S02]  /*1ccd0*/  ISETP.NE.AND.EX P3, PT, RZ, c[0x0][0x504], PT, P3 ;  /* 0x00014100ff007a0c */ /* 0x000fc40003f65330 */
[----:B--2---:R-:W-:-:S09]  /*1cce0*/  IADD3 R2, P1, R0, c[0x0][0x500], RZ ;  /* 0x0001400000027a10 */ /* 0x004fd20007f3e0ff */
[----:B------:R-:W-:Y:S01]  /*1ccf0*/  @P2 IADD3 R4, P0, R0, c[0x0][0x508], RZ ;  /* 0x0001420000042a10 */ /* 0x000fe20007f1e0ff */
[----:B------:R-:W-:Y:S01]  /*1cd00*/  IMAD.MOV.U32 R0, RZ, RZ, RZ ;  /* 0x000000ffff007224 */ /* 0x000fe200078e00ff */
[C---:B---3--:R-:W-:Y:S02]  /*1cd10*/  IADD3.X R3, R8.reuse, c[0x0][0x504], RZ, P1, !PT ;  /* 0x0001410008037a10 */ /* 0x048fe40000ffe4ff */
[----:B------:R-:W-:-:S03]  /*1cd20*/  @P2 IADD3.X R5, R8, c[0x0][0x50c], RZ, P0, !PT ;  /* 0x0001430008052a10 */ /* 0x000fc600007fe4ff */
[----:B------:R1:W5:Y:S04]  /*1cd30*/  @P3 LDG.E R0, [R2.64] ;  /* 0x0000000802003981 */ /* 0x000368000c1e1900 */
[----:B------:R1:W5:Y:S01]  /*1cd40*/  @P2 LDG.E R19, [R4.64] ;  /* 0x0000000804132981 */ /* 0x000362000c1e1900 */
[----:B----4-:R-:W-:-:S04]  /*1cd50*/  ISETP.NE.AND P0, PT, R6, RZ, PT ;  /* 0x000000ff0600720c */ /* 0x010fc80003f05270 */
[----:B------:R-:W-:Y:S01]  /*1cd60*/  SEL R20, R6, c[0x0][0x3d4], P0 ;  /* 0x0000f50006147a07 */ /* 0x000fe20000000000 */
[----:B------:R-:W-:Y:S05]  /*1cd70*/  @P2 BRA `(.L_x_1717) ;  /* 0x0000004000002947 */ /* 0x000fea0003800000 */
[----:B------:R-:W-:Y:S05]  /*1cd80*/  @!P3 BRA `(.L_x_1717) ;  /* 0x000000300000b947 */ /* 0x000fea0003800000 */
[----:B-1----:R1:W2:Y:S04]  /*1cd90*/  LDG.E R4, [R2.64] ;  /* 0x0000000802047981 */ /* 0x0022a8000c1e1900 */
[----:B-1----:R-:W2:Y:S02]  /*1cda0*/  LDG.E R2, [R2.64+0x4] ;  /* 0x0000040802027981 */ /* 0x002ea4000c1e1900 */
[----:B--2--5:R-:W-:Y:S02]  /*1cdb0*/  IADD3 R19, -R4, R2, RZ ;  /* 0x0000000204137210 */ /* 0x024fe40007ffe1ff */
.L_x_1717:
        /* <DEDUP_REMOVED lines=60> */
.L_x_1719:
[----:B------:R-:W-:Y:S05]  /*1d180*/  BSYNC B0 ;  /* 0x0000000000007941 */ /* 0x000fea0003800000 */
.L_x_1718:
[----:B------:R-:W-:-:S13]  /*1d190*/  ISETP.GT.AND P0, PT, R20, 0x1, PT ;  /* 0x000000011400780c */ /* 0x000fda0003f04270 */
[----:B------:R-:W-:Y:S05]  /*1d1a0*/  @P0 BRA `(.L_x_1704) ;  /* 0x000008a000000947 */ /* 0x000fea0003800000 */
[----:B-1----:R-:W2:Y:S04]  /*1d1b0*/  LDL.LU R2, [R1+0x64] ;  /* 0x0000640001027983 */ /* 0x002ea80000300800 */
[----:B------:R-:W3:Y:S01]  /*1d1c0*/  LDL R5, [R1+0x8] ;  /* 0x0000080001057983 */ /* 0x000ee20000100800 */
[----:B------:R-:W-:-:S03]  /*1d1d0*/  IMAD R4, R18, c[0x0][0x3a0], RZ ;  /* 0x0000e80012047a24 */ /* 0x000fc600078e02ff */
[----:B------:R-:W1:Y:S02]  /*1d1e0*/  S2R R12, SR_TID.X ;  /* 0x00000000000c7919 */ /* 0x000e640000002100 */
[----:B-1----:R-:W-:-:S04]  /*1d1f0*/  SHF.R.S32.HI R9, RZ, 0x1f, R12 ;  /* 0x0000001fff097819 */ /* 0x002fc8000001140c */
[----:B------:R-:W-:-:S04]  /*1d200*/  LEA.HI R9, R9, R12, RZ, 0x2 ;  /* 0x0000000c09097211 */ /* 0x000fc800078f10ff */
[----:B------:R-:W-:Y:S02]  /*1d210*/  SHF.R.S32.HI R9, RZ, 0x2, R9 ;  /* 0x00000002ff097819 */ /* 0x000fe40000011409 */
[----:B--2---:R-:W-:Y:S02]  /*1d220*/  MOV R11, R2 ;  /* 0x00000002000b7202 */ /* 0x004fe40000000f00 */
[----:B------:R-:W-:Y:S02]  /*1d230*/  MOV R2, c[0x0][0x4e8] ;  /* 0x00013a0000027a02 */ /* 0x000fe40000000f00 */
[----:B------:R-:W-:Y:S02]  /*1d240*/  IADD3 R12, R9, R11, RZ ;  /* 0x0000000b090c7210 */ /* 0x000fe40007ffe0ff */
[----:B------:R-:W-:Y:S01]  /*1d250*/  ISETP.NE.AND P0, PT, R2, 0x1, PT ;  /* 0x000000010200780c */ /* 0x000fe20003f05270 */
[----:B------:R-:W-:-:S04]  /*1d260*/  IMAD.WIDE.U32 R2, R0, c[0x0][0x3a0], RZ ;  /* 0x0000e80000027a25 */ /* 0x000fc800078e00ff */
[----:B------:R-:W-:Y:S01]  /*1d270*/  IMAD R0, R0, c[0x0][0x3a4], R4 ;  /* 0x0000e90000007a24 */ /* 0x000fe200078e0204 */
[----:B---3--:R-:W-:Y:S01]  /*1d280*/  IADD3 R4, R5, R11, RZ ;  /* 0x0000000b05047210 */ /* 0x008fe20007ffe0ff */
[----:B------:R-:W-:-:S03]  /*1d290*/  IMAD R5, R22, c[0x0][0x3f0], RZ ;  /* 0x0000fc0016057a24 */ /* 0x000fc600078e02ff */
[----:B------:R-:W-:Y:S02]  /*1d2a0*/  IADD3 R3, R3, R0, RZ ;  /* 0x0000000003037210 */ /* 0x000fe40007ffe0ff */
[----:B------:R-:W-:Y:S01]  /*1d2b0*/  MOV R0, R4 ;  /* 0x0000000400007202 */ /* 0x000fe20000000f00 */
[----:B------:R-:W-:-:S04]  /*1d2c0*/  @P0 IMAD.HI.U32 R8, R4, c[0x0][0x4ec], RZ ;  /* 0x00013b0004080a27 */ /* 0x000fc800078e00ff */
[----:B------:R-:W-:Y:S01]  /*1d2d0*/  IMAD.WIDE.U32 R2, R6, c[0x0][0x3e8], R2 ;  /* 0x0000fa0006027a25 */ /* 0x000fe200078e0002 */
[----:B------:R-:W-:-:S03]  /*1d2e0*/  @P0 SHF.R.U32.HI R0, RZ, c[0x0][0x4f0], R8 ;  /* 0x00013c00ff000a19 */ /* 0x000fc60000011608 */
[----:B------:R-:W-:Y:S01]  /*1d2f0*/  IMAD R3, R6, c[0x0][0x3ec], R3 ;  /* 0x0000fb0006037a24 */ /* 0x000fe200078e0203 */
[----:B------:R-:W-:Y:S01]  /*1d300*/  SHF.R.S32.HI R6, RZ, 0x1f, R0 ;  /* 0x0000001fff067819 */ /* 0x000fe20000011400 */
[----:B------:R-:W-:Y:S01]  /*1d310*/  IMAD R8, R10, c[0x0][0x3f4], R5 ;  /* 0x0000fd000a087a24 */ /* 0x000fe200078e0205 */
        /* <DEDUP_REMOVED lines=17> */
.L_x_1799:
[----:B------:R-:W-:Y:S05]  /*1d430*/  BRA.DIV ~URZ, `(.L_x_1721) ;  /* 0x000049f27f007947 */ /* 0x000fea000b800000 */
[----:B------:R3:W4:Y:S02]  /*1d440*/  SHFL.IDX PT, R0, R13, RZ, 0x1c1f ;  /* 0x001c1fff0d007589 */ /* 0x00072400000e0000 */
.L_x_1800:
[----:B------:R-:W-:Y:S01]  /*1d450*/  IMAD R6, R19, c[0x0][0x4e8], RZ ;  /* 0x00013a0013067a24 */ /* 0x000fe200078e02ff */
[----:B------:R-:W-:Y:S04]  /*1d460*/  BSSY B0, `(.L_x_1722) ;  /* 0x0000014000007945 */ /* 0x000fe80003800000 */
        /* <DEDUP_REMOVED lines=10> */
[-C--:B------:R-:W-:Y:S02]  /*1d510*/  @!P2 LEA R10, P5, R20, R0.reuse, 0x1 ;  /* 0x00000000140aa211 */ /* 0x080fe400078a08ff */
[----:B------:R-:W-:Y:S02]  /*1d520*/  @!P1 LEA R8, P4, R16, R0, 0x1 ;  /* 0x0000000010089211 */ /* 0x000fe400078808ff */
[----:B------:R-:W-:Y:S02]  /*1d530*/  @!P2 LEA.HI.X R11, R20, R4, R21, 0x1, P5 ;  /* 0x00000004140ba211 */ /* 0x000fe400028f0c15 */
[----:B------:R-:W-:Y:S02]  /*1d540*/  @!P0 LEA R2, P3, R14, R0, 0x1 ;  /* 0x000000000e028211 */ /* 0x000fe400078608ff */
[-C--:B--2---:R-:W-:Y:S02]  /*1d550*/  @!P1 LEA.HI.X R9, R16, R4.reuse, R17, 0x1, P4 ;  /* 0x0000000410099211 */ /* 0x084fe400020f0c11 */
[----:B------:R-:W-:Y:S01]  /*1d560*/  @!P0 LEA.HI.X R3, R14, R4, R15, 0x1, P3 ;  /* 0x000000040e038211 */ /* 0x000fe200018f0c0f */
[----:B------:R2:W-:Y:S04]  /*1d570*/  @!P2 ST.E.128 [R10.64], RZ ;  /* 0x000000ff0a00a985 */ /* 0x0005e8000c101d08 */
[----:B------:R2:W-:Y:S04]  /*1d580*/  @!P1 ST.E.128 [R8.64], RZ ;  /* 0x000000ff08009985 */ /* 0x0005e8000c101d08 */
[----:B------:R2:W-:Y:S02]  /*1d590*/  @!P0 ST.E.128 [R2.64], RZ ;  /* 0x000000ff02008985 */ /* 0x0005e4000c101d08 */
.L_x_1723:
[----:B------:R-:W-:Y:S05]  /*1d5a0*/  BSYNC B0 ;  /* 0x0000000000007941 */ /* 0x000fea0003800000 */
.L_x_1722:
[----:B------:R-:W-:Y:S05]  /*1d5b0*/  BRA.DIV ~URZ, `(.L_x_1724) ;  /* 0x000048e27f007947 */ /* 0x000fea000b800000 */
[----:B--2---:R2:W1:Y:S04]  /*1d5c0*/  SHFL.IDX PT, R4, R5, 0x1, 0x1c1f ;  /* 0x003c1f0005047f89 */ /* 0x00446800000e0000 */
[----:B----4-:R2:W4:Y:S02]  /*1d5d0*/  SHFL.IDX PT, R0, R13, 0x1, 0x1c1f ;  /* 0x003c1f000d007f89 */ /* 0x01052400000e0000 */
.L_x_1801:
[----:B------:R-:W-:Y:S01]  /*1d5e0*/  IADD3 R2, R12, 0x20, RZ ;  /* 0x000000200c027810 */ /* 0x000fe20007ffe0ff */
[----:B------:R-:W-:Y:S03]  /*1d5f0*/  BSSY B0, `(.L_x_1725) ;  /* 0x0000014000007945 */ /* 0x000fe60003800000 */
[----:B------:R-:W-:-:S13]  /*1d600*/  ISETP.GE.AND P0, PT, R2, R6, PT ;  /* 0x000000060200720c */ /* 0x000fda0003f06270 */
[----:B------:R-:W-:Y:S05]  /*1d610*/  @P0 BRA `(.L_x_1726) ;  /* 0x0000011000000947 */ /* 0x000fea0003800000 */
[----:B------:R-:W5:Y:S04]  /*1d620*/  LDL.64 R18, [R1] ;  /* 0x0000000001127983 */ /* 0x000f680000100a00 */
[----:B--2---:R-:W2:Y:S04]  /*1d630*/  LDL R16, [R1+0xc] ;  /* 0x00000c0001107983 */ /* 0x004ea80000100800 */
[----:B---3--:R-:W3:Y:S04]  /*1d640*/  LDL R14, [R1+0x10] ;  /* 0x00001000010e7983 */ /* 0x008ee80000100800 */
[----:B----4-:R-:W4:Y:S04]  /*1d650*/  LDL R17, [R1+0x88] ;  /* 0x0000880001117983 */ /* 0x010f280000100800 */
[----:B------:R-:W4:Y:S01]  /*1d660*/  LDL R15, [R1+0x84] ;  /* 0x00008400010f7983 */ /* 0x000f220000100800 */
[----:B-----5:R-:W-:-:S02]  /*1d670*/  ISETP.GE.AND P2, PT, R18, c[0x0][0x3c8], PT ;  /* 0x0000f20012007a0c */ /* 0x020fc40003f46270 */
[----:B--2---:R-:W-:Y:S02]  /*1d680*/  ISETP.GE.AND P1, PT, R16, c[0x0][0x3c8], PT ;  /* 0x0000f20010007a0c */ /* 0x004fe40003f26270 */
[----:B---3--:R-:W-:-:S09]  /*1d690*/  ISETP.GE.AND P0, PT, R14, c[0x0][0x3c8], PT ;  /* 0x0000f2000e007a0c */ /* 0x008fd20003f06270 */
[-C--:B------:R-:W-:Y:S02]  /*1d6a0*/  @!P2 LEA R10, P5, R18, R0.reuse, 0x1 ;  /* 0x00000000120aa211 */ /* 0x080fe400078a08ff */
[----:B------:R-:W-:Y:S02]  /*1d6b0*/  @!P1 LEA R8, P4, R16, R0, 0x1 ;  /* 0x0000000010089211 */ /* 0x000fe400078808ff */
[----:B-1----:R-:W-:Y:S02]  /*1d6c0*/  @!P2 LEA.HI.X R11, R18, R4, R19, 0x1, P5 ;  /* 0x00000004120ba211 */ /* 0x002fe400028f0c13 */
[----:B------:R-:W-:Y:S02]  /*1d6d0*/  @!P0 LEA R2, P3, R14, R0, 0x1 ;  /* 0x000000000e028211 */ /* 0x000fe400078608ff */
[-C--:B----4-:R-:W-:Y:S02]  /*1d6e0*/  @!P1 LEA.HI.X R9, R16, R4.reuse, R17, 0x1, P4 ;  /* 0x0000000410099211 */ /* 0x090fe400020f0c11 */
[----:B------:R-:W-:Y:S01]  /*1d6f0*/  @!P0 LEA.HI.X R3, R14, R4, R15, 0x1, P3 ;  /* 0x000000040e038211 */ /* 0x000fe200018f0c0f */
[----:B------:R1:W-:Y:S04]  /*1d700*/  @!P2 ST.E.128 [R10.64], RZ ;  /* 0x000000ff0a00a985 */ /* 0x0003e8000c101d08 */
[----:B------:R1:W-:Y:S04]  /*1d710*/  @!P1 ST.E.128 [R8.64], RZ ;  /* 0x000000ff08009985 */ /* 0x0003e8000c101d08 */
[----:B------:R1:W-:Y:S02]  /*1d720*/  @!P0 ST.E.128 [R2.64], RZ ;  /* 0x000000ff02008985 */ /* 0x0003e4000c101d08 */
.L_x_1726:
[----:B------:R-:W-:Y:S05]  /*1d730*/  BSYNC B0 ;  /* 0x0000000000007941 */ /* 0x000fea0003800000 */
.L_x_1725:
[----:B------:R-:W-:Y:S05]  /*1d740*/  BRA.DIV ~URZ, `(.L_x_1727) ;  /* 0x000048227f007947 */ /* 0x000fea000b800000 */
[----:B-1----:R1:W2:Y:S02]  /*1d750*/  SHFL.IDX PT, R4, R5, 0x2, 0x1c1f ;  /* 0x005c1f0005047f89 */ /* 0x0022a400000e0000 */
.L_x_1802:
[----:B------:R-:W-:Y:S05]  /*1d760*/  BRA.DIV ~URZ, `(.L_x_1728) ;  /* 0x000048727f007947 */ /* 0x000fea000b800000 */
[----:B----4-:R4:W1:Y:S02]  /*1d770*/  SHFL.IDX PT, R0, R13, 0x2, 0x1c1f ;  /* 0x005c1f000d007f89 */ /* 0x01086400000e0000 */
.L_x_1803:
        /* <DEDUP_REMOVED lines=12> */
[-C--:B-1----:R-:W-:Y:S02]  /*1d840*/  @!P2 LEA R10, P5, R18, R0.reuse, 0x1 ;  /* 0x00000000120aa211 */ /* 0x082fe400078a08ff */
        /* <DEDUP_REMOVED lines=8> */
.L_x_1730:
[----:B------:R-:W-:Y:S05]  /*1d8d0*/  BSYNC B0 ;  /* 0x0000000000007941 */ /* 0x000fea0003800000 */
.L_x_1729:
[----:B------:R-:W-:Y:S05]  /*1d8e0*/  BRA.DIV ~URZ, `(.L_x_1731) ;  /* 0x000047627f007947 */ /* 0x000fea000b800000 */
[----:B--2---:R2:W3:Y:S04]  /*1d8f0*/  SHFL.IDX PT, R4, R5, 0x3, 0x1c1f ;  /* 0x007c1f0005047f89 */ /* 0x0044e800000e0000 */
[----:B-1----:R2:W1:Y:S02]  /*1d900*/  SHFL.IDX PT, R0, R13, 0x3, 0x1c1f ;  /* 0x007c1f000d007f89 */ /* 0x00246400000e0000 */
.L_x_1804:
[----:B------:R-:W-:-:S04]  /*1d910*/  IADD3 R12, R12, 0x60, RZ ;  /* 0x000000600c0c7810 */ /* 0x000fc80007ffe0ff */
[----:B------:R-:W-:-:S13]  /*1d920*/  ISETP.GE.AND P0, PT, R12, R6, PT ;  /* 0x000000060c00720c */ /* 0x000fda0003f06270 */
        /* <DEDUP_REMOVED lines=9> */
[-C--:B-1----:R-:W-:Y:S02]  /*1d9c0*/  @!P2 LEA R10, P5, R16, R0.reuse, 0x1 ;  /* 0x00000000100aa211 */ /* 0x082fe400078a08ff */
[----:B------:R-:W-:Y:S02]  /*1d9d0*/  @!P1 LEA R8, P4, R14, R0, 0x1 ;  /* 0x000000000e089211 */ /* 0x000fe400078808ff */
[----:B------:R-:W-:Y:S02]  /*1d9e0*/  @!P2 LEA.HI.X R11, R16, R4, R17, 0x1, P5 ;  /* 0x00000004100ba211 */ /* 0x000fe400028f0c11 */
[C---:B------:R-:W-:Y:S02]  /*1d9f0*/  @!P0 LEA R2, P3, R5.reuse, R0, 0x1 ;  /* 0x0000000005028211 */ /* 0x040fe400078608ff */
[-C--:B---3--:R-:W-:Y:S02]  /*1da00*/  @!P1 LEA.HI.X R9, R14, R4.reuse, R15, 0x1, P4 ;  /* 0x000000040e099211 */ /* 0x088fe400020f0c0f */
[----:B------:R-:W-:Y:S01]  /*1da10*/  @!P0 LEA.HI.X R3, R5, R4, R13, 0x1, P3 ;  /* 0x0000000405038211 */ /* 0x000fe200018f0c0d */
[----:B------:R1:W-:Y:S04]  /*1da20*/  @!P2 ST.E.128 [R10.64], RZ ;  /* 0x000000ff0a00a985 */ /* 0x0003e8000c101d08 */
[----:B------:R1:W-:Y:S04]  /*1da30*/  @!P1 ST.E.128 [R8.64], RZ ;  /* 0x000000ff08009985 */ /* 0x0003e8000c101d08 */
[----:B------:R1:W-:Y:S02]  /*1da40*/  @!P0 ST.E.128 [R2.64], RZ ;  /* 0x000000ff02008985 */ /* 0x0003e4000c101d08 */
.L_x_1704:
[----:B------:R-:W-:Y:S05]  /*1da50*/  BSYNC B1 ;  /* 0x0000000000017941 */ /* 0x000fea0003800000 */
.L_x_1688:
        /* <DEDUP_REMOVED lines=11> */
[----:B--2345:R-:W-:-:S04]  /*1db10*/  LOP3.LUT R13, R0, 0x1f, RZ, 0xc0, !PT ;  /* 0x0000001f000d7812 */ /* 0x03cfc800078ec0ff */
[----:B------:R-:W-:Y:S01]  /*1db20*/  ISETP.NE.AND P6, PT, R13, 0x1f, PT ;  /* 0x0000001f0d00780c */ /* 0x000fe20003fc5270 */
[----:B------:R-:W-:Y:S10]  /*1db30*/  BRA.DIV ~URZ, `(.L_x_1733) ;  /* 0x000045e27f007947 */ /* 0x000ff4000b800000 */
[----:B------:R1:W2:Y:S02]  /*1db40*/  SHFL.IDX PT, R10, R76, RZ, 0x1f ;  /* 0x00001fff4c0a7589 */ /* 0x0002a400000e0000 */
.L_x_1805:
[----:B------:R-:W-:Y:S05]  /*1db50*/  BRA.DIV ~URZ, `(.L_x_1734) ;  /* 0x000046327f007947 */ /* 0x000fea000b800000 */
[----:B------:R3:W4:Y:S02]  /*1db60*/  SHFL.IDX PT, R9, R76, 0x1, 0x1f ;  /* 0x00201f004c097f89 */ /* 0x00072400000e0000 */
.L_x_1806:
        /* <DEDUP_REMOVED lines=19> */
.L_x_1807:
        /* <DEDUP_REMOVED lines=16> */
.L_x_1808:
[----:B---3--:R-:W-:Y:S01]  /*1dda0*/  IMAD R0, R0, c[0x0][0x538], RZ ;  /* 0x00014e0000007a24 */ /* 0x008fe200078e02ff */
[----:B------:R-:W-:Y:S04]  /*1ddb0*/  BSSY B1, `(.L_x_1737) ;  /* 0x00000cf000017945 */ /* 0x000fe80003800000 */
[----:B----4-:R-:W-:-:S04]  /*1ddc0*/  IADD3 R9, R0, R9, RZ ;  /* 0x0000000900097210 */ /* 0x010fc80007ffe0ff */
[----:B--2---:R-:W-:-:S13]  /*1ddd0*/  ISETP.GT.AND P0, PT, R9, R10, PT ;  /* 0x0000000a0900720c */ /* 0x004fda0003f04270 */
[----:B------:R-:W-:Y:S05]  /*1dde0*/  @P0 BRA `(.L_x_1738) ;  /* 0x0000026000000947 */ /* 0x000fea0003800000 */
.L_x_1742:
        /* <DEDUP_REMOVED lines=18> */
.L_x_1809:
        /* <DEDUP_REMOVED lines=16> */
.L_x_1810:
[----:B--2---:R-:W-:-:S05]  /*1e010*/  IMAD R0, R0, c[0x0][0x538], RZ ;  /* 0x00014e0000007a24 */ /* 0x004fca00078e02ff */
[----:B------:R-:W-:-:S04]  /*1e020*/  IADD3 R9, R0, R9, RZ ;  /* 0x0000000900097210 */ /* 0x000fc80007ffe0ff */
[----:B------:R-:W-:-:S13]  /*1e030*/  ISETP.GT.AND P0, PT, R9, R10, PT ;  /* 0x0000000a0900720c */ /* 0x000fda0003f04270 */
[----:B-1----:R-:W-:Y:S05]  /*1e040*/  @!P0 BRA `(.L_x_1742) ;  /* 0xfffffda000008947 */ /* 0x002fea000383ffff */
.L_x_1738:
[----:B------:R-:W-:-:S05]  /*1e050*/  IADD3 R9, -R0, R9, RZ ;  /* 0x0000000900097210 */ /* 0x000fca0007ffe1ff */
[----:B------:R-:W-:-:S05]  /*1e060*/  IMAD R0, R4, c[0x0][0x538], R9 ;  /* 0x00014e0004007a24 */ /* 0x000fca00078e0209 */
[----:B------:R-:W-:Y:S01]  /*1e070*/  ISETP.GT.AND P0, PT, R0, R10, PT ;  /* 0x0000000a0000720c */ /* 0x000fe20003f04270 */
[----:B------:R-:W-:-:S12]  /*1e080*/  BRA.DIV ~URZ, `(.L_x_1743) ;  /* 0x000045627f007947 */ /* 0x000fd8000b800000 */
[----:B------:R-:W-:-:S03]  /*1e090*/  VOTE.ANY R11, PT, !P0 ;  /* 0x00000000000b7806 */ /* 0x000fc600040e0100 */
.L_x_1811:
[----:B------:R-:W2:Y:S01]  /*1e0a0*/  LDL.LU R0, [R1+0x7c] ;  /* 0x00007c0001007983 */ /* 0x000ea20000300800 */
[----:B------:R-:W2:Y:S02]  /*1e0b0*/  POPC R5, R11 ;  /* 0x0000000b00057309 */ /* 0x000ea40000000000 */
[----:B--2---:R-:W-:-:S05]  /*1e0c0*/  IADD3 R0, R5, R0, RZ ;  /* 0x0000000005007210 */ /* 0x004fca0007ffe0ff */
[----:B------:R2:W-:Y:S01]  /*1e0d0*/  STL [R1+0x7c], R0 ;  /* 0x00007c0001007387 */ /* 0x0005e20000100800 */
[----:B------:R-:W-:Y:S05]  /*1e0e0*/  BRA.DIV ~URZ, `(.L_x_1744) ;  /* 0x000045527f007947 */ /* 0x000fea000b800000 */
[----:B------:R3:W4:Y:S04]  /*1e0f0*/  SHFL.IDX PT, R6, R6, R5, 0x1f ;  /* 0x00001f0506067589 */ /* 0x00072800000e0000 */
[----:B--2---:R3:W2:Y:S02]  /*1e100*/  SHFL.IDX PT, R0, R8, R5, 0x1f ;  /* 0x00001f0508007589 */ /* 0x0046a400000e0000 */
.L_x_1812:
[----:B------:R-:W-:Y:S01]  /*1e110*/  ISETP.NE.AND P0, PT, R11, RZ, PT ;  /* 0x000000ff0b00720c */ /* 0x000fe20003f05270 */
[----:B------:R-:W-:-:S12]  /*1e120*/  BSSY B0, `(.L_x_1745) ;  /* 0x0000005000007945 */ /* 0x000fd80003800000 */
[----:B------:R-:W-:Y:S05]  /*1e130*/  @!P0 BRA `(.L_x_1746) ;  /* 0x0000003000008947 */ /* 0x000fea0003800000 */
[----:B---3--:R-:W-:Y:S01]  /*1e140*/  IADD3 R5, R5, -0x1, RZ ;  /* 0xffffffff05057810 */ /* 0x008fe20007ffe0ff */
[----:B------:R-:W-:Y:S05]  /*1e150*/  BRA.DIV ~URZ, `(.L_x_1747) ;  /* 0x000045b27f007947 */ /* 0x000fea000b800000 */
[----:B------:R3:W1:Y:S02]  /*1e160*/  SHFL.IDX PT, R12, R4, R5, 0x1f ;  /* 0x00001f05040c7589 */ /* 0x00066400000e0000 */
.L_x_1746:
[----:B------:R-:W-:Y:S05]  /*1e170*/  BSYNC B0 ;  /* 0x0000000000007941 */ /* 0x000fea0003800000 */
.L_x_1745:
        /* <DEDUP_REMOVED lines=68> */
.L_x_1749:
        /* <DEDUP_REMOVED lines=68> */
.L_x_1750:
[----:B------:R-:W-:Y:S05]  /*1ea00*/  BSYNC B0 ;  /* 0x0000000000007941 */ /* 0x000fea0003800000 */
.L_x_1748:
[----:B------:R-:W-:-:S04]  /*1ea10*/  LOP3.LUT R2, RZ, R2, RZ, 0x33, !PT ;  /* 0x00000002ff027212 */ /* 0x000fc800078e33ff */
[----:B-1----:R-:W-:-:S05]  /*1ea20*/  IADD3 R0, R2, R6, RZ ;  /* 0x0000000602007210 */ /* 0x002fca0007ffe0ff */
[----:B------:R1:W-:Y:S01]  /*1ea30*/  STL [R1+0x74], R0 ;  /* 0x0000740001007387 */ /* 0x0003e20000100800 */
[----:B------:R-:W-:Y:S05]  /*1ea40*/  BRA `(.L_x_1751) ;  /* 0x0000005000007947 */ /* 0x000fea0003800000 */
.L_x_1739:
[----:B------:R-:W-:Y:S01]  /*1ea50*/  MOV R0, c[0x0][0x53c] ;  /* 0x00014f0000007a02 */ /* 0x000fe20000000f00 */
[----:B------:R2:W-:Y:S04]  /*1ea60*/  STL [R1+0x70], R10 ;  /* 0x0000700a01007387 */ /* 0x0005e80000100800 */
[----:B------:R2:W-:Y:S04]  /*1ea70*/  STL [R1+0x74], RZ ;  /* 0x000074ff01007387 */ /* 0x0005e80000100800 */
[----:B------:R2:W-:Y:S04]  /*1ea80*/  STL [R1+0x78], RZ ;  /* 0x000078ff01007387 */ /* 0x0005e80000100800 */
[----:B------:R2:W-:Y:S02]  /*1ea90*/  STL [R1+0x7c], R0 ;  /* 0x00007c0001007387 */ /* 0x0005e40000100800 */
.L_x_1751:
[----:B------:R-:W-:Y:S05]  /*1eaa0*/  BSYNC B1 ;  /* 0x0000000000017941 */ /* 0x000fea0003800000 */
.L_x_1737:
        /* <DEDUP_REMOVED lines=9> */
.L_x_1732:
[----:B-1----:R-:W5:Y:S02]  /*1eb40*/  LDL R0, [R1+0x7c] ;  /* 0x00007c0001007983 */ /* 0x002f640000100800 */
[----:B-----5:R-:W-:-:S13]  /*1eb50*/  ISETP.GE.AND P0, PT, R0, c[0x0][0x53c], PT ;  /* 0x00014f0000007a0c */ /* 0x020fda0003f06270 */
[----:B--234-:R-:W-:Y:S01]  /*1eb60*/  @P0 CALL.REL.NOINC `(.L_x_1752) ;  /* 0x0000001000000944 */ /* 0x01cfe20003c00000 */
[----:B------:R-:W-:Y:S05]  /*1eb70*/  BRA `(.L_x_1753) ;  /* 0xfffe38c000007947 */ /* 0x000fea000383ffff */
.L_x_1752:
[----:B------:R-:W-:Y:S05]  /*1eb80*/  EXIT ;  /* 0x000000000000794d */ /* 0x000fea0003800000 */
.L_x_1541:
[----:B------:R-:W-:Y:S01]  /*1eb90*/  IMAD.MOV.U32 R0, RZ, RZ, R5 ;  /* 0x000000ffff007224 */ /* 0x000fe200078e0005 */
[----:B------:R-:W-:Y:S02]  /*1eba0*/  MOV R3, 0x1 ;  /* 0x0000000100037802 */ /* 0x000fe40000000f00 */
[----:B------:R-:W-:Y:S02]  /*1ebb0*/  MOV R2, 0x1ebd0 ;  /* 0x0001ebd000027802 */ /* 0x000fe40000000f00 */
[----:B------:R-:W-:Y:S05]  /*1ebc0*/  CALL.REL.NOINC `($__internal_25_$__cuda_sm70_shflsync_up_p) ;  /* 0x00003c7000007944 */ /* 0x000fea0003c00000 */
[----:B------:R-:W-:Y:S01]  /*1ebd0*/  MOV R0, R4 ;  /* 0x0000000400007202 */ /* 0x000fe20000000f00 */
[----:B------:R-:W-:Y:S05]  /*1ebe0*/  BRA `(.L_x_1754) ;  /* 0xfffe187000007947 */ /* 0x000fea000383ffff */
.L_x_1542:
[----:B------:R-:W-:Y:S01]  /*1ebf0*/  IMAD.MOV.U32 R0, RZ, RZ, R5 ;  /* 0x000000ffff007224 */ /* 0x000fe200078e0005 */
[----:B------:R-:W-:Y:S02]  /*1ec00*/  MOV R3, 0x2 ;  /* 0x0000000200037802 */ /* 0x000fe40000000f00 */
[----:B------:R-:W-:Y:S02]  /*1ec10*/  MOV R2, 0x1ec30 ;  /* 0x0001ec3000027802 */ /* 0x000fe40000000f00 */
[----:B------:R-:W-:Y:S05]  /*1ec20*/  CALL.REL.NOINC `($__internal_25_$__cuda_sm70_shflsync_up_p) ;  /* 0x00003c1000007944 */ /* 0x000fea0003c00000 */
[----:B------:R-:W-:Y:S01]  /*1ec30*/  SEL R4, R4, RZ, P4 ;  /* 0x000000ff04047207 */ /* 0x000fe20002000000 */
[----:B------:R-:W-:Y:S01]  /*1ec40*/  IMAD.MOV.U32 R3, RZ, RZ, 0x4 ;  /* 0x00000004ff037424 */ /* 0x000fe200078e00ff */
[----:B------:R-:W-:-:S03]  /*1ec50*/  MOV R2, 0x1ec80 ;  /* 0x0001ec8000027802 */ /* 0x000fc60000000f00 */
[----:B------:R-:W-:Y:S02]  /*1ec60*/  IMAD.IADD R0, R5, 0x1, R4 ;  /* 0x0000000105007824 */ /* 0x000fe400078e0204 */
        /* <DEDUP_REMOVED lines=13> */
[----:B------:R-:W-:Y:S02]  /*1ed40*/  MOV R216, 0x1f ;  /* 0x0000001f00d87802 */ /* 0x000fe40000000f00 */
[----:B------:R-:W-:Y:S01]  /*1ed50*/  MOV R3, 0x1ed90 ;  /* 0x0001ed9000037802 */ /* 0x000fe20000000f00 */
[----:B------:R-:W-:-:S04]  /*1ed60*/  IMAD.IADD R4, R0, 0x1, R4 ;  /* 0x0000000100047824 */ /* 0x000fc800078e0204 */
[----:B------:R-:W-:Y:S02]  /*1ed70*/  IMAD.MOV.U32 R215, RZ, RZ, R4 ;  /* 0x000000ffffd77224 */ /* 0x000fe400078e0004 */
[----:B------:R-:W-:Y:S05]  /*1ed80*/  CALL.REL.NOINC `($__internal_24_$__cuda_sm70_shflsync_idx_p) ;  /* 0x00003a5000007944 */ /* 0x000fea0003c00000 */
[----:B------:R-:W-:Y:S01]  /*1ed90*/  MOV R0, R215 ;  /* 0x000000d700007202 */ /* 0x000fe20000000f00 */
[----:B------:R-:W-:Y:S05]  /*1eda0*/  BRA `(.L_x_1755) ;  /* 0xfffe17b000007947 */ /* 0x000fea000383ffff */
.L_x_1544:
[----:B------:R-:W-:Y:S02]  /*1edb0*/  SEL R0, RZ, 0x1, P0 ;  /* 0x00000001ff007807 */ /* 0x000fe40000000000 */
[----:B------:R-:W-:Y:S02]  /*1edc0*/  MOV R2, 0x1ede0 ;  /* 0x0001ede000027802 */ /* 0x000fe40000000f00 */
[----:B------:R-:W-:Y:S05]  /*1edd0*/  CALL.REL.NOINC `($__internal_26_$__cuda_sm70_votesync_ballot) ;  /* 0x00003ac000007944 */ /* 0x000fea0003c00000 */
[----:B------:R-:W-:Y:S01]  /*1ede0*/  MOV R7, R0 ;  /* 0x0000000000077202 */ /* 0x000fe20000000f00 */
[----:B------:R-:W-:Y:S05]  /*1edf0*/  BRA `(.L_x_1756) ;  /* 0xfffe17f000007947 */ /* 0x000fea000383ffff */
.L_x_1545:
[----:B------:R-:W-:Y:S01]  /*1ee00*/  IMAD.MOV.U32 R215, RZ, RZ, R9 ;  /* 0x000000ffffd77224 */ /* 0x000fe200078e0009 */
[----:B-1----:R-:W-:Y:S01]  /*1ee10*/  MOV R2, R0 ;  /* 0x0000000000027202 */ /* 0x002fe20000000f00 */
[----:B------:R-:W-:Y:S01]  /*1ee20*/  IMAD.MOV.U32 R216, RZ, RZ, 0x1f ;  /* 0x0000001fffd87424 */ /* 0x000fe200078e00ff */
[----:B------:R-:W-:Y:S02]  /*1ee30*/  MOV R3, 0x1ee50 ;  /* 0x0001ee5000037802 */ /* 0x000fe40000000f00 */
[----:B------:R-:W-:Y:S05]  /*1ee40*/  CALL.REL.NOINC `($__internal_24_$__cuda_sm70_shflsync_idx_p) ;  /* 0x0000399000007944 */ /* 0x000fea0003c00000 */
[----:B------:R-:W-:Y:S01]  /*1ee50*/  IMAD.MOV.U32 R12, RZ, RZ, R215 ;  /* 0x000000ffff0c7224 */ /* 0x000fe200078e00d7 */
[----:B------:R-:W-:Y:S01]  /*1ee60*/  MOV R215, R8 ;  /* 0x0000000800d77202 */ /* 0x000fe20000000f00 */
[----:B------:R-:W-:Y:S01]  /*1ee70*/  IMAD.MOV.U32 R5, RZ, RZ, RZ ;  /* 0x000000ffff057224 */ /* 0x000fe200078e00ff */
[----:B------:R-:W-:Y:S01]  /*1ee80*/  MOV R2, R0 ;  /* 0x0000000000027202 */ /* 0x000fe20000000f00 */
[----:B------:R-:W-:Y:S01]  /*1ee90*/  IMAD.MOV.U32 R216, RZ, RZ, 0x1f ;  /* 0x0000001fffd87424 */ /* 0x000fe200078e00ff */
[----:B------:R-:W-:-:S02]  /*1eea0*/  MOV R3, 0x1eec0 ;  /* 0x0001eec000037802 */ /* 0x000fc40000000f00 */
[----:B------:R-:W-:Y:S05]  /*1eeb0*/  CALL.REL.NOINC `($__internal_24_$__cuda_sm70_shflsync_idx_p) ;  /* 0x0000392000007944 */ /* 0x000fea0003c00000 */
[----:B------:R-:W-:Y:S01]  /*1eec0*/  MOV R9, R215 ;  /* 0x000000d700097202 */ /* 0x000fe20000000f00 */
[----:B------:R-:W-:Y:S05]  /*1eed0*/  BRA `(.L_x_1757) ;  /* 0xfffe178000007947 */ /* 0x000fea000383ffff */
.L_x_1548:
[----:B------:R-:W-:Y:S01]  /*1eee0*/  IMAD.MOV.U32 R215, RZ, RZ, R4 ;  /* 0x000000ffffd77224 */ /* 0x000fe200078e0004 */
[----:B-1----:R-:W-:Y:S01]  /*1eef0*/  MOV R2, R0 ;  /* 0x0000000000027202 */ /* 0x002fe20000000f00 */
[----:B------:R-:W-:Y:S01]  /*1ef00*/  IMAD.MOV.U32 R216, RZ, RZ, 0x1f ;  /* 0x0000001fffd87424 */ /* 0x000fe200078e00ff */
[----:B------:R-:W-:-:S02]  /*1ef10*/  MOV R3, 0x1ef30 ;  /* 0x0001ef3000037802 */ /* 0x000fc40000000f00 */
[----:B---34-:R-:W-:Y:S05]  /*1ef20*/  CALL.REL.NOINC `($__internal_24_$__cuda_sm70_shflsync_idx_p) ;  /* 0x000038b000007944 */ /* 0x018fea0003c00000 */
[----:B------:R-:W-:Y:S01]  /*1ef30*/  MOV R5, R215 ;  /* 0x000000d700057202 */ /* 0x000fe20000000f00 */
[----:B------:R-:W-:Y:S05]  /*1ef40*/  BRA `(.L_x_1547) ;  /* 0xfffe177000007947 */ /* 0x000fea000383ffff */
.L_x_1589:
[----:B------:R-:W-:Y:S01]  /*1ef50*/  IMAD.MOV.U32 R215, RZ, RZ, R6 ;  /* 0x000000ffffd77224 */ /* 0x000fe200078e0006 */
[----:B------:R-:W-:Y:S01]  /*1ef60*/  MOV R2, RZ ;  /* 0x000000ff00027202 */ /* 0x000fe20000000f00 */
[----:B------:R-:W-:Y:S01]  /*1ef70*/  IMAD.MOV.U32 R216, RZ, RZ, 0x1c1f ;  /* 0x00001c1fffd87424 */ /* 0x000fe200078e00ff */
[----:B------:R-:W-:-:S02]  /*1ef80*/  MOV R3, 0x1efa0 ;  /* 0x0001efa000037802 */ /* 0x000fc40000000f00 */
[----:B-----5:R-:W-:Y:S05]  /*1ef90*/  CALL.REL.NOINC `($__internal_24_$__cuda_sm70_shflsync_idx_p) ;  /* 0x0000384000007944 */ /* 0x020fea0003c00000 */
[----:B------:R-:W-:Y:S01]  /*1efa0*/  MOV R4, R215 ;  /* 0x000000d700047202 */ /* 0x000fe20000000f00 */
[----:B------:R-:W-:Y:S05]  /*1efb0*/  BRA `(.L_x_1758) ;  /* 0xfffe9cb000007947 */ /* 0x000fea000383ffff */
.L_x_1590:
[----:B------:R-:W-:Y:S01]  /*1efc0*/  IMAD.MOV.U32 R215, RZ, RZ, R12 ;  /* 0x000000ffffd77224 */ /* 0x000fe200078e000c */
[----:B------:R-:W-:Y:S01]  /*1efd0*/  MOV R2, RZ ;  /* 0x000000ff00027202 */ /* 0x000fe20000000f00 */
[----:B------:R-:W-:Y:S01]  /*1efe0*/  IMAD.MOV.U32 R216, RZ, RZ, 0x1c1f ;  /* 0x00001c1fffd87424 */ /* 0x000fe200078e00ff */
[----:B------:R-:W-:-:S02]  /*1eff0*/  MOV R3, 0x1f010 ;  /* 0x0001f01000037802 */ /* 0x000fc40000000f00 */
[----:B-12--5:R-:W-:Y:S05]  /*1f000*/  CALL.REL.NOINC `($__internal_24_$__cuda_sm70_shflsync_idx_p) ;  /* 0x000037d000007944 */ /* 0x026fea0003c00000 */
[----:B------:R-:W-:Y:S01]  /*1f010*/  MOV R0, R215 ;  /* 0x000000d700007202 */ /* 0x000fe20000000f00 */
[----:B------:R-:W-:Y:S05]  /*1f020*/  BRA `(.L_x_1759) ;  /* 0xfffe9c6000007947 */ /* 0x000fea000383ffff */
.L_x_1593:
[----:B------:R-:W-:Y:S01]  /*1f030*/  IMAD.MOV.U32 R215, RZ, RZ, R6 ;  /* 0x000000ffffd77224 */ /* 0x000fe200078e0006 */
[----:B--2---:R-:W-:Y:S01]  /*1f040*/  MOV R2, 0x1 ;  /* 0x0000000100027802 */ /* 0x004fe20000000f00 */
[----:B------:R-:W-:Y:S01]  /*1f050*/  IMAD.MOV.U32 R216, RZ, RZ, 0x1c1f ;  /* 0x00001c1fffd87424 */ /* 0x000fe200078e00ff */
[----:B------:R-:W-:-:S02]  /*1f060*/  MOV R3, 0x1f080 ;  /* 0x0001f08000037802 */ /* 0x000fc40000000f00 */
[----:B-1-345:R-:W-:Y:S05]  /*1f070*/  CALL.REL.NOINC `($__internal_24_$__cuda_sm70_shflsync_idx_p) ;  /* 0x0000376000007944 */ /* 0x03afea0003c00000 */
[----:B------:R-:W-:Y:S01]  /*1f080*/  IMAD.MOV.U32 R4, RZ, RZ, R215 ;  /* 0x000000ffff047224 */ /* 0x000fe200078e00d7 */
[----:B------:R-:W-:Y:S01]  /*1f090*/  MOV R2, 0x1 ;  /* 0x0000000100027802 */ /* 0x000fe20000000f00 */
[----:B------:R-:W-:Y:S01]  /*1f0a0*/  IMAD.MOV.U32 R215, RZ, RZ, R12 ;  /* 0x000000ffffd77224 */ /* 0x000fe200078e000c */
[----:B------:R-:W-:-:S02]  /*1f0b0*/  MOV R216, 0x1c1f ;  /* 0x00001c1f00d87802 */ /* 0x000fc40000000f00 */
[----:B------:R-:W-:Y:S02]  /*1f0c0*/  MOV R3, 0x1f0e0 ;  /* 0x0001f0e000037802 */ /* 0x000fe40000000f00 */
[----:B------:R-:W-:Y:S05]  /*1f0d0*/  CALL.REL.NOINC `($__internal_24_$__cuda_sm70_shflsync_idx_p) ;  /* 0x0000370000007944 */ /* 0x000fea0003c00000 */
[----:B------:R-:W-:Y:S01]  /*1f0e0*/  MOV R0, R215 ;  /* 0x000000d700007202 */ /* 0x000fe20000000f00 */
[----:B------:R-:W-:Y:S05]  /*1f0f0*/  BRA `(.L_x_1760) ;  /* 0xfffe9d4000007947 */ /* 0x000fea000383ffff */
.L_x_1596:
[----:B------:R-:W-:Y:S01]  /*1f100*/  IMAD.MOV.U32 R215, RZ, RZ, R6 ;  /* 0x000000ffffd77224 */ /* 0x000fe200078e0006 */
[----:B-1----:R-:W-:Y:S01]  /*1f110*/  MOV R2, 0x2 ;  /* 0x0000000200027802 */ /* 0x002fe20000000f00 */
[----:B------:R-:W-:Y:S01]  /*1f120*/  IMAD.MOV.U32 R216, RZ, RZ, 0x1c1f ;  /* 0x00001c1fffd87424 */ /* 0x000fe200078e00ff */
[----:B------:R-:W-:Y:S02]  /*1f130*/  MOV R3, 0x1f150 ;  /* 0x0001f15000037802 */ /* 0x000fe40000000f00 */
[----:B--2345:R-:W-:Y:S05]  /*1f140*/  CALL.REL.NOINC `($__internal_24_$__cuda_sm70_shflsync_idx_p) ;  /* 0x0000369000007944 */ /* 0x03cfea0003c00000 */
[----:B------:R-:W-:Y:S01]  /*1f150*/  MOV R4, R215 ;  /* 0x000000d700047202 */ /* 0x000fe20000000f00 */
[----:B------:R-:W-:Y:S05]  /*1f160*/  BRA `(.L_x_1761) ;  /* 0xfffe9e7000007947 */ /* 0x000fea000383ffff */
.L_x_1597:
[----:B------:R-:W-:Y:S01]  /*1f170*/  IMAD.MOV.U32 R215, RZ, RZ, R12 ;  /* 0x000000ffffd77224 */ /* 0x000fe200078e000c */
[----:B------:R-:W-:Y:S01]  /*1f180*/  MOV R2, 0x2 ;  /* 0x0000000200027802 */ /* 0x000fe20000000f00 */
[----:B------:R-:W-:Y:S01]  /*1f190*/  IMAD.MOV.U32 R216, RZ, RZ, 0x1c1f ;  /* 0x00001c1fffd87424 */ /* 0x000fe200078e00ff */
[----:B------:R-:W-:Y:S02]  /*1f1a0*/  MOV R3, 0x1f1c0 ;  /* 0x0001f1c000037802 */ /* 0x000fe40000000f00 */
[----:B-12345:R-:W-:Y:S05]  /*1f1b0*/  CALL.REL.NOINC `($__internal_24_$__cuda_sm70_shflsync_idx_p) ;  /* 0x0000362000007944 */ /* 0x03efea0003c00000 */
[----:B------:R-:W-:Y:S01]  /*1f1c0*/  MOV R0, R215 ;  /* 0x000000d700007202 */ /* 0x000fe20000000f00 */
[----:B------:R-:W-:Y:S05]  /*1f1d0*/  BRA `(.L_x_1762) ;  /* 0xfffe9e2000007947 */ /* 0x000fea000383ffff */
.L_x_1600:
[----:B------:R-:W-:Y:S01]  /*1f1e0*/  IMAD.MOV.U32 R215, RZ, RZ, R6 ;  /* 0x000000ffffd77224 */ /* 0x000fe200078e0006 */
[----:B-1----:R-:W-:Y:S01]  /*1f1f0*/  MOV R2, 0x3 ;  /* 0x0000000300027802 */ /* 0x002fe20000000f00 */
[----:B------:R-:W-:Y:S01]  /*1f200*/  IMAD.MOV.U32 R216, RZ, RZ, 0x1c1f ;  /* 0x00001c1fffd87424 */ /* 0x000fe200078e00ff */
[----:B------:R-:W-:-:S02]  /*1f210*/  MOV R3, 0x1f230 ;  /* 0x0001f23000037802 */ /* 0x000fc40000000f00 */
[----:B--2345:R-:W-:Y:S05]  /*1f220*/  CALL.REL.NOINC `($__internal_24_$__cuda_sm70_shflsync_idx_p) ;  /* 0x000035b000007944 */ /* 0x03cfea0003c00000 */
        /* <DEDUP_REMOVED lines=8> */
.L_x_1647:
[----:B------:R-:W-:Y:S01]  /*1f2b0*/  IMAD.MOV.U32 R215, RZ, RZ, R6 ;  /* 0x000000ffffd77224 */ /* 0x000fe200078e0006 */
[----:B---3--:R-:W-:Y:S01]  /*1f2c0*/  MOV R2, 0x1 ;  /* 0x0000000100027802 */ /* 0x008fe20000000f00 */
[----:B------:R-:W-:Y:S01]  /*1f2d0*/  IMAD.MOV.U32 R216, RZ, RZ, 0x1c1f ;  /* 0x00001c1fffd87424 */ /* 0x000fe200078e00ff */
[----:B------:R-:W-:Y:S02]  /*1f2e0*/  MOV R3, 0x1f300 ;  /* 0x0001f30000037802 */ /* 0x000fe40000000f00 */
[----:B------:R-:W-:Y:S05]  /*1f2f0*/  CALL.REL.NOINC `($__internal_24_$__cuda_sm70_shflsync_idx_p) ;  /* 0x000034e000007944 */ /* 0x000fea0003c00000 */
[----:B------:R-:W-:Y:S01]  /*1f300*/  IMAD.MOV.U32 R4, RZ, RZ, R215 ;  /* 0x000000ffff047224 */ /* 0x000fe200078e00d7 */
[----:B------:R-:W-:Y:S01]  /*1f310*/  MOV R2, 0x1 ;  /* 0x0000000100027802 */ /* 0x000fe20000000f00 */
[----:B------:R-:W-:Y:S01]  /*1f320*/  IMAD.MOV.U32 R215, RZ, RZ, R24 ;  /* 0x000000ffffd77224 */ /* 0x000fe200078e0018 */
[----:B------:R-:W-:Y:S02]  /*1f330*/  MOV R216, 0x1c1f ;  /* 0x00001c1f00d87802 */ /* 0x000fe40000000f00 */
[----:B------:R-:W-:Y:S02]  /*1f340*/  MOV R3, 0x1f360 ;  /* 0x0001f36000037802 */ /* 0x000fe40000000f00 */
[----:B------:R-:W-:Y:S05]  /*1f350*/  CALL.REL.NOINC `($__internal_24_$__cuda_sm70_shflsync_idx_p) ;  /* 0x0000348000007944 */ /* 0x000fea0003c00000 */
[----:B------:R-:W-:Y:S01]  /*1f360*/  MOV R2, R215 ;  /* 0x000000d700027202 */ /* 0x000fe20000000f00 */
[----:B------:R-:W-:Y:S05]  /*1f370*/  BRA `(.L_x_1764) ;  /* 0xffff176000007947 */ /* 0x000fea000383ffff */
.L_x_1650:
[----:B------:R-:W-:Y:S01]  /*1f380*/  IMAD.MOV.U32 R215, RZ, RZ, R5 ;  /* 0x000000ffffd77224 */ /* 0x000fe200078e0005 */
[----:B------:R-:W-:Y:S01]  /*1f390*/  MOV R2, RZ ;  /* 0x000000ff00027202 */ /* 0x000fe20000000f00 */
[----:B------:R-:W-:Y:S01]  /*1f3a0*/  IMAD.MOV.U32 R216, RZ, RZ, 0x1c1f ;  /* 0x00001c1fffd87424 */ /* 0x000fe200078e00ff */
[----:B------:R-:W-:-:S02]  /*1f3b0*/  MOV R3, 0x1f3d0 ;  /* 0x0001f3d000037802 */ /* 0x000fc40000000f00 */
[----:B------:R-:W-:Y:S05]  /*1f3c0*/  CALL.REL.NOINC `($__internal_24_$__cuda_sm70_shflsync_idx_p) ;  /* 0x0000341000007944 */ /* 0x000fea0003c00000 */
[----:B------:R-:W-:Y:S01]  /*1f3d0*/  MOV R4, R215 ;  /* 0x000000d700047202 */ /* 0x000fe20000000f00 */
[----:B------:R-:W-:Y:S05]  /*1f3e0*/  BRA `(.L_x_1765) ;  /* 0xffff20e000007947 */ /* 0x000fea000383ffff */
.L_x_1651:
[----:B------:R-:W-:Y:S01]  /*1f3f0*/  IMAD.MOV.U32 R215, RZ, RZ, R6 ;  /* 0x000000ffffd77224 */ /* 0x000fe200078e0006 */
[----:B------:R-:W-:Y:S01]  /*1f400*/  MOV R2, RZ ;  /* 0x000000ff00027202 */ /* 0x000fe20000000f00 */
[----:B------:R-:W-:Y:S01]  /*1f410*/  IMAD.MOV.U32 R216, RZ, RZ, 0x1c1f ;  /* 0x00001c1fffd87424 */ /* 0x000fe200078e00ff */
[----:B------:R-:W-:-:S02]  /*1f420*/  MOV R3, 0x1f440 ;  /* 0x0001f44000037802 */ /* 0x000fc40000000f00 */
[----:B-12---:R-:W-:Y:S05]  /*1f430*/  CALL.REL.NOINC `($__internal_24_$__cuda_sm70_shflsync_idx_p) ;  /* 0x000033a000007944 */ /* 0x006fea0003c00000 */
[----:B------:R-:W-:Y:S01]  /*1f440*/  MOV R0, R215 ;  /* 0x000000d700007202 */ /* 0x000fe20000000f00 */
[----:B------:R-:W-:Y:S05]  /*1f450*/  BRA `(.L_x_1766) ;  /* 0xffff209000007947 */ /* 0x000fea000383ffff */
.L_x_1654:
[----:B------:R-:W-:Y:S01]  /*1f460*/  IMAD.MOV.U32 R215, RZ, RZ, R5 ;  /* 0x000000ffffd77224 */ /* 0x000fe200078e0005 */
[----:B--2---:R-:W-:Y:S01]  /*1f470*/  MOV R2, 0x1 ;  /* 0x0000000100027802 */ /* 0x004fe20000000f00 */
[----:B------:R-:W-:Y:S01]  /*1f480*/  IMAD.MOV.U32 R216, RZ, RZ, 0x1c1f ;  /* 0x00001c1fffd87424 */ /* 0x000fe200078e00ff */
[----:B------:R-:W-:-:S03]  /*1f490*/  MOV R3, 0x1f4b0 ;  /* 0x0001f4b000037802 */ /* 0x000fc60000000f00 */
[----:B-1-34-:R-:W-:Y:S05]  /*1f4a0*/  CALL.REL.NOINC `($__internal_24_$__cuda_sm70_shflsync_idx_p) ;  /* 0x0000333000007944 */ /* 0x01afea0003c00000 */
        /* <DEDUP_REMOVED lines=8> */
.L_x_1655:
[----:B------:R-:W-:Y:S01]  /*1f530*/  IMAD.MOV.U32 R215, RZ, RZ, R0 ;  /* 0x000000ffffd77224 */ /* 0x000fe200078e0000 */
[----:B------:R-:W-:Y:S01]  /*1f540*/  MOV R2, RZ ;  /* 0x000000ff00027202 */ /* 0x000fe20000000f00 */
[----:B------:R-:W-:Y:S01]  /*1f550*/  IMAD.MOV.U32 R216, RZ, RZ, 0x1c1f ;  /* 0x00001c1fffd87424 */ /* 0x000fe200078e00ff */
[----:B------:R-:W-:Y:S02]  /*1f560*/  MOV R3, 0x1f580 ;  /* 0x0001f58000037802 */ /* 0x000fe40000000f00 */
[----:B------:R-:W-:Y:S05]  /*1f570*/  CALL.REL.NOINC `($__internal_24_$__cuda_sm70_shflsync_idx_p) ;  /* 0x0000326000007944 */ /* 0x000fea0003c00000 */
[----:B------:R-:W-:Y:S01]  /*1f580*/  MOV R2, R215 ;  /* 0x000000d700027202 */ /* 0x000fe20000000f00 */
[----:B------:R-:W-:Y:S05]  /*1f590*/  BRA `(.L_x_1768) ;  /* 0xffff230000007947 */ /* 0x000fea000383ffff */
.L_x_1656:
[----:B------:R-:W-:Y:S01]  /*1f5a0*/  IMAD.MOV.U32 R215, RZ, RZ, R0 ;  /* 0x000000ffffd77224 */ /* 0x000fe200078e0000 */
[----:B------:R-:W-:Y:S01]  /*1f5b0*/  MOV R2, 0x1 ;  /* 0x0000000100027802 */ /* 0x000fe20000000f00 */
[----:B------:R-:W-:Y:S01]  /*1f5c0*/  IMAD.MOV.U32 R216, RZ, RZ, 0x1c1f ;  /* 0x00001c1fffd87424 */ /* 0x000fe200078e00ff */
[----:B------:R-:W-:Y:S02]  /*1f5d0*/  MOV R3, 0x1f5f0 ;  /* 0x0001f5f000037802 */ /* 0x000fe40000000f00 */
[----:B-1----:R-:W-:Y:S05]  /*1f5e0*/  CALL.REL.NOINC `($__internal_24_$__cuda_sm70_shflsync_idx_p) ;  /* 0x000031f000007944 */ /* 0x002fea0003c00000 */
        /* <DEDUP_REMOVED lines=30> */
[----:B------:R-:W-:Y:S05]  /*1f7d0*/  CALL.REL.NOINC `($__internal_24_$__cuda_sm70_shflsync_idx_p) ;  /* 0x0000300000007944 */ /* 0x000fea0003c00000 */
[----:B------:R-:W-:Y:S01]  /*1f7e0*/  IMAD.IADD R2, R4, 0x1, R215 ;  /* 0x0000000104027824 */ /* 0x000fe200078e02d7 */
[----:B------:R-:W-:Y:S01]  /*1f7f0*/  MOV R3, 0x1f9d0 ;  /* 0x0001f9d000037802 */ /* 0x000fe20000000f00 */
[----:B------:R-:W-:-:S02]  /*1f800*/  IMAD.MOV.U32 R215, RZ, RZ, R0 ;  /* 0x000000ffffd77224 */ /* 0x000fc400078e0000 */
[----:B------:R-:W-:Y:S01]  /*1f810*/  IMAD.MOV.U32 R216, RZ, RZ, 0x1c1f ;  /* 0x00001c1fffd87424 */ /* 0x000fe200078e00ff */
        /* <DEDUP_REMOVED lines=19> */
[----:B------:R-:W-:Y:S01]  /*1f950*/  ISETP.GT.AND P0, PT, R2, 0x29, PT ;  /* 0x000000290200780c */ /* 0x000fe20003f04270 */
[----:B------:R-:W-:Y:S01]  /*1f960*/  IMAD.MOV.U32 R2, RZ, RZ, 0x3 ;  /* 0x00000003ff027424 */ /* 0x000fe200078e00ff */
[----:B------:R-:W-:Y:S02]  /*1f970*/  FSEL R37, R65, -INF , P4 ;  /* 0xff80000041257808 */ /* 0x000fe40002000000 */
[----:B------:R-:W-:Y:S02]  /*1f980*/  FSEL R81, R60, -INF , P3 ;  /* 0xff8000003c517808 */ /* 0x000fe40001800000 */
[----:B------:R-:W-:Y:S02]  /*1f990*/  FSEL R55, R61, -INF , P2 ;  /* 0xff8000003d377808 */ /* 0x000fe40001000000 */
[----:B------:R-:W-:Y:S02]  /*1f9a0*/  FSEL R80, R56, -INF , P1 ;  /* 0xff80000038507808 */ /* 0x000fe40000800000 */
[----:B------:R-:W-:-:S02]  /*1f9b0*/  FSEL R54, R57, -INF , P0 ;  /* 0xff80000039367808 */ /* 0x000fc40000000000 */
[----:B------:R-:W-:Y:S05]  /*1f9c0*/  CALL.REL.NOINC `($__internal_24_$__cuda_sm70_shflsync_idx_p) ;  /* 0x00002e1000007944 */ /* 0x000fea0003c00000 */
        /* <DEDUP_REMOVED lines=73> */
[----:B------:R-:W-:Y:S05]  /*1fe60*/  CALL.REL.NOINC `($__internal_23_$__cuda_sm70_shflsync_bfly_p) ;  /* 0x0000291000007944 */ /* 0x000fea0003c00000 */
[----:B------:R-:W-:Y:S01]  /*1fe70*/  FMNMX.FTZ R106, R106, R0, !PT ;  /* 0x000000006a6a7209 */ /* 0x000fe20007810000 */
[----:B------:R-:W-:Y:S01]  /*1fe80*/  IMAD.MOV.U32 R0, RZ, RZ, 0x1 ;  /* 0x00000001ff007424 */ /* 0x000fe200078e00ff */
[----:B------:R-:W-:-:S03]  /*1fe90*/  MOV R2, 0x1fec0 ;  /* 0x0001fec000027802 */ /* 0x000fc60000000f00 */
[----:B------:R-:W-:Y:S02]  /*1fea0*/  IMAD.MOV.U32 R4, RZ, RZ, R106 ;  /* 0x000000ffff047224 */ /* 0x000fe400078e006a */
[----:B------:R-:W-:Y:S05]  /*1feb0*/  CALL.REL.NOINC `($__internal_23_$__cuda_sm70_shflsync_bfly_p) ;  /* 0x000028c000007944 */ /* 0x000fea0003c00000 */
[----:B------:R-:W-:Y:S01]  /*1fec0*/  FMNMX.FTZ R106, R106, R0, !PT ;  /* 0x000000006a6a7209 */ /* 0x000fe20007810000 */
[----:B------:R-:W-:Y:S01]  /*1fed0*/  IMAD.MOV.U32 R4, RZ, RZ, R105 ;  /* 0x000000ffff047224 */ /* 0x000fe200078e0069 */
[----:B------:R-:W-:Y:S01]  /*1fee0*/  MOV R2, 0x1ff10 ;  /* 0x0001ff1000027802 */ /* 0x000fe20000000f00 */
[----:B------:R-:W-:Y:S02]  /*1fef0*/  IMAD.MOV.U32 R0, RZ, RZ, 0x2 ;  /* 0x00000002ff007424 */ /* 0x000fe400078e00ff */
        /* <DEDUP_REMOVED lines=26> */
[----:B------:R-:W-:Y:S01]  /*200a0*/  MOV R10, R0 ;  /* 0x00000000000a7202 */ /* 0x000fe20000000f00 */
[----:B------:R-:W-:Y:S05]  /*200b0*/  BRA `(.L_x_1769) ;  /* 0xffff225000007947 */ /* 0x000fea000383ffff */
.L_x_1660:
[----:B------:R-:W-:Y:S01]  /*200c0*/  MOV R2, RZ ;  /* 0x000000ff00027202 */ /* 0x000fe20000000f00 */
[----:B------:R-:W-:Y:S01]  /*200d0*/  IMAD.MOV.U32 R215, RZ, RZ, R5 ;  /* 0x000000ffffd77224 */ /* 0x000fe200078e0005 */
[----:B------:R-:W-:Y:S01]  /*200e0*/  MOV R3, 0x20110 ;  /* 0x0002011000037802 */ /* 0x000fe20000000f00 */
[----:B------:R-:W-:Y:S02]  /*200f0*/  IMAD.MOV.U32 R216, RZ, RZ, 0x1c1f ;  /* 0x00001c1fffd87424 */ /* 0x000fe400078e00ff */
[----:B------:R-:W-:Y:S05]  /*20100*/  CALL.REL.NOINC `($__internal_24_$__cuda_sm70_shflsync_idx_p) ;  /* 0x000026d000007944 */ /* 0x000fea0003c00000 */
[----:B------:R-:W-:Y:S01]  /*20110*/  MOV R4, R215 ;  /* 0x000000d700047202 */ /* 0x000fe20000000f00 */
[----:B------:R-:W-:-:S05]  /*20120*/  BRA `(.L_x_1770) ;  /* 0xffff362000007947 */ /* 0x000fca000383ffff */
.L_x_1661:
[----:B------:R-:W-:Y:S01]  /*20130*/  MOV R2, RZ ;  /* 0x000000ff00027202 */ /* 0x000fe20000000f00 */
[----:B------:R-:W-:Y:S01]  /*20140*/  IMAD.MOV.U32 R215, RZ, RZ, R10 ;  /* 0x000000ffffd77224 */ /* 0x000fe200078e000a */
[----:B------:R-:W-:Y:S01]  /*20150*/  MOV R3, 0x20180 ;  /* 0x0002018000037802 */ /* 0x000fe20000000f00 */
[----:B------:R-:W-:Y:S02]  /*20160*/  IMAD.MOV.U32 R216, RZ, RZ, 0x1c1f ;  /* 0x00001c1fffd87424 */ /* 0x000fe400078e00ff */
[----:B-12---:R-:W-:Y:S05]  /*20170*/  CALL.REL.NOINC `($__internal_24_$__cuda_sm70_shflsync_idx_p) ;  /* 0x0000266000007944 */ /* 0x006fea0003c00000 */
[----:B------:R-:W-:Y:S01]  /*20180*/  MOV R0, R215 ;  /* 0x000000d700007202 */ /* 0x000fe20000000f00 */
[----:B------:R-:W-:-:S05]  /*20190*/  BRA `(.L_x_1771) ;  /* 0xffff35d000007947 */ /* 0x000fca000383ffff */
.L_x_1662:
[----:B----4-:R-:W-:Y:S01]  /*201a0*/  MOV R2, 0x1 ;  /* 0x0000000100027802 */ /* 0x010fe20000000f00 */
[----:B------:R-:W-:Y:S01]  /*201b0*/  IMAD.MOV.U32 R215, RZ, RZ, R5 ;  /* 0x000000ffffd77224 */ /* 0x000fe200078e0005 */
[----:B------:R-:W-:Y:S01]  /*201c0*/  MOV R3, 0x201f0 ;  /* 0x000201f000037802 */ /* 0x000fe20000000f00 */
[----:B------:R-:W-:Y:S02]  /*201d0*/  IMAD.MOV.U32 R216, RZ, RZ, 0x1c1f ;  /* 0x00001c1fffd87424 */ /* 0x000fe400078e00ff */
[----:B-1----:R-:W-:Y:S05]  /*201e0*/  CALL.REL.NOINC `($__internal_24_$__cuda_sm70_shflsync_idx_p) ;  /* 0x000025f000007944 */ /* 0x002fea0003c00000 */
[----:B------:R-:W-:Y:S01]  /*201f0*/  MOV R2, 0x1 ;  /* 0x0000000100027802 */ /* 0x000fe20000000f00 */
[----:B------:R-:W-:Y:S01]  /*20200*/  IMAD.MOV.U32 R4, RZ, RZ, R215 ;  /* 0x000000ffff047224 */ /* 0x000fe200078e00d7 */
[----:B------:R-:W-:Y:S01]  /*20210*/  MOV R216, 0x1c1f ;  /* 0x00001c1f00d87802 */ /* 0x000fe20000000f00 */
[----:B------:R-:W-:Y:S01]  /*20220*/  IMAD.MOV.U32 R215, RZ, RZ, R10 ;  /* 0x000000ffffd77224 */ /* 0x000fe200078e000a */
[----:B------:R-:W-:Y:S02]  /*20230*/  MOV R3, 0x20250 ;  /* 0x0002025000037802 */ /* 0x000fe40000000f00 */
[----:B------:R-:W-:Y:S05]  /*20240*/  CALL.REL.NOINC `($__internal_24_$__cuda_sm70_shflsync_idx_p) ;  /* 0x0000259000007944 */ /* 0x000fea0003c00000 */
[----:B------:R-:W-:Y:S01]  /*20250*/  MOV R0, R215 ;  /* 0x000000d700007202 */ /* 0x000fe20000000f00 */
[----:B------:R-:W-:-:S05]  /*20260*/  BRA `(.L_x_1772) ;  /* 0xffff368000007947 */ /* 0x000fca000383ffff */
.L_x_1665:
[----:B------:R-:W-:Y:S01]  /*20270*/  MOV R2, RZ ;  /* 0x000000ff00027202 */ /* 0x000fe20000000f00 */
[----:B------:R-:W-:Y:S01]  /*20280*/  IMAD.MOV.U32 R215, RZ, RZ, R106 ;  /* 0x000000ffffd77224 */ /* 0x000fe200078e006a */
[----:B------:R-:W-:Y:S01]  /*20290*/  MOV R3, 0x202c0 ;  /* 0x000202c000037802 */ /* 0x000fe20000000f00 */
[----:B------:R-:W-:Y:S02]  /*202a0*/  IMAD.MOV.U32 R216, RZ, RZ, 0x1c1f ;  /* 0x00001c1fffd87424 */ /* 0x000fe400078e00ff */
[----:B------:R-:W-:Y:S05]  /*202b0*/  CALL.REL.NOINC `($__internal_24_$__cuda_sm70_shflsync_idx_p) ;  /* 0x0000252000007944 */ /* 0x000fea0003c00000 */
[----:B------:R-:W-:Y:S01]  /*202c0*/  MOV R4, R215 ;  /* 0x000000d700047202 */ /* 0x000fe20000000f00 */
[----:B------:R-:W-:-:S05]  /*202d0*/  BRA `(.L_x_1773) ;  /* 0xffff3fd000007947 */ /* 0x000fca000383ffff */
.L_x_1666:
[----:B------:R-:W-:Y:S01]  /*202e0*/  MOV R2, RZ ;  /* 0x000000ff00027202 */ /* 0x000fe20000000f00 */
[----:B------:R-:W-:Y:S01]  /*202f0*/  IMAD.MOV.U32 R215, RZ, RZ, R172 ;  /* 0x000000ffffd77224 */ /* 0x000fe200078e00ac */
[----:B------:R-:W-:Y:S01]  /*20300*/  MOV R3, 0x20330 ;  /* 0x0002033000037802 */ /* 0x000fe20000000f00 */
[----:B------:R-:W-:Y:S02]  /*20310*/  IMAD.MOV.U32 R216, RZ, RZ, 0x1c1f ;  /* 0x00001c1fffd87424 */ /* 0x000fe400078e00ff */
[----:B-12---:R-:W-:Y:S05]  /*20320*/  CALL.REL.NOINC `($__internal_24_$__cuda_sm70_shflsync_idx_p) ;  /* 0x000024b000007944 */ /* 0x006fea0003c00000 */
[----:B------:R-:W-:Y:S01]  /*20330*/  MOV R0, R215 ;  /* 0x000000d700007202 */ /* 0x000fe20000000f00 */
[----:B------:R-:W-:-:S05]  /*20340*/  BRA `(.L_x_1774) ;  /* 0xffff3f8000007947 */ /* 0x000fca000383ffff */
.L_x_1667:
[----:B---3--:R-:W-:Y:S01]  /*20350*/  MOV R2, 0x1 ;  /* 0x0000000100027802 */ /* 0x008fe20000000f00 */
[----:B------:R-:W-:Y:S01]  /*20360*/  IMAD.MOV.U32 R215, RZ, RZ, R106 ;  /* 0x000000ffffd77224 */ /* 0x000fe200078e006a */
[----:B------:R-:W-:Y:S01]  /*20370*/  MOV R3, 0x203a0 ;  /* 0x000203a000037802 */ /* 0x000fe20000000f00 */
[----:B------:R-:W-:Y:S03]  /*20380*/  IMAD.MOV.U32 R216, RZ, RZ, 0x1c1f ;  /* 0x00001c1fffd87424 */ /* 0x000fe600078e00ff */
        /* <DEDUP_REMOVED lines=9> */
.L_x_1668:
[----:B------:R-:W-:Y:S01]  /*20420*/  MOV R2, RZ ;  /* 0x000000ff00027202 */ /* 0x000fe20000000f00 */
[----:B------:R-:W-:Y:S01]  /*20430*/  IMAD.MOV.U32 R215, RZ, RZ, R4 ;  /* 0x000000ffffd77224 */ /* 0x000fe200078e0004 */
[----:B------:R-:W-:Y:S01]  /*20440*/  MOV R3, 0x20470 ;  /* 0x0002047000037802 */ /* 0x000fe20000000f00 */
[----:B------:R-:W-:Y:S02]  /*20450*/  IMAD.MOV.U32 R216, RZ, RZ, 0x1c1f ;  /* 0x00001c1fffd87424 */ /* 0x000fe400078e00ff */
[----:B------:R-:W-:Y:S05]  /*20460*/  CALL.REL.NOINC `($__internal_24_$__cuda_sm70_shflsync_idx_p) ;  /* 0x0000237000007944 */ /* 0x000fea0003c00000 */
[----:B------:R-:W-:Y:S01]  /*20470*/  MOV R0, R215 ;  /* 0x000000d700007202 */ /* 0x000fe20000000f00 */
[----:B------:R-:W-:-:S05]  /*20480*/  BRA `(.L_x_1776) ;  /* 0xffff41c000007947 */ /* 0x000fca000383ffff */
.L_x_1669:
[----:B------:R-:W-:Y:S01]  /*20490*/  MOV R2, 0x1 ;  /* 0x0000000100027802 */ /* 0x000fe20000000f00 */
[----:B------:R-:W-:Y:S01]  /*204a0*/  IMAD.MOV.U32 R215, RZ, RZ, R4 ;  /* 0x000000ffffd77224 */ /* 0x000fe200078e0004 */
[----:B------:R-:W-:Y:S01]  /*204b0*/  MOV R3, 0x204e0 ;  /* 0x000204e000037802 */ /* 0x000fe20000000f00 */
[----:B------:R-:W-:Y:S02]  /*204c0*/  IMAD.MOV.U32 R216, RZ, RZ, 0x1c1f ;  /* 0x00001c1fffd87424 */ /* 0x000fe400078e00ff */
[----:B-1----:R-:W-:Y:S05]  /*204d0*/  CALL.REL.NOINC `($__internal_24_$__cuda_sm70_shflsync_idx_p) ;  /* 0x0000230000007944 */ /* 0x002fea0003c00000 */
        /* <DEDUP_REMOVED lines=29> */
[----:B------:R-:W-:Y:S05]  /*206b0*/  CALL.REL.NOINC `($__internal_24_$__cuda_sm70_shflsync_idx_p) ;  /* 0x0000212000007944 */ /* 0x000fea0003c00000 */
[----:B------:R-:W-:Y:S01]  /*206c0*/  MOV R3, 0x208a0 ;  /* 0x000208a000037802 */ /* 0x000fe20000000f00 */
[----:B------:R-:W-:Y:S02]  /*206d0*/  IMAD.IADD R215, R5, 0x1, R215 ;  /* 0x0000000105d77824 */ /* 0x000fe400078e02d7 */
[----:B------:R-:W-:Y:S02]  /*206e0*/  IMAD.MOV.U32 R2, RZ, RZ, 0x3 ;  /* 0x00000003ff027424 */ /* 0x000fe400078e00ff */
[----:B------:R-:W-:Y:S01]  /*206f0*/  IMAD.MOV.U32 R216, RZ, RZ, 0x1c1f ;  /* 0x00001c1fffd87424 */ /* 0x000fe200078e00ff */
[C---:B------:R-:W-:Y:S02]  /*20700*/  ISETP.GT.AND P1, PT, R215.reuse, RZ, PT ;  /* 0x000000ffd700720c */ /* 0x040fe40003f24270 */
[C---:B------:R-:W-:Y:S02]  /*20710*/  ISETP.GT.AND P0, PT, R215.reuse, 0x1, PT ;  /* 0x00000001d700780c */ /* 0x040fe40003f04270 */
[C---:B------:R-:W-:Y:S02]  /*20720*/  ISETP.GT.AND P3, PT, R215.reuse, 0x8, PT ;  /* 0x00000008d700780c */ /* 0x040fe40003f64270 */
        /* <DEDUP_REMOVED lines=8> */
[C---:B------:R-:W-:Y:S02]  /*207b0*/  ISETP.GT.AND P4, PT, R215.reuse, 0x19, PT ;  /* 0x00000019d700780c */ /* 0x040fe40003f84270 */
[----:B------:R-:W-:Y:S02]  /*207c0*/  FSEL R28, R28, -INF , P2 ;  /* 0xff8000001c1c7808 */ /* 0x000fe40001000000 */
[----:B------:R-:W-:Y:S02]  /*207d0*/  ISETP.GT.AND P3, PT, R215, 0x20, PT ;  /* 0x00000020d700780c */ /* 0x000fe40003f64270 */
[----:B------:R-:W-:Y:S02]  /*207e0*/  FSEL R29, R29, -INF , P1 ;  /* 0xff8000001d1d7808 */ /* 0x000fe40000800000 */
[C---:B------:R-:W-:Y:S02]  /*207f0*/  ISETP.GT.AND P2, PT, R215.reuse, 0x21, PT ;  /* 0x00000021d700780c */ /* 0x040fe40003f44270 */
[----:B------:R-:W-:Y:S02]  /*20800*/  FSEL R27, R32, -INF , P0 ;  /* 0xff800000201b7808 */ /* 0x000fe40000000000 */
[C---:B------:R-:W-:Y:S02]  /*20810*/  ISETP.GT.AND P1, PT, R215.reuse, 0x28, PT ;  /* 0x00000028d700780c */ /* 0x040fe40003f24270 */
[----:B------:R-:W-:Y:S01]  /*20820*/  ISETP.GT.AND P0, PT, R215, 0x29, PT ;  /* 0x00000029d700780c */ /* 0x000fe20003f04270 */
[----:B------:R-:W-:Y:S01]  /*20830*/  IMAD.MOV.U32 R215, RZ, RZ, R4 ;  /* 0x000000ffffd77224 */ /* 0x000fe200078e0004 */
[----:B------:R-:W-:Y:S02]  /*20840*/  FSEL R24, R33, -INF , P4 ;  /* 0xff80000021187808 */ /* 0x000fe40002000000 */
[----:B------:R-:W-:Y:S02]  /*20850*/  FSEL R20, R44, -INF , P3 ;  /* 0xff8000002c147808 */ /* 0x000fe40001800000 */
[----:B------:R-:W-:Y:S02]  /*20860*/  FSEL R17, R45, -INF , P2 ;  /* 0xff8000002d117808 */ /* 0x000fe40001000000 */
[----:B------:R-:W-:Y:S02]  /*20870*/  FSEL R16, R48, -INF , P1 ;  /* 0xff80000030107808 */ /* 0x000fe40000800000 */
[----:B------:R-:W-:Y:S02]  /*20880*/  FSEL R13, R49, -INF , P0 ;  /* 0xff800000310d7808 */ /* 0x000fe40000000000 */
[----:B------:R-:W-:Y:S05]  /*20890*/  CALL.REL.NOINC `($__internal_24_$__cuda_sm70_shflsync_idx_p) ;  /* 0x00001f4000007944 */ /* 0x000fea0003c00000 */
[----:B------:R-:W-:Y:S01]  /*208a0*/  FMNMX.FTZ R4, R176, R6, !PT ;  /* 0x00000006b0047209 */ /* 0x000fe20007810000 */
[----:B------:R-:W-:Y:S01]  /*208b0*/  IMAD.IADD R5, R5, 0x1, R215 ;  /* 0x0000000105057824 */ /* 0x000fe200078e02d7 */
[----:B------:R-:W-:Y:S01]  /*208c0*/  MOV R2, 0x20d60 ;  /* 0x00020d6000027802 */ /* 0x000fe20000000f00 */
[----:B------:R-:W-:Y:S01]  /*208d0*/  IMAD.MOV.U32 R0, RZ, RZ, 0x2 ;  /* 0x00000002ff007424 */ /* 0x000fe200078e00ff */
[----:B------:R-:W-:Y:S02]  /*208e0*/  FMNMX.FTZ R4, R187, R4, !PT ;  /* 0x00000004bb047209 */ /* 0x000fe40007810000 */
        /* <DEDUP_REMOVED lines=70> */
[----:B------:R-:W-:Y:S05]  /*20d50*/  CALL.REL.NOINC `($__internal_23_$__cuda_sm70_shflsync_bfly_p) ;  /* 0x00001a2000007944 */ /* 0x000fea0003c00000 */
[----:B------:R-:W-:Y:S01]  /*20d60*/  FMNMX.FTZ R4, R4, R0, !PT ;  /* 0x0000000004047209 */ /* 0x000fe20007810000 */
[----:B------:R-:W-:Y:S01]  /*20d70*/  IMAD.MOV.U32 R0, RZ, RZ, 0x1 ;  /* 0x00000001ff007424 */ /* 0x000fe200078e00ff */
[----:B------:R-:W-:Y:S02]  /*20d80*/  MOV R2, 0x20da0 ;  /* 0x00020da000027802 */ /* 0x000fe40000000f00 */
        /* <DEDUP_REMOVED lines=28> */
[----:B------:R-:W-:-:S05]  /*20f50*/  BRA `(.L_x_1777) ;  /* 0xffff416000007947 */ /* 0x000fca000383ffff */
.L_x_1672:
[----:B-1--4-:R-:W-:Y:S01]  /*20f60*/  MOV R2, RZ ;  /* 0x000000ff00027202 */ /* 0x012fe20000000f00 */
[----:B------:R-:W-:Y:S01]  /*20f70*/  IMAD.MOV.U32 R215, RZ, RZ, R4 ;  /* 0x000000ffffd77224 */ /* 0x000fe200078e0004 */
[----:B------:R-:W-:Y:S01]  /*20f80*/  MOV R3, 0x20fb0 ;  /* 0x00020fb000037802 */ /* 0x000fe20000000f00 */
[----:B------:R-:W-:Y:S02]  /*20f90*/  IMAD.MOV.U32 R216, RZ, RZ, 0x1c1f ;  /* 0x00001c1fffd87424 */ /* 0x000fe400078e00ff */
[----:B------:R-:W-:Y:S05]  /*20fa0*/  CALL.REL.NOINC `($__internal_24_$__cuda_sm70_shflsync_idx_p) ;  /* 0x0000183000007944 */ /* 0x000fea0003c00000 */
[----:B------:R-:W-:Y:S01]  /*20fb0*/  MOV R0, R215 ;  /* 0x000000d700007202 */ /* 0x000fe20000000f00 */
[----:B------:R-:W-:-:S05]  /*20fc0*/  BRA `(.L_x_1778) ;  /* 0xffff5ba000007947 */ /* 0x000fca000383ffff */
.L_x_1675:
[----:B--2---:R-:W-:Y:S01]  /*20fd0*/  MOV R2, 0x1 ;  /* 0x0000000100027802 */ /* 0x004fe20000000f00 */
[----:B------:R-:W-:Y:S01]  /*20fe0*/  IMAD.MOV.U32 R215, RZ, RZ, R4 ;  /* 0x000000ffffd77224 */ /* 0x000fe200078e0004 */
[----:B------:R-:W-:Y:S01]  /*20ff0*/  MOV R3, 0x21020 ;  /* 0x0002102000037802 */ /* 0x000fe20000000f00 */
[----:B------:R-:W-:Y:S02]  /*21000*/  IMAD.MOV.U32 R216, RZ, RZ, 0x1c1f ;  /* 0x00001c1fffd87424 */ /* 0x000fe400078e00ff */
[----:B------:R-:W-:Y:S05]  /*21010*/  CALL.REL.NOINC `($__internal_24_$__cuda_sm70_shflsync_idx_p) ;  /* 0x000017c000007944 */ /* 0x000fea0003c00000 */
        /* <DEDUP_REMOVED lines=8> */
.L_x_1678:
[----:B------:R-:W-:Y:S01]  /*210a0*/  MOV R2, RZ ;  /* 0x000000ff00027202 */ /* 0x000fe20000000f00 */
[----:B------:R-:W-:Y:S01]  /*210b0*/  IMAD.MOV.U32 R215, RZ, RZ, R174 ;  /* 0x000000ffffd77224 */ /* 0x000fe200078e00ae */
[----:B------:R-:W-:Y:S01]  /*210c0*/  MOV R3, 0x210f0 ;  /* 0x000210f000037802 */ /* 0x000fe20000000f00 */
[----:B------:R-:W-:Y:S02]  /*210d0*/  IMAD.MOV.U32 R216, RZ, RZ, 0x1c1f ;  /* 0x00001c1fffd87424 */ /* 0x000fe400078e00ff */
[----:B------:R-:W-:Y:S05]  /*210e0*/  CALL.REL.NOINC `($__internal_24_$__cuda_sm70_shflsync_idx_p) ;  /* 0x000016f000007944 */ /* 0x000fea0003c00000 */
[----:B------:R-:W-:Y:S01]  /*210f0*/  MOV R4, R215 ;  /* 0x000000d700047202 */ /* 0x000fe20000000f00 */
[----:B------:R-:W-:-:S05]  /*21100*/  BRA `(.L_x_1780) ;  /* 0xffff65b000007947 */ /* 0x000fca000383ffff */
.L_x_1679:
[----:B------:R-:W-:Y:S01]  /*21110*/  MOV R2, RZ ;  /* 0x000000ff00027202 */ /* 0x000fe20000000f00 */
[----:B------:R-:W-:Y:S01]  /*21120*/  IMAD.MOV.U32 R215, RZ, RZ, R175 ;  /* 0x000000ffffd77224 */ /* 0x000fe200078e00af */
[----:B------:R-:W-:Y:S01]  /*21130*/  MOV R3, 0x21160 ;  /* 0x0002116000037802 */ /* 0x000fe20000000f00 */
[----:B------:R-:W-:Y:S02]  /*21140*/  IMAD.MOV.U32 R216, RZ, RZ, 0x1c1f ;  /* 0x00001c1fffd87424 */ /* 0x000fe400078e00ff */
[----:B-12---:R-:W-:Y:S05]  /*21150*/  CALL.REL.NOINC `($__internal_24_$__cuda_sm70_shflsync_idx_p) ;  /* 0x0000168000007944 */ /* 0x006fea0003c00000 */
[----:B------:R-:W-:Y:S01]  /*21160*/  MOV R0, R215 ;  /* 0x000000d700007202 */ /* 0x000fe20000000f00 */
[----:B------:R-:W-:-:S05]  /*21170*/  BRA `(.L_x_1781) ;  /* 0xffff656000007947 */ /* 0x000fca000383ffff */
.L_x_1680:
[----:B----4-:R-:W-:Y:S01]  /*21180*/  MOV R2, 0x1 ;  /* 0x0000000100027802 */ /* 0x010fe20000000f00 */
[----:B------:R-:W-:Y:S01]  /*21190*/  IMAD.MOV.U32 R215, RZ, RZ, R174 ;  /* 0x000000ffffd77224 */ /* 0x000fe200078e00ae */
[----:B------:R-:W-:Y:S01]  /*211a0*/  MOV R3, 0x211d0 ;  /* 0x000211d000037802 */ /* 0x000fe20000000f00 */
[----:B------:R-:W-:Y:S03]  /*211b0*/  IMAD.MOV.U32 R216, RZ, RZ, 0x1c1f ;  /* 0x00001c1fffd87424 */ /* 0x000fe600078e00ff */
[----:B-1-3--:R-:W-:Y:S05]  /*211c0*/  CALL.REL.NOINC `($__internal_24_$__cuda_sm70_shflsync_idx_p) ;  /* 0x0000161000007944 */ /* 0x00afea0003c00000 */
        /* <DEDUP_REMOVED lines=8> */
.L_x_1681:
[----:B------:R-:W-:Y:S02]  /*21250*/  MOV R0, 0x2 ;  /* 0x0000000200007802 */ /* 0x000fe40000000f00 */
[----:B------:R-:W-:Y:S02]  /*21260*/  MOV R2, 0x21280 ;  /* 0x0002128000027802 */ /* 0x000fe40000000f00 */
[----:B--2---:R-:W-:Y:S05]  /*21270*/  CALL.REL.NOINC `($__internal_23_$__cuda_sm70_shflsync_bfly_p) ;  /* 0x0000150000007944 */ /* 0x004fea0003c00000 */
[----:B------:R-:W-:-:S05]  /*21280*/  BRA `(.L_x_1783) ;  /* 0xffff695000007947 */ /* 0x000fca000383ffff */
.L_x_1682:
[----:B------:R-:W-:Y:S02]  /*21290*/  MOV R0, 0x1 ;  /* 0x0000000100007802 */ /* 0x000fe40000000f00 */
[----:B------:R-:W-:Y:S02]  /*212a0*/  MOV R2, 0x212c0 ;  /* 0x000212c000027802 */ /* 0x000fe40000000f00 */
[----:B--2---:R-:W-:Y:S05]  /*212b0*/  CALL.REL.NOINC `($__internal_23_$__cuda_sm70_shflsync_bfly_p) ;  /* 0x000014c000007944 */ /* 0x004fea0003c00000 */
        /* <DEDUP_REMOVED lines=28> */
.L_x_1684:
[----:B------:R-:W-:Y:S01]  /*21480*/  IMAD.MOV.U32 R4, RZ, RZ, R214 ;  /* 0x000000ffff047224 */ /* 0x000fe200078e00d6 */
[----:B------:R-:W-:-:S02]  /*21490*/  MOV R0, 0x2 ;  /* 0x0000000200007802 */ /* 0x000fc40000000f00 */
[----:B------:R-:W-:Y:S02]  /*214a0*/  MOV R2, 0x214c0 ;  /* 0x000214c000027802 */ /* 0x000fe40000000f00 */
[----:B------:R-:W-:Y:S05]  /*214b0*/  CALL.REL.NOINC `($__internal_23_$__cuda_sm70_shflsync_bfly_p) ;  /* 0x000012c000007944 */ /* 0x000fea0003c00000 */
[----:B------:R-:W-:Y:S05]  /*214c0*/  BRA `(.L_x_1785) ;  /* 0xffff7fd000007947 */ /* 0x000fea000383ffff */
.L_x_1685:
[----:B------:R-:W-:Y:S02]  /*214d0*/  MOV R0, 0x1 ;  /* 0x0000000100007802 */ /* 0x000fe40000000f00 */
[----:B------:R-:W-:Y:S02]  /*214e0*/  MOV R2, 0x21500 ;  /* 0x0002150000027802 */ /* 0x000fe40000000f00 */
[----:B-1----:R-:W-:Y:S05]  /*214f0*/  CALL.REL.NOINC `($__internal_23_$__cuda_sm70_shflsync_bfly_p) ;  /* 0x0000128000007944 */ /* 0x002fea0003c00000 */
[----:B------:R-:W-:Y:S01]  /*21500*/  FADD.FTZ R9, R4, R0 ;  /* 0x0000000004097221 */ /* 0x000fe20000010000 */
[----:B------:R-:W-:Y:S02]  /*21510*/  MOV R4, R213 ;  /* 0x000000d500047202 */ /* 0x000fe40000000f00 */
[----:B------:R-:W-:Y:S02]  /*21520*/  MOV R0, 0x2 ;  /* 0x0000000200007802 */ /* 0x000fe40000000f00 */
[----:B------:R-:W-:Y:S02]  /*21530*/  MOV R2, 0x21550 ;  /* 0x0002155000027802 */ /* 0x000fe40000000f00 */
[----:B------:R-:W-:Y:S05]  /*21540*/  CALL.REL.NOINC `($__internal_23_$__cuda_sm70_shflsync_bfly_p) ;  /* 0x0000123000007944 */ /* 0x000fea0003c00000 */
[----:B------:R-:W-:Y:S01]  /*21550*/  FADD.FTZ R8, R213, R0 ;  /* 0x00000000d5087221 */ /* 0x000fe20000010000 */
[----:B------:R-:W-:Y:S02]  /*21560*/  MOV R0, 0x1 ;  /* 0x0000000100007802 */ /* 0x000fe40000000f00 */
[----:B------:R-:W-:-:S02]  /*21570*/  MOV R2, 0x215a0 ;  /* 0x000215a000027802 */ /* 0x000fc40000000f00 */
[----:B------:R-:W-:Y:S02]  /*21580*/  MOV R4, R8 ;  /* 0x0000000800047202 */ /* 0x000fe40000000f00 */
[----:B------:R-:W-:Y:S05]  /*21590*/  CALL.REL.NOINC `($__internal_23_$__cuda_sm70_shflsync_bfly_p) ;  /* 0x000011e000007944 */ /* 0x000fea0003c00000 */
[----:B------:R-:W-:Y:S01]  /*215a0*/  FADD.FTZ R8, R8, R0 ;  /* 0x0000000008087221 */ /* 0x000fe20000010000 */
[----:B------:R-:W-:Y:S02]  /*215b0*/  MOV R4, R231 ;  /* 0x000000e700047202 */ /* 0x000fe40000000f00 */
[----:B------:R-:W-:Y:S02]  /*215c0*/  MOV R0, 0x2 ;  /* 0x0000000200007802 */ /* 0x000fe40000000f00 */
[----:B------:R-:W-:Y:S02]  /*215d0*/  MOV R2, 0x215f0 ;  /* 0x000215f000027802 */ /* 0x000fe40000000f00 */
[----:B------:R-:W-:Y:S05]  /*215e0*/  CALL.REL.NOINC `($__internal_23_$__cuda_sm70_shflsync_bfly_p) ;  /* 0x0000119000007944 */ /* 0x000fea0003c00000 */
[----:B------:R-:W-:Y:S01]  /*215f0*/  FADD.FTZ R6, R231, R0 ;  /* 0x00000000e7067221 */ /* 0x000fe20000010000 */
[----:B------:R-:W-:Y:S02]  /*21600*/  MOV R0, 0x1 ;  /* 0x0000000100007802 */ /* 0x000fe40000000f00 */
[----:B------:R-:W-:Y:S02]  /*21610*/  MOV R2, 0x21640 ;  /* 0x0002164000027802 */ /* 0x000fe40000000f00 */
[----:B------:R-:W-:-:S02]  /*21620*/  MOV R4, R6 ;  /* 0x0000000600047202 */ /* 0x000fc40000000f00 */
[----:B------:R-:W-:Y:S05]  /*21630*/  CALL.REL.NOINC `($__internal_23_$__cuda_sm70_shflsync_bfly_p) ;  /* 0x0000114000007944 */ /* 0x000fea0003c00000 */
[----:B------:R-:W-:Y:S01]  /*21640*/  FADD.FTZ R6, R6, R0 ;  /* 0x0000000006067221 */ /* 0x000fe20000010000 */
[----:B------:R-:W-:-:S02]  /*21650*/  MOV R4, R232 ;  /* 0x000000e800047202 */ /* 0x000fc40000000f00 */
[----:B------:R-:W-:Y:S02]  /*21660*/  MOV R0, 0x2 ;  /* 0x0000000200007802 */ /* 0x000fe40000000f00 */
[----:B------:R-:W-:Y:S02]  /*21670*/  MOV R2, 0x21690 ;  /* 0x0002169000027802 */ /* 0x000fe40000000f00 */
[----:B------:R-:W-:Y:S05]  /*21680*/  CALL.REL.NOINC `($__internal_23_$__cuda_sm70_shflsync_bfly_p) ;  /* 0x000010f000007944 */ /* 0x000fea0003c00000 */
[----:B------:R-:W-:Y:S01]  /*21690*/  FADD.FTZ R10, R232, R0 ;  /* 0x00000000e80a7221 */ /* 0x000fe20000010000 */
[----:B------:R-:W-:Y:S02]  /*216a0*/  MOV R0, 0x1 ;  /* 0x0000000100007802 */ /* 0x000fe40000000f00 */
[----:B------:R-:W-:Y:S02]  /*216b0*/  MOV R2, 0x216e0 ;  /* 0x000216e000027802 */ /* 0x000fe40000000f00 */
[----:B------:R-:W-:Y:S02]  /*216c0*/  MOV R4, R10 ;  /* 0x0000000a00047202 */ /* 0x000fe40000000f00 */
[----:B------:R-:W-:Y:S05]  /*216d0*/  CALL.REL.NOINC `($__internal_23_$__cuda_sm70_shflsync_bfly_p) ;  /* 0x000010a000007944 */ /* 0x000fea0003c00000 */
[----:B------:R-:W-:Y:S01]  /*216e0*/  MOV R12, R0 ;  /* 0x00000000000c7202 */ /* 0x000fe20000000f00 */
[----:B------:R-:W-:Y:S05]  /*216f0*/  BRA `(.L_x_1786) ;  /* 0xffff7e9000007947 */ /* 0x000fea000383ffff */
.L_x_1692:
[----:B--23--:R-:W-:Y:S01]  /*21700*/  IMAD.MOV.U32 R215, RZ, RZ, R6 ;  /* 0x000000ffffd77224 */ /* 0x00cfe200078e0006 */
[----:B------:R-:W-:Y:S01]  /*21710*/  MOV R2, RZ ;  /* 0x000000ff00027202 */ /* 0x000fe20000000f00 */
[----:B------:R-:W-:Y:S01]  /*21720*/  IMAD.MOV.U32 R216, RZ, RZ, 0x1c1f ;  /* 0x00001c1fffd87424 */ /* 0x000fe200078e00ff */
[----:B------:R-:W-:-:S02]  /*21730*/  MOV R3, 0x21750 ;  /* 0x0002175000037802 */ /* 0x000fc40000000f00 */
[----:B-1--4-:R-:W-:Y:S05]  /*21740*/  CALL.REL.NOINC `($__internal_24_$__cuda_sm70_shflsync_idx_p) ;  /* 0x0000109000007944 */ /* 0x012fea0003c00000 */
[----:B------:R-:W-:Y:S01]  /*21750*/  MOV R4, R215 ;  /* 0x000000d700047202 */ /* 0x000fe20000000f00 */
[----:B------:R-:W-:Y:S05]  /*21760*/  BRA `(.L_x_1787) ;  /* 0xffff98d000007947 */ /* 0x000fea000383ffff */
.L_x_1693:
[----:B------:R-:W-:Y:S01]  /*21770*/  IMAD.MOV.U32 R215, RZ, RZ, R12 ;  /* 0x000000ffffd77224 */ /* 0x000fe200078e000c */
[----:B------:R-:W-:Y:S01]  /*21780*/  MOV R2, RZ ;  /* 0x000000ff00027202 */ /* 0x000fe20000000f00 */
[----:B------:R-:W-:Y:S01]  /*21790*/  IMAD.MOV.U32 R216, RZ, RZ, 0x1c1f ;  /* 0x00001c1fffd87424 */ /* 0x000fe200078e00ff */
[----:B------:R-:W-:-:S02]  /*217a0*/  MOV R3, 0x217c0 ;  /* 0x000217c000037802 */ /* 0x000fc40000000f00 */
[----:B-1234-:R-:W-:Y:S05]  /*217b0*/  CALL.REL.NOINC `($__internal_24_$__cuda_sm70_shflsync_idx_p) ;  /* 0x0000102000007944 */ /* 0x01efea0003c00000 */
[----:B------:R-:W-:Y:S01]  /*217c0*/  MOV R2, R215 ;  /* 0x000000d700027202 */ /* 0x000fe20000000f00 */
[----:B------:R-:W-:Y:S05]  /*217d0*/  BRA `(.L_x_1788) ;  /* 0xffff988000007947 */ /* 0x000fea000383ffff */
.L_x_1696:
[----:B------:R-:W-:Y:S01]  /*217e0*/  IMAD.MOV.U32 R215, RZ, RZ, R6 ;  /* 0x000000ffffd77224 */ /* 0x000fe200078e0006 */
[----:B-1--4-:R-:W-:Y:S01]  /*217f0*/  MOV R2, 0x1 ;  /* 0x0000000100027802 */ /* 0x012fe20000000f00 */
[----:B------:R-:W-:Y:S01]  /*21800*/  IMAD.MOV.U32 R216, RZ, RZ, 0x1c1f ;  /* 0x00001c1fffd87424 */ /* 0x000fe200078e00ff */
[----:B------:R-:W-:-:S02]  /*21810*/  MOV R3, 0x21830 ;  /* 0x0002183000037802 */ /* 0x000fc40000000f00 */
[----:B--23--:R-:W-:Y:S05]  /*21820*/  CALL.REL.NOINC `($__internal_24_$__cuda_sm70_shflsync_idx_p) ;  /* 0x00000fb000007944 */ /* 0x00cfea0003c00000 */
        /* <DEDUP_REMOVED lines=8> */
.L_x_1699:
[----:B------:R-:W-:Y:S01]  /*218b0*/  IMAD.MOV.U32 R215, RZ, RZ, R6 ;  /* 0x000000ffffd77224 */ /* 0x000fe200078e0006 */
[----:B-1----:R-:W-:Y:S01]  /*218c0*/  MOV R2, 0x2 ;  /* 0x0000000200027802 */ /* 0x002fe20000000f00 */
[----:B------:R-:W-:Y:S01]  /*218d0*/  IMAD.MOV.U32 R216, RZ, RZ, 0x1c1f ;  /* 0x00001c1fffd87424 */ /* 0x000fe200078e00ff */
[----:B------:R-:W-:Y:S02]  /*218e0*/  MOV R3, 0x21900 ;  /* 0x0002190000037802 */ /* 0x000fe40000000f00 */
[----:B--23--:R-:W-:Y:S05]  /*218f0*/  CALL.REL.NOINC `($__internal_24_$__cuda_sm70_shflsync_idx_p) ;  /* 0x00000ee000007944 */ /* 0x00cfea0003c00000 */
[----:B------:R-:W-:Y:S01]  /*21900*/  MOV R4, R215 ;  /* 0x000000d700047202 */ /* 0x000fe20000000f00 */
[----:B------:R-:W-:Y:S05]  /*21910*/  BRA `(.L_x_1790) ;  /* 0xffff9a4000007947 */ /* 0x000fea000383ffff */
.L_x_1700:
[----:B------:R-:W-:Y:S01]  /*21920*/  IMAD.MOV.U32 R215, RZ, RZ, R12 ;  /* 0x000000ffffd77224 */ /* 0x000fe200078e000c */
[----:B-1----:R-:W-:Y:S01]  /*21930*/  MOV R2, 0x2 ;  /* 0x0000000200027802 */ /* 0x002fe20000000f00 */
[----:B------:R-:W-:Y:S01]  /*21940*/  IMAD.MOV.U32 R216, RZ, RZ, 0x1c1f ;  /* 0x00001c1fffd87424 */ /* 0x000fe200078e00ff */
[----:B------:R-:W-:Y:S02]  /*21950*/  MOV R3, 0x21970 ;  /* 0x0002197000037802 */ /* 0x000fe40000000f00 */
[----:B--234-:R-:W-:Y:S05]  /*21960*/  CALL.REL.NOINC `($__internal_24_$__cuda_sm70_shflsync_idx_p) ;  /* 0x00000e7000007944 */ /* 0x01cfea0003c00000 */
[----:B------:R-:W-:Y:S01]  /*21970*/  MOV R2, R215 ;  /* 0x000000d700027202 */ /* 0x000fe20000000f00 */
[----:B------:R-:W-:Y:S05]  /*21980*/  BRA `(.L_x_1791) ;  /* 0xffff99f000007947 */ /* 0x000fea000383ffff */
.L_x_1703:
[----:B------:R-:W-:Y:S01]  /*21990*/  IMAD.MOV.U32 R215, RZ, RZ, R6 ;  /* 0x000000ffffd77224 */ /* 0x000fe200078e0006 */
[----:B--2---:R-:W-:Y:S01]  /*219a0*/  MOV R2, 0x3 ;  /* 0x0000000300027802 */ /* 0x004fe20000000f00 */
[----:B------:R-:W-:Y:S01]  /*219b0*/  IMAD.MOV.U32 R216, RZ, RZ, 0x1c1f ;  /* 0x00001c1fffd87424 */ /* 0x000fe200078e00ff */
[----:B------:R-:W-:-:S02]  /*219c0*/  MOV R3, 0x219e0 ;  /* 0x000219e000037802 */ /* 0x000fc40000000f00 */
        /* <DEDUP_REMOVED lines=9> */
.L_x_1705:
[----:B------:R-:W-:Y:S01]  /*21a60*/  IMAD.MOV.U32 R215, RZ, RZ, R5 ;  /* 0x000000ffffd77224 */ /* 0x000fe200078e0005 */
[----:B------:R-:W-:Y:S01]  /*21a70*/  MOV R2, RZ ;  /* 0x000000ff00027202 */ /* 0x000fe20000000f00 */
[----:B------:R-:W-:Y:S01]  /*21a80*/  IMAD.MOV.U32 R216, RZ, RZ, 0x1c1f ;  /* 0x00001c1fffd87424 */ /* 0x000fe200078e00ff */
[----:B------:R-:W-:Y:S02]  /*21a90*/  MOV R3, 0x21ab0 ;  /* 0x00021ab000037802 */ /* 0x000fe40000000f00 */
[----:B------:R-:W-:Y:S05]  /*21aa0*/  CALL.REL.NOINC `($__internal_24_$__cuda_sm70_shflsync_idx_p) ;  /* 0x00000d3000007944 */ /* 0x000fea0003c00000 */
[----:B------:R-:W-:Y:S01]  /*21ab0*/  MOV R4, R215 ;  /* 0x000000d700047202 */ /* 0x000fe20000000f00 */
[----:B------:R-:W-:Y:S05]  /*21ac0*/  BRA `(.L_x_1793) ;  /* 0xffff9db000007947 */ /* 0x000fea000383ffff */
.L_x_1706:
[----:B------:R-:W-:Y:S01]  /*21ad0*/  IMAD.MOV.U32 R215, RZ, RZ, R6 ;  /* 0x000000ffffd77224 */ /* 0x000fe200078e0006 */
[----:B------:R-:W-:Y:S01]  /*21ae0*/  MOV R2, RZ ;  /* 0x000000ff00027202 */ /* 0x000fe20000000f00 */
[----:B------:R-:W-:Y:S01]  /*21af0*/  IMAD.MOV.U32 R216, RZ, RZ, 0x1c1f ;  /* 0x00001c1fffd87424 */ /* 0x000fe200078e00ff */
[----:B------:R-:W-:Y:S02]  /*21b00*/  MOV R3, 0x21b20 ;  /* 0x00021b2000037802 */ /* 0x000fe40000000f00 */
[----:B-12---:R-:W-:Y:S05]  /*21b10*/  CALL.REL.NOINC `($__internal_24_$__cuda_sm70_shflsync_idx_p) ;  /* 0x00000cc000007944 */ /* 0x006fea0003c00000 */
[----:B------:R-:W-:Y:S01]  /*21b20*/  MOV R0, R215 ;  /* 0x000000d700007202 */ /* 0x000fe20000000f00 */
[----:B------:R-:W-:Y:S05]  /*21b30*/  BRA `(.L_x_1794) ;  /* 0xffff9d6000007947 */ /* 0x000fea000383ffff */
.L_x_1709:
        /* <DEDUP_REMOVED lines=13> */
.L_x_1712:
[----:B------:R-:W-:Y:S01]  /*21c10*/  IMAD.MOV.U32 R215, RZ, RZ, R5 ;  /* 0x000000ffffd77224 */ /* 0x000fe200078e0005 */
[----:B----4-:R-:W-:Y:S01]  /*21c20*/  MOV R2, 0x2 ;  /* 0x0000000200027802 */ /* 0x010fe20000000f00 */
[----:B------:R-:W-:Y:S01]  /*21c30*/  IMAD.MOV.U32 R216, RZ, RZ, 0x1c1f ;  /* 0x00001c1fffd87424 */ /* 0x000fe200078e00ff */
[----:B------:R-:W-:Y:S02]  /*21c40*/  MOV R3, 0x21c60 ;  /* 0x00021c6000037802 */ /* 0x000fe40000000f00 */
[----:B-123--:R-:W-:Y:S05]  /*21c50*/  CALL.REL.NOINC `($__internal_24_$__cuda_sm70_shflsync_idx_p) ;  /* 0x00000b8000007944 */ /* 0x00efea0003c00000 */
[----:B------:R-:W-:Y:S01]  /*21c60*/  MOV R4, R215 ;  /* 0x000000d700047202 */ /* 0x000fe20000000f00 */
[----:B------:R-:W-:Y:S05]  /*21c70*/  BRA `(.L_x_1796) ;  /* 0xffffa5d000007947 */ /* 0x000fea000383ffff */
.L_x_1713:
[----:B------:R-:W-:Y:S01]  /*21c80*/  IMAD.MOV.U32 R215, RZ, RZ, R6 ;  /* 0x000000ffffd77224 */ /* 0x000fe200078e0006 */
[----:B----4-:R-:W-:Y:S01]  /*21c90*/  MOV R2, 0x2 ;  /* 0x0000000200027802 */ /* 0x010fe20000000f00 */
[----:B------:R-:W-:Y:S01]  /*21ca0*/  IMAD.MOV.U32 R216, RZ, RZ, 0x1c1f ;  /* 0x00001c1fffd87424 */ /* 0x000fe200078e00ff */
[----:B------:R-:W-:Y:S02]  /*21cb0*/  MOV R3, 0x21cd0 ;  /* 0x00021cd000037802 */ /* 0x000fe40000000f00 */
[----:B-123--:R-:W-:Y:S05]  /*21cc0*/  CALL.REL.NOINC `($__internal_24_$__cuda_sm70_shflsync_idx_p) ;  /* 0x00000b1000007944 */ /* 0x00efea0003c00000 */
[----:B------:R-:W-:Y:S01]  /*21cd0*/  MOV R0, R215 ;  /* 0x000000d700007202 */ /* 0x000fe20000000f00 */
[----:B------:R-:W-:Y:S05]  /*21ce0*/  BRA `(.L_x_1797) ;  /* 0xffffa58000007947 */ /* 0x000fea000383ffff */
.L_x_1716:
        /* <DEDUP_REMOVED lines=13> */
.L_x_1720:
[----:B------:R-:W-:Y:S01]  /*21dc0*/  IMAD.MOV.U32 R215, RZ, RZ, R5 ;  /* 0x000000ffffd77224 */ /* 0x000fe200078e0005 */
[----:B------:R-:W-:Y:S01]  /*21dd0*/  MOV R2, RZ ;  /* 0x000000ff00027202 */ /* 0x000fe20000000f00 */
[----:B------:R-:W-:Y:S01]  /*21de0*/  IMAD.MOV.U32 R216, RZ, RZ, 0x1c1f ;  /* 0x00001c1fffd87424 */ /* 0x000fe200078e00ff */
[----:B------:R-:W-:Y:S02]  /*21df0*/  MOV R3, 0x21e10 ;  /* 0x00021e1000037802 */ /* 0x000fe40000000f00 */
[----:B------:R-:W-:Y:S05]  /*21e00*/  CALL.REL.NOINC `($__internal_24_$__cuda_sm70_shflsync_idx_p) ;  /* 0x000009d000007944 */ /* 0x000fea0003c00000 */
[----:B------:R-:W-:Y:S01]  /*21e10*/  MOV R4, R215 ;  /* 0x000000d700047202 */ /* 0x000fe20000000f00 */
[----:B------:R-:W-:Y:S05]  /*21e20*/  BRA `(.L_x_1799) ;  /* 0xffffb60000007947 */ /* 0x000fea000383ffff */
.L_x_1721:
[----:B------:R-:W-:Y:S01]  /*21e30*/  IMAD.MOV.U32 R215, RZ, RZ, R13 ;  /* 0x000000ffffd77224 */ /* 0x000fe200078e000d */
[----:B------:R-:W-:Y:S01]  /*21e40*/  MOV R2, RZ ;  /* 0x000000ff00027202 */ /* 0x000fe20000000f00 */
[----:B------:R-:W-:Y:S01]  /*21e50*/  IMAD.MOV.U32 R216, RZ, RZ, 0x1c1f ;  /* 0x00001c1fffd87424 */ /* 0x000fe200078e00ff */
[----:B------:R-:W-:Y:S02]  /*21e60*/  MOV R3, 0x21e80 ;  /* 0x00021e8000037802 */ /* 0x000fe40000000f00 */
[----:B-12---:R-:W-:Y:S05]  /*21e70*/  CALL.REL.NOINC `($__internal_24_$__cuda_sm70_shflsync_idx_p) ;  /* 0x0000096000007944 */ /* 0x006fea0003c00000 */
[----:B------:R-:W-:Y:S01]  /*21e80*/  MOV R0, R215 ;  /* 0x000000d700007202 */ /* 0x000fe20000000f00 */
[----:B------:R-:W-:Y:S05]  /*21e90*/  BRA `(.L_x_1800) ;  /* 0xffffb5b000007947 */ /* 0x000fea000383ffff */
.L_x_1724:
        /* <DEDUP_REMOVED lines=13> */
.L_x_1727:
[----:B------:R-:W-:Y:S01]  /*21f70*/  IMAD.MOV.U32 R215, RZ, RZ, R5 ;  /* 0x000000ffffd77224 */ /* 0x000fe200078e0005 */
[----:B-1----:R-:W-:Y:S01]  /*21f80*/  MOV R2, 0x2 ;  /* 0x0000000200027802 */ /* 0x002fe20000000f00 */
[----:B------:R-:W-:Y:S01]  /*21f90*/  IMAD.MOV.U32 R216, RZ, RZ, 0x1c1f ;  /* 0x00001c1fffd87424 */ /* 0x000fe200078e00ff */
[----:B------:R-:W-:Y:S02]  /*21fa0*/  MOV R3, 0x21fc0 ;  /* 0x00021fc000037802 */ /* 0x000fe40000000f00 */
[----:B--234-:R-:W-:Y:S05]  /*21fb0*/  CALL.REL.NOINC `($__internal_24_$__cuda_sm70_shflsync_idx_p) ;  /* 0x0000082000007944 */ /* 0x01cfea0003c00000 */
[----:B------:R-:W-:Y:S01]  /*21fc0*/  MOV R4, R215 ;  /* 0x000000d700047202 */ /* 0x000fe20000000f00 */
[----:B------:R-:W-:Y:S05]  /*21fd0*/  BRA `(.L_x_1802) ;  /* 0xffffb78000007947 */ /* 0x000fea000383ffff */
.L_x_1728:
[----:B------:R-:W-:Y:S01]  /*21fe0*/  IMAD.MOV.U32 R215, RZ, RZ, R13 ;  /* 0x000000ffffd77224 */ /* 0x000fe200078e000d */
[----:B------:R-:W-:Y:S01]  /*21ff0*/  MOV R2, 0x2 ;  /* 0x0000000200027802 */ /* 0x000fe20000000f00 */
[----:B------:R-:W-:Y:S01]  /*22000*/  IMAD.MOV.U32 R216, RZ, RZ, 0x1c1f ;  /* 0x00001c1fffd87424 */ /* 0x000fe200078e00ff */
[----:B------:R-:W-:Y:S02]  /*22010*/  MOV R3, 0x22030 ;  /* 0x0002203000037802 */ /* 0x000fe40000000f00 */
[----:B-1234-:R-:W-:Y:S05]  /*22020*/  CALL.REL.NOINC `($__internal_24_$__cuda_sm70_shflsync_idx_p) ;  /* 0x000007b000007944 */ /* 0x01efea0003c00000 */
[----:B------:R-:W-:Y:S01]  /*22030*/  MOV R0, R215 ;  /* 0x000000d700007202 */ /* 0x000fe20000000f00 */
[----:B------:R-:W-:Y:S05]  /*22040*/  BRA `(.L_x_1803) ;  /* 0xffffb73000007947 */ /* 0x000fea000383ffff */
.L_x_1731:
[----:B------:R-:W-:Y:S01]  /*22050*/  IMAD.MOV.U32 R215, RZ, RZ, R5 ;  /* 0x000000ffffd77224 */ /* 0x000fe200078e0005 */
[----:B-1----:R-:W-:Y:S01]  /*22060*/  MOV R2, 0x3 ;  /* 0x0000000300027802 */ /* 0x002fe20000000f00 */
[----:B------:R-:W-:Y:S01]  /*22070*/  IMAD.MOV.U32 R216, RZ, RZ, 0x1c1f ;  /* 0x00001c1fffd87424 */ /* 0x000fe200078e00ff */
[----:B------:R-:W-:-:S02]  /*22080*/  MOV R3, 0x220a0 ;  /* 0x000220a000037802 */ /* 0x000fc40000000f00 */
[----:B--234-:R-:W-:Y:S05]  /*22090*/  CALL.REL.NOINC `($__internal_24_$__cuda_sm70_shflsync_idx_p) ;  /* 0x0000074000007944 */ /* 0x01cfea0003c00000 */
        /* <DEDUP_REMOVED lines=8> */
.L_x_1733:
[----:B------:R-:W-:Y:S01]  /*22120*/  IMAD.MOV.U32 R215, RZ, RZ, R76 ;  /* 0x000000ffffd77224 */ /* 0x000fe200078e004c */
[----:B------:R-:W-:Y:S01]  /*22130*/  MOV R2, RZ ;  /* 0x000000ff00027202 */ /* 0x000fe20000000f00 */
[----:B------:R-:W-:Y:S01]  /*22140*/  IMAD.MOV.U32 R216, RZ, RZ, 0x1f ;  /* 0x0000001fffd87424 */ /* 0x000fe200078e00ff */
[----:B------:R-:W-:Y:S02]  /*22150*/  MOV R3, 0x22170 ;  /* 0x0002217000037802 */ /* 0x000fe40000000f00 */
[----:B------:R-:W-:Y:S05]  /*22160*/  CALL.REL.NOINC `($__internal_24_$__cuda_sm70_shflsync_idx_p) ;  /* 0x0000067000007944 */ /* 0x000fea0003c00000 */
[----:B------:R-:W-:Y:S01]  /*22170*/  MOV R10, R215 ;  /* 0x000000d7000a7202 */ /* 0x000fe20000000f00 */
[----:B------:R-:W-:Y:S05]  /*22180*/  BRA `(.L_x_1805) ;  /* 0xffffb9c000007947 */ /* 0x000fea000383ffff */
.L_x_1734:
[----:B------:R-:W-:Y:S01]  /*22190*/  IMAD.MOV.U32 R215, RZ, RZ, R76 ;  /* 0x000000ffffd77224 */ /* 0x000fe200078e004c */
[----:B------:R-:W-:Y:S01]  /*221a0*/  MOV R2, 0x1 ;  /* 0x0000000100027802 */ /* 0x000fe20000000f00 */
[----:B------:R-:W-:Y:S01]  /*221b0*/  IMAD.MOV.U32 R216, RZ, RZ, 0x1f ;  /* 0x0000001fffd87424 */ /* 0x000fe200078e00ff */
[----:B------:R-:W-:Y:S02]  /*221c0*/  MOV R3, 0x221e0 ;  /* 0x000221e000037802 */ /* 0x000fe40000000f00 */
[----:B-12---:R-:W-:Y:S05]  /*221d0*/  CALL.REL.NOINC `($__internal_24_$__cuda_sm70_shflsync_idx_p) ;  /* 0x0000060000007944 */ /* 0x006fea0003c00000 */
[----:B------:R-:W-:Y:S01]  /*221e0*/  MOV R9, R215 ;  /* 0x000000d700097202 */ /* 0x000fe20000000f00 */
[----:B------:R-:W-:Y:S05]  /*221f0*/  BRA `(.L_x_1806) ;  /* 0xffffb97000007947 */ /* 0x000fea000383ffff */
.L_x_1735:
[----:B------:R-:W-:Y:S02]  /*22200*/  MOV R3, 0x1 ;  /* 0x0000000100037802 */ /* 0x000fe40000000f00 */
[----:B------:R-:W-:-:S02]  /*22210*/  MOV R2, 0x22230 ;  /* 0x0002223000027802 */ /* 0x000fc40000000f00 */
[----:B-1234-:R-:W-:Y:S05]  /*22220*/  CALL.REL.NOINC `($__internal_25_$__cuda_sm70_shflsync_up_p) ;  /* 0x0000061000007944 */ /* 0x01efea0003c00000 */
[----:B------:R-:W-:Y:S05]  /*22230*/  BRA `(.L_x_1807) ;  /* 0xffffba6000007947 */ /* 0x000fea000383ffff */
.L_x_1736:
[----:B------:R-:W-:Y:S02]  /*22240*/  MOV R3, 0x2 ;  /* 0x0000000200037802 */ /* 0x000fe40000000f00 */
[----:B------:R-:W-:-:S02]  /*22250*/  MOV R2, 0x22270 ;  /* 0x0002227000027802 */ /* 0x000fc40000000f00 */
[----:B--2-4-:R-:W-:Y:S05]  /*22260*/  CALL.REL.NOINC `($__internal_25_$__cuda_sm70_shflsync_up_p) ;  /* 0x000005d000007944 */ /* 0x014fea0003c00000 */
        /* <DEDUP_REMOVED lines=24> */
.L_x_1740:
[----:B------:R-:W-:Y:S02]  /*223f0*/  MOV R3, 0x1 ;  /* 0x0000000100037802 */ /* 0x000fe40000000f00 */
[----:B------:R-:W-:Y:S02]  /*22400*/  MOV R2, 0x22420 ;  /* 0x0002242000027802 */ /* 0x000fe40000000f00 */
[----:B------:R-:W-:Y:S05]  /*22410*/  CALL.REL.NOINC `($__internal_25_$__cuda_sm70_shflsync_up_p) ;  /* 0x0000042000007944 */ /* 0x000fea0003c00000 */
[----:B------:R-:W-:Y:S01]  /*22420*/  MOV R2, R4 ;  /* 0x0000000400027202 */ /* 0x000fe20000000f00 */
[----:B------:R-:W-:Y:S05]  /*22430*/  BRA `(.L_x_1809) ;  /* 0xffffbad000007947 */ /* 0x000fea000383ffff */
.L_x_1741:
        /* <DEDUP_REMOVED lines=27> */
.L_x_1743:
[----:B------:R-:W-:Y:S02]  /*225f0*/  SEL R0, RZ, 0x1, P0 ;  /* 0x00000001ff007807 */ /* 0x000fe40000000000 */
[----:B------:R-:W-:Y:S02]  /*22600*/  MOV R2, 0x22620 ;  /* 0x0002262000027802 */ /* 0x000fe40000000f00 */
[----:B-1----:R-:W-:Y:S05]  /*22610*/  CALL.REL.NOINC `($__internal_26_$__cuda_sm70_votesync_ballot) ;  /* 0x0000028000007944 */ /* 0x002fea0003c00000 */
[----:B------:R-:W-:Y:S01]  /*22620*/  MOV R11, R0 ;  /* 0x00000000000b7202 */ /* 0x000fe20000000f00 */
[----:B------:R-:W-:Y:S05]  /*22630*/  BRA `(.L_x_1811) ;  /* 0xffffba6000007947 */ /* 0x000fea000383ffff */
.L_x_1744:
[----:B------:R-:W-:Y:S01]  /*22640*/  IMAD.MOV.U32 R215, RZ, RZ, R6 ;  /* 0x000000ffffd77224 */ /* 0x000fe200078e0006 */
[----:B------:R-:W-:Y:S01]  /*22650*/  MOV R2, R5 ;  /* 0x0000000500027202 */ /* 0x000fe20000000f00 */
[----:B------:R-:W-:Y:S01]  /*22660*/  IMAD.MOV.U32 R216, RZ, RZ, 0x1f ;  /* 0x0000001fffd87424 */ /* 0x000fe200078e00ff */
[----:B------:R-:W-:Y:S02]  /*22670*/  MOV R3, 0x22690 ;  /* 0x0002269000037802 */ /* 0x000fe40000000f00 */
[----:B-12---:R-:W-:Y:S05]  /*22680*/  CALL.REL.NOINC `($__internal_24_$__cuda_sm70_shflsync_idx_p) ;  /* 0x0000015000007944 */ /* 0x006fea0003c00000 */
[----:B------:R-:W-:Y:S01]  /*22690*/  IMAD.MOV.U32 R6, RZ, RZ, R215 ;  /* 0x000000ffff067224 */ /* 0x000fe200078e00d7 */
[----:B------:R-:W-:Y:S01]  /*226a0*/  MOV R2, R5 ;  /* 0x0000000500027202 */ /* 0x000fe20000000f00 */
[----:B------:R-:W-:Y:S01]  /*226b0*/  IMAD.MOV.U32 R215, RZ, RZ, R8 ;  /* 0x000000ffffd77224 */ /* 0x000fe200078e0008 */
[----:B------:R-:W-:-:S02]  /*226c0*/  MOV R216, 0x1f ;  /* 0x0000001f00d87802 */ /* 0x000fc40000000f00 */
[----:B------:R-:W-:Y:S02]  /*226d0*/  MOV R3, 0x226f0 ;  /* 0x000226f000037802 */ /* 0x000fe40000000f00 */
[----:B------:R-:W-:Y:S05]  /*226e0*/  CALL.REL.NOINC `($__internal_24_$__cuda_sm70_shflsync_idx_p) ;  /* 0x000000f000007944 */ /* 0x000fea0003c00000 */
[----:B------:R-:W-:Y:S01]  /*226f0*/  MOV R0, R215 ;  /* 0x000000d700007202 */ /* 0x000fe20000000f00 */
[----:B------:R-:W-:Y:S05]  /*22700*/  BRA `(.L_x_1812) ;  /* 0xffffba0000007947 */ /* 0x000fea000383ffff */
.L_x_1747:
[----:B------:R-:W-:Y:S01]  /*22710*/  IMAD.MOV.U32 R215, RZ, RZ, R4 ;  /* 0x000000ffffd77224 */ /* 0x000fe200078e0004 */
[----:B------:R-:W-:Y:S01]  /*22720*/  MOV R2, R5 ;  /* 0x0000000500027202 */ /* 0x000fe20000000f00 */
[----:B------:R-:W-:Y:S01]  /*22730*/  IMAD.MOV.U32 R216, RZ, RZ, 0x1f ;  /* 0x0000001fffd87424 */ /* 0x000fe200078e00ff */
[----:B------:R-:W-:Y:S02]  /*22740*/  MOV R3, 0x22760 ;  /* 0x0002276000037802 */ /* 0x000fe40000000f00 */
[----:B-12-4-:R-:W-:Y:S05]  /*22750*/  CALL.REL.NOINC `($__internal_24_$__cuda_sm70_shflsync_idx_p) ;  /* 0x0000008000007944 */ /* 0x016fea0003c00000 */
[----:B------:R-:W-:Y:S01]  /*22760*/  MOV R12, R215 ;  /* 0x000000d7000c7202 */ /* 0x000fe20000000f00 */
[----:B------:R-:W-:Y:S05]  /*22770*/  BRA `(.L_x_1746) ;  /* 0xffffb9f000007947 */ /* 0x000fea000383ffff */
        .weak           $__internal_23_$__cuda_sm70_shflsync_bfly_p
        .type           $__internal_23_$__cuda_sm70_shflsync_bfly_p,@function
        .size           $__internal_23_$__cuda_sm70_shflsync_bfly_p,($__internal_24_$__cuda_sm70_shflsync_idx_p - $__internal_23_$__cuda_sm70_shflsync_bfly_p)
$__internal_23_$__cuda_sm70_shflsync_bfly_p:
[----:B------:R-:W-:Y:S02]  /*22780*/  MOV R188, 0xffffffff ;  /* 0xffffffff00bc7802 */ /* 0x000fe40000000f00 */
[----:B------:R-:W-:Y:S02]  /*22790*/  MOV R3, 0x1f ;  /* 0x0000001f00037802 */ /* 0x000fe40000000f00 */
[----:B------:R-:W-:Y:S04]  /*227a0*/  WARPSYNC R188 ;  /* 0x000000bc00007348 */ /* 0x000fe80003800000 */
[----:B------:R1:W2:Y:S02]  /*227b0*/  SHFL.BFLY PT, R0, R4, R0, R3 ;  /* 0x0c00000004007389 */ /* 0x0002a400000e0003 */
[----:B-1----:R-:W-:-:S04]  /*227c0*/  MOV R3, 0x0 ;  /* 0x0000000000037802 */ /* 0x002fc80000000f00 */
[----:B--2---:R-:W-:Y:S05]  /*227d0*/  RET.REL.NODEC R2 `(_ZN7cutlass13device_kernelIN5flash19enable_sm80_to_sm89INS1_16FlashAttnFwdSm80INS1_25CollectiveMainloopFwdSm80ILi4ELi1ELb0EN4cute5tupleIJNS5_1CILi128EEENS7_ILi48EEENS7_ILi96EEEEEELi96ENS_10bfloat16_tEfNS_4arch4Sm80ELb1ELb0ELb0ELb1ELb1ELb1ELb1ELb1EEENS1_21CollectiveEpilogueFwdINS6_IJS8_SA_S9_EEENS6_IJNS7_ILi1EEESI_SI_EEESC_SE_Li128ELb1ELb1ELb1ELb0EEENS1_36VarlenDynamicPersistentTileSchedulerILi128ELi48ELi128ELi128ELb1ELb1ELb0ELb1ELb1ELb1EEEEEEEEEvNT_6ParamsE) ;  /* 0xfffdd82002007950 */ /* 0x004fea0003c3ffff */
        .weak           $__internal_24_$__cuda_sm70_shflsync_idx_p
        .type           $__internal_24_$__cuda_sm70_shflsync_idx_p,@function
        .size           $__internal_24_$__cuda_sm70_shflsync_idx_p,($__internal_25_$__cuda_sm70_shflsync_up_p - $__internal_24_$__cuda_sm70_shflsync_idx_p)
$__internal_24_$__cuda_sm70_shflsync_idx_p:
[----:B------:R-:W-:-:S04]  /*227e0*/  MOV R217, 0xffffffff ;  /* 0xffffffff00d97802 */ /* 0x000fc80000000f00 */
[----:B------:R-:W-:Y:S04]  /*227f0*/  WARPSYNC R217 ;  /* 0x000000d900007348 */ /* 0x000fe80003800000 */
[----:B------:R1:W2:Y:S02]  /*22800*/  SHFL.IDX PT, R215, R215, R2, R216 ;  /* 0x00000002d7d77389 */ /* 0x0002a400000e00d8 */
[----:B-1----:R-:W-:Y:S02]  /*22810*/  MOV R2, R3 ;  /* 0x0000000300027202 */ /* 0x002fe40000000f00 */
[----:B------:R-:W-:-:S04]  /*22820*/  MOV R3, 0x0 ;  /* 0x0000000000037802 */ /* 0x000fc80000000f00 */
[----:B--2---:R-:W-:Y:S05]  /*22830*/  RET.REL.NODEC R2 `(_ZN7cutlass13device_kernelIN5flash19enable_sm80_to_sm89INS1_16FlashAttnFwdSm80INS1_25CollectiveMainloopFwdSm80ILi4ELi1ELb0EN4cute5tupleIJNS5_1CILi128EEENS7_ILi48EEENS7_ILi96EEEEEELi96ENS_10bfloat16_tEfNS_4arch4Sm80ELb1ELb0ELb0ELb1ELb1ELb1ELb1ELb1EEENS1_21CollectiveEpilogueFwdINS6_IJS8_SA_S9_EEENS6_IJNS7_ILi1EEESI_SI_EEESC_SE_Li128ELb1ELb1ELb1ELb0EEENS1_36VarlenDynamicPersistentTileSchedulerILi128ELi48ELi128ELi128ELb1ELb1ELb0ELb1ELb1ELb1EEEEEEEEEvNT_6ParamsE) ;  /* 0xfffdd7c002007950 */ /* 0x004fea0003c3ffff */
        .weak           $__internal_25_$__cuda_sm70_shflsync_up_p
        .type           $__internal_25_$__cuda_sm70_shflsync_up_p,@function
        .size           $__internal_25_$__cuda_sm70_shflsync_up_p,($__internal_26_$__cuda_sm70_votesync_ballot - $__internal_25_$__cuda_sm70_shflsync_up_p)
$__internal_25_$__cuda_sm70_shflsync_up_p:
[----:B------:R-:W-:Y:S02]  /*22840*/  MOV R4, RZ ;  /* 0x000000ff00047202 */ /* 0x000fe40000000f00 */
[----:B------:R-:W-:-:S04]  /*22850*/  MOV R11, 0xffffffff ;  /* 0xffffffff000b7802 */ /* 0x000fc80000000f00 */
[----:B------:R-:W-:Y:S04]  /*22860*/  WARPSYNC R11 ;  /* 0x0000000b00007348 */ /* 0x000fe80003800000 */
[----:B------:R1:W2:Y:S02]  /*22870*/  SHFL.UP PT, R4, R0, R3, R4 ;  /* 0x0400000300047389 */ /* 0x0002a400000e0004 */
[----:B-1----:R-:W-:-:S04]  /*22880*/  MOV R3, 0x0 ;  /* 0x0000000000037802 */ /* 0x002fc80000000f00 */
[----:B--2---:R-:W-:Y:S05]  /*22890*/  RET.REL.NODEC R2 `(_ZN7cutlass13device_kernelIN5flash19enable_sm80_to_sm89INS1_16FlashAttnFwdSm80INS1_25CollectiveMainloopFwdSm80ILi4ELi1ELb0EN4cute5tupleIJNS5_1CILi128EEENS7_ILi48EEENS7_ILi96EEEEEELi96ENS_10bfloat16_tEfNS_4arch4Sm80ELb1ELb0ELb0ELb1ELb1ELb1ELb1ELb1EEENS1_21CollectiveEpilogueFwdINS6_IJS8_SA_S9_EEENS6_IJNS7_ILi1EEESI_SI_EEESC_SE_Li128ELb1ELb1ELb1ELb0EEENS1_36VarlenDynamicPersistentTileSchedulerILi128ELi48ELi128ELi128ELb1ELb1ELb0ELb1ELb1ELb1EEEEEEEEEvNT_6ParamsE) ;  /* 0xfffdd76002007950 */ /* 0x004fea0003c3ffff */
        .weak           $__internal_26_$__cuda_sm70_votesync_ballot
        .type           $__internal_26_$__cuda_sm70_votesync_ballot,@function
        .size           $__internal_26_$__cuda_sm70_votesync_ballot,(.L_x_1845 - $__internal_26_$__cuda_sm70_votesync_ballot)
$__internal_26_$__cuda_sm70_votesync_ballot:
[----:B------:R-:W-:Y:S01]  /*228a0*/  ISETP.NE.U32.AND P0, PT, R0, 0x1, PT ;  /* 0x000000010000780c */ /* 0x000fe20003f05070 */
[----:B------:R-:W-:-:S04]  /*228b0*/  IMAD.MOV.U32 R3, RZ, RZ, -0x1 ;  /* 0xffffffffff037424 */ /* 0x000fc800078e00ff */
[----:B------:R-:W-:Y:S08]  /*228c0*/  WARPSYNC R3 ;  /* 0x0000000300007348 */ /* 0x000ff00003800000 */
[----:B------:R-:W-:-:S04]  /*228d0*/  VOTE.ANY R0, PT, !P0 ;  /* 0x0000000000007806 */ /* 0x000fc800040e0100 */
[----:B------:R-:W-:Y:S01]  /*228e0*/  LOP3.LUT R0, R0, R3, RZ, 0xc0, !PT ;  /* 0x0000000300007212 */ /* 0x000fe200078ec0ff */
[----:B------:R-:W-:-:S04]  /*228f0*/  IMAD.MOV.U32 R3, RZ, RZ, 0x0 ;  /* 0x00000000ff037424 */ /* 0x000fc800078e00ff */
[----:B------:R-:W-:Y:S05]  /*22900*/  RET.REL.NODEC R2 `(_ZN7cutlass13device_kernelIN5flash19enable_sm80_to_sm89INS1_16FlashAttnFwdSm80INS1_25CollectiveMainloopFwdSm80ILi4ELi1ELb0EN4cute5tupleIJNS5_1CILi128EEENS7_ILi48EEENS7_ILi96EEEEEELi96ENS_10bfloat16_tEfNS_4arch4Sm80ELb1ELb0ELb0ELb1ELb1ELb1ELb1ELb1EEENS1_21CollectiveEpilogueFwdINS6_IJS8_SA_S9_EEENS6_IJNS7_ILi1EEESI_SI_EEESC_SE_Li128ELb1ELb1ELb1ELb0EEENS1_36VarlenDynamicPersistentTileSchedulerILi128ELi48ELi128ELi128ELb1ELb1ELb0ELb1ELb1ELb1EEEEEEEEEvNT_6ParamsE) ;  /* 0xfffdd6f002007950 */ /* 0x000fea0003c3ffff */
.L_x_1813:
        /* <DEDUP_REMOVED lines=15> */
.L_x_1845:


//--------------------- .nv.shared._ZN7cutlass13device_kernelIN5flash19enable_sm80_to_sm89INS1_16FlashAttnFwdSm80INS1_25CollectiveMainloopFwdSm80ILi4ELi1ELb0EN4cute5tupleIJNS5_1CILi128EEENS7_ILi64EEENS7_ILi96EEEEEELi96ENS_10bfloat16_tEfNS_4arch4Sm80ELb0ELb0ELb0ELb0ELb1ELb0ELb1ELb1EEENS1_21CollectiveEpilogueFwdINS6_IJS8_SA_S9_EEENS6_IJNS7_ILi1EEESI_SI_EEESC_SE_Li128ELb0ELb1ELb1ELb0EEENS1_19SingleTileSchedulerILb0ELb1ELb1ELi128EEEEEEEEEvNT_6ParamsE --------------------------
	.section	.nv.shared._ZN7cutlass13device_kernelIN5flash19enable_sm80_to_sm89INS1_16FlashAttnFwdSm80INS1_25CollectiveMainloopFwdSm80ILi4ELi1ELb0EN4cute5tupleIJNS5_1CILi128EEENS7_ILi64EEENS7_ILi96EEEEEELi96ENS_10bfloat16_tEfNS_4arch4Sm80ELb0ELb0ELb0ELb0ELb1ELb0ELb1ELb1EEENS1_21CollectiveEpilogueFwdINS6_IJS8_SA_S9_EEENS6_IJNS7_ILi1EEESI_SI_EEESC_SE_Li128ELb0ELb1ELb1ELb0EEENS1_19SingleTileSchedulerILb0ELb1ELb1ELi128EEEEEEEEEvNT_6ParamsE,"aw",@nobits
	.sectionflags	@""
	.align	16


//--------------------- .nv.global                --------------------------
	.section	.nv.global,"aw",@nobits
.nv.global:
	.type		_ZN77_INTERNAL_c6b62c19_41_flash_fwd_hdim96_bf16_paged_split_sm80_cu_c04999b1_35474cute1_E,@object
	.size		_ZN77_INTERNAL_c6b62c19_41_flash_fwd_hdim96_bf16_paged_split_sm80_cu_c04999b1_35474cute1_E,(_ZN77_INTERNAL_c6b62c19_41_flash_fwd_hdim96_bf16_paged_split_sm80_cu_c04999b1_35474cuda3std3__45__cpo6cbeginE - _ZN77_INTERNAL_c6b62c19_41_flash_fwd_hdim96_bf16_paged_split_sm80_cu_c04999b1_35474cute1_E)
_ZN77_INTERNAL_c6b62c19_41_flash_fwd_hdim96_bf16_paged_split_sm80_cu_c04999b1_35474cute1_E:
	.zero		1
	.type		_ZN77_INTERNAL_c6b62c19_41_flash_fwd_hdim96_bf16_paged_split_sm80_cu_c04999b1_35474cuda3std3__45__cpo6cbeginE,@object
	.size		_ZN77_INTERNAL_c6b62c19_41_flash_fwd_hdim96_bf16_paged_split_sm80_cu_c04999b1_35474cuda3std3__45__cpo6cbeginE,(_ZN77_INTERNAL_c6b62c19_41_flash_fwd_hdim96_bf16_paged_split_sm80_cu_c04999b1_35474cuda3std3__48in_placeE - _ZN77_INTERNAL_c6b62c19_41_flash_fwd_hdim96_bf16_paged_split_sm80_cu_c04999b1_35474cuda3std3__45__cpo6cbeginE)
_ZN77_INTERNAL_c6b62c19_41_flash_fwd_hdim96_bf16_paged_split_sm80_cu_c04999b1_35474cuda3std3__45__cpo6cbeginE:
	.zero		1
	.type		_ZN77_INTERNAL_c6b62c19_41_flash_fwd_hdim96_bf16_paged_split_sm80_cu_c04999b1_35474cuda3std3__48in_placeE,@object
	.size		_ZN77_INTERNAL_c6b62c19_41_flash_fwd_hdim96_bf16_paged_split_sm80_cu_c04999b1_35474cuda3std3__48in_placeE,(_ZN77_INTERNAL_c6b62c19_41_flash_fwd_hdim96_bf16_paged_split_sm80_cu_c04999b1_35474cuda3std6ranges3__45__cpo9iter_moveE - _ZN77_INTERNAL_c6b62c19_41_flash_fwd_hdim96_bf16_paged_split_sm80_cu_c04999b1_35474cuda3std3__48in_placeE)
_ZN77_INTERNAL_c6b62c19_41_flash_fwd_hdim96_bf16_paged_split_sm80_cu_c04999b1_35474cuda3std3__48in_placeE:
	.zero		1
	.type		_ZN77_INTERNAL_c6b62c19_41_flash_fwd_hdim96_bf16_paged_split_sm80_cu_c04999b1_35474cuda3std6ranges3__45__cpo9iter_moveE,@object
	.size		_ZN77_INTERNAL_c6b62c19_41_flash_fwd_hdim96_bf16_paged_split_sm80_cu_c04999b1_35474cuda3std6ranges3__45__cpo9iter_moveE,(_ZN77_INTERNAL_c6b62c19_41_flash_fwd_hdim96_bf16_paged_split_sm80_cu_c04999b1_35474cuda3std3__45__cpo5beginE - _ZN77_INTERNAL_c6b62c19_41_flash_fwd_hdim96_bf16_paged_split_sm80_cu_c04999b1_35474cuda3std6ranges3__45__cpo9iter_moveE)
_ZN77_INTERNAL_c6b62c19_41_flash_fwd_hdim96_bf16_paged_split_sm80_cu_c04999b1_35474cuda3std6ranges3__45__cpo9iter_moveE:
	.zero		1
	.type		_ZN77_INTERNAL_c6b62c19_41_flash_fwd_hdim96_bf16_paged_split_sm80_cu_c04999b1_35474cuda3std3__45__cpo5beginE,@object
	.size		_ZN77_INTERNAL_c6b62c19_41_flash_fwd_hdim96_bf16_paged_split_sm80_cu_c04999b1_35474cuda3std3__45__cpo5beginE,(_ZN77_INTERNAL_c6b62c19_41_flash_fwd_hdim96_bf16_paged_split_sm80_cu_c04999b1_35474cuda3std3__479_GLOBAL__N__c6b62c19_41_flash_fwd_hdim96_bf16_paged_split_sm80_cu_c04999b1_35476ignoreE - _ZN77_INTERNAL_c6b62c19_41_flash_fwd_hdim96_bf16_paged_split_sm80_cu_c04999b1_35474cuda3std3__45__cpo5beginE)
_ZN77_INTERNAL_c6b62c19_41_flash_fwd_hdim96_bf16_paged_split_sm80_cu_c04999b1_35474cuda3std3__45__cpo5beginE:
	.zero		1
	.type		_ZN77_INTERNAL_c6b62c19_41_flash_fwd_hdim96_bf16_paged_split_sm80_cu_c04999b1_35474cuda3std3__479_GLOBAL__N__c6b62c19_41_flash_fwd_hdim96_bf16_paged_split_sm80_cu_c04999b1_35476ignoreE,@object
	.size		_ZN77_INTERNAL_c6b62c19_41_flash_fwd_hdim96_bf16_paged_split_sm80_cu_c04999b1_35474cuda3std3__479_GLOBAL__N__c6b62c19_41_flash_fwd_hdim96_bf16_paged_split_sm80_cu_c04999b1_35476ignoreE,(_ZN77_INTERNAL_c6b62c19_41_flash_fwd_hdim96_bf16_paged_split_sm80_cu_c04999b1_35474cute7productE - _ZN77_INTERNAL_c6b62c19_41_flash_fwd_hdim96_bf16_paged_split_sm80_cu_c04999b1_35474cuda3std3__479_GLOBAL__N__c6b62c19_41_flash_fwd_hdim96_bf16_paged_split_sm80_cu_c04999b1_35476ignoreE)
_ZN77_INTERNAL_c6b62c19_41_flash_fwd_hdim96_bf16_paged_split_sm80_cu_c04999b1_35474cuda3std3__479_GLOBAL__N__c6b62c19_41_flash_fwd_hdim96_bf16_paged_split_sm80_cu_c04999b1_35476ignoreE:
	.zero		1
	.type		_ZN77_INTERNAL_c6b62c19_41_flash_fwd_hdim96_bf16_paged_split_sm80_cu_c04999b1_35474cute7productE,@object
	.size		_ZN77_INTERNAL_c6b62c19_41_flash_fwd_hdim96_bf16_paged_split_sm80_cu_c04999b1_35474cute7productE,(_ZN77_INTERNAL_c6b62c19_41_flash_fwd_hdim96_bf16_paged_split_sm80_cu_c04999b1_35474cuda3std3__45__cpo3endE - _ZN77_INTERNAL_c6b62c19_41_flash_fwd_hdim96_bf16_paged_split_sm80_cu_c04999b1_35474cute7productE)
_ZN77_INTERNAL_c6b62c19_41_flash_fwd_hdim96_bf16_paged_split_sm80_cu_c04999b1_35474cute7productE:
	.zero		1
	.type		_ZN77_INTERNAL_c6b62c19_41_flash_fwd_hdim96_bf16_paged_split_sm80_cu_c04999b1_35474cuda3std3__45__cpo3endE,@object
	.size		_ZN77_INTERNAL_c6b62c19_41_flash_fwd_hdim96_bf16_paged_split_sm80_cu_c04999b1_35474cuda3std3__45__cpo3endE,(_ZN77_INTERNAL_c6b62c19_41_flash_fwd_hdim96_bf16_paged_split_sm80_cu_c04999b1_35474cuda3std3__419piecewise_constructE - _ZN77_INTERNAL_c6b62c19_41_flash_fwd_hdim96_bf16_paged_split_sm80_cu_c04999b1_35474cuda3std3__45__cpo3endE)
_ZN77_INTERNAL_c6b62c19_41_flash_fwd_hdim96_bf16_paged_split_sm80_cu_c04999b1_35474cuda3std3__45__cpo3endE:
	.zero		1
	.type		_ZN77_INTERNAL_c6b62c19_41_flash_fwd_hdim96_bf16_paged_split_sm80_cu_c04999b1_35474cuda3std3__419piecewise_constructE,@object
	.size		_ZN77_INTERNAL_c6b62c19_41_flash_fwd_hdim96_bf16_paged_split_sm80_cu_c04999b1_35474cuda3std3__419piecewise_constructE,(_ZN77_INTERNAL_c6b62c19_41_flash_fwd_hdim96_bf16_paged_split_sm80_cu_c04999b1_35474cuda3std3__45__cpo4cendE - _ZN77_INTERNAL_c6b62c19_41_flash_fwd_hdim96_bf16_paged_split_sm80_cu_c04999b1_35474cuda3std3__419piecewise_constructE)
_ZN77_INTERNAL_c6b62c19_41_flash_fwd_hdim96_bf16_paged_split_sm80_cu_c04999b1_35474cuda3std3__419piecewise_constructE:
	.zero		1
	.type		_ZN77_INTERNAL_c6b62c19_41_flash_fwd_hdim96_bf16_paged_split_sm80_cu_c04999b1_35474cuda3std3__45__cpo4cendE,@object
	.size		_ZN77_INTERNAL_c6b62c19_41_flash_fwd_hdim96_bf16_paged_split_sm80_cu_c04999b1_35474cuda3std3__45__cpo4cendE,(_ZN77_INTERNAL_c6b62c19_41_flash_fwd_hdim96_bf16_paged_split_sm80_cu_c04999b1_35474cuda3std6ranges3__45__cpo4swapE - _ZN77_INTERNAL_c6b62c19_41_flash_fwd_hdim96_bf16_paged_split_sm80_cu_c04999b1_35474cuda3std3__45__cpo4cendE)
_ZN77_INTERNAL_c6b62c19_41_flash_fwd_hdim96_bf16_paged_split_sm80_cu_c04999b1_35474cuda3std3__45__cpo4cendE:
	.zero		1
	.type		_ZN77_INTERNAL_c6b62c19_41_flash_fwd_hdim96_bf16_paged_split_sm80_cu_c04999b1_35474cuda3std6ranges3__45__cpo4swapE,@object
	.size		_ZN77_INTERNAL_c6b62c19_41_flash_fwd_hdim96_bf16_paged_split_sm80_cu_c04999b1_35474cuda3std6ranges3__45__cpo4swapE,(.L_7 - _ZN77_INTERNAL_c6b62c19_41_flash_fwd_hdim96_bf16_paged_split_sm80_cu_c04999b1_35474cuda3std6ranges3__45__cpo4swapE)
_ZN77_INTERNAL_c6b62c19_41_flash_fwd_hdim96_bf16_paged_split_sm80_cu_c04999b1_35474cuda3std6ranges3__45__cpo4swapE:
	.zero		1
.L_7:


//--------------------- .nv.shared._ZN7cutlass13device_kernelIN5flash19enable_sm80_to_sm89INS1_16FlashAttnFwdSm80INS1_25CollectiveMainloopFwdSm80ILi4ELi1ELb0EN4cute5tupleIJNS5_1CILi128EEENS7_ILi48EEENS7_ILi96EEEEEELi96ENS_10bfloat16_tEfNS_4arch4Sm80ELb0ELb0ELb0ELb1ELb1ELb0ELb1ELb1EEENS1_21CollectiveEpilogueFwdINS6_IJS8_SA_S9_EEENS6_IJNS7_ILi1EEESI_SI_EEESC_SE_Li128ELb1ELb1ELb1ELb0EEENS1_36VarlenDynamicPersistentTileSchedulerILi128ELi48ELi128ELi128ELb1ELb1ELb0ELb0ELb1ELb1EEEEEEEEEvNT_6ParamsE --------------------------
	.section	.nv.shared._ZN7cutlass13device_kernelIN5flash19enable_sm80_to_sm89INS1_16FlashAttnFwdSm80INS1_25CollectiveMainloopFwdSm80ILi4ELi1ELb0EN4cute5tupleIJNS5_1CILi128EEENS7_ILi48EEENS7_ILi96EEEEEELi96ENS_10bfloat16_tEfNS_4arch4Sm80ELb0ELb0ELb0ELb1ELb1ELb0ELb1ELb1EEENS1_21CollectiveEpilogueFwdINS6_IJS8_SA_S9_EEENS6_IJNS7_ILi1EEESI_SI_EEESC_SE_Li128ELb1ELb1ELb1ELb0EEENS1_36VarlenDynamicPersistentTileSchedulerILi128ELi48ELi128ELi128ELb1ELb1ELb0ELb0ELb1ELb1EEEEEEEEEvNT_6ParamsE,"aw",@nobits
	.sectionflags	@""
	.align	16


//--------------------- .nv.shared._ZN7cutlass13device_kernelIN5flash19enable_sm80_to_sm89INS1_16FlashAttnFwdSm80INS1_25CollectiveMainloopFwdSm80ILi4ELi1ELb0EN4cute5tupleIJNS5_1CILi128EEENS7_ILi48EEENS7_ILi96EEEEEELi96ENS_10bfloat16_tEfNS_4arch4Sm80ELb0ELb0ELb0ELb1ELb1ELb1ELb1ELb1EEENS1_21CollectiveEpilogueFwdINS6_IJS8_SA_S9_EEENS6_IJNS7_ILi1EEESI_SI_EEESC_SE_Li128ELb1ELb1ELb1ELb0EEENS1_36VarlenDynamicPersistentTileSchedulerILi128ELi48ELi128ELi128ELb1ELb1ELb0ELb0ELb1ELb1EEEEEEEEEvNT_6ParamsE --------------------------
	.section	.nv.shared._ZN7cutlass13device_kernelIN5flash19enable_sm80_to_sm89INS1_16FlashAttnFwdSm80INS1_25CollectiveMainloopFwdSm80ILi4ELi1ELb0EN4cute5tupleIJNS5_1CILi128EEENS7_ILi48EEENS7_ILi96EEEEEELi96ENS_10bfloat16_tEfNS_4arch4Sm80ELb0ELb0ELb0ELb1ELb1ELb1ELb1ELb1EEENS1_21CollectiveEpilogueFwdINS6_IJS8_SA_S9_EEENS6_IJNS7_ILi1EEESI_SI_EEESC_SE_Li128ELb1ELb1ELb1ELb0EEENS1_36VarlenDynamicPersistentTileSchedulerILi128ELi48ELi128ELi128ELb1ELb1ELb0ELb0ELb1ELb1EEEEEEEEEvNT_6ParamsE,"aw",@nobits
	.sectionflags	@""
	.align	16


//--------------------- .nv.shared._ZN7cutlass13device_kernelIN5flash19enable_sm80_to_sm89INS1_16FlashAttnFwdSm80INS1_25CollectiveMainloopFwdSm80ILi4ELi1ELb0EN4cute5tupleIJNS5_1CILi128EEENS7_ILi48EEENS7_ILi96EEEEEELi96ENS_10bfloat16_tEfNS_4arch4Sm80ELb0ELb1ELb0ELb0ELb1ELb0ELb1ELb1EEENS1_21CollectiveEpilogueFwdINS6_IJS8_SA_S9_EEENS6_IJNS7_ILi1EEESI_SI_EEESC_SE_Li128ELb0ELb1ELb1ELb0EEENS1_19SingleTileSchedulerILb0ELb1ELb1ELi128EEEEEEEEEvNT_6ParamsE --------------------------
	.section	.nv.shared._ZN7cutlass13device_kernelIN5flash19enable_sm80_to_sm89INS1_16FlashAttnFwdSm80INS1_25CollectiveMainloopFwdSm80ILi4ELi1ELb0EN4cute5tupleIJNS5_1CILi128EEENS7_ILi48EEENS7_ILi96EEEEEELi96ENS_10bfloat16_tEfNS_4arch4Sm80ELb0ELb1ELb0ELb0ELb1ELb0ELb1ELb1EEENS1_21CollectiveEpilogueFwdINS6_IJS8_SA_S9_EEENS6_IJNS7_ILi1EEESI_SI_EEESC_SE_Li128ELb0ELb1ELb1ELb0EEENS1_19SingleTileSchedulerILb0ELb1ELb1ELi128EEEEEEEEEvNT_6ParamsE,"aw",@nobits
	.sectionflags	@""
	.align	16


//--------------------- .nv.shared._ZN7cutlass13device_kernelIN5flash19enable_sm80_to_sm89INS1_16FlashAttnFwdSm80INS1_25CollectiveMainloopFwdSm80ILi4ELi1ELb0EN4cute5tupleIJNS5_1CILi128EEENS7_ILi48EEENS7_ILi96EEEEEELi96ENS_10bfloat16_tEfNS_4arch4Sm80ELb0ELb1ELb0ELb1ELb1ELb0ELb1ELb1EEENS1_21CollectiveEpilogueFwdINS6_IJS8_SA_S9_EEENS6_IJNS7_ILi1EEESI_SI_EEESC_SE_Li128ELb1ELb1ELb1ELb0EEENS1_36VarlenDynamicPersistentTileSchedulerILi128ELi48ELi128ELi128ELb1ELb1ELb0ELb1ELb0ELb1EEEEEEEEEvNT_6ParamsE --------------------------
	.section	.nv.shared._ZN7cutlass13device_kernelIN5flash19enable_sm80_to_sm89INS1_16FlashAttnFwdSm80INS1_25CollectiveMainloopFwdSm80ILi4ELi1ELb0EN4cute5tupleIJNS5_1CILi128EEENS7_ILi48EEENS7_ILi96EEEEEELi96ENS_10bfloat16_tEfNS_4arch4Sm80ELb0ELb1ELb0ELb1ELb1ELb0ELb1ELb1EEENS1_21CollectiveEpilogueFwdINS6_IJS8_SA_S9_EEENS6_IJNS7_ILi1EEESI_SI_EEESC_SE_Li128ELb1ELb1ELb1ELb0EEENS1_36VarlenDynamicPersistentTileSchedulerILi128ELi48ELi128ELi128ELb1ELb1ELb0ELb1ELb0ELb1EEEEEEEEEvNT_6ParamsE,"aw",@nobits
	.sectionflags	@""
	.align	16


//--------------------- .nv.shared._ZN7cutlass13device_kernelIN5flash19enable_sm80_to_sm89INS1_16FlashAttnFwdSm80INS1_25CollectiveMainloopFwdSm80ILi4ELi1ELb0EN4cute5tupleIJNS5_1CILi128EEENS7_ILi48EEENS7_ILi96EEEEEELi96ENS_10bfloat16_tEfNS_4arch4Sm80ELb0ELb1ELb0ELb1ELb1ELb1ELb1ELb1EEENS1_21CollectiveEpilogueFwdINS6_IJS8_SA_S9_EEENS6_IJNS7_ILi1EEESI_SI_EEESC_SE_Li128ELb1ELb1ELb1ELb0EEENS1_36VarlenDynamicPersistentTileSchedulerILi128ELi48ELi128ELi128ELb1ELb1ELb0ELb1ELb0ELb1EEEEEEEEEvNT_6ParamsE --------------------------
	.section	.nv.shared._ZN7cutlass13device_kernelIN5flash19enable_sm80_to_sm89INS1_16FlashAttnFwdSm80INS1_25CollectiveMainloopFwdSm80ILi4ELi1ELb0EN4cute5tupleIJNS5_1CILi128EEENS7_ILi48EEENS7_ILi96EEEEEELi96ENS_10bfloat16_tEfNS_4arch4Sm80ELb0ELb1ELb0ELb1ELb1ELb1ELb1ELb1EEENS1_21CollectiveEpilogueFwdINS6_IJS8_SA_S9_EEENS6_IJNS7_ILi1EEESI_SI_EEESC_SE_Li128ELb1ELb1ELb1ELb0EEENS1_36VarlenDynamicPersistentTileSchedulerILi128ELi48ELi128ELi128ELb1ELb1ELb0ELb1ELb0ELb1EEEEEEEEEvNT_6ParamsE,"aw",@nobits
	.sectionflags	@""
	.align	16


//--------------------- .nv.shared._ZN7cutlass13device_kernelIN5flash19enable_sm80_to_sm89INS1_16FlashAttnFwdSm80INS1_25CollectiveMainloopFwdSm80ILi4ELi1ELb0EN4cute5tupleIJNS5_1CILi128EEENS7_ILi64EEENS7_ILi96EEEEEELi96ENS_10bfloat16_tEfNS_4arch4Sm80ELb1ELb0ELb0ELb0ELb1ELb0ELb1ELb1EEENS1_21CollectiveEpilogueFwdINS6_IJS8_SA_S9_EEENS6_IJNS7_ILi1EEESI_SI_EEESC_SE_Li128ELb0ELb1ELb1ELb0EEENS1_30DynamicPersistentTileSchedulerILi128ELi128ELb1ELb1ELb0EEEEEEEEEvNT_6ParamsE --------------------------
	.section	.nv.shared._ZN7cutlass13device_kernelIN5flash19enable_sm80_to_sm89INS1_16FlashAttnFwdSm80INS1_25CollectiveMainloopFwdSm80ILi4ELi1ELb0EN4cute5tupleIJNS5_1CILi128EEENS7_ILi64EEENS7_ILi96EEEEEELi96ENS_10bfloat16_tEfNS_4arch4Sm80ELb1ELb0ELb0ELb0ELb1ELb0ELb1ELb1EEENS1_21CollectiveEpilogueFwdINS6_IJS8_SA_S9_EEENS6_IJNS7_ILi1EEESI_SI_EEESC_SE_Li128ELb0ELb1ELb1ELb0EEENS1_30DynamicPersistentTileSchedulerILi128ELi128ELb1ELb1ELb0EEEEEEEEEvNT_6ParamsE,"aw",@nobits
	.sectionflags	@""
	.align	16


//--------------------- .nv.shared._ZN7cutlass13device_kernelIN5flash19enable_sm80_to_sm89INS1_16FlashAttnFwdSm80INS1_25CollectiveMainloopFwdSm80ILi4ELi1ELb0EN4cute5tupleIJNS5_1CILi128EEENS7_ILi48EEENS7_ILi96EEEEEELi96ENS_10bfloat16_tEfNS_4arch4Sm80ELb1ELb0ELb0ELb1ELb1ELb0ELb1ELb1EEENS1_21CollectiveEpilogueFwdINS6_IJS8_SA_S9_EEENS6_IJNS7_ILi1EEESI_SI_EEESC_SE_Li128ELb1ELb1ELb1ELb0EEENS1_36VarlenDynamicPersistentTileSchedulerILi128ELi48ELi128ELi128ELb1ELb1ELb0ELb1ELb1ELb1EEEEEEEEEvNT_6ParamsE --------------------------
	.section	.nv.shared._ZN7cutlass13device_kernelIN5flash19enable_sm80_to_sm89INS1_16FlashAttnFwdSm80INS1_25CollectiveMainloopFwdSm80ILi4ELi1ELb0EN4cute5tupleIJNS5_1CILi128EEENS7_ILi48EEENS7_ILi96EEEEEELi96ENS_10bfloat16_tEfNS_4arch4Sm80ELb1ELb0ELb0ELb1ELb1ELb0ELb1ELb1EEENS1_21CollectiveEpilogueFwdINS6_IJS8_SA_S9_EEENS6_IJNS7_ILi1EEESI_SI_EEESC_SE_Li128ELb1ELb1ELb1ELb0EEENS1_36VarlenDynamicPersistentTileSchedulerILi128ELi48ELi128ELi128ELb1ELb1ELb0ELb1ELb1ELb1EEEEEEEEEvNT_6ParamsE,"aw",@nobits
	.sectionflags	@""
	.align	16


//--------------------- .nv.shared._ZN7cutlass13device_kernelIN5flash19enable_sm80_to_sm89INS1_16FlashAttnFwdSm80INS1_25CollectiveMainloopFwdSm80ILi4ELi1ELb0EN4cute5tupleIJNS5_1CILi128EEENS7_ILi48EEENS7_ILi96EEEEEELi96ENS_10bfloat16_tEfNS_4arch4Sm80ELb1ELb0ELb0ELb1ELb1ELb1ELb1ELb1EEENS1_21CollectiveEpilogueFwdINS6_IJS8_SA_S9_EEENS6_IJNS7_ILi1EEESI_SI_EEESC_SE_Li128ELb1ELb1ELb1ELb0EEENS1_36VarlenDynamicPersistentTileSchedulerILi128ELi48ELi128ELi128ELb1ELb1ELb0ELb1ELb1ELb1EEEEEEEEEvNT_6ParamsE --------------------------
	.section	.nv.shared._ZN7cutlass13device_kernelIN5flash19enable_sm80_to_sm89INS1_16FlashAttnFwdSm80INS1_25CollectiveMainloopFwdSm80ILi4ELi1ELb0EN4cute5tupleIJNS5_1CILi128EEENS7_ILi48EEENS7_ILi96EEEEEELi96ENS_10bfloat16_tEfNS_4arch4Sm80ELb1ELb0ELb0ELb1ELb1ELb1ELb1ELb1EEENS1_21CollectiveEpilogueFwdINS6_IJS8_SA_S9_EEENS6_IJNS7_ILi1EEESI_SI_EEESC_SE_Li128ELb1ELb1ELb1ELb0EEENS1_36VarlenDynamicPersistentTileSchedulerILi128ELi48ELi128ELi128ELb1ELb1ELb0ELb1ELb1ELb1EEEEEEEEEvNT_6ParamsE,"aw",@nobits
	.sectionflags	@""
	.align	16
